	.target	sm_80

	.elftype	@"ET_EXEC"


//--------------------- .note.nv.tkinfo           --------------------------
	.section	.note.nv.tkinfo,"",@"SHT_NOTE"
	.sectionflags	@"SHF_NOTE_NV_TKINFO"
	.tkinfo
        /*0018*/ 	.word	0x00000002
        /*0030*/ 	.string	""
        /*0030*/ 	.string	"ptxas"
        /*0030*/ 	.string	"Cuda compilation tools, release 13.0, V13.0.88"
        /*0030*/ 	.string	"Build cuda_13.0.r13.0/compiler.36424714_0"
        /*0030*/ 	.string	"-arch sm_80 -m 64 "



//--------------------- .note.nv.cuinfo           --------------------------
	.section	.note.nv.cuinfo,"",@"SHT_NOTE"
	.sectionflags	@"SHF_NOTE_NV_CUINFO"
        /*0018*/ 	.short	0x0002
        /*001a*/ 	.short	0x0050
        /*001c*/ 	.short	0x0082
	.zero		2


//--------------------- .nv.info                  --------------------------
	.section	.nv.info,"",@"SHT_CUDA_INFO"
	.align	4


	//----- nvinfo : EIATTR_REGCOUNT
	.align		4
        /*0000*/ 	.byte	0x04, 0x2f
        /*0002*/ 	.short	(.L_12 - .L_11)
	.align		4
.L_11:
        /*0004*/ 	.word	index@(_ZN5flash25flash_bwd_dot_do_o_kernelILb1E23Flash_bwd_kernel_traitsILi96ELi64ELi128ELi8ELi2ELi4ELi4ELb0ELb0EN7cutlass10bfloat16_tE19Flash_kernel_traitsILi96ELi64ELi128ELi8ES3_EEEEvNS_16Flash_bwd_paramsE)
        /*0008*/ 	.word	0x0000002d


	//----- nvinfo : EIATTR_FRAME_SIZE
	.align		4
.L_12:
        /*000c*/ 	.byte	0x04, 0x11
        /*000e*/ 	.short	(.L_14 - .L_13)
	.align		4
.L_13:
        /*0010*/ 	.word	index@(_ZN5flash25flash_bwd_dot_do_o_kernelILb1E23Flash_bwd_kernel_traitsILi96ELi64ELi128ELi8ELi2ELi4ELi4ELb0ELb0EN7cutlass10bfloat16_tE19Flash_kernel_traitsILi96ELi64ELi128ELi8ES3_EEEEvNS_16Flash_bwd_paramsE)
        /*0014*/ 	.word	0x00000000


	//----- nvinfo : EIATTR_REGCOUNT
	.align		4
.L_14:
        /*0018*/ 	.byte	0x04, 0x2f
        /*001a*/ 	.short	(.L_16 - .L_15)
	.align		4
.L_15:
        /*001c*/ 	.word	index@(_ZN5flash25flash_bwd_dot_do_o_kernelILb0E23Flash_bwd_kernel_traitsILi96ELi64ELi128ELi8ELi2ELi4ELi4ELb0ELb0EN7cutlass10bfloat16_tE19Flash_kernel_traitsILi96ELi64ELi128ELi8ES3_EEEEvNS_16Flash_bwd_paramsE)
        /*0020*/ 	.word	0x0000002b


	//----- nvinfo : EIATTR_FRAME_SIZE
	.align		4
.L_16:
        /*0024*/ 	.byte	0x04, 0x11
        /*0026*/ 	.short	(.L_18 - .L_17)
	.align		4
.L_17:
        /*0028*/ 	.word	index@(_ZN5flash25flash_bwd_dot_do_o_kernelILb0E23Flash_bwd_kernel_traitsILi96ELi64ELi128ELi8ELi2ELi4ELi4ELb0ELb0EN7cutlass10bfloat16_tE19Flash_kernel_traitsILi96ELi64ELi128ELi8ES3_EEEEvNS_16Flash_bwd_paramsE)
        /*002c*/ 	.word	0x00000000


	//----- nvinfo : EIATTR_REGCOUNT
	.align		4
.L_18:
        /*0030*/ 	.byte	0x04, 0x2f
        /*0032*/ 	.short	(.L_20 - .L_19)
	.align		4
.L_19:
        /*0034*/ 	.word	index@(_ZN5flash44flash_bwd_dq_dk_dv_loop_seqk_parallel_kernelI23Flash_bwd_kernel_traitsILi96ELi64ELi128ELi8ELi2ELi4ELi4ELb0ELb0EN7cutlass10bfloat16_tE19Flash_kernel_traitsILi96ELi64ELi128ELi8ES3_EELb0ELb0ELb1ELb1ELb0ELb0ELb1EEEvNS_16Flash_bwd_paramsE)
        /*0038*/ 	.word	0x000000ff


	//----- nvinfo : EIATTR_FRAME_SIZE
	.align		4
.L_20:
        /*003c*/ 	.byte	0x04, 0x11
        /*003e*/ 	.short	(.L_22 - .L_21)
	.align		4
.L_21:
        /*0040*/ 	.word	index@(_ZN5flash44flash_bwd_dq_dk_dv_loop_seqk_parallel_kernelI23Flash_bwd_kernel_traitsILi96ELi64ELi128ELi8ELi2ELi4ELi4ELb0ELb0EN7cutlass10bfloat16_tE19Flash_kernel_traitsILi96ELi64ELi128ELi8ES3_EELb0ELb0ELb1ELb1ELb0ELb0ELb1EEEvNS_16Flash_bwd_paramsE)
        /*0044*/ 	.word	0x00000008


	//----- nvinfo : EIATTR_REGCOUNT
	.align		4
.L_22:
        /*0048*/ 	.byte	0x04, 0x2f
        /*004a*/ 	.short	(.L_24 - .L_23)
	.align		4
.L_23:
        /*004c*/ 	.word	index@(_ZN5flash44flash_bwd_dq_dk_dv_loop_seqk_parallel_kernelI23Flash_bwd_kernel_traitsILi96ELi64ELi128ELi8ELi2ELi4ELi4ELb0ELb0EN7cutlass10bfloat16_tE19Flash_kernel_traitsILi96ELi64ELi128ELi8ES3_EELb1ELb0ELb1ELb1ELb0ELb0ELb0EEEvNS_16Flash_bwd_paramsE)
        /*0050*/ 	.word	0x000000ff


	//----- nvinfo : EIATTR_FRAME_SIZE
	.align		4
.L_24:
        /*0054*/ 	.byte	0x04, 0x11
        /*0056*/ 	.short	(.L_26 - .L_25)
	.align		4
.L_25:
        /*0058*/ 	.word	index@(_ZN5flash44flash_bwd_dq_dk_dv_loop_seqk_parallel_kernelI23Flash_bwd_kernel_traitsILi96ELi64ELi128ELi8ELi2ELi4ELi4ELb0ELb0EN7cutlass10bfloat16_tE19Flash_kernel_traitsILi96ELi64ELi128ELi8ES3_EELb1ELb0ELb1ELb1ELb0ELb0ELb0EEEvNS_16Flash_bwd_paramsE)
        /*005c*/ 	.word	0x00000000


	//----- nvinfo : EIATTR_REGCOUNT
	.align		4
.L_26:
        /*0060*/ 	.byte	0x04, 0x2f
        /*0062*/ 	.short	(.L_28 - .L_27)
	.align		4
.L_27:
        /*0064*/ 	.word	index@(_ZN5flash44flash_bwd_dq_dk_dv_loop_seqk_parallel_kernelI23Flash_bwd_kernel_traitsILi96ELi64ELi128ELi8ELi2ELi4ELi4ELb0ELb0EN7cutlass10bfloat16_tE19Flash_kernel_traitsILi96ELi64ELi128ELi8ES3_EELb0ELb0ELb1ELb0ELb0ELb1ELb1EEEvNS_16Flash_bwd_paramsE)
        /*0068*/ 	.word	0x000000ff


	//----- nvinfo : EIATTR_FRAME_SIZE
	.align		4
.L_28:
        /*006c*/ 	.byte	0x04, 0x11
        /*006e*/ 	.short	(.L_30 - .L_29)
	.align		4
.L_29:
        /*0070*/ 	.word	index@(_ZN5flash44flash_bwd_dq_dk_dv_loop_seqk_parallel_kernelI23Flash_bwd_kernel_traitsILi96ELi64ELi128ELi8ELi2ELi4ELi4ELb0ELb0EN7cutlass10bfloat16_tE19Flash_kernel_traitsILi96ELi64ELi128ELi8ES3_EELb0ELb0ELb1ELb0ELb0ELb1ELb1EEEvNS_16Flash_bwd_paramsE)
        /*0074*/ 	.word	0x00000010


	//----- nvinfo : EIATTR_REGCOUNT
	.align		4
.L_30:
        /*0078*/ 	.byte	0x04, 0x2f
        /*007a*/ 	.short	(.L_32 - .L_31)
	.align		4
.L_31:
        /*007c*/ 	.word	index@(_ZN5flash44flash_bwd_dq_dk_dv_loop_seqk_parallel_kernelI23Flash_bwd_kernel_traitsILi96ELi64ELi128ELi8ELi2ELi4ELi4ELb0ELb0EN7cutlass10bfloat16_tE19Flash_kernel_traitsILi96ELi64ELi128ELi8ES3_EELb1ELb0ELb1ELb0ELb0ELb1ELb0EEEvNS_16Flash_bwd_paramsE)
        /*0080*/ 	.word	0x000000ff


	//----- nvinfo : EIATTR_FRAME_SIZE
	.align		4
.L_32:
        /*0084*/ 	.byte	0x04, 0x11
        /*0086*/ 	.short	(.L_34 - .L_33)
	.align		4
.L_33:
        /*0088*/ 	.word	index@(_ZN5flash44flash_bwd_dq_dk_dv_loop_seqk_parallel_kernelI23Flash_bwd_kernel_traitsILi96ELi64ELi128ELi8ELi2ELi4ELi4ELb0ELb0EN7cutlass10bfloat16_tE19Flash_kernel_traitsILi96ELi64ELi128ELi8ES3_EELb1ELb0ELb1ELb0ELb0ELb1ELb0EEEvNS_16Flash_bwd_paramsE)
        /*008c*/ 	.word	0x00000000


	//----- nvinfo : EIATTR_REGCOUNT
	.align		4
.L_34:
        /*0090*/ 	.byte	0x04, 0x2f
        /*0092*/ 	.short	(.L_36 - .L_35)
	.align		4
.L_35:
        /*0094*/ 	.word	index@(_ZN5flash44flash_bwd_dq_dk_dv_loop_seqk_parallel_kernelI23Flash_bwd_kernel_traitsILi96ELi64ELi128ELi8ELi2ELi4ELi4ELb0ELb0EN7cutlass10bfloat16_tE19Flash_kernel_traitsILi96ELi64ELi128ELi8ES3_EELb0ELb0ELb0ELb1ELb0ELb0ELb1EEEvNS_16Flash_bwd_paramsE)
        /*0098*/ 	.word	0x000000ff


	//----- nvinfo : EIATTR_FRAME_SIZE
	.align		4
.L_36:
        /*009c*/ 	.byte	0x04, 0x11
        /*009e*/ 	.short	(.L_38 - .L_37)
	.align		4
.L_37:
        /*00a0*/ 	.word	index@(_ZN5flash44flash_bwd_dq_dk_dv_loop_seqk_parallel_kernelI23Flash_bwd_kernel_traitsILi96ELi64ELi128ELi8ELi2ELi4ELi4ELb0ELb0EN7cutlass10bfloat16_tE19Flash_kernel_traitsILi96ELi64ELi128ELi8ES3_EELb0ELb0ELb0ELb1ELb0ELb0ELb1EEEvNS_16Flash_bwd_paramsE)
        /*00a4*/ 	.word	0x00000028


	//----- nvinfo : EIATTR_REGCOUNT
	.align		4
.L_38:
        /*00a8*/ 	.byte	0x04, 0x2f
        /*00aa*/ 	.short	(.L_40 - .L_39)
	.align		4
.L_39:
        /*00ac*/ 	.word	index@(_ZN5flash44flash_bwd_dq_dk_dv_loop_seqk_parallel_kernelI23Flash_bwd_kernel_traitsILi96ELi64ELi128ELi8ELi2ELi4ELi4ELb0ELb0EN7cutlass10bfloat16_tE19Flash_kernel_traitsILi96ELi64ELi128ELi8ES3_EELb1ELb0ELb0ELb1ELb0ELb0ELb0EEEvNS_16Flash_bwd_paramsE)
        /*00b0*/ 	.word	0x000000ff


	//----- nvinfo : EIATTR_FRAME_SIZE
	.align		4
.L_40:
        /*00b4*/ 	.byte	0x04, 0x11
        /*00b6*/ 	.short	(.L_42 - .L_41)
	.align		4
.L_41:
        /*00b8*/ 	.word	index@(_ZN5flash44flash_bwd_dq_dk_dv_loop_seqk_parallel_kernelI23Flash_bwd_kernel_traitsILi96ELi64ELi128ELi8ELi2ELi4ELi4ELb0ELb0EN7cutlass10bfloat16_tE19Flash_kernel_traitsILi96ELi64ELi128ELi8ES3_EELb1ELb0ELb0ELb1ELb0ELb0ELb0EEEvNS_16Flash_bwd_paramsE)
        /*00bc*/ 	.word	0x00000030


	//----- nvinfo : EIATTR_REGCOUNT
	.align		4
.L_42:
        /*00c0*/ 	.byte	0x04, 0x2f
        /*00c2*/ 	.short	(.L_44 - .L_43)
	.align		4
.L_43:
        /*00c4*/ 	.word	index@(_ZN5flash44flash_bwd_dq_dk_dv_loop_seqk_parallel_kernelI23Flash_bwd_kernel_traitsILi96ELi64ELi128ELi8ELi2ELi4ELi4ELb0ELb0EN7cutlass10bfloat16_tE19Flash_kernel_traitsILi96ELi64ELi128ELi8ES3_EELb0ELb0ELb0ELb0ELb1ELb1ELb1EEEvNS_16Flash_bwd_paramsE)
        /*00c8*/ 	.word	0x000000ff


	//----- nvinfo : EIATTR_FRAME_SIZE
	.align		4
.L_44:
        /*00cc*/ 	.byte	0x04, 0x11
        /*00ce*/ 	.short	(.L_46 - .L_45)
	.align		4
.L_45:
        /*00d0*/ 	.word	index@(_ZN5flash44flash_bwd_dq_dk_dv_loop_seqk_parallel_kernelI23Flash_bwd_kernel_traitsILi96ELi64ELi128ELi8ELi2ELi4ELi4ELb0ELb0EN7cutlass10bfloat16_tE19Flash_kernel_traitsILi96ELi64ELi128ELi8ES3_EELb0ELb0ELb0ELb0ELb1ELb1ELb1EEEvNS_16Flash_bwd_paramsE)
        /*00d4*/ 	.word	0x00000018


	//----- nvinfo : EIATTR_REGCOUNT
	.align		4
.L_46:
        /*00d8*/ 	.byte	0x04, 0x2f
        /*00da*/ 	.short	(.L_48 - .L_47)
	.align		4
.L_47:
        /*00dc*/ 	.word	index@(_ZN5flash44flash_bwd_dq_dk_dv_loop_seqk_parallel_kernelI23Flash_bwd_kernel_traitsILi96ELi64ELi128ELi8ELi2ELi4ELi4ELb0ELb0EN7cutlass10bfloat16_tE19Flash_kernel_traitsILi96ELi64ELi128ELi8ES3_EELb1ELb0ELb0ELb0ELb1ELb1ELb0EEEvNS_16Flash_bwd_paramsE)
        /*00e0*/ 	.word	0x000000ff


	//----- nvinfo : EIATTR_FRAME_SIZE
	.align		4
.L_48:
        /*00e4*/ 	.byte	0x04, 0x11
        /*00e6*/ 	.short	(.L_50 - .L_49)
	.align		4
.L_49:
        /*00e8*/ 	.word	index@(_ZN5flash44flash_bwd_dq_dk_dv_loop_seqk_parallel_kernelI23Flash_bwd_kernel_traitsILi96ELi64ELi128ELi8ELi2ELi4ELi4ELb0ELb0EN7cutlass10bfloat16_tE19Flash_kernel_traitsILi96ELi64ELi128ELi8ES3_EELb1ELb0ELb0ELb0ELb1ELb1ELb0EEEvNS_16Flash_bwd_paramsE)
        /*00ec*/ 	.word	0x00000008


	//----- nvinfo : EIATTR_REGCOUNT
	.align		4
.L_50:
        /*00f0*/ 	.byte	0x04, 0x2f
        /*00f2*/ 	.short	(.L_52 - .L_51)
	.align		4
.L_51:
        /*00f4*/ 	.word	index@(_ZN5flash44flash_bwd_dq_dk_dv_loop_seqk_parallel_kernelI23Flash_bwd_kernel_traitsILi96ELi64ELi128ELi8ELi2ELi4ELi4ELb0ELb0EN7cutlass10bfloat16_tE19Flash_kernel_traitsILi96ELi64ELi128ELi8ES3_EELb0ELb0ELb1ELb0ELb0ELb0ELb1EEEvNS_16Flash_bwd_paramsE)
        /*00f8*/ 	.word	0x000000ff


	//----- nvinfo : EIATTR_FRAME_SIZE
	.align		4
.L_52:
        /*00fc*/ 	.byte	0x04, 0x11
        /*00fe*/ 	.short	(.L_54 - .L_53)
	.align		4
.L_53:
        /*0100*/ 	.word	index@(_ZN5flash44flash_bwd_dq_dk_dv_loop_seqk_parallel_kernelI23Flash_bwd_kernel_traitsILi96ELi64ELi128ELi8ELi2ELi4ELi4ELb0ELb0EN7cutlass10bfloat16_tE19Flash_kernel_traitsILi96ELi64ELi128ELi8ES3_EELb0ELb0ELb1ELb0ELb0ELb0ELb1EEEvNS_16Flash_bwd_paramsE)
        /*0104*/ 	.word	0x00000008


	//----- nvinfo : EIATTR_REGCOUNT
	.align		4
.L_54:
        /*0108*/ 	.byte	0x04, 0x2f
        /*010a*/ 	.short	(.L_56 - .L_55)
	.align		4
.L_55:
        /*010c*/ 	.word	index@(_ZN5flash44flash_bwd_dq_dk_dv_loop_seqk_parallel_kernelI23Flash_bwd_kernel_traitsILi96ELi64ELi128ELi8ELi2ELi4ELi4ELb0ELb0EN7cutlass10bfloat16_tE19Flash_kernel_traitsILi96ELi64ELi128ELi8ES3_EELb1ELb0ELb1ELb0ELb0ELb0ELb0EEEvNS_16Flash_bwd_paramsE)
        /*0110*/ 	.word	0x000000ff


	//----- nvinfo : EIATTR_FRAME_SIZE
	.align		4
.L_56:
        /*0114*/ 	.byte	0x04, 0x11
        /*0116*/ 	.short	(.L_58 - .L_57)
	.align		4
.L_57:
        /*0118*/ 	.word	index@(_ZN5flash44flash_bwd_dq_dk_dv_loop_seqk_parallel_kernelI23Flash_bwd_kernel_traitsILi96ELi64ELi128ELi8ELi2ELi4ELi4ELb0ELb0EN7cutlass10bfloat16_tE19Flash_kernel_traitsILi96ELi64ELi128ELi8ES3_EELb1ELb0ELb1ELb0ELb0ELb0ELb0EEEvNS_16Flash_bwd_paramsE)
        /*011c*/ 	.word	0x00000000


	//----- nvinfo : EIATTR_REGCOUNT
	.align		4
.L_58:
        /*0120*/ 	.byte	0x04, 0x2f
        /*0122*/ 	.short	(.L_60 - .L_59)
	.align		4
.L_59:
        /*0124*/ 	.word	index@(_ZN5flash44flash_bwd_dq_dk_dv_loop_seqk_parallel_kernelI23Flash_bwd_kernel_traitsILi96ELi64ELi128ELi8ELi2ELi4ELi4ELb0ELb0EN7cutlass10bfloat16_tE19Flash_kernel_traitsILi96ELi64ELi128ELi8ES3_EELb0ELb0ELb0ELb0ELb0ELb0ELb1EEEvNS_16Flash_bwd_paramsE)
        /*0128*/ 	.word	0x000000ff


	//----- nvinfo : EIATTR_FRAME_SIZE
	.align		4
.L_60:
        /*012c*/ 	.byte	0x04, 0x11
        /*012e*/ 	.short	(.L_62 - .L_61)
	.align		4
.L_61:
        /*0130*/ 	.word	index@(_ZN5flash44flash_bwd_dq_dk_dv_loop_seqk_parallel_kernelI23Flash_bwd_kernel_traitsILi96ELi64ELi128ELi8ELi2ELi4ELi4ELb0ELb0EN7cutlass10bfloat16_tE19Flash_kernel_traitsILi96ELi64ELi128ELi8ES3_EELb0ELb0ELb0ELb0ELb0ELb0ELb1EEEvNS_16Flash_bwd_paramsE)
        /*0134*/ 	.word	0x00000018


	//----- nvinfo : EIATTR_REGCOUNT
	.align		4
.L_62:
        /*0138*/ 	.byte	0x04, 0x2f
        /*013a*/ 	.short	(.L_64 - .L_63)
	.align		4
.L_63:
        /*013c*/ 	.word	index@(_ZN5flash44flash_bwd_dq_dk_dv_loop_seqk_parallel_kernelI23Flash_bwd_kernel_traitsILi96ELi64ELi128ELi8ELi2ELi4ELi4ELb0ELb0EN7cutlass10bfloat16_tE19Flash_kernel_traitsILi96ELi64ELi128ELi8ES3_EELb1ELb0ELb0ELb0ELb0ELb0ELb0EEEvNS_16Flash_bwd_paramsE)
        /*0140*/ 	.word	0x000000ff


	//----- nvinfo : EIATTR_FRAME_SIZE
	.align		4
.L_64:
        /*0144*/ 	.byte	0x04, 0x11
        /*0146*/ 	.short	(.L_66 - .L_65)
	.align		4
.L_65:
        /*0148*/ 	.word	index@(_ZN5flash44flash_bwd_dq_dk_dv_loop_seqk_parallel_kernelI23Flash_bwd_kernel_traitsILi96ELi64ELi128ELi8ELi2ELi4ELi4ELb0ELb0EN7cutlass10bfloat16_tE19Flash_kernel_traitsILi96ELi64ELi128ELi8ES3_EELb1ELb0ELb0ELb0ELb0ELb0ELb0EEEvNS_16Flash_bwd_paramsE)
        /*014c*/ 	.word	0x00000008


	//----- nvinfo : EIATTR_REGCOUNT
	.align		4
.L_66:
        /*0150*/ 	.byte	0x04, 0x2f
        /*0152*/ 	.short	(.L_68 - .L_67)
	.align		4
.L_67:
        /*0154*/ 	.word	index@(_ZN5flash44flash_bwd_dq_dk_dv_loop_seqk_parallel_kernelI23Flash_bwd_kernel_traitsILi96ELi64ELi128ELi8ELi2ELi4ELi4ELb0ELb0EN7cutlass10bfloat16_tE19Flash_kernel_traitsILi96ELi64ELi128ELi8ES3_EELb0ELb0ELb0ELb0ELb0ELb1ELb1EEEvNS_16Flash_bwd_paramsE)
        /*0158*/ 	.word	0x000000ff


	//----- nvinfo : EIATTR_FRAME_SIZE
	.align		4
.L_68:
        /*015c*/ 	.byte	0x04, 0x11
        /*015e*/ 	.short	(.L_70 - .L_69)
	.align		4
.L_69:
        /*0160*/ 	.word	index@(_ZN5flash44flash_bwd_dq_dk_dv_loop_seqk_parallel_kernelI23Flash_bwd_kernel_traitsILi96ELi64ELi128ELi8ELi2ELi4ELi4ELb0ELb0EN7cutlass10bfloat16_tE19Flash_kernel_traitsILi96ELi64ELi128ELi8ES3_EELb0ELb0ELb0ELb0ELb0ELb1ELb1EEEvNS_16Flash_bwd_paramsE)
        /*0164*/ 	.word	0x00000020


	//----- nvinfo : EIATTR_REGCOUNT
	.align		4
.L_70:
        /*0168*/ 	.byte	0x04, 0x2f
        /*016a*/ 	.short	(.L_72 - .L_71)
	.align		4
.L_71:
        /*016c*/ 	.word	index@(_ZN5flash44flash_bwd_dq_dk_dv_loop_seqk_parallel_kernelI23Flash_bwd_kernel_traitsILi96ELi64ELi128ELi8ELi2ELi4ELi4ELb0ELb0EN7cutlass10bfloat16_tE19Flash_kernel_traitsILi96ELi64ELi128ELi8ES3_EELb1ELb0ELb0ELb0ELb0ELb1ELb0EEEvNS_16Flash_bwd_paramsE)
        /*0170*/ 	.word	0x000000ff


	//----- nvinfo : EIATTR_FRAME_SIZE
	.align		4
.L_72:
        /*0174*/ 	.byte	0x04, 0x11
        /*0176*/ 	.short	(.L_74 - .L_73)
	.align		4
.L_73:
        /*0178*/ 	.word	index@(_ZN5flash44flash_bwd_dq_dk_dv_loop_seqk_parallel_kernelI23Flash_bwd_kernel_traitsILi96ELi64ELi128ELi8ELi2ELi4ELi4ELb0ELb0EN7cutlass10bfloat16_tE19Flash_kernel_traitsILi96ELi64ELi128ELi8ES3_EELb1ELb0ELb0ELb0ELb0ELb1ELb0EEEvNS_16Flash_bwd_paramsE)
        /*017c*/ 	.word	0x00000008


	//----- nvinfo : EIATTR_REGCOUNT
	.align		4
.L_74:
        /*0180*/ 	.byte	0x04, 0x2f
        /*0182*/ 	.short	(.L_76 - .L_75)
	.align		4
.L_75:
        /*0184*/ 	.word	index@(_ZN5flash27flash_bwd_convert_dq_kernelI23Flash_bwd_kernel_traitsILi96ELi64ELi128ELi8ELi2ELi4ELi4ELb0ELb0EN7cutlass10bfloat16_tE19Flash_kernel_traitsILi96ELi64ELi128ELi8ES3_EEEEvNS_16Flash_bwd_paramsEi)
        /*0188*/ 	.word	0x00000040


	//----- nvinfo : EIATTR_FRAME_SIZE
	.align		4
.L_76:
        /*018c*/ 	.byte	0x04, 0x11
        /*018e*/ 	.short	(.L_78 - .L_77)
	.align		4
.L_77:
        /*0190*/ 	.word	index@(_ZN5flash27flash_bwd_convert_dq_kernelI23Flash_bwd_kernel_traitsILi96ELi64ELi128ELi8ELi2ELi4ELi4ELb0ELb0EN7cutlass10bfloat16_tE19Flash_kernel_traitsILi96ELi64ELi128ELi8ES3_EEEEvNS_16Flash_bwd_paramsEi)
        /*0194*/ 	.word	0x00000000


	//----- nvinfo : EIATTR_REGCOUNT
	.align		4
.L_78:
        /*0198*/ 	.byte	0x04, 0x2f
        /*019a*/ 	.short	(.L_80 - .L_79)
	.align		4
.L_79:
        /*019c*/ 	.word	index@(_ZN5flash25flash_bwd_dot_do_o_kernelILb1E23Flash_bwd_kernel_traitsILi96ELi64ELi128ELi8ELi2ELi4ELi4ELb1ELb0EN7cutlass10bfloat16_tE19Flash_kernel_traitsILi96ELi64ELi128ELi8ES3_EEEEvNS_16Flash_bwd_paramsE)
        /*01a0*/ 	.word	0x0000002d


	//----- nvinfo : EIATTR_FRAME_SIZE
	.align		4
.L_80:
        /*01a4*/ 	.byte	0x04, 0x11
        /*01a6*/ 	.short	(.L_82 - .L_81)
	.align		4
.L_81:
        /*01a8*/ 	.word	index@(_ZN5flash25flash_bwd_dot_do_o_kernelILb1E23Flash_bwd_kernel_traitsILi96ELi64ELi128ELi8ELi2ELi4ELi4ELb1ELb0EN7cutlass10bfloat16_tE19Flash_kernel_traitsILi96ELi64ELi128ELi8ES3_EEEEvNS_16Flash_bwd_paramsE)
        /*01ac*/ 	.word	0x00000000


	//----- nvinfo : EIATTR_REGCOUNT
	.align		4
.L_82:
        /*01b0*/ 	.byte	0x04, 0x2f
        /*01b2*/ 	.short	(.L_84 - .L_83)
	.align		4
.L_83:
        /*01b4*/ 	.word	index@(_ZN5flash25flash_bwd_dot_do_o_kernelILb0E23Flash_bwd_kernel_traitsILi96ELi64ELi128ELi8ELi2ELi4ELi4ELb1ELb0EN7cutlass10bfloat16_tE19Flash_kernel_traitsILi96ELi64ELi128ELi8ES3_EEEEvNS_16Flash_bwd_paramsE)
        /*01b8*/ 	.word	0x0000002b


	//----- nvinfo : EIATTR_FRAME_SIZE
	.align		4
.L_84:
        /*01bc*/ 	.byte	0x04, 0x11
        /*01be*/ 	.short	(.L_86 - .L_85)
	.align		4
.L_85:
        /*01c0*/ 	.word	index@(_ZN5flash25flash_bwd_dot_do_o_kernelILb0E23Flash_bwd_kernel_traitsILi96ELi64ELi128ELi8ELi2ELi4ELi4ELb1ELb0EN7cutlass10bfloat16_tE19Flash_kernel_traitsILi96ELi64ELi128ELi8ES3_EEEEvNS_16Flash_bwd_paramsE)
        /*01c4*/ 	.word	0x00000000


	//----- nvinfo : EIATTR_REGCOUNT
	.align		4
.L_86:
        /*01c8*/ 	.byte	0x04, 0x2f
        /*01ca*/ 	.short	(.L_88 - .L_87)
	.align		4
.L_87:
        /*01cc*/ 	.word	index@(_ZN5flash44flash_bwd_dq_dk_dv_loop_seqk_parallel_kernelI23Flash_bwd_kernel_traitsILi96ELi64ELi128ELi8ELi2ELi4ELi4ELb1ELb0EN7cutlass10bfloat16_tE19Flash_kernel_traitsILi96ELi64ELi128ELi8ES3_EELb0ELb0ELb1ELb1ELb0ELb0ELb1EEEvNS_16Flash_bwd_paramsE)
        /*01d0*/ 	.word	0x000000ff


	//----- nvinfo : EIATTR_FRAME_SIZE
	.align		4
.L_88:
        /*01d4*/ 	.byte	0x04, 0x11
        /*01d6*/ 	.short	(.L_90 - .L_89)
	.align		4
.L_89:
        /*01d8*/ 	.word	index@(_ZN5flash44flash_bwd_dq_dk_dv_loop_seqk_parallel_kernelI23Flash_bwd_kernel_traitsILi96ELi64ELi128ELi8ELi2ELi4ELi4ELb1ELb0EN7cutlass10bfloat16_tE19Flash_kernel_traitsILi96ELi64ELi128ELi8ES3_EELb0ELb0ELb1ELb1ELb0ELb0ELb1EEEvNS_16Flash_bwd_paramsE)
        /*01dc*/ 	.word	0x000000c8


	//----- nvinfo : EIATTR_REGCOUNT
	.align		4
.L_90:
        /*01e0*/ 	.byte	0x04, 0x2f
        /*01e2*/ 	.short	(.L_92 - .L_91)
	.align		4
.L_91:
        /*01e4*/ 	.word	index@(_ZN5flash44flash_bwd_dq_dk_dv_loop_seqk_parallel_kernelI23Flash_bwd_kernel_traitsILi96ELi64ELi128ELi8ELi2ELi4ELi4ELb1ELb0EN7cutlass10bfloat16_tE19Flash_kernel_traitsILi96ELi64ELi128ELi8ES3_EELb1ELb0ELb1ELb1ELb0ELb0ELb0EEEvNS_16Flash_bwd_paramsE)
        /*01e8*/ 	.word	0x000000ff


	//----- nvinfo : EIATTR_FRAME_SIZE
	.align		4
.L_92:
        /*01ec*/ 	.byte	0x04, 0x11
        /*01ee*/ 	.short	(.L_94 - .L_93)
	.align		4
.L_93:
        /*01f0*/ 	.word	index@(_ZN5flash44flash_bwd_dq_dk_dv_loop_seqk_parallel_kernelI23Flash_bwd_kernel_traitsILi96ELi64ELi128ELi8ELi2ELi4ELi4ELb1ELb0EN7cutlass10bfloat16_tE19Flash_kernel_traitsILi96ELi64ELi128ELi8ES3_EELb1ELb0ELb1ELb1ELb0ELb0ELb0EEEvNS_16Flash_bwd_paramsE)
        /*01f4*/ 	.word	0x00000050


	//----- nvinfo : EIATTR_REGCOUNT
	.align		4
.L_94:
        /*01f8*/ 	.byte	0x04, 0x2f
        /*01fa*/ 	.short	(.L_96 - .L_95)
	.align		4
.L_95:
        /*01fc*/ 	.word	index@(_ZN5flash44flash_bwd_dq_dk_dv_loop_seqk_parallel_kernelI23Flash_bwd_kernel_traitsILi96ELi64ELi128ELi8ELi2ELi4ELi4ELb1ELb0EN7cutlass10bfloat16_tE19Flash_kernel_traitsILi96ELi64ELi128ELi8ES3_EELb0ELb0ELb1ELb0ELb0ELb1ELb1EEEvNS_16Flash_bwd_paramsE)
        /*0200*/ 	.word	0x000000ff


	//----- nvinfo : EIATTR_FRAME_SIZE
	.align		4
.L_96:
        /*0204*/ 	.byte	0x04, 0x11
        /*0206*/ 	.short	(.L_98 - .L_97)
	.align		4
.L_97:
        /*0208*/ 	.word	index@(_ZN5flash44flash_bwd_dq_dk_dv_loop_seqk_parallel_kernelI23Flash_bwd_kernel_traitsILi96ELi64ELi128ELi8ELi2ELi4ELi4ELb1ELb0EN7cutlass10bfloat16_tE19Flash_kernel_traitsILi96ELi64ELi128ELi8ES3_EELb0ELb0ELb1ELb0ELb0ELb1ELb1EEEvNS_16Flash_bwd_paramsE)
        /*020c*/ 	.word	0x000000b8


	//----- nvinfo : EIATTR_REGCOUNT
	.align		4
.L_98:
        /*0210*/ 	.byte	0x04, 0x2f
        /*0212*/ 	.short	(.L_100 - .L_99)
	.align		4
.L_99:
        /*0214*/ 	.word	index@(_ZN5flash44flash_bwd_dq_dk_dv_loop_seqk_parallel_kernelI23Flash_bwd_kernel_traitsILi96ELi64ELi128ELi8ELi2ELi4ELi4ELb1ELb0EN7cutlass10bfloat16_tE19Flash_kernel_traitsILi96ELi64ELi128ELi8ES3_EELb1ELb0ELb1ELb0ELb0ELb1ELb0EEEvNS_16Flash_bwd_paramsE)
        /*0218*/ 	.word	0x000000ff


	//----- nvinfo : EIATTR_FRAME_SIZE
	.align		4
.L_100:
        /*021c*/ 	.byte	0x04, 0x11
        /*021e*/ 	.short	(.L_102 - .L_101)
	.align		4
.L_101:
        /*0220*/ 	.word	index@(_ZN5flash44flash_bwd_dq_dk_dv_loop_seqk_parallel_kernelI23Flash_bwd_kernel_traitsILi96ELi64ELi128ELi8ELi2ELi4ELi4ELb1ELb0EN7cutlass10bfloat16_tE19Flash_kernel_traitsILi96ELi64ELi128ELi8ES3_EELb1ELb0ELb1ELb0ELb0ELb1ELb0EEEvNS_16Flash_bwd_paramsE)
        /*0224*/ 	.word	0x00000030


	//----- nvinfo : EIATTR_REGCOUNT
	.align		4
.L_102:
        /*0228*/ 	.byte	0x04, 0x2f
        /*022a*/ 	.short	(.L_104 - .L_103)
	.align		4
.L_103:
        /*022c*/ 	.word	index@(_ZN5flash44flash_bwd_dq_dk_dv_loop_seqk_parallel_kernelI23Flash_bwd_kernel_traitsILi96ELi64ELi128ELi8ELi2ELi4ELi4ELb1ELb0EN7cutlass10bfloat16_tE19Flash_kernel_traitsILi96ELi64ELi128ELi8ES3_EELb0ELb0ELb0ELb1ELb0ELb0ELb1EEEvNS_16Flash_bwd_paramsE)
        /*0230*/ 	.word	0x000000ff


	//----- nvinfo : EIATTR_FRAME_SIZE
	.align		4
.L_104:
        /*0234*/ 	.byte	0x04, 0x11
        /*0236*/ 	.short	(.L_106 - .L_105)
	.align		4
.L_105:
        /*0238*/ 	.word	index@(_ZN5flash44flash_bwd_dq_dk_dv_loop_seqk_parallel_kernelI23Flash_bwd_kernel_traitsILi96ELi64ELi128ELi8ELi2ELi4ELi4ELb1ELb0EN7cutlass10bfloat16_tE19Flash_kernel_traitsILi96ELi64ELi128ELi8ES3_EELb0ELb0ELb0ELb1ELb0ELb0ELb1EEEvNS_16Flash_bwd_paramsE)
        /*023c*/ 	.word	0x000000c8


	//----- nvinfo : EIATTR_REGCOUNT
	.align		4
.L_106:
        /*0240*/ 	.byte	0x04, 0x2f
        /*0242*/ 	.short	(.L_108 - .L_107)
	.align		4
.L_107:
        /*0244*/ 	.word	index@(_ZN5flash44flash_bwd_dq_dk_dv_loop_seqk_parallel_kernelI23Flash_bwd_kernel_traitsILi96ELi64ELi128ELi8ELi2ELi4ELi4ELb1ELb0EN7cutlass10bfloat16_tE19Flash_kernel_traitsILi96ELi64ELi128ELi8ES3_EELb1ELb0ELb0ELb1ELb0ELb0ELb0EEEvNS_16Flash_bwd_paramsE)
        /*0248*/ 	.word	0x000000ff


	//----- nvinfo : EIATTR_FRAME_SIZE
	.align		4
.L_108:
        /*024c*/ 	.byte	0x04, 0x11
        /*024e*/ 	.short	(.L_110 - .L_109)
	.align		4
.L_109:
        /*0250*/ 	.word	index@(_ZN5flash44flash_bwd_dq_dk_dv_loop_seqk_parallel_kernelI23Flash_bwd_kernel_traitsILi96ELi64ELi128ELi8ELi2ELi4ELi4ELb1ELb0EN7cutlass10bfloat16_tE19Flash_kernel_traitsILi96ELi64ELi128ELi8ES3_EELb1ELb0ELb0ELb1ELb0ELb0ELb0EEEvNS_16Flash_bwd_paramsE)
        /*0254*/ 	.word	0x00000078


	//----- nvinfo : EIATTR_REGCOUNT
	.align		4
.L_110:
        /*0258*/ 	.byte	0x04, 0x2f
        /*025a*/ 	.short	(.L_112 - .L_111)
	.align		4
.L_111:
        /*025c*/ 	.word	index@(_ZN5flash44flash_bwd_dq_dk_dv_loop_seqk_parallel_kernelI23Flash_bwd_kernel_traitsILi96ELi64ELi128ELi8ELi2ELi4ELi4ELb1ELb0EN7cutlass10bfloat16_tE19Flash_kernel_traitsILi96ELi64ELi128ELi8ES3_EELb0ELb0ELb0ELb0ELb1ELb1ELb1EEEvNS_16Flash_bwd_paramsE)
        /*0260*/ 	.word	0x000000ff


	//----- nvinfo : EIATTR_FRAME_SIZE
	.align		4
.L_112:
        /*0264*/ 	.byte	0x04, 0x11
        /*0266*/ 	.short	(.L_114 - .L_113)
	.align		4
.L_113:
        /*0268*/ 	.word	index@(_ZN5flash44flash_bwd_dq_dk_dv_loop_seqk_parallel_kernelI23Flash_bwd_kernel_traitsILi96ELi64ELi128ELi8ELi2ELi4ELi4ELb1ELb0EN7cutlass10bfloat16_tE19Flash_kernel_traitsILi96ELi64ELi128ELi8ES3_EELb0ELb0ELb0ELb0ELb1ELb1ELb1EEEvNS_16Flash_bwd_paramsE)
        /*026c*/ 	.word	0x000000b0


	//----- nvinfo : EIATTR_REGCOUNT
	.align		4
.L_114:
        /*0270*/ 	.byte	0x04, 0x2f
        /*0272*/ 	.short	(.L_116 - .L_115)
	.align		4
.L_115:
        /*0274*/ 	.word	index@(_ZN5flash44flash_bwd_dq_dk_dv_loop_seqk_parallel_kernelI23Flash_bwd_kernel_traitsILi96ELi64ELi128ELi8ELi2ELi4ELi4ELb1ELb0EN7cutlass10bfloat16_tE19Flash_kernel_traitsILi96ELi64ELi128ELi8ES3_EELb1ELb0ELb0ELb0ELb1ELb1ELb0EEEvNS_16Flash_bwd_paramsE)
        /*0278*/ 	.word	0x000000ff


	//----- nvinfo : EIATTR_FRAME_SIZE
	.align		4
.L_116:
        /*027c*/ 	.byte	0x04, 0x11
        /*027e*/ 	.short	(.L_118 - .L_117)
	.align		4
.L_117:
        /*0280*/ 	.word	index@(_ZN5flash44flash_bwd_dq_dk_dv_loop_seqk_parallel_kernelI23Flash_bwd_kernel_traitsILi96ELi64ELi128ELi8ELi2ELi4ELi4ELb1ELb0EN7cutlass10bfloat16_tE19Flash_kernel_traitsILi96ELi64ELi128ELi8ES3_EELb1ELb0ELb0ELb0ELb1ELb1ELb0EEEvNS_16Flash_bwd_paramsE)
        /*0284*/ 	.word	0x00000050


	//----- nvinfo : EIATTR_REGCOUNT
	.align		4
.L_118:
        /*0288*/ 	.byte	0x04, 0x2f
        /*028a*/ 	.short	(.L_120 - .L_119)
	.align		4
.L_119:
        /*028c*/ 	.word	index@(_ZN5flash44flash_bwd_dq_dk_dv_loop_seqk_parallel_kernelI23Flash_bwd_kernel_traitsILi96ELi64ELi128ELi8ELi2ELi4ELi4ELb1ELb0EN7cutlass10bfloat16_tE19Flash_kernel_traitsILi96ELi64ELi128ELi8ES3_EELb0ELb0ELb1ELb0ELb0ELb0ELb1EEEvNS_16Flash_bwd_paramsE)
        /*0290*/ 	.word	0x000000ff


	//----- nvinfo : EIATTR_FRAME_SIZE
	.align		4
.L_120:
        /*0294*/ 	.byte	0x04, 0x11
        /*0296*/ 	.short	(.L_122 - .L_121)
	.align		4
.L_121:
        /*0298*/ 	.word	index@(_ZN5flash44flash_bwd_dq_dk_dv_loop_seqk_parallel_kernelI23Flash_bwd_kernel_traitsILi96ELi64ELi128ELi8ELi2ELi4ELi4ELb1ELb0EN7cutlass10bfloat16_tE19Flash_kernel_traitsILi96ELi64ELi128ELi8ES3_EELb0ELb0ELb1ELb0ELb0ELb0ELb1EEEvNS_16Flash_bwd_paramsE)
        /*029c*/ 	.word	0x000000c8


	//----- nvinfo : EIATTR_REGCOUNT
	.align		4
.L_122:
        /*02a0*/ 	.byte	0x04, 0x2f
        /*02a2*/ 	.short	(.L_124 - .L_123)
	.align		4
.L_123:
        /*02a4*/ 	.word	index@(_ZN5flash44flash_bwd_dq_dk_dv_loop_seqk_parallel_kernelI23Flash_bwd_kernel_traitsILi96ELi64ELi128ELi8ELi2ELi4ELi4ELb1ELb0EN7cutlass10bfloat16_tE19Flash_kernel_traitsILi96ELi64ELi128ELi8ES3_EELb1ELb0ELb1ELb0ELb0ELb0ELb0EEEvNS_16Flash_bwd_paramsE)
        /*02a8*/ 	.word	0x000000ff


	//----- nvinfo : EIATTR_FRAME_SIZE
	.align		4
.L_124:
        /*02ac*/ 	.byte	0x04, 0x11
        /*02ae*/ 	.short	(.L_126 - .L_125)
	.align		4
.L_125:
        /*02b0*/ 	.word	index@(_ZN5flash44flash_bwd_dq_dk_dv_loop_seqk_parallel_kernelI23Flash_bwd_kernel_traitsILi96ELi64ELi128ELi8ELi2ELi4ELi4ELb1ELb0EN7cutlass10bfloat16_tE19Flash_kernel_traitsILi96ELi64ELi128ELi8ES3_EELb1ELb0ELb1ELb0ELb0ELb0ELb0EEEvNS_16Flash_bwd_paramsE)
        /*02b4*/ 	.word	0x00000048


	//----- nvinfo : EIATTR_REGCOUNT
	.align		4
.L_126:
        /*02b8*/ 	.byte	0x04, 0x2f
        /*02ba*/ 	.short	(.L_128 - .L_127)
	.align		4
.L_127:
        /*02bc*/ 	.word	index@(_ZN5flash44flash_bwd_dq_dk_dv_loop_seqk_parallel_kernelI23Flash_bwd_kernel_traitsILi96ELi64ELi128ELi8ELi2ELi4ELi4ELb1ELb0EN7cutlass10bfloat16_tE19Flash_kernel_traitsILi96ELi64ELi128ELi8ES3_EELb0ELb0ELb0ELb0ELb0ELb0ELb1EEEvNS_16Flash_bwd_paramsE)
        /*02c0*/ 	.word	0x000000ff


	//----- nvinfo : EIATTR_FRAME_SIZE
	.align		4
.L_128:
        /*02c4*/ 	.byte	0x04, 0x11
        /*02c6*/ 	.short	(.L_130 - .L_129)
	.align		4
.L_129:
        /*02c8*/ 	.word	index@(_ZN5flash44flash_bwd_dq_dk_dv_loop_seqk_parallel_kernelI23Flash_bwd_kernel_traitsILi96ELi64ELi128ELi8ELi2ELi4ELi4ELb1ELb0EN7cutlass10bfloat16_tE19Flash_kernel_traitsILi96ELi64ELi128ELi8ES3_EELb0ELb0ELb0ELb0ELb0ELb0ELb1EEEvNS_16Flash_bwd_paramsE)
        /*02cc*/ 	.word	0x000000c0


	//----- nvinfo : EIATTR_REGCOUNT
	.align		4
.L_130:
        /*02d0*/ 	.byte	0x04, 0x2f
        /*02d2*/ 	.short	(.L_132 - .L_131)
	.align		4
.L_131:
        /*02d4*/ 	.word	index@(_ZN5flash44flash_bwd_dq_dk_dv_loop_seqk_parallel_kernelI23Flash_bwd_kernel_traitsILi96ELi64ELi128ELi8ELi2ELi4ELi4ELb1ELb0EN7cutlass10bfloat16_tE19Flash_kernel_traitsILi96ELi64ELi128ELi8ES3_EELb1ELb0ELb0ELb0ELb0ELb0ELb0EEEvNS_16Flash_bwd_paramsE)
        /*02d8*/ 	.word	0x000000ff


	//----- nvinfo : EIATTR_FRAME_SIZE
	.align		4
.L_132:
        /*02dc*/ 	.byte	0x04, 0x11
        /*02de*/ 	.short	(.L_134 - .L_133)
	.align		4
.L_133:
        /*02e0*/ 	.word	index@(_ZN5flash44flash_bwd_dq_dk_dv_loop_seqk_parallel_kernelI23Flash_bwd_kernel_traitsILi96ELi64ELi128ELi8ELi2ELi4ELi4ELb1ELb0EN7cutlass10bfloat16_tE19Flash_kernel_traitsILi96ELi64ELi128ELi8ES3_EELb1ELb0ELb0ELb0ELb0ELb0ELb0EEEvNS_16Flash_bwd_paramsE)
        /*02e4*/ 	.word	0x00000050


	//----- nvinfo : EIATTR_REGCOUNT
	.align		4
.L_134:
        /*02e8*/ 	.byte	0x04, 0x2f
        /*02ea*/ 	.short	(.L_136 - .L_135)
	.align		4
.L_135:
        /*02ec*/ 	.word	index@(_ZN5flash44flash_bwd_dq_dk_dv_loop_seqk_parallel_kernelI23Flash_bwd_kernel_traitsILi96ELi64ELi128ELi8ELi2ELi4ELi4ELb1ELb0EN7cutlass10bfloat16_tE19Flash_kernel_traitsILi96ELi64ELi128ELi8ES3_EELb0ELb0ELb0ELb0ELb0ELb1ELb1EEEvNS_16Flash_bwd_paramsE)
        /*02f0*/ 	.word	0x000000ff


	//----- nvinfo : EIATTR_FRAME_SIZE
	.align		4
.L_136:
        /*02f4*/ 	.byte	0x04, 0x11
        /*02f6*/ 	.short	(.L_138 - .L_137)
	.align		4
.L_137:
        /*02f8*/ 	.word	index@(_ZN5flash44flash_bwd_dq_dk_dv_loop_seqk_parallel_kernelI23Flash_bwd_kernel_traitsILi96ELi64ELi128ELi8ELi2ELi4ELi4ELb1ELb0EN7cutlass10bfloat16_tE19Flash_kernel_traitsILi96ELi64ELi128ELi8ES3_EELb0ELb0ELb0ELb0ELb0ELb1ELb1EEEvNS_16Flash_bwd_paramsE)
        /*02fc*/ 	.word	0x000000b0


	//----- nvinfo : EIATTR_REGCOUNT
	.align		4
.L_138:
        /*0300*/ 	.byte	0x04, 0x2f
        /*0302*/ 	.short	(.L_140 - .L_139)
	.align		4
.L_139:
        /*0304*/ 	.word	index@(_ZN5flash44flash_bwd_dq_dk_dv_loop_seqk_parallel_kernelI23Flash_bwd_kernel_traitsILi96ELi64ELi128ELi8ELi2ELi4ELi4ELb1ELb0EN7cutlass10bfloat16_tE19Flash_kernel_traitsILi96ELi64ELi128ELi8ES3_EELb1ELb0ELb0ELb0ELb0ELb1ELb0EEEvNS_16Flash_bwd_paramsE)
        /*0308*/ 	.word	0x000000ff


	//----- nvinfo : EIATTR_FRAME_SIZE
	.align		4
.L_140:
        /*030c*/ 	.byte	0x04, 0x11
        /*030e*/ 	.short	(.L_142 - .L_141)
	.align		4
.L_141:
        /*0310*/ 	.word	index@(_ZN5flash44flash_bwd_dq_dk_dv_loop_seqk_parallel_kernelI23Flash_bwd_kernel_traitsILi96ELi64ELi128ELi8ELi2ELi4ELi4ELb1ELb0EN7cutlass10bfloat16_tE19Flash_kernel_traitsILi96ELi64ELi128ELi8ES3_EELb1ELb0ELb0ELb0ELb0ELb1ELb0EEEvNS_16Flash_bwd_paramsE)
        /*0314*/ 	.word	0x00000048


	//----- nvinfo : EIATTR_REGCOUNT
	.align		4
.L_142:
        /*0318*/ 	.byte	0x04, 0x2f
        /*031a*/ 	.short	(.L_144 - .L_143)
	.align		4
.L_143:
        /*031c*/ 	.word	index@(_ZN5flash27flash_bwd_convert_dq_kernelI23Flash_bwd_kernel_traitsILi96ELi64ELi128ELi8ELi2ELi4ELi4ELb1ELb0EN7cutlass10bfloat16_tE19Flash_kernel_traitsILi96ELi64ELi128ELi8ES3_EEEEvNS_16Flash_bwd_paramsEi)
        /*0320*/ 	.word	0x00000040


	//----- nvinfo : EIATTR_FRAME_SIZE
	.align		4
.L_144:
        /*0324*/ 	.byte	0x04, 0x11
        /*0326*/ 	.short	(.L_146 - .L_145)
	.align		4
.L_145:
        /*0328*/ 	.word	index@(_ZN5flash27flash_bwd_convert_dq_kernelI23Flash_bwd_kernel_traitsILi96ELi64ELi128ELi8ELi2ELi4ELi4ELb1ELb0EN7cutlass10bfloat16_tE19Flash_kernel_traitsILi96ELi64ELi128ELi8ES3_EEEEvNS_16Flash_bwd_paramsEi)
        /*032c*/ 	.word	0x00000000


	//----- nvinfo : EIATTR_REGCOUNT
	.align		4
.L_146:
        /*0330*/ 	.byte	0x04, 0x2f
        /*0332*/ 	.short	(.L_148 - .L_147)
	.align		4
.L_147:
        /*0334*/ 	.word	index@(_ZN5flash44flash_bwd_dq_dk_dv_loop_seqk_parallel_kernelI23Flash_bwd_kernel_traitsILi96ELi64ELi128ELi8ELi2ELi4ELi4ELb1ELb0EN7cutlass10bfloat16_tE19Flash_kernel_traitsILi96ELi64ELi128ELi8ES3_EELb0ELb0ELb1ELb1ELb0ELb0ELb0EEEvNS_16Flash_bwd_paramsE)
        /*0338*/ 	.word	0x000000ff


	//----- nvinfo : EIATTR_FRAME_SIZE
	.align		4
.L_148:
        /*033c*/ 	.byte	0x04, 0x11
        /*033e*/ 	.short	(.L_150 - .L_149)
	.align		4
.L_149:
        /*0340*/ 	.word	index@(_ZN5flash44flash_bwd_dq_dk_dv_loop_seqk_parallel_kernelI23Flash_bwd_kernel_traitsILi96ELi64ELi128ELi8ELi2ELi4ELi4ELb1ELb0EN7cutlass10bfloat16_tE19Flash_kernel_traitsILi96ELi64ELi128ELi8ES3_EELb0ELb0ELb1ELb1ELb0ELb0ELb0EEEvNS_16Flash_bwd_paramsE)
        /*0344*/ 	.word	0x00000048


	//----- nvinfo : EIATTR_REGCOUNT
	.align		4
.L_150:
        /*0348*/ 	.byte	0x04, 0x2f
        /*034a*/ 	.short	(.L_152 - .L_151)
	.align		4
.L_151:
        /*034c*/ 	.word	index@(_ZN5flash44flash_bwd_dq_dk_dv_loop_seqk_parallel_kernelI23Flash_bwd_kernel_traitsILi96ELi64ELi128ELi8ELi2ELi4ELi4ELb1ELb0EN7cutlass10bfloat16_tE19Flash_kernel_traitsILi96ELi64ELi128ELi8ES3_EELb0ELb0ELb1ELb0ELb0ELb1ELb0EEEvNS_16Flash_bwd_paramsE)
        /*0350*/ 	.word	0x000000ff


	//----- nvinfo : EIATTR_FRAME_SIZE
	.align		4
.L_152:
        /*0354*/ 	.byte	0x04, 0x11
        /*0356*/ 	.short	(.L_154 - .L_153)
	.align		4
.L_153:
        /*0358*/ 	.word	index@(_ZN5flash44flash_bwd_dq_dk_dv_loop_seqk_parallel_kernelI23Flash_bwd_kernel_traitsILi96ELi64ELi128ELi8ELi2ELi4ELi4ELb1ELb0EN7cutlass10bfloat16_tE19Flash_kernel_traitsILi96ELi64ELi128ELi8ES3_EELb0ELb0ELb1ELb0ELb0ELb1ELb0EEEvNS_16Flash_bwd_paramsE)
        /*035c*/ 	.word	0x00000030


	//----- nvinfo : EIATTR_REGCOUNT
	.align		4
.L_154:
        /*0360*/ 	.byte	0x04, 0x2f
        /*0362*/ 	.short	(.L_156 - .L_155)
	.align		4
.L_155:
        /*0364*/ 	.word	index@(_ZN5flash44flash_bwd_dq_dk_dv_loop_seqk_parallel_kernelI23Flash_bwd_kernel_traitsILi96ELi64ELi128ELi8ELi2ELi4ELi4ELb1ELb0EN7cutlass10bfloat16_tE19Flash_kernel_traitsILi96ELi64ELi128ELi8ES3_EELb0ELb0ELb0ELb1ELb0ELb0ELb0EEEvNS_16Flash_bwd_paramsE)
        /*0368*/ 	.word	0x000000ff


	//----- nvinfo : EIATTR_FRAME_SIZE
	.align		4
.L_156:
        /*036c*/ 	.byte	0x04, 0x11
        /*036e*/ 	.short	(.L_158 - .L_157)
	.align		4
.L_157:
        /*0370*/ 	.word	index@(_ZN5flash44flash_bwd_dq_dk_dv_loop_seqk_parallel_kernelI23Flash_bwd_kernel_traitsILi96ELi64ELi128ELi8ELi2ELi4ELi4ELb1ELb0EN7cutlass10bfloat16_tE19Flash_kernel_traitsILi96ELi64ELi128ELi8ES3_EELb0ELb0ELb0ELb1ELb0ELb0ELb0EEEvNS_16Flash_bwd_paramsE)
        /*0374*/ 	.word	0x00000050


	//----- nvinfo : EIATTR_REGCOUNT
	.align		4
.L_158:
        /*0378*/ 	.byte	0x04, 0x2f
        /*037a*/ 	.short	(.L_160 - .L_159)
	.align		4
.L_159:
        /*037c*/ 	.word	index@(_ZN5flash44flash_bwd_dq_dk_dv_loop_seqk_parallel_kernelI23Flash_bwd_kernel_traitsILi96ELi64ELi128ELi8ELi2ELi4ELi4ELb1ELb0EN7cutlass10bfloat16_tE19Flash_kernel_traitsILi96ELi64ELi128ELi8ES3_EELb0ELb0ELb0ELb0ELb1ELb1ELb0EEEvNS_16Flash_bwd_paramsE)
        /*0380*/ 	.word	0x000000ff


	//----- nvinfo : EIATTR_FRAME_SIZE
	.align		4
.L_160:
        /*0384*/ 	.byte	0x04, 0x11
        /*0386*/ 	.short	(.L_162 - .L_161)
	.align		4
.L_161:
        /*0388*/ 	.word	index@(_ZN5flash44flash_bwd_dq_dk_dv_loop_seqk_parallel_kernelI23Flash_bwd_kernel_traitsILi96ELi64ELi128ELi8ELi2ELi4ELi4ELb1ELb0EN7cutlass10bfloat16_tE19Flash_kernel_traitsILi96ELi64ELi128ELi8ES3_EELb0ELb0ELb0ELb0ELb1ELb1ELb0EEEvNS_16Flash_bwd_paramsE)
        /*038c*/ 	.word	0x00000030


	//----- nvinfo : EIATTR_REGCOUNT
	.align		4
.L_162:
        /*0390*/ 	.byte	0x04, 0x2f
        /*0392*/ 	.short	(.L_164 - .L_163)
	.align		4
.L_163:
        /*0394*/ 	.word	index@(_ZN5flash44flash_bwd_dq_dk_dv_loop_seqk_parallel_kernelI23Flash_bwd_kernel_traitsILi96ELi64ELi128ELi8ELi2ELi4ELi4ELb1ELb0EN7cutlass10bfloat16_tE19Flash_kernel_traitsILi96ELi64ELi128ELi8ES3_EELb0ELb0ELb1ELb0ELb0ELb0ELb0EEEvNS_16Flash_bwd_paramsE)
        /*0398*/ 	.word	0x000000ff


	//----- nvinfo : EIATTR_FRAME_SIZE
	.align		4
.L_164:
        /*039c*/ 	.byte	0x04, 0x11
        /*039e*/ 	.short	(.L_166 - .L_165)
	.align		4
.L_165:
        /*03a0*/ 	.word	index@(_ZN5flash44flash_bwd_dq_dk_dv_loop_seqk_parallel_kernelI23Flash_bwd_kernel_traitsILi96ELi64ELi128ELi8ELi2ELi4ELi4ELb1ELb0EN7cutlass10bfloat16_tE19Flash_kernel_traitsILi96ELi64ELi128ELi8ES3_EELb0ELb0ELb1ELb0ELb0ELb0ELb0EEEvNS_16Flash_bwd_paramsE)
        /*03a4*/ 	.word	0x00000048


	//----- nvinfo : EIATTR_REGCOUNT
	.align		4
.L_166:
        /*03a8*/ 	.byte	0x04, 0x2f
        /*03aa*/ 	.short	(.L_168 - .L_167)
	.align		4
.L_167:
        /*03ac*/ 	.word	index@(_ZN5flash44flash_bwd_dq_dk_dv_loop_seqk_parallel_kernelI23Flash_bwd_kernel_traitsILi96ELi64ELi128ELi8ELi2ELi4ELi4ELb1ELb0EN7cutlass10bfloat16_tE19Flash_kernel_traitsILi96ELi64ELi128ELi8ES3_EELb0ELb0ELb0ELb0ELb0ELb0ELb0EEEvNS_16Flash_bwd_paramsE)
        /*03b0*/ 	.word	0x000000ff


	//----- nvinfo : EIATTR_FRAME_SIZE
	.align		4
.L_168:
        /*03b4*/ 	.byte	0x04, 0x11
        /*03b6*/ 	.short	(.L_170 - .L_169)
	.align		4
.L_169:
        /*03b8*/ 	.word	index@(_ZN5flash44flash_bwd_dq_dk_dv_loop_seqk_parallel_kernelI23Flash_bwd_kernel_traitsILi96ELi64ELi128ELi8ELi2ELi4ELi4ELb1ELb0EN7cutlass10bfloat16_tE19Flash_kernel_traitsILi96ELi64ELi128ELi8ES3_EELb0ELb0ELb0ELb0ELb0ELb0ELb0EEEvNS_16Flash_bwd_paramsE)
        /*03bc*/ 	.word	0x00000050


	//----- nvinfo : EIATTR_REGCOUNT
	.align		4
.L_170:
        /*03c0*/ 	.byte	0x04, 0x2f
        /*03c2*/ 	.short	(.L_172 - .L_171)
	.align		4
.L_171:
        /*03c4*/ 	.word	index@(_ZN5flash44flash_bwd_dq_dk_dv_loop_seqk_parallel_kernelI23Flash_bwd_kernel_traitsILi96ELi64ELi128ELi8ELi2ELi4ELi4ELb1ELb0EN7cutlass10bfloat16_tE19Flash_kernel_traitsILi96ELi64ELi128ELi8ES3_EELb0ELb0ELb0ELb0ELb0ELb1ELb0EEEvNS_16Flash_bwd_paramsE)
        /*03c8*/ 	.word	0x000000ff


	//----- nvinfo : EIATTR_FRAME_SIZE
	.align		4
.L_172:
        /*03cc*/ 	.byte	0x04, 0x11
        /*03ce*/ 	.short	(.L_174 - .L_173)
	.align		4
.L_173:
        /*03d0*/ 	.word	index@(_ZN5flash44flash_bwd_dq_dk_dv_loop_seqk_parallel_kernelI23Flash_bwd_kernel_traitsILi96ELi64ELi128ELi8ELi2ELi4ELi4ELb1ELb0EN7cutlass10bfloat16_tE19Flash_kernel_traitsILi96ELi64ELi128ELi8ES3_EELb0ELb0ELb0ELb0ELb0ELb1ELb0EEEvNS_16Flash_bwd_paramsE)
        /*03d4*/ 	.word	0x00000040


	//----- nvinfo : EIATTR_MIN_STACK_SIZE
	.align		4
.L_174:
        /*03d8*/ 	.byte	0x04, 0x12
        /*03da*/ 	.short	(.L_176 - .L_175)
	.align		4
.L_175:
        /*03dc*/ 	.word	index@(_ZN5flash44flash_bwd_dq_dk_dv_loop_seqk_parallel_kernelI23Flash_bwd_kernel_traitsILi96ELi64ELi128ELi8ELi2ELi4ELi4ELb1ELb0EN7cutlass10bfloat16_tE19Flash_kernel_traitsILi96ELi64ELi128ELi8ES3_EELb0ELb0ELb0ELb0ELb0ELb1ELb0EEEvNS_16Flash_bwd_paramsE)
        /*03e0*/ 	.word	0x00000040


	//----- nvinfo : EIATTR_MIN_STACK_SIZE
	.align		4
.L_176:
        /*03e4*/ 	.byte	0x04, 0x12
        /*03e6*/ 	.short	(.L_178 - .L_177)
	.align		4
.L_177:
        /*03e8*/ 	.word	index@(_ZN5flash44flash_bwd_dq_dk_dv_loop_seqk_parallel_kernelI23Flash_bwd_kernel_traitsILi96ELi64ELi128ELi8ELi2ELi4ELi4ELb1ELb0EN7cutlass10bfloat16_tE19Flash_kernel_traitsILi96ELi64ELi128ELi8ES3_EELb0ELb0ELb0ELb0ELb0ELb0ELb0EEEvNS_16Flash_bwd_paramsE)
        /*03ec*/ 	.word	0x00000050


	//----- nvinfo : EIATTR_MIN_STACK_SIZE
	.align		4
.L_178:
        /*03f0*/ 	.byte	0x04, 0x12
        /*03f2*/ 	.short	(.L_180 - .L_179)
	.align		4
.L_179:
        /*03f4*/ 	.word	index@(_ZN5flash44flash_bwd_dq_dk_dv_loop_seqk_parallel_kernelI23Flash_bwd_kernel_traitsILi96ELi64ELi128ELi8ELi2ELi4ELi4ELb1ELb0EN7cutlass10bfloat16_tE19Flash_kernel_traitsILi96ELi64ELi128ELi8ES3_EELb0ELb0ELb1ELb0ELb0ELb0ELb0EEEvNS_16Flash_bwd_paramsE)
        /*03f8*/ 	.word	0x00000048


	//----- nvinfo : EIATTR_MIN_STACK_SIZE
	.align		4
.L_180:
        /*03fc*/ 	.byte	0x04, 0x12
        /*03fe*/ 	.short	(.L_182 - .L_181)
	.align		4
.L_181:
        /*0400*/ 	.word	index@(_ZN5flash44flash_bwd_dq_dk_dv_loop_seqk_parallel_kernelI23Flash_bwd_kernel_traitsILi96ELi64ELi128ELi8ELi2ELi4ELi4ELb1ELb0EN7cutlass10bfloat16_tE19Flash_kernel_traitsILi96ELi64ELi128ELi8ES3_EELb0ELb0ELb0ELb0ELb1ELb1ELb0EEEvNS_16Flash_bwd_paramsE)
        /*0404*/ 	.word	0x00000030


	//----- nvinfo : EIATTR_MIN_STACK_SIZE
	.align		4
.L_182:
        /*0408*/ 	.byte	0x04, 0x12
        /*040a*/ 	.short	(.L_184 - .L_183)
	.align		4
.L_183:
        /*040c*/ 	.word	index@(_ZN5flash44flash_bwd_dq_dk_dv_loop_seqk_parallel_kernelI23Flash_bwd_kernel_traitsILi96ELi64ELi128ELi8ELi2ELi4ELi4ELb1ELb0EN7cutlass10bfloat16_tE19Flash_kernel_traitsILi96ELi64ELi128ELi8ES3_EELb0ELb0ELb0ELb1ELb0ELb0ELb0EEEvNS_16Flash_bwd_paramsE)
        /*0410*/ 	.word	0x00000050


	//----- nvinfo : EIATTR_MIN_STACK_SIZE
	.align		4
.L_184:
        /*0414*/ 	.byte	0x04, 0x12
        /*0416*/ 	.short	(.L_186 - .L_185)
	.align		4
.L_185:
        /*0418*/ 	.word	index@(_ZN5flash44flash_bwd_dq_dk_dv_loop_seqk_parallel_kernelI23Flash_bwd_kernel_traitsILi96ELi64ELi128ELi8ELi2ELi4ELi4ELb1ELb0EN7cutlass10bfloat16_tE19Flash_kernel_traitsILi96ELi64ELi128ELi8ES3_EELb0ELb0ELb1ELb0ELb0ELb1ELb0EEEvNS_16Flash_bwd_paramsE)
        /*041c*/ 	.word	0x00000030


	//----- nvinfo : EIATTR_MIN_STACK_SIZE
	.align		4
.L_186:
        /*0420*/ 	.byte	0x04, 0x12
        /*0422*/ 	.short	(.L_188 - .L_187)
	.align		4
.L_187:
        /*0424*/ 	.word	index@(_ZN5flash44flash_bwd_dq_dk_dv_loop_seqk_parallel_kernelI23Flash_bwd_kernel_traitsILi96ELi64ELi128ELi8ELi2ELi4ELi4ELb1ELb0EN7cutlass10bfloat16_tE19Flash_kernel_traitsILi96ELi64ELi128ELi8ES3_EELb0ELb0ELb1ELb1ELb0ELb0ELb0EEEvNS_16Flash_bwd_paramsE)
        /*0428*/ 	.word	0x00000048


	//----- nvinfo : EIATTR_MIN_STACK_SIZE
	.align		4
.L_188:
        /*042c*/ 	.byte	0x04, 0x12
        /*042e*/ 	.short	(.L_190 - .L_189)
	.align		4
.L_189:
        /*0430*/ 	.word	index@(_ZN5flash27flash_bwd_convert_dq_kernelI23Flash_bwd_kernel_traitsILi96ELi64ELi128ELi8ELi2ELi4ELi4ELb1ELb0EN7cutlass10bfloat16_tE19Flash_kernel_traitsILi96ELi64ELi128ELi8ES3_EEEEvNS_16Flash_bwd_paramsEi)
        /*0434*/ 	.word	0x00000000


	//----- nvinfo : EIATTR_MIN_STACK_SIZE
	.align		4
.L_190:
        /*0438*/ 	.byte	0x04, 0x12
        /*043a*/ 	.short	(.L_192 - .L_191)
	.align		4
.L_191:
        /*043c*/ 	.word	index@(_ZN5flash44flash_bwd_dq_dk_dv_loop_seqk_parallel_kernelI23Flash_bwd_kernel_traitsILi96ELi64ELi128ELi8ELi2ELi4ELi4ELb1ELb0EN7cutlass10bfloat16_tE19Flash_kernel_traitsILi96ELi64ELi128ELi8ES3_EELb1ELb0ELb0ELb0ELb0ELb1ELb0EEEvNS_16Flash_bwd_paramsE)
        /*0440*/ 	.word	0x00000048


	//----- nvinfo : EIATTR_MIN_STACK_SIZE
	.align		4
.L_192:
        /*0444*/ 	.byte	0x04, 0x12
        /*0446*/ 	.short	(.L_194 - .L_193)
	.align		4
.L_193:
        /*0448*/ 	.word	index@(_ZN5flash44flash_bwd_dq_dk_dv_loop_seqk_parallel_kernelI23Flash_bwd_kernel_traitsILi96ELi64ELi128ELi8ELi2ELi4ELi4ELb1ELb0EN7cutlass10bfloat16_tE19Flash_kernel_traitsILi96ELi64ELi128ELi8ES3_EELb0ELb0ELb0ELb0ELb0ELb1ELb1EEEvNS_16Flash_bwd_paramsE)
        /*044c*/ 	.word	0x000000b0


	//----- nvinfo : EIATTR_MIN_STACK_SIZE
	.align		4
.L_194:
        /*0450*/ 	.byte	0x04, 0x12
        /*0452*/ 	.short	(.L_196 - .L_195)
	.align		4
.L_195:
        /*0454*/ 	.word	index@(_ZN5flash44flash_bwd_dq_dk_dv_loop_seqk_parallel_kernelI23Flash_bwd_kernel_traitsILi96ELi64ELi128ELi8ELi2ELi4ELi4ELb1ELb0EN7cutlass10bfloat16_tE19Flash_kernel_traitsILi96ELi64ELi128ELi8ES3_EELb1ELb0ELb0ELb0ELb0ELb0ELb0EEEvNS_16Flash_bwd_paramsE)
        /*0458*/ 	.word	0x00000050


	//----- nvinfo : EIATTR_MIN_STACK_SIZE
	.align		4
.L_196:
        /*045c*/ 	.byte	0x04, 0x12
        /*045e*/ 	.short	(.L_198 - .L_197)
	.align		4
.L_197:
        /*0460*/ 	.word	index@(_ZN5flash44flash_bwd_dq_dk_dv_loop_seqk_parallel_kernelI23Flash_bwd_kernel_traitsILi96ELi64ELi128ELi8ELi2ELi4ELi4ELb1ELb0EN7cutlass10bfloat16_tE19Flash_kernel_traitsILi96ELi64ELi128ELi8ES3_EELb0ELb0ELb0ELb0ELb0ELb0ELb1EEEvNS_16Flash_bwd_paramsE)
        /*0464*/ 	.word	0x000000c0


	//----- nvinfo : EIATTR_MIN_STACK_SIZE
	.align		4
.L_198:
        /*0468*/ 	.byte	0x04, 0x12
        /*046a*/ 	.short	(.L_200 - .L_199)
	.align		4
.L_199:
        /*046c*/ 	.word	index@(_ZN5flash44flash_bwd_dq_dk_dv_loop_seqk_parallel_kernelI23Flash_bwd_kernel_traitsILi96ELi64ELi128ELi8ELi2ELi4ELi4ELb1ELb0EN7cutlass10bfloat16_tE19Flash_kernel_traitsILi96ELi64ELi128ELi8ES3_EELb1ELb0ELb1ELb0ELb0ELb0ELb0EEEvNS_16Flash_bwd_paramsE)
        /*0470*/ 	.word	0x00000048


	//----- nvinfo : EIATTR_MIN_STACK_SIZE
	.align		4
.L_200:
        /*0474*/ 	.byte	0x04, 0x12
        /*0476*/ 	.short	(.L_202 - .L_201)
	.align		4
.L_201:
        /*0478*/ 	.word	index@(_ZN5flash44flash_bwd_dq_dk_dv_loop_seqk_parallel_kernelI23Flash_bwd_kernel_traitsILi96ELi64ELi128ELi8ELi2ELi4ELi4ELb1ELb0EN7cutlass10bfloat16_tE19Flash_kernel_traitsILi96ELi64ELi128ELi8ES3_EELb0ELb0ELb1ELb0ELb0ELb0ELb1EEEvNS_16Flash_bwd_paramsE)
        /*047c*/ 	.word	0x000000c8


	//----- nvinfo : EIATTR_MIN_STACK_SIZE
	.align		4
.L_202:
        /*0480*/ 	.byte	0x04, 0x12
        /*0482*/ 	.short	(.L_204 - .L_203)
	.align		4
.L_203:
        /*0484*/ 	.word	index@(_ZN5flash44flash_bwd_dq_dk_dv_loop_seqk_parallel_kernelI23Flash_bwd_kernel_traitsILi96ELi64ELi128ELi8ELi2ELi4ELi4ELb1ELb0EN7cutlass10bfloat16_tE19Flash_kernel_traitsILi96ELi64ELi128ELi8ES3_EELb1ELb0ELb0ELb0ELb1ELb1ELb0EEEvNS_16Flash_bwd_paramsE)
        /*0488*/ 	.word	0x00000050


	//----- nvinfo : EIATTR_MIN_STACK_SIZE
	.align		4
.L_204:
        /*048c*/ 	.byte	0x04, 0x12
        /*048e*/ 	.short	(.L_206 - .L_205)
	.align		4
.L_205:
        /*0490*/ 	.word	index@(_ZN5flash44flash_bwd_dq_dk_dv_loop_seqk_parallel_kernelI23Flash_bwd_kernel_traitsILi96ELi64ELi128ELi8ELi2ELi4ELi4ELb1ELb0EN7cutlass10bfloat16_tE19Flash_kernel_traitsILi96ELi64ELi128ELi8ES3_EELb0ELb0ELb0ELb0ELb1ELb1ELb1EEEvNS_16Flash_bwd_paramsE)
        /*0494*/ 	.word	0x000000b0


	//----- nvinfo : EIATTR_MIN_STACK_SIZE
	.align		4
.L_206:
        /*0498*/ 	.byte	0x04, 0x12
        /*049a*/ 	.short	(.L_208 - .L_207)
	.align		4
.L_207:
        /*049c*/ 	.word	index@(_ZN5flash44flash_bwd_dq_dk_dv_loop_seqk_parallel_kernelI23Flash_bwd_kernel_traitsILi96ELi64ELi128ELi8ELi2ELi4ELi4ELb1ELb0EN7cutlass10bfloat16_tE19Flash_kernel_traitsILi96ELi64ELi128ELi8ES3_EELb1ELb0ELb0ELb1ELb0ELb0ELb0EEEvNS_16Flash_bwd_paramsE)
        /*04a0*/ 	.word	0x00000078


	//----- nvinfo : EIATTR_MIN_STACK_SIZE
	.align		4
.L_208:
        /*04a4*/ 	.byte	0x04, 0x12
        /*04a6*/ 	.short	(.L_210 - .L_209)
	.align		4
.L_209:
        /*04a8*/ 	.word	index@(_ZN5flash44flash_bwd_dq_dk_dv_loop_seqk_parallel_kernelI23Flash_bwd_kernel_traitsILi96ELi64ELi128ELi8ELi2ELi4ELi4ELb1ELb0EN7cutlass10bfloat16_tE19Flash_kernel_traitsILi96ELi64ELi128ELi8ES3_EELb0ELb0ELb0ELb1ELb0ELb0ELb1EEEvNS_16Flash_bwd_paramsE)
        /*04ac*/ 	.word	0x000000c8


	//----- nvinfo : EIATTR_MIN_STACK_SIZE
	.align		4
.L_210:
        /*04b0*/ 	.byte	0x04, 0x12
        /*04b2*/ 	.short	(.L_212 - .L_211)
	.align		4
.L_211:
        /*04b4*/ 	.word	index@(_ZN5flash44flash_bwd_dq_dk_dv_loop_seqk_parallel_kernelI23Flash_bwd_kernel_traitsILi96ELi64ELi128ELi8ELi2ELi4ELi4ELb1ELb0EN7cutlass10bfloat16_tE19Flash_kernel_traitsILi96ELi64ELi128ELi8ES3_EELb1ELb0ELb1ELb0ELb0ELb1ELb0EEEvNS_16Flash_bwd_paramsE)
        /*04b8*/ 	.word	0x00000030


	//----- nvinfo : EIATTR_MIN_STACK_SIZE
	.align		4
.L_212:
        /*04bc*/ 	.byte	0x04, 0x12
        /*04be*/ 	.short	(.L_214 - .L_213)
	.align		4
.L_213:
        /*04c0*/ 	.word	index@(_ZN5flash44flash_bwd_dq_dk_dv_loop_seqk_parallel_kernelI23Flash_bwd_kernel_traitsILi96ELi64ELi128ELi8ELi2ELi4ELi4ELb1ELb0EN7cutlass10bfloat16_tE19Flash_kernel_traitsILi96ELi64ELi128ELi8ES3_EELb0ELb0ELb1ELb0ELb0ELb1ELb1EEEvNS_16Flash_bwd_paramsE)
        /*04c4*/ 	.word	0x000000b8


	//----- nvinfo : EIATTR_MIN_STACK_SIZE
	.align		4
.L_214:
        /*04c8*/ 	.byte	0x04, 0x12
        /*04ca*/ 	.short	(.L_216 - .L_215)
	.align		4
.L_215:
        /*04cc*/ 	.word	index@(_ZN5flash44flash_bwd_dq_dk_dv_loop_seqk_parallel_kernelI23Flash_bwd_kernel_traitsILi96ELi64ELi128ELi8ELi2ELi4ELi4ELb1ELb0EN7cutlass10bfloat16_tE19Flash_kernel_traitsILi96ELi64ELi128ELi8ES3_EELb1ELb0ELb1ELb1ELb0ELb0ELb0EEEvNS_16Flash_bwd_paramsE)
        /*04d0*/ 	.word	0x00000050


	//----- nvinfo : EIATTR_MIN_STACK_SIZE
	.align		4
.L_216:
        /*04d4*/ 	.byte	0x04, 0x12
        /*04d6*/ 	.short	(.L_218 - .L_217)
	.align		4
.L_217:
        /*04d8*/ 	.word	index@(_ZN5flash44flash_bwd_dq_dk_dv_loop_seqk_parallel_kernelI23Flash_bwd_kernel_traitsILi96ELi64ELi128ELi8ELi2ELi4ELi4ELb1ELb0EN7cutlass10bfloat16_tE19Flash_kernel_traitsILi96ELi64ELi128ELi8ES3_EELb0ELb0ELb1ELb1ELb0ELb0ELb1EEEvNS_16Flash_bwd_paramsE)
        /*04dc*/ 	.word	0x000000c8


	//----- nvinfo : EIATTR_MIN_STACK_SIZE
	.align		4
.L_218:
        /*04e0*/ 	.byte	0x04, 0x12
        /*04e2*/ 	.short	(.L_220 - .L_219)
	.align		4
.L_219:
        /*04e4*/ 	.word	index@(_ZN5flash25flash_bwd_dot_do_o_kernelILb0E23Flash_bwd_kernel_traitsILi96ELi64ELi128ELi8ELi2ELi4ELi4ELb1ELb0EN7cutlass10bfloat16_tE19Flash_kernel_traitsILi96ELi64ELi128ELi8ES3_EEEEvNS_16Flash_bwd_paramsE)
        /*04e8*/ 	.word	0x00000000


	//----- nvinfo : EIATTR_MIN_STACK_SIZE
	.align		4
.L_220:
        /*04ec*/ 	.byte	0x04, 0x12
        /*04ee*/ 	.short	(.L_222 - .L_221)
	.align		4
.L_221:
        /*04f0*/ 	.word	index@(_ZN5flash25flash_bwd_dot_do_o_kernelILb1E23Flash_bwd_kernel_traitsILi96ELi64ELi128ELi8ELi2ELi4ELi4ELb1ELb0EN7cutlass10bfloat16_tE19Flash_kernel_traitsILi96ELi64ELi128ELi8ES3_EEEEvNS_16Flash_bwd_paramsE)
        /*04f4*/ 	.word	0x00000000


	//----- nvinfo : EIATTR_MIN_STACK_SIZE
	.align		4
.L_222:
        /*04f8*/ 	.byte	0x04, 0x12
        /*04fa*/ 	.short	(.L_224 - .L_223)
	.align		4
.L_223:
        /*04fc*/ 	.word	index@(_ZN5flash27flash_bwd_convert_dq_kernelI23Flash_bwd_kernel_traitsILi96ELi64ELi128ELi8ELi2ELi4ELi4ELb0ELb0EN7cutlass10bfloat16_tE19Flash_kernel_traitsILi96ELi64ELi128ELi8ES3_EEEEvNS_16Flash_bwd_paramsEi)
        /*0500*/ 	.word	0x00000000


	//----- nvinfo : EIATTR_MIN_STACK_SIZE
	.align		4
.L_224:
        /*0504*/ 	.byte	0x04, 0x12
        /*0506*/ 	.short	(.L_226 - .L_225)
	.align		4
.L_225:
        /*0508*/ 	.word	index@(_ZN5flash44flash_bwd_dq_dk_dv_loop_seqk_parallel_kernelI23Flash_bwd_kernel_traitsILi96ELi64ELi128ELi8ELi2ELi4ELi4ELb0ELb0EN7cutlass10bfloat16_tE19Flash_kernel_traitsILi96ELi64ELi128ELi8ES3_EELb1ELb0ELb0ELb0ELb0ELb1ELb0EEEvNS_16Flash_bwd_paramsE)
        /*050c*/ 	.word	0x00000008


	//----- nvinfo : EIATTR_MIN_STACK_SIZE
	.align		4
.L_226:
        /*0510*/ 	.byte	0x04, 0x12
        /*0512*/ 	.short	(.L_228 - .L_227)
	.align		4
.L_227:
        /*0514*/ 	.word	index@(_ZN5flash44flash_bwd_dq_dk_dv_loop_seqk_parallel_kernelI23Flash_bwd_kernel_traitsILi96ELi64ELi128ELi8ELi2ELi4ELi4ELb0ELb0EN7cutlass10bfloat16_tE19Flash_kernel_traitsILi96ELi64ELi128ELi8ES3_EELb0ELb0ELb0ELb0ELb0ELb1ELb1EEEvNS_16Flash_bwd_paramsE)
        /*0518*/ 	.word	0x00000020


	//----- nvinfo : EIATTR_MIN_STACK_SIZE
	.align		4
.L_228:
        /*051c*/ 	.byte	0x04, 0x12
        /*051e*/ 	.short	(.L_230 - .L_229)
	.align		4
.L_229:
        /*0520*/ 	.word	index@(_ZN5flash44flash_bwd_dq_dk_dv_loop_seqk_parallel_kernelI23Flash_bwd_kernel_traitsILi96ELi64ELi128ELi8ELi2ELi4ELi4ELb0ELb0EN7cutlass10bfloat16_tE19Flash_kernel_traitsILi96ELi64ELi128ELi8ES3_EELb1ELb0ELb0ELb0ELb0ELb0ELb0EEEvNS_16Flash_bwd_paramsE)
        /*0524*/ 	.word	0x00000008


	//----- nvinfo : EIATTR_MIN_STACK_SIZE
	.align		4
.L_230:
        /*0528*/ 	.byte	0x04, 0x12
        /*052a*/ 	.short	(.L_232 - .L_231)
	.align		4
.L_231:
        /*052c*/ 	.word	index@(_ZN5flash44flash_bwd_dq_dk_dv_loop_seqk_parallel_kernelI23Flash_bwd_kernel_traitsILi96ELi64ELi128ELi8ELi2ELi4ELi4ELb0ELb0EN7cutlass10bfloat16_tE19Flash_kernel_traitsILi96ELi64ELi128ELi8ES3_EELb0ELb0ELb0ELb0ELb0ELb0ELb1EEEvNS_16Flash_bwd_paramsE)
        /*0530*/ 	.word	0x00000018


	//----- nvinfo : EIATTR_MIN_STACK_SIZE
	.align		4
.L_232:
        /*0534*/ 	.byte	0x04, 0x12
        /*0536*/ 	.short	(.L_234 - .L_233)
	.align		4
.L_233:
        /*0538*/ 	.word	index@(_ZN5flash44flash_bwd_dq_dk_dv_loop_seqk_parallel_kernelI23Flash_bwd_kernel_traitsILi96ELi64ELi128ELi8ELi2ELi4ELi4ELb0ELb0EN7cutlass10bfloat16_tE19Flash_kernel_traitsILi96ELi64ELi128ELi8ES3_EELb1ELb0ELb1ELb0ELb0ELb0ELb0EEEvNS_16Flash_bwd_paramsE)
        /*053c*/ 	.word	0x00000000


	//----- nvinfo : EIATTR_MIN_STACK_SIZE
	.align		4
.L_234:
        /*0540*/ 	.byte	0x04, 0x12
        /*0542*/ 	.short	(.L_236 - .L_235)
	.align		4
.L_235:
        /*0544*/ 	.word	index@(_ZN5flash44flash_bwd_dq_dk_dv_loop_seqk_parallel_kernelI23Flash_bwd_kernel_traitsILi96ELi64ELi128ELi8ELi2ELi4ELi4ELb0ELb0EN7cutlass10bfloat16_tE19Flash_kernel_traitsILi96ELi64ELi128ELi8ES3_EELb0ELb0ELb1ELb0ELb0ELb0ELb1EEEvNS_16Flash_bwd_paramsE)
        /*0548*/ 	.word	0x00000008


	//----- nvinfo : EIATTR_MIN_STACK_SIZE
	.align		4
.L_236:
        /*054c*/ 	.byte	0x04, 0x12
        /*054e*/ 	.short	(.L_238 - .L_237)
	.align		4
.L_237:
        /*0550*/ 	.word	index@(_ZN5flash44flash_bwd_dq_dk_dv_loop_seqk_parallel_kernelI23Flash_bwd_kernel_traitsILi96ELi64ELi128ELi8ELi2ELi4ELi4ELb0ELb0EN7cutlass10bfloat16_tE19Flash_kernel_traitsILi96ELi64ELi128ELi8ES3_EELb1ELb0ELb0ELb0ELb1ELb1ELb0EEEvNS_16Flash_bwd_paramsE)
        /*0554*/ 	.word	0x00000008


	//----- nvinfo : EIATTR_MIN_STACK_SIZE
	.align		4
.L_238:
        /*0558*/ 	.byte	0x04, 0x12
        /*055a*/ 	.short	(.L_240 - .L_239)
	.align		4
.L_239:
        /*055c*/ 	.word	index@(_ZN5flash44flash_bwd_dq_dk_dv_loop_seqk_parallel_kernelI23Flash_bwd_kernel_traitsILi96ELi64ELi128ELi8ELi2ELi4ELi4ELb0ELb0EN7cutlass10bfloat16_tE19Flash_kernel_traitsILi96ELi64ELi128ELi8ES3_EELb0ELb0ELb0ELb0ELb1ELb1ELb1EEEvNS_16Flash_bwd_paramsE)
        /*0560*/ 	.word	0x00000018


	//----- nvinfo : EIATTR_MIN_STACK_SIZE
	.align		4
.L_240:
        /*0564*/ 	.byte	0x04, 0x12
        /*0566*/ 	.short	(.L_242 - .L_241)
	.align		4
.L_241:
        /*0568*/ 	.word	index@(_ZN5flash44flash_bwd_dq_dk_dv_loop_seqk_parallel_kernelI23Flash_bwd_kernel_traitsILi96ELi64ELi128ELi8ELi2ELi4ELi4ELb0ELb0EN7cutlass10bfloat16_tE19Flash_kernel_traitsILi96ELi64ELi128ELi8ES3_EELb1ELb0ELb0ELb1ELb0ELb0ELb0EEEvNS_16Flash_bwd_paramsE)
        /*056c*/ 	.word	0x00000030


	//----- nvinfo : EIATTR_MIN_STACK_SIZE
	.align		4
.L_242:
        /*0570*/ 	.byte	0x04, 0x12
        /*0572*/ 	.short	(.L_244 - .L_243)
	.align		4
.L_243:
        /*0574*/ 	.word	index@(_ZN5flash44flash_bwd_dq_dk_dv_loop_seqk_parallel_kernelI23Flash_bwd_kernel_traitsILi96ELi64ELi128ELi8ELi2ELi4ELi4ELb0ELb0EN7cutlass10bfloat16_tE19Flash_kernel_traitsILi96ELi64ELi128ELi8ES3_EELb0ELb0ELb0ELb1ELb0ELb0ELb1EEEvNS_16Flash_bwd_paramsE)
        /*0578*/ 	.word	0x00000028


	//----- nvinfo : EIATTR_MIN_STACK_SIZE
	.align		4
.L_244:
        /*057c*/ 	.byte	0x04, 0x12
        /*057e*/ 	.short	(.L_246 - .L_245)
	.align		4
.L_245:
        /*0580*/ 	.word	index@(_ZN5flash44flash_bwd_dq_dk_dv_loop_seqk_parallel_kernelI23Flash_bwd_kernel_traitsILi96ELi64ELi128ELi8ELi2ELi4ELi4ELb0ELb0EN7cutlass10bfloat16_tE19Flash_kernel_traitsILi96ELi64ELi128ELi8ES3_EELb1ELb0ELb1ELb0ELb0ELb1ELb0EEEvNS_16Flash_bwd_paramsE)
        /*0584*/ 	.word	0x00000000


	//----- nvinfo : EIATTR_MIN_STACK_SIZE
	.align		4
.L_246:
        /*0588*/ 	.byte	0x04, 0x12
        /*058a*/ 	.short	(.L_248 - .L_247)
	.align		4
.L_247:
        /*058c*/ 	.word	index@(_ZN5flash44flash_bwd_dq_dk_dv_loop_seqk_parallel_kernelI23Flash_bwd_kernel_traitsILi96ELi64ELi128ELi8ELi2ELi4ELi4ELb0ELb0EN7cutlass10bfloat16_tE19Flash_kernel_traitsILi96ELi64ELi128ELi8ES3_EELb0ELb0ELb1ELb0ELb0ELb1ELb1EEEvNS_16Flash_bwd_paramsE)
        /*0590*/ 	.word	0x00000010


	//----- nvinfo : EIATTR_MIN_STACK_SIZE
	.align		4
.L_248:
        /*0594*/ 	.byte	0x04, 0x12
        /*0596*/ 	.short	(.L_250 - .L_249)
	.align		4
.L_249:
        /*0598*/ 	.word	index@(_ZN5flash44flash_bwd_dq_dk_dv_loop_seqk_parallel_kernelI23Flash_bwd_kernel_traitsILi96ELi64ELi128ELi8ELi2ELi4ELi4ELb0ELb0EN7cutlass10bfloat16_tE19Flash_kernel_traitsILi96ELi64ELi128ELi8ES3_EELb1ELb0ELb1ELb1ELb0ELb0ELb0EEEvNS_16Flash_bwd_paramsE)
        /*059c*/ 	.word	0x00000000


	//----- nvinfo : EIATTR_MIN_STACK_SIZE
	.align		4
.L_250:
        /*05a0*/ 	.byte	0x04, 0x12
        /*05a2*/ 	.short	(.L_252 - .L_251)
	.align		4
.L_251:
        /*05a4*/ 	.word	index@(_ZN5flash44flash_bwd_dq_dk_dv_loop_seqk_parallel_kernelI23Flash_bwd_kernel_traitsILi96ELi64ELi128ELi8ELi2ELi4ELi4ELb0ELb0EN7cutlass10bfloat16_tE19Flash_kernel_traitsILi96ELi64ELi128ELi8ES3_EELb0ELb0ELb1ELb1ELb0ELb0ELb1EEEvNS_16Flash_bwd_paramsE)
        /*05a8*/ 	.word	0x00000008


	//----- nvinfo : EIATTR_MIN_STACK_SIZE
	.align		4
.L_252:
        /*05ac*/ 	.byte	0x04, 0x12
        /*05ae*/ 	.short	(.L_254 - .L_253)
	.align		4
.L_253:
        /*05b0*/ 	.word	index@(_ZN5flash25flash_bwd_dot_do_o_kernelILb0E23Flash_bwd_kernel_traitsILi96ELi64ELi128ELi8ELi2ELi4ELi4ELb0ELb0EN7cutlass10bfloat16_tE19Flash_kernel_traitsILi96ELi64ELi128ELi8ES3_EEEEvNS_16Flash_bwd_paramsE)
        /*05b4*/ 	.word	0x00000000


	//----- nvinfo : EIATTR_MIN_STACK_SIZE
	.align		4
.L_254:
        /*05b8*/ 	.byte	0x04, 0x12
        /*05ba*/ 	.short	(.L_256 - .L_255)
	.align		4
.L_255:
        /*05bc*/ 	.word	index@(_ZN5flash25flash_bwd_dot_do_o_kernelILb1E23Flash_bwd_kernel_traitsILi96ELi64ELi128ELi8ELi2ELi4ELi4ELb0ELb0EN7cutlass10bfloat16_tE19Flash_kernel_traitsILi96ELi64ELi128ELi8ES3_EEEEvNS_16Flash_bwd_paramsE)
        /*05c0*/ 	.word	0x00000000
.L_256:


//--------------------- .nv.info._ZN5flash44flash_bwd_dq_dk_dv_loop_seqk_parallel_kernelI23Flash_bwd_kernel_traitsILi96ELi64ELi128ELi8ELi2ELi4ELi4ELb1ELb0EN7cutlass10bfloat16_tE19Flash_kernel_traitsILi96ELi64ELi128ELi8ES3_EELb0ELb0ELb0ELb0ELb0ELb1ELb0EEEvNS_16Flash_bwd_paramsE --------------------------
	.section	.nv.info._ZN5flash44flash_bwd_dq_dk_dv_loop_seqk_parallel_kernelI23Flash_bwd_kernel_traitsILi96ELi64ELi128ELi8ELi2ELi4ELi4ELb1ELb0EN7cutlass10bfloat16_tE19Flash_kernel_traitsILi96ELi64ELi128ELi8ES3_EELb0ELb0ELb0ELb0ELb0ELb1ELb0EEEvNS_16Flash_bwd_paramsE,"",@"SHT_CUDA_INFO"
	.sectionflags	@""
	.align	4


	//----- nvinfo : EIATTR_CUDA_API_VERSION
	.align		4
        /*0000*/ 	.byte	0x04, 0x37
        /*0002*/ 	.short	(.L_258 - .L_257)
.L_257:
        /*0004*/ 	.word	0x00000082


	//----- nvinfo : EIATTR_SW2861232_WAR
	.align		4
.L_258:
        /*0008*/ 	.byte	0x01, 0x35
	.zero		2


	//----- nvinfo : EIATTR_PARAM_CBANK
	.align		4
        /*000c*/ 	.byte	0x04, 0x0a
        /*000e*/ 	.short	(.L_260 - .L_259)
	.align		4
.L_259:
        /*0010*/ 	.word	index@(.nv.constant0._ZN5flash44flash_bwd_dq_dk_dv_loop_seqk_parallel_kernelI23Flash_bwd_kernel_traitsILi96ELi64ELi128ELi8ELi2ELi4ELi4ELb1ELb0EN7cutlass10bfloat16_tE19Flash_kernel_traitsILi96ELi64ELi128ELi8ES3_EELb0ELb0ELb0ELb0ELb0ELb1ELb0EEEvNS_16Flash_bwd_paramsE)
        /*0014*/ 	.short	0x0160
        /*0016*/ 	.short	0x0280


	//----- nvinfo : EIATTR_CBANK_PARAM_SIZE
	.align		4
.L_260:
        /*0018*/ 	.byte	0x03, 0x19
        /*001a*/ 	.short	0x0280


	//----- nvinfo : EIATTR_KPARAM_INFO
	.align		4
        /*001c*/ 	.byte	0x04, 0x17
        /*001e*/ 	.short	(.L_262 - .L_261)
.L_261:
        /*0020*/ 	.word	0x00000000
        /*0024*/ 	.short	0x0000
        /*0026*/ 	.short	0x0000
        /*0028*/ 	.byte	0x00, 0xf0, 0x01, 0x0a


	//----- nvinfo : EIATTR_MAXREG_COUNT
	.align		4
.L_262:
        /*002c*/ 	.byte	0x03, 0x1b
        /*002e*/ 	.short	0x00ff


	//----- nvinfo : EIATTR_NUM_BARRIERS
	.align		4
        /*0030*/ 	.byte	0x02, 0x4c
        /*0032*/ 	.byte	0x01
	.zero		1


	//----- nvinfo : EIATTR_ANNOTATIONS
	.align		4
        /*0034*/ 	.byte	0x04, 0x55
        /*0036*/ 	.short	(.L_264 - .L_263)


	//   ....[0]....
.L_263:
        /*0038*/ 	.word	0x00000001
        /*003c*/ 	.byte	0x40, 0x06, 0x00, 0x00, 0x01, 0x00, 0x00, 0x00, 0x20, 0x0a, 0x00, 0x00, 0x01, 0x00, 0x00, 0x00
        /* <DEDUP_REMOVED lines=18> */
        /*016c*/ 	.byte	0xf0, 0x65, 0x00, 0x00


	//----- nvinfo : EIATTR_MERCURY_ISA_VERSION
	.align		4
.L_264:
        /*0170*/ 	.byte	0x03, 0x5f
        /*0172*/ 	.short	0x0000


	//----- nvinfo : EIATTR_EXIT_INSTR_OFFSETS
	.align		4
        /*0174*/ 	.byte	0x04, 0x1c
        /*0176*/ 	.short	(.L_266 - .L_265)


	//   ....[0]....
.L_265:
        /*0178*/ 	.word	0x000000a0


	//   ....[1]....
        /*017c*/ 	.word	0x000081e0


	//----- nvinfo : EIATTR_CTAIDZ_USED
	.align		4
.L_266:
        /*0180*/ 	.byte	0x01, 0x04
	.zero		2


	//----- nvinfo : EIATTR_CRS_STACK_SIZE
	.align		4
        /*0184*/ 	.byte	0x04, 0x1e
        /*0186*/ 	.short	(.L_268 - .L_267)
.L_267:
        /*0188*/ 	.word	0x00000000
.L_268:


//--------------------- .nv.info._ZN5flash44flash_bwd_dq_dk_dv_loop_seqk_parallel_kernelI23Flash_bwd_kernel_traitsILi96ELi64ELi128ELi8ELi2ELi4ELi4ELb1ELb0EN7cutlass10bfloat16_tE19Flash_kernel_traitsILi96ELi64ELi128ELi8ES3_EELb0ELb0ELb0ELb0ELb0ELb0ELb0EEEvNS_16Flash_bwd_paramsE --------------------------
	.section	.nv.info._ZN5flash44flash_bwd_dq_dk_dv_loop_seqk_parallel_kernelI23Flash_bwd_kernel_traitsILi96ELi64ELi128ELi8ELi2ELi4ELi4ELb1ELb0EN7cutlass10bfloat16_tE19Flash_kernel_traitsILi96ELi64ELi128ELi8ES3_EELb0ELb0ELb0ELb0ELb0ELb0ELb0EEEvNS_16Flash_bwd_paramsE,"",@"SHT_CUDA_INFO"
	.sectionflags	@""
	.align	4


	//----- nvinfo : EIATTR_CUDA_API_VERSION
	.align		4
        /*0000*/ 	.byte	0x04, 0x37
        /*0002*/ 	.short	(.L_270 - .L_269)
.L_269:
        /*0004*/ 	.word	0x00000082


	//----- nvinfo : EIATTR_SW2861232_WAR
	.align		4
.L_270:
        /*0008*/ 	.byte	0x01, 0x35
	.zero		2


	//----- nvinfo : EIATTR_PARAM_CBANK
	.align		4
        /*000c*/ 	.byte	0x04, 0x0a
        /*000e*/ 	.short	(.L_272 - .L_271)
	.align		4
.L_271:
        /*0010*/ 	.word	index@(.nv.constant0._ZN5flash44flash_bwd_dq_dk_dv_loop_seqk_parallel_kernelI23Flash_bwd_kernel_traitsILi96ELi64ELi128ELi8ELi2ELi4ELi4ELb1ELb0EN7cutlass10bfloat16_tE19Flash_kernel_traitsILi96ELi64ELi128ELi8ES3_EELb0ELb0ELb0ELb0ELb0ELb0ELb0EEEvNS_16Flash_bwd_paramsE)
        /*0014*/ 	.short	0x0160
        /*0016*/ 	.short	0x0280


	//----- nvinfo : EIATTR_CBANK_PARAM_SIZE
	.align		4
.L_272:
        /*0018*/ 	.byte	0x03, 0x19
        /*001a*/ 	.short	0x0280


	//----- nvinfo : EIATTR_KPARAM_INFO
	.align		4
        /*001c*/ 	.byte	0x04, 0x17
        /*001e*/ 	.short	(.L_274 - .L_273)
.L_273:
        /*0020*/ 	.word	0x00000000
        /*0024*/ 	.short	0x0000
        /*0026*/ 	.short	0x0000
        /*0028*/ 	.byte	0x00, 0xf0, 0x01, 0x0a


	//----- nvinfo : EIATTR_MAXREG_COUNT
	.align		4
.L_274:
        /*002c*/ 	.byte	0x03, 0x1b
        /*002e*/ 	.short	0x00ff


	//----- nvinfo : EIATTR_NUM_BARRIERS
	.align		4
        /*0030*/ 	.byte	0x02, 0x4c
        /*0032*/ 	.byte	0x01
	.zero		1


	//----- nvinfo : EIATTR_ANNOTATIONS
	.align		4
        /*0034*/ 	.byte	0x04, 0x55
        /*0036*/ 	.short	(.L_276 - .L_275)


	//   ....[0]....
.L_275:
        /* <DEDUP_REMOVED lines=32> */


	//----- nvinfo : EIATTR_MERCURY_ISA_VERSION
	.align		4
.L_276:
        /*0220*/ 	.byte	0x03, 0x5f
        /*0222*/ 	.short	0x0000


	//----- nvinfo : EIATTR_EXIT_INSTR_OFFSETS
	.align		4
        /*0224*/ 	.byte	0x04, 0x1c
        /*0226*/ 	.short	(.L_278 - .L_277)


	//   ....[0]....
.L_277:
        /*0228*/ 	.word	0x000000a0


	//   ....[1]....
        /*022c*/ 	.word	0x00009080


	//----- nvinfo : EIATTR_CTAIDZ_USED
	.align		4
.L_278:
        /*0230*/ 	.byte	0x01, 0x04
	.zero		2


	//----- nvinfo : EIATTR_CRS_STACK_SIZE
	.align		4
        /*0234*/ 	.byte	0x04, 0x1e
        /*0236*/ 	.short	(.L_280 - .L_279)
.L_279:
        /*0238*/ 	.word	0x00000000
.L_280:


//--------------------- .nv.info._ZN5flash44flash_bwd_dq_dk_dv_loop_seqk_parallel_kernelI23Flash_bwd_kernel_traitsILi96ELi64ELi128ELi8ELi2ELi4ELi4ELb1ELb0EN7cutlass10bfloat16_tE19Flash_kernel_traitsILi96ELi64ELi128ELi8ES3_EELb0ELb0ELb1ELb0ELb0ELb0ELb0EEEvNS_16Flash_bwd_paramsE --------------------------
	.section	.nv.info._ZN5flash44flash_bwd_dq_dk_dv_loop_seqk_parallel_kernelI23Flash_bwd_kernel_traitsILi96ELi64ELi128ELi8ELi2ELi4ELi4ELb1ELb0EN7cutlass10bfloat16_tE19Flash_kernel_traitsILi96ELi64ELi128ELi8ES3_EELb0ELb0ELb1ELb0ELb0ELb0ELb0EEEvNS_16Flash_bwd_paramsE,"",@"SHT_CUDA_INFO"
	.sectionflags	@""
	.align	4


	//----- nvinfo : EIATTR_CUDA_API_VERSION
	.align		4
        /*0000*/ 	.byte	0x04, 0x37
        /*0002*/ 	.short	(.L_282 - .L_281)
.L_281:
        /*0004*/ 	.word	0x00000082


	//----- nvinfo : EIATTR_SW2861232_WAR
	.align		4
.L_282:
        /*0008*/ 	.byte	0x01, 0x35
	.zero		2


	//----- nvinfo : EIATTR_PARAM_CBANK
	.align		4
        /*000c*/ 	.byte	0x04, 0x0a
        /*000e*/ 	.short	(.L_284 - .L_283)
	.align		4
.L_283:
        /*0010*/ 	.word	index@(.nv.constant0._ZN5flash44flash_bwd_dq_dk_dv_loop_seqk_parallel_kernelI23Flash_bwd_kernel_traitsILi96ELi64ELi128ELi8ELi2ELi4ELi4ELb1ELb0EN7cutlass10bfloat16_tE19Flash_kernel_traitsILi96ELi64ELi128ELi8ES3_EELb0ELb0ELb1ELb0ELb0ELb0ELb0EEEvNS_16Flash_bwd_paramsE)
        /*0014*/ 	.short	0x0160
        /*0016*/ 	.short	0x0280


	//----- nvinfo : EIATTR_CBANK_PARAM_SIZE
	.align		4
.L_284:
        /*0018*/ 	.byte	0x03, 0x19
        /*001a*/ 	.short	0x0280


	//----- nvinfo : EIATTR_KPARAM_INFO
	.align		4
        /*001c*/ 	.byte	0x04, 0x17
        /*001e*/ 	.short	(.L_286 - .L_285)
.L_285:
        /*0020*/ 	.word	0x00000000
        /*0024*/ 	.short	0x0000
        /*0026*/ 	.short	0x0000
        /*0028*/ 	.byte	0x00, 0xf0, 0x01, 0x0a


	//----- nvinfo : EIATTR_MAXREG_COUNT
	.align		4
.L_286:
        /*002c*/ 	.byte	0x03, 0x1b
        /*002e*/ 	.short	0x00ff


	//----- nvinfo : EIATTR_NUM_BARRIERS
	.align		4
        /*0030*/ 	.byte	0x02, 0x4c
        /*0032*/ 	.byte	0x01
	.zero		1


	//----- nvinfo : EIATTR_ANNOTATIONS
	.align		4
        /*0034*/ 	.byte	0x04, 0x55
        /*0036*/ 	.short	(.L_288 - .L_287)


	//   ....[0]....
.L_287:
        /* <DEDUP_REMOVED lines=26> */
        /*01cc*/ 	.byte	0xf0, 0x7f, 0x00, 0x00, 0x01, 0x00, 0x00, 0x00, 0x00, 0x80, 0x00, 0x00


	//----- nvinfo : EIATTR_MERCURY_ISA_VERSION
	.align		4
.L_288:
        /*01d8*/ 	.byte	0x03, 0x5f
        /*01da*/ 	.short	0x0000


	//----- nvinfo : EIATTR_EXIT_INSTR_OFFSETS
	.align		4
        /*01dc*/ 	.byte	0x04, 0x1c
        /*01de*/ 	.short	(.L_290 - .L_289)


	//   ....[0]....
.L_289:
        /*01e0*/ 	.word	0x000000a0


	//   ....[1]....
        /*01e4*/ 	.word	0x00009430


	//----- nvinfo : EIATTR_CTAIDZ_USED
	.align		4
.L_290:
        /*01e8*/ 	.byte	0x01, 0x04
	.zero		2


	//----- nvinfo : EIATTR_CRS_STACK_SIZE
	.align		4
        /*01ec*/ 	.byte	0x04, 0x1e
        /*01ee*/ 	.short	(.L_292 - .L_291)
.L_291:
        /*01f0*/ 	.word	0x00000000
.L_292:


//--------------------- .nv.info._ZN5flash44flash_bwd_dq_dk_dv_loop_seqk_parallel_kernelI23Flash_bwd_kernel_traitsILi96ELi64ELi128ELi8ELi2ELi4ELi4ELb1ELb0EN7cutlass10bfloat16_tE19Flash_kernel_traitsILi96ELi64ELi128ELi8ES3_EELb0ELb0ELb0ELb0ELb1ELb1ELb0EEEvNS_16Flash_bwd_paramsE --------------------------
	.section	.nv.info._ZN5flash44flash_bwd_dq_dk_dv_loop_seqk_parallel_kernelI23Flash_bwd_kernel_traitsILi96ELi64ELi128ELi8ELi2ELi4ELi4ELb1ELb0EN7cutlass10bfloat16_tE19Flash_kernel_traitsILi96ELi64ELi128ELi8ES3_EELb0ELb0ELb0ELb0ELb1ELb1ELb0EEEvNS_16Flash_bwd_paramsE,"",@"SHT_CUDA_INFO"
	.sectionflags	@""
	.align	4


	//----- nvinfo : EIATTR_CUDA_API_VERSION
	.align		4
        /*0000*/ 	.byte	0x04, 0x37
        /*0002*/ 	.short	(.L_294 - .L_293)
.L_293:
        /*0004*/ 	.word	0x00000082


	//----- nvinfo : EIATTR_SW2861232_WAR
	.align		4
.L_294:
        /*0008*/ 	.byte	0x01, 0x35
	.zero		2


	//----- nvinfo : EIATTR_PARAM_CBANK
	.align		4
        /*000c*/ 	.byte	0x04, 0x0a
        /*000e*/ 	.short	(.L_296 - .L_295)
	.align		4
.L_295:
        /*0010*/ 	.word	index@(.nv.constant0._ZN5flash44flash_bwd_dq_dk_dv_loop_seqk_parallel_kernelI23Flash_bwd_kernel_traitsILi96ELi64ELi128ELi8ELi2ELi4ELi4ELb1ELb0EN7cutlass10bfloat16_tE19Flash_kernel_traitsILi96ELi64ELi128ELi8ES3_EELb0ELb0ELb0ELb0ELb1ELb1ELb0EEEvNS_16Flash_bwd_paramsE)
        /*0014*/ 	.short	0x0160
        /*0016*/ 	.short	0x0280


	//----- nvinfo : EIATTR_CBANK_PARAM_SIZE
	.align		4
.L_296:
        /*0018*/ 	.byte	0x03, 0x19
        /*001a*/ 	.short	0x0280


	//----- nvinfo : EIATTR_KPARAM_INFO
	.align		4
        /*001c*/ 	.byte	0x04, 0x17
        /*001e*/ 	.short	(.L_298 - .L_297)
.L_297:
        /*0020*/ 	.word	0x00000000
        /*0024*/ 	.short	0x0000
        /*0026*/ 	.short	0x0000
        /*0028*/ 	.byte	0x00, 0xf0, 0x01, 0x0a


	//----- nvinfo : EIATTR_MAXREG_COUNT
	.align		4
.L_298:
        /*002c*/ 	.byte	0x03, 0x1b
        /*002e*/ 	.short	0x00ff


	//----- nvinfo : EIATTR_NUM_BARRIERS
	.align		4
        /*0030*/ 	.byte	0x02, 0x4c
        /*0032*/ 	.byte	0x01
	.zero		1


	//----- nvinfo : EIATTR_ANNOTATIONS
	.align		4
        /*0034*/ 	.byte	0x04, 0x55
        /*0036*/ 	.short	(.L_300 - .L_299)


	//   ....[0]....
.L_299:
        /* <DEDUP_REMOVED lines=14> */


	//----- nvinfo : EIATTR_MERCURY_ISA_VERSION
	.align		4
.L_300:
        /*0108*/ 	.byte	0x03, 0x5f
        /*010a*/ 	.short	0x0000


	//----- nvinfo : EIATTR_EXIT_INSTR_OFFSETS
	.align		4
        /*010c*/ 	.byte	0x04, 0x1c
        /*010e*/ 	.short	(.L_302 - .L_301)


	//   ....[0]....
.L_301:
        /*0110*/ 	.word	0x000000a0


	//   ....[1]....
        /*0114*/ 	.word	0x000062c0


	//----- nvinfo : EIATTR_CTAIDZ_USED
	.align		4
.L_302:
        /*0118*/ 	.byte	0x01, 0x04
	.zero		2


//--------------------- .nv.info._ZN5flash44flash_bwd_dq_dk_dv_loop_seqk_parallel_kernelI23Flash_bwd_kernel_traitsILi96ELi64ELi128ELi8ELi2ELi4ELi4ELb1ELb0EN7cutlass10bfloat16_tE19Flash_kernel_traitsILi96ELi64ELi128ELi8ES3_EELb0ELb0ELb0ELb1ELb0ELb0ELb0EEEvNS_16Flash_bwd_paramsE --------------------------
	.section	.nv.info._ZN5flash44flash_bwd_dq_dk_dv_loop_seqk_parallel_kernelI23Flash_bwd_kernel_traitsILi96ELi64ELi128ELi8ELi2ELi4ELi4ELb1ELb0EN7cutlass10bfloat16_tE19Flash_kernel_traitsILi96ELi64ELi128ELi8ES3_EELb0ELb0ELb0ELb1ELb0ELb0ELb0EEEvNS_16Flash_bwd_paramsE,"",@"SHT_CUDA_INFO"
	.sectionflags	@""
	.align	4


	//----- nvinfo : EIATTR_CUDA_API_VERSION
	.align		4
        /*0000*/ 	.byte	0x04, 0x37
        /*0002*/ 	.short	(.L_304 - .L_303)
.L_303:
        /*0004*/ 	.word	0x00000082


	//----- nvinfo : EIATTR_SW2861232_WAR
	.align		4
.L_304:
        /*0008*/ 	.byte	0x01, 0x35
	.zero		2


	//----- nvinfo : EIATTR_PARAM_CBANK
	.align		4
        /*000c*/ 	.byte	0x04, 0x0a
        /*000e*/ 	.short	(.L_306 - .L_305)
	.align		4
.L_305:
        /*0010*/ 	.word	index@(.nv.constant0._ZN5flash44flash_bwd_dq_dk_dv_loop_seqk_parallel_kernelI23Flash_bwd_kernel_traitsILi96ELi64ELi128ELi8ELi2ELi4ELi4ELb1ELb0EN7cutlass10bfloat16_tE19Flash_kernel_traitsILi96ELi64ELi128ELi8ES3_EELb0ELb0ELb0ELb1ELb0ELb0ELb0EEEvNS_16Flash_bwd_paramsE)
        /*0014*/ 	.short	0x0160
        /*0016*/ 	.short	0x0280


	//----- nvinfo : EIATTR_CBANK_PARAM_SIZE
	.align		4
.L_306:
        /*0018*/ 	.byte	0x03, 0x19
        /*001a*/ 	.short	0x0280


	//----- nvinfo : EIATTR_KPARAM_INFO
	.align		4
        /*001c*/ 	.byte	0x04, 0x17
        /*001e*/ 	.short	(.L_308 - .L_307)
.L_307:
        /*0020*/ 	.word	0x00000000
        /*0024*/ 	.short	0x0000
        /*0026*/ 	.short	0x0000
        /*0028*/ 	.byte	0x00, 0xf0, 0x01, 0x0a


	//----- nvinfo : EIATTR_MAXREG_COUNT
	.align		4
.L_308:
        /*002c*/ 	.byte	0x03, 0x1b
        /*002e*/ 	.short	0x00ff


	//----- nvinfo : EIATTR_NUM_BARRIERS
	.align		4
        /*0030*/ 	.byte	0x02, 0x4c
        /*0032*/ 	.byte	0x01
	.zero		1


	//----- nvinfo : EIATTR_ANNOTATIONS
	.align		4
        /*0034*/ 	.byte	0x04, 0x55
        /*0036*/ 	.short	(.L_310 - .L_309)


	//   ....[0]....
.L_309:
        /* <DEDUP_REMOVED lines=33> */


	//----- nvinfo : EIATTR_MERCURY_ISA_VERSION
	.align		4
.L_310:
        /*0238*/ 	.byte	0x03, 0x5f
        /*023a*/ 	.short	0x0000


	//----- nvinfo : EIATTR_EXIT_INSTR_OFFSETS
	.align		4
        /*023c*/ 	.byte	0x04, 0x1c
        /*023e*/ 	.short	(.L_312 - .L_311)


	//   ....[0]....
.L_311:
        /*0240*/ 	.word	0x000000a0


	//   ....[1]....
        /*0244*/ 	.word	0x00009970


	//----- nvinfo : EIATTR_CTAIDZ_USED
	.align		4
.L_312:
        /*0248*/ 	.byte	0x01, 0x04
	.zero		2


	//----- nvinfo : EIATTR_CRS_STACK_SIZE
	.align		4
        /*024c*/ 	.byte	0x04, 0x1e
        /*024e*/ 	.short	(.L_314 - .L_313)
.L_313:
        /*0250*/ 	.word	0x00000000
.L_314:


//--------------------- .nv.info._ZN5flash44flash_bwd_dq_dk_dv_loop_seqk_parallel_kernelI23Flash_bwd_kernel_traitsILi96ELi64ELi128ELi8ELi2ELi4ELi4ELb1ELb0EN7cutlass10bfloat16_tE19Flash_kernel_traitsILi96ELi64ELi128ELi8ES3_EELb0ELb0ELb1ELb0ELb0ELb1ELb0EEEvNS_16Flash_bwd_paramsE --------------------------
	.section	.nv.info._ZN5flash44flash_bwd_dq_dk_dv_loop_seqk_parallel_kernelI23Flash_bwd_kernel_traitsILi96ELi64ELi128ELi8ELi2ELi4ELi4ELb1ELb0EN7cutlass10bfloat16_tE19Flash_kernel_traitsILi96ELi64ELi128ELi8ES3_EELb0ELb0ELb1ELb0ELb0ELb1ELb0EEEvNS_16Flash_bwd_paramsE,"",@"SHT_CUDA_INFO"
	.sectionflags	@""
	.align	4


	//----- nvinfo : EIATTR_CUDA_API_VERSION
	.align		4
        /*0000*/ 	.byte	0x04, 0x37
        /*0002*/ 	.short	(.L_316 - .L_315)
.L_315:
        /*0004*/ 	.word	0x00000082


	//----- nvinfo : EIATTR_SW2861232_WAR
	.align		4
.L_316:
        /*0008*/ 	.byte	0x01, 0x35
	.zero		2


	//----- nvinfo : EIATTR_PARAM_CBANK
	.align		4
        /*000c*/ 	.byte	0x04, 0x0a
        /*000e*/ 	.short	(.L_318 - .L_317)
	.align		4
.L_317:
        /*0010*/ 	.word	index@(.nv.constant0._ZN5flash44flash_bwd_dq_dk_dv_loop_seqk_parallel_kernelI23Flash_bwd_kernel_traitsILi96ELi64ELi128ELi8ELi2ELi4ELi4ELb1ELb0EN7cutlass10bfloat16_tE19Flash_kernel_traitsILi96ELi64ELi128ELi8ES3_EELb0ELb0ELb1ELb0ELb0ELb1ELb0EEEvNS_16Flash_bwd_paramsE)
        /*0014*/ 	.short	0x0160
        /*0016*/ 	.short	0x0280


	//----- nvinfo : EIATTR_CBANK_PARAM_SIZE
	.align		4
.L_318:
        /*0018*/ 	.byte	0x03, 0x19
        /*001a*/ 	.short	0x0280


	//----- nvinfo : EIATTR_KPARAM_INFO
	.align		4
        /*001c*/ 	.byte	0x04, 0x17
        /*001e*/ 	.short	(.L_320 - .L_319)
.L_319:
        /*0020*/ 	.word	0x00000000
        /*0024*/ 	.short	0x0000
        /*0026*/ 	.short	0x0000
        /*0028*/ 	.byte	0x00, 0xf0, 0x01, 0x0a


	//----- nvinfo : EIATTR_MAXREG_COUNT
	.align		4
.L_320:
        /*002c*/ 	.byte	0x03, 0x1b
        /*002e*/ 	.short	0x00ff


	//----- nvinfo : EIATTR_NUM_BARRIERS
	.align		4
        /*0030*/ 	.byte	0x02, 0x4c
        /*0032*/ 	.byte	0x01
	.zero		1


	//----- nvinfo : EIATTR_ANNOTATIONS
	.align		4
        /*0034*/ 	.byte	0x04, 0x55
        /*0036*/ 	.short	(.L_322 - .L_321)


	//   ....[0]....
.L_321:
        /* <DEDUP_REMOVED lines=13> */


	//----- nvinfo : EIATTR_MERCURY_ISA_VERSION
	.align		4
.L_322:
        /*00f8*/ 	.byte	0x03, 0x5f
        /*00fa*/ 	.short	0x0000


	//----- nvinfo : EIATTR_EXIT_INSTR_OFFSETS
	.align		4
        /*00fc*/ 	.byte	0x04, 0x1c
        /*00fe*/ 	.short	(.L_324 - .L_323)


	//   ....[0]....
.L_323:
        /*0100*/ 	.word	0x000000a0


	//   ....[1]....
        /*0104*/ 	.word	0x000083d0


	//----- nvinfo : EIATTR_CTAIDZ_USED
	.align		4
.L_324:
        /*0108*/ 	.byte	0x01, 0x04
	.zero		2


	//----- nvinfo : EIATTR_CRS_STACK_SIZE
	.align		4
        /*010c*/ 	.byte	0x04, 0x1e
        /*010e*/ 	.short	(.L_326 - .L_325)
.L_325:
        /*0110*/ 	.word	0x00000000
.L_326:


//--------------------- .nv.info._ZN5flash44flash_bwd_dq_dk_dv_loop_seqk_parallel_kernelI23Flash_bwd_kernel_traitsILi96ELi64ELi128ELi8ELi2ELi4ELi4ELb1ELb0EN7cutlass10bfloat16_tE19Flash_kernel_traitsILi96ELi64ELi128ELi8ES3_EELb0ELb0ELb1ELb1ELb0ELb0ELb0EEEvNS_16Flash_bwd_paramsE --------------------------
	.section	.nv.info._ZN5flash44flash_bwd_dq_dk_dv_loop_seqk_parallel_kernelI23Flash_bwd_kernel_traitsILi96ELi64ELi128ELi8ELi2ELi4ELi4ELb1ELb0EN7cutlass10bfloat16_tE19Flash_kernel_traitsILi96ELi64ELi128ELi8ES3_EELb0ELb0ELb1ELb1ELb0ELb0ELb0EEEvNS_16Flash_bwd_paramsE,"",@"SHT_CUDA_INFO"
	.sectionflags	@""
	.align	4


	//----- nvinfo : EIATTR_CUDA_API_VERSION
	.align		4
        /*0000*/ 	.byte	0x04, 0x37
        /*0002*/ 	.short	(.L_328 - .L_327)
.L_327:
        /*0004*/ 	.word	0x00000082


	//----- nvinfo : EIATTR_SW2861232_WAR
	.align		4
.L_328:
        /*0008*/ 	.byte	0x01, 0x35
	.zero		2


	//----- nvinfo : EIATTR_PARAM_CBANK
	.align		4
        /*000c*/ 	.byte	0x04, 0x0a
        /*000e*/ 	.short	(.L_330 - .L_329)
	.align		4
.L_329:
        /*0010*/ 	.word	index@(.nv.constant0._ZN5flash44flash_bwd_dq_dk_dv_loop_seqk_parallel_kernelI23Flash_bwd_kernel_traitsILi96ELi64ELi128ELi8ELi2ELi4ELi4ELb1ELb0EN7cutlass10bfloat16_tE19Flash_kernel_traitsILi96ELi64ELi128ELi8ES3_EELb0ELb0ELb1ELb1ELb0ELb0ELb0EEEvNS_16Flash_bwd_paramsE)
        /*0014*/ 	.short	0x0160
        /*0016*/ 	.short	0x0280


	//----- nvinfo : EIATTR_CBANK_PARAM_SIZE
	.align		4
.L_330:
        /*0018*/ 	.byte	0x03, 0x19
        /*001a*/ 	.short	0x0280


	//----- nvinfo : EIATTR_KPARAM_INFO
	.align		4
        /*001c*/ 	.byte	0x04, 0x17
        /*001e*/ 	.short	(.L_332 - .L_331)
.L_331:
        /*0020*/ 	.word	0x00000000
        /*0024*/ 	.short	0x0000
        /*0026*/ 	.short	0x0000
        /*0028*/ 	.byte	0x00, 0xf0, 0x01, 0x0a


	//----- nvinfo : EIATTR_MAXREG_COUNT
	.align		4
.L_332:
        /*002c*/ 	.byte	0x03, 0x1b
        /*002e*/ 	.short	0x00ff


	//----- nvinfo : EIATTR_NUM_BARRIERS
	.align		4
        /*0030*/ 	.byte	0x02, 0x4c
        /*0032*/ 	.byte	0x01
	.zero		1


	//----- nvinfo : EIATTR_ANNOTATIONS
	.align		4
        /*0034*/ 	.byte	0x04, 0x55
        /*0036*/ 	.short	(.L_334 - .L_333)


	//   ....[0]....
.L_333:
        /* <DEDUP_REMOVED lines=28> */


	//----- nvinfo : EIATTR_MERCURY_ISA_VERSION
	.align		4
.L_334:
        /*01e8*/ 	.byte	0x03, 0x5f
        /*01ea*/ 	.short	0x0000


	//----- nvinfo : EIATTR_EXIT_INSTR_OFFSETS
	.align		4
        /*01ec*/ 	.byte	0x04, 0x1c
        /*01ee*/ 	.short	(.L_336 - .L_335)


	//   ....[0]....
.L_335:
        /*01f0*/ 	.word	0x000000a0


	//   ....[1]....
        /*01f4*/ 	.word	0x00009bb0


	//----- nvinfo : EIATTR_CTAIDZ_USED
	.align		4
.L_336:
        /*01f8*/ 	.byte	0x01, 0x04
	.zero		2


	//----- nvinfo : EIATTR_CRS_STACK_SIZE
	.align		4
        /*01fc*/ 	.byte	0x04, 0x1e
        /*01fe*/ 	.short	(.L_338 - .L_337)
.L_337:
        /*0200*/ 	.word	0x00000000
.L_338:


//--------------------- .nv.info._ZN5flash27flash_bwd_convert_dq_kernelI23Flash_bwd_kernel_traitsILi96ELi64ELi128ELi8ELi2ELi4ELi4ELb1ELb0EN7cutlass10bfloat16_tE19Flash_kernel_traitsILi96ELi64ELi128ELi8ES3_EEEEvNS_16Flash_bwd_paramsEi --------------------------
	.section	.nv.info._ZN5flash27flash_bwd_convert_dq_kernelI23Flash_bwd_kernel_traitsILi96ELi64ELi128ELi8ELi2ELi4ELi4ELb1ELb0EN7cutlass10bfloat16_tE19Flash_kernel_traitsILi96ELi64ELi128ELi8ES3_EEEEvNS_16Flash_bwd_paramsEi,"",@"SHT_CUDA_INFO"
	.sectionflags	@""
	.align	4


	//----- nvinfo : EIATTR_CUDA_API_VERSION
	.align		4
        /*0000*/ 	.byte	0x04, 0x37
        /*0002*/ 	.short	(.L_340 - .L_339)
.L_339:
        /*0004*/ 	.word	0x00000082


	//----- nvinfo : EIATTR_SW2861232_WAR
	.align		4
.L_340:
        /*0008*/ 	.byte	0x01, 0x35
	.zero		2


	//----- nvinfo : EIATTR_PARAM_CBANK
	.align		4
        /*000c*/ 	.byte	0x04, 0x0a
        /*000e*/ 	.short	(.L_342 - .L_341)
	.align		4
.L_341:
        /*0010*/ 	.word	index@(.nv.constant0._ZN5flash27flash_bwd_convert_dq_kernelI23Flash_bwd_kernel_traitsILi96ELi64ELi128ELi8ELi2ELi4ELi4ELb1ELb0EN7cutlass10bfloat16_tE19Flash_kernel_traitsILi96ELi64ELi128ELi8ES3_EEEEvNS_16Flash_bwd_paramsEi)
        /*0014*/ 	.short	0x0160
        /*0016*/ 	.short	0x0284


	//----- nvinfo : EIATTR_CBANK_PARAM_SIZE
	.align		4
.L_342:
        /*0018*/ 	.byte	0x03, 0x19
        /*001a*/ 	.short	0x0284


	//----- nvinfo : EIATTR_KPARAM_INFO
	.align		4
        /*001c*/ 	.byte	0x04, 0x17
        /*001e*/ 	.short	(.L_344 - .L_343)
.L_343:
        /*0020*/ 	.word	0x00000000
        /*0024*/ 	.short	0x0001
        /*0026*/ 	.short	0x0280
        /*0028*/ 	.byte	0x00, 0xf0, 0x11, 0x00


	//----- nvinfo : EIATTR_KPARAM_INFO
	.align		4
.L_344:
        /*002c*/ 	.byte	0x04, 0x17
        /*002e*/ 	.short	(.L_346 - .L_345)
.L_345:
        /*0030*/ 	.word	0x00000000
        /*0034*/ 	.short	0x0000
        /*0036*/ 	.short	0x0000
        /*0038*/ 	.byte	0x00, 0xf0, 0x01, 0x0a


	//----- nvinfo : EIATTR_MAXREG_COUNT
	.align		4
.L_346:
        /*003c*/ 	.byte	0x03, 0x1b
        /*003e*/ 	.short	0x00ff


	//----- nvinfo : EIATTR_NUM_BARRIERS
	.align		4
        /*0040*/ 	.byte	0x02, 0x4c
        /*0042*/ 	.byte	0x01
	.zero		1


	//----- nvinfo : EIATTR_MERCURY_ISA_VERSION
	.align		4
        /*0044*/ 	.byte	0x03, 0x5f
        /*0046*/ 	.short	0x0000


	//----- nvinfo : EIATTR_EXIT_INSTR_OFFSETS
	.align		4
        /*0048*/ 	.byte	0x04, 0x1c
        /*004a*/ 	.short	(.L_348 - .L_347)


	//   ....[0]....
.L_347:
        /*004c*/ 	.word	0x00000170


	//   ....[1]....
        /*0050*/ 	.word	0x000014f0


	//   ....[2]....
        /*0054*/ 	.word	0x00001710


	//   ....[3]....
        /*0058*/ 	.word	0x00001740


	//----- nvinfo : EIATTR_CTAIDZ_USED
	.align		4
.L_348:
        /*005c*/ 	.byte	0x01, 0x04
	.zero		2


//--------------------- .nv.info._ZN5flash44flash_bwd_dq_dk_dv_loop_seqk_parallel_kernelI23Flash_bwd_kernel_traitsILi96ELi64ELi128ELi8ELi2ELi4ELi4ELb1ELb0EN7cutlass10bfloat16_tE19Flash_kernel_traitsILi96ELi64ELi128ELi8ES3_EELb1ELb0ELb0ELb0ELb0ELb1ELb0EEEvNS_16Flash_bwd_paramsE --------------------------
	.section	.nv.info._ZN5flash44flash_bwd_dq_dk_dv_loop_seqk_parallel_kernelI23Flash_bwd_kernel_traitsILi96ELi64ELi128ELi8ELi2ELi4ELi4ELb1ELb0EN7cutlass10bfloat16_tE19Flash_kernel_traitsILi96ELi64ELi128ELi8ES3_EELb1ELb0ELb0ELb0ELb0ELb1ELb0EEEvNS_16Flash_bwd_paramsE,"",@"SHT_CUDA_INFO"
	.sectionflags	@""
	.align	4


	//----- nvinfo : EIATTR_CUDA_API_VERSION
	.align		4
        /*0000*/ 	.byte	0x04, 0x37
        /*0002*/ 	.short	(.L_350 - .L_349)
.L_349:
        /*0004*/ 	.word	0x00000082


	//----- nvinfo : EIATTR_SW2861232_WAR
	.align		4
.L_350:
        /*0008*/ 	.byte	0x01, 0x35
	.zero		2


	//----- nvinfo : EIATTR_PARAM_CBANK
	.align		4
        /*000c*/ 	.byte	0x04, 0x0a
        /*000e*/ 	.short	(.L_352 - .L_351)
	.align		4
.L_351:
        /*0010*/ 	.word	index@(.nv.constant0._ZN5flash44flash_bwd_dq_dk_dv_loop_seqk_parallel_kernelI23Flash_bwd_kernel_traitsILi96ELi64ELi128ELi8ELi2ELi4ELi4ELb1ELb0EN7cutlass10bfloat16_tE19Flash_kernel_traitsILi96ELi64ELi128ELi8ES3_EELb1ELb0ELb0ELb0ELb0ELb1ELb0EEEvNS_16Flash_bwd_paramsE)
        /*0014*/ 	.short	0x0160
        /*0016*/ 	.short	0x0280


	//----- nvinfo : EIATTR_CBANK_PARAM_SIZE
	.align		4
.L_352:
        /*0018*/ 	.byte	0x03, 0x19
        /*001a*/ 	.short	0x0280


	//----- nvinfo : EIATTR_KPARAM_INFO
	.align		4
        /*001c*/ 	.byte	0x04, 0x17
        /*001e*/ 	.short	(.L_354 - .L_353)
.L_353:
        /*0020*/ 	.word	0x00000000
        /*0024*/ 	.short	0x0000
        /*0026*/ 	.short	0x0000
        /*0028*/ 	.byte	0x00, 0xf0, 0x01, 0x0a


	//----- nvinfo : EIATTR_MAXREG_COUNT
	.align		4
.L_354:
        /*002c*/ 	.byte	0x03, 0x1b
        /*002e*/ 	.short	0x00ff


	//----- nvinfo : EIATTR_NUM_BARRIERS
	.align		4
        /*0030*/ 	.byte	0x02, 0x4c
        /*0032*/ 	.byte	0x01
	.zero		1


	//----- nvinfo : EIATTR_ANNOTATIONS
	.align		4
        /*0034*/ 	.byte	0x04, 0x55
        /*0036*/ 	.short	(.L_356 - .L_355)


	//   ....[0]....
.L_355:
        /* <DEDUP_REMOVED lines=17> */


	//----- nvinfo : EIATTR_MERCURY_ISA_VERSION
	.align		4
.L_356:
        /*0138*/ 	.byte	0x03, 0x5f
        /*013a*/ 	.short	0x0000


	//----- nvinfo : EIATTR_EXIT_INSTR_OFFSETS
	.align		4
        /*013c*/ 	.byte	0x04, 0x1c
        /*013e*/ 	.short	(.L_358 - .L_357)


	//   ....[0]....
.L_357:
        /*0140*/ 	.word	0x000000a0


	//   ....[1]....
        /*0144*/ 	.word	0x00009550


	//----- nvinfo : EIATTR_CTAIDZ_USED
	.align		4
.L_358:
        /*0148*/ 	.byte	0x01, 0x04
	.zero		2


	//----- nvinfo : EIATTR_CRS_STACK_SIZE
	.align		4
        /*014c*/ 	.byte	0x04, 0x1e
        /*014e*/ 	.short	(.L_360 - .L_359)
.L_359:
        /*0150*/ 	.word	0x00000000
.L_360:


//--------------------- .nv.info._ZN5flash44flash_bwd_dq_dk_dv_loop_seqk_parallel_kernelI23Flash_bwd_kernel_traitsILi96ELi64ELi128ELi8ELi2ELi4ELi4ELb1ELb0EN7cutlass10bfloat16_tE19Flash_kernel_traitsILi96ELi64ELi128ELi8ES3_EELb0ELb0ELb0ELb0ELb0ELb1ELb1EEEvNS_16Flash_bwd_paramsE --------------------------
	.section	.nv.info._ZN5flash44flash_bwd_dq_dk_dv_loop_seqk_parallel_kernelI23Flash_bwd_kernel_traitsILi96ELi64ELi128ELi8ELi2ELi4ELi4ELb1ELb0EN7cutlass10bfloat16_tE19Flash_kernel_traitsILi96ELi64ELi128ELi8ES3_EELb0ELb0ELb0ELb0ELb0ELb1ELb1EEEvNS_16Flash_bwd_paramsE,"",@"SHT_CUDA_INFO"
	.sectionflags	@""
	.align	4


	//----- nvinfo : EIATTR_CUDA_API_VERSION
	.align		4
        /*0000*/ 	.byte	0x04, 0x37
        /*0002*/ 	.short	(.L_362 - .L_361)
.L_361:
        /*0004*/ 	.word	0x00000082


	//----- nvinfo : EIATTR_SW2861232_WAR
	.align		4
.L_362:
        /*0008*/ 	.byte	0x01, 0x35
	.zero		2


	//----- nvinfo : EIATTR_PARAM_CBANK
	.align		4
        /*000c*/ 	.byte	0x04, 0x0a
        /*000e*/ 	.short	(.L_364 - .L_363)
	.align		4
.L_363:
        /*0010*/ 	.word	index@(.nv.constant0._ZN5flash44flash_bwd_dq_dk_dv_loop_seqk_parallel_kernelI23Flash_bwd_kernel_traitsILi96ELi64ELi128ELi8ELi2ELi4ELi4ELb1ELb0EN7cutlass10bfloat16_tE19Flash_kernel_traitsILi96ELi64ELi128ELi8ES3_EELb0ELb0ELb0ELb0ELb0ELb1ELb1EEEvNS_16Flash_bwd_paramsE)
        /*0014*/ 	.short	0x0160
        /*0016*/ 	.short	0x0280


	//----- nvinfo : EIATTR_CBANK_PARAM_SIZE
	.align		4
.L_364:
        /*0018*/ 	.byte	0x03, 0x19
        /*001a*/ 	.short	0x0280


	//----- nvinfo : EIATTR_KPARAM_INFO
	.align		4
        /*001c*/ 	.byte	0x04, 0x17
        /*001e*/ 	.short	(.L_366 - .L_365)
.L_365:
        /*0020*/ 	.word	0x00000000
        /*0024*/ 	.short	0x0000
        /*0026*/ 	.short	0x0000
        /*0028*/ 	.byte	0x00, 0xf0, 0x01, 0x0a


	//----- nvinfo : EIATTR_MAXREG_COUNT
	.align		4
.L_366:
        /*002c*/ 	.byte	0x03, 0x1b
        /*002e*/ 	.short	0x00ff


	//----- nvinfo : EIATTR_NUM_BARRIERS
	.align		4
        /*0030*/ 	.byte	0x02, 0x4c
        /*0032*/ 	.byte	0x01
	.zero		1


	//----- nvinfo : EIATTR_ANNOTATIONS
	.align		4
        /*0034*/ 	.byte	0x04, 0x55
        /*0036*/ 	.short	(.L_368 - .L_367)


	//   ....[0]....
.L_367:
        /* <DEDUP_REMOVED lines=51> */


	//----- nvinfo : EIATTR_MERCURY_ISA_VERSION
	.align		4
.L_368:
        /*0350*/ 	.byte	0x03, 0x5f
        /*0352*/ 	.short	0x0000


	//----- nvinfo : EIATTR_EXIT_INSTR_OFFSETS
	.align		4
        /*0354*/ 	.byte	0x04, 0x1c
        /*0356*/ 	.short	(.L_370 - .L_369)


	//   ....[0]....
.L_369:
        /*0358*/ 	.word	0x000000a0


	//   ....[1]....
        /*035c*/ 	.word	0x00009150


	//----- nvinfo : EIATTR_CTAIDZ_USED
	.align		4
.L_370:
        /*0360*/ 	.byte	0x01, 0x04
	.zero		2


	//----- nvinfo : EIATTR_CRS_STACK_SIZE
	.align		4
        /*0364*/ 	.byte	0x04, 0x1e
        /*0366*/ 	.short	(.L_372 - .L_371)
.L_371:
        /*0368*/ 	.word	0x00000000
.L_372:


//--------------------- .nv.info._ZN5flash44flash_bwd_dq_dk_dv_loop_seqk_parallel_kernelI23Flash_bwd_kernel_traitsILi96ELi64ELi128ELi8ELi2ELi4ELi4ELb1ELb0EN7cutlass10bfloat16_tE19Flash_kernel_traitsILi96ELi64ELi128ELi8ES3_EELb1ELb0ELb0ELb0ELb0ELb0ELb0EEEvNS_16Flash_bwd_paramsE --------------------------
	.section	.nv.info._ZN5flash44flash_bwd_dq_dk_dv_loop_seqk_parallel_kernelI23Flash_bwd_kernel_traitsILi96ELi64ELi128ELi8ELi2ELi4ELi4ELb1ELb0EN7cutlass10bfloat16_tE19Flash_kernel_traitsILi96ELi64ELi128ELi8ES3_EELb1ELb0ELb0ELb0ELb0ELb0ELb0EEEvNS_16Flash_bwd_paramsE,"",@"SHT_CUDA_INFO"
	.sectionflags	@""
	.align	4


	//----- nvinfo : EIATTR_CUDA_API_VERSION
	.align		4
        /*0000*/ 	.byte	0x04, 0x37
        /*0002*/ 	.short	(.L_374 - .L_373)
.L_373:
        /*0004*/ 	.word	0x00000082


	//----- nvinfo : EIATTR_SW2861232_WAR
	.align		4
.L_374:
        /*0008*/ 	.byte	0x01, 0x35
	.zero		2


	//----- nvinfo : EIATTR_PARAM_CBANK
	.align		4
        /*000c*/ 	.byte	0x04, 0x0a
        /*000e*/ 	.short	(.L_376 - .L_375)
	.align		4
.L_375:
        /*0010*/ 	.word	index@(.nv.constant0._ZN5flash44flash_bwd_dq_dk_dv_loop_seqk_parallel_kernelI23Flash_bwd_kernel_traitsILi96ELi64ELi128ELi8ELi2ELi4ELi4ELb1ELb0EN7cutlass10bfloat16_tE19Flash_kernel_traitsILi96ELi64ELi128ELi8ES3_EELb1ELb0ELb0ELb0ELb0ELb0ELb0EEEvNS_16Flash_bwd_paramsE)
        /*0014*/ 	.short	0x0160
        /*0016*/ 	.short	0x0280


	//----- nvinfo : EIATTR_CBANK_PARAM_SIZE
	.align		4
.L_376:
        /*0018*/ 	.byte	0x03, 0x19
        /*001a*/ 	.short	0x0280


	//----- nvinfo : EIATTR_KPARAM_INFO
	.align		4
        /*001c*/ 	.byte	0x04, 0x17
        /*001e*/ 	.short	(.L_378 - .L_377)
.L_377:
        /*0020*/ 	.word	0x00000000
        /*0024*/ 	.short	0x0000
        /*0026*/ 	.short	0x0000
        /*0028*/ 	.byte	0x00, 0xf0, 0x01, 0x0a


	//----- nvinfo : EIATTR_MAXREG_COUNT
	.align		4
.L_378:
        /*002c*/ 	.byte	0x03, 0x1b
        /*002e*/ 	.short	0x00ff


	//----- nvinfo : EIATTR_NUM_BARRIERS
	.align		4
        /*0030*/ 	.byte	0x02, 0x4c
        /*0032*/ 	.byte	0x01
	.zero		1


	//----- nvinfo : EIATTR_ANNOTATIONS
	.align		4
        /*0034*/ 	.byte	0x04, 0x55
        /*0036*/ 	.short	(.L_380 - .L_379)


	//   ....[0]....
.L_379:
        /* <DEDUP_REMOVED lines=30> */


	//----- nvinfo : EIATTR_MERCURY_ISA_VERSION
	.align		4
.L_380:
        /*0200*/ 	.byte	0x03, 0x5f
        /*0202*/ 	.short	0x0000


	//----- nvinfo : EIATTR_EXIT_INSTR_OFFSETS
	.align		4
        /*0204*/ 	.byte	0x04, 0x1c
        /*0206*/ 	.short	(.L_382 - .L_381)


	//   ....[0]....
.L_381:
        /*0208*/ 	.word	0x000000a0


	//   ....[1]....
        /*020c*/ 	.word	0x0000a4f0


	//----- nvinfo : EIATTR_CTAIDZ_USED
	.align		4
.L_382:
        /*0210*/ 	.byte	0x01, 0x04
	.zero		2


	//----- nvinfo : EIATTR_CRS_STACK_SIZE
	.align		4
        /*0214*/ 	.byte	0x04, 0x1e
        /*0216*/ 	.short	(.L_384 - .L_383)
.L_383:
        /*0218*/ 	.word	0x00000000
.L_384:


//--------------------- .nv.info._ZN5flash44flash_bwd_dq_dk_dv_loop_seqk_parallel_kernelI23Flash_bwd_kernel_traitsILi96ELi64ELi128ELi8ELi2ELi4ELi4ELb1ELb0EN7cutlass10bfloat16_tE19Flash_kernel_traitsILi96ELi64ELi128ELi8ES3_EELb0ELb0ELb0ELb0ELb0ELb0ELb1EEEvNS_16Flash_bwd_paramsE --------------------------
	.section	.nv.info._ZN5flash44flash_bwd_dq_dk_dv_loop_seqk_parallel_kernelI23Flash_bwd_kernel_traitsILi96ELi64ELi128ELi8ELi2ELi4ELi4ELb1ELb0EN7cutlass10bfloat16_tE19Flash_kernel_traitsILi96ELi64ELi128ELi8ES3_EELb0ELb0ELb0ELb0ELb0ELb0ELb1EEEvNS_16Flash_bwd_paramsE,"",@"SHT_CUDA_INFO"
	.sectionflags	@""
	.align	4


	//----- nvinfo : EIATTR_CUDA_API_VERSION
	.align		4
        /*0000*/ 	.byte	0x04, 0x37
        /*0002*/ 	.short	(.L_386 - .L_385)
.L_385:
        /*0004*/ 	.word	0x00000082


	//----- nvinfo : EIATTR_SW2861232_WAR
	.align		4
.L_386:
        /*0008*/ 	.byte	0x01, 0x35
	.zero		2


	//----- nvinfo : EIATTR_PARAM_CBANK
	.align		4
        /*000c*/ 	.byte	0x04, 0x0a
        /*000e*/ 	.short	(.L_388 - .L_387)
	.align		4
.L_387:
        /*0010*/ 	.word	index@(.nv.constant0._ZN5flash44flash_bwd_dq_dk_dv_loop_seqk_parallel_kernelI23Flash_bwd_kernel_traitsILi96ELi64ELi128ELi8ELi2ELi4ELi4ELb1ELb0EN7cutlass10bfloat16_tE19Flash_kernel_traitsILi96ELi64ELi128ELi8ES3_EELb0ELb0ELb0ELb0ELb0ELb0ELb1EEEvNS_16Flash_bwd_paramsE)
        /*0014*/ 	.short	0x0160
        /*0016*/ 	.short	0x0280


	//----- nvinfo : EIATTR_CBANK_PARAM_SIZE
	.align		4
.L_388:
        /*0018*/ 	.byte	0x03, 0x19
        /*001a*/ 	.short	0x0280


	//----- nvinfo : EIATTR_KPARAM_INFO
	.align		4
        /*001c*/ 	.byte	0x04, 0x17
        /*001e*/ 	.short	(.L_390 - .L_389)
.L_389:
        /*0020*/ 	.word	0x00000000
        /*0024*/ 	.short	0x0000
        /*0026*/ 	.short	0x0000
        /*0028*/ 	.byte	0x00, 0xf0, 0x01, 0x0a


	//----- nvinfo : EIATTR_MAXREG_COUNT
	.align		4
.L_390:
        /*002c*/ 	.byte	0x03, 0x1b
        /*002e*/ 	.short	0x00ff


	//----- nvinfo : EIATTR_NUM_BARRIERS
	.align		4
        /*0030*/ 	.byte	0x02, 0x4c
        /*0032*/ 	.byte	0x01
	.zero		1


	//----- nvinfo : EIATTR_ANNOTATIONS
	.align		4
        /*0034*/ 	.byte	0x04, 0x55
        /*0036*/ 	.short	(.L_392 - .L_391)


	//   ....[0]....
.L_391:
        /* <DEDUP_REMOVED lines=61> */


	//----- nvinfo : EIATTR_MERCURY_ISA_VERSION
	.align		4
.L_392:
        /*03f8*/ 	.byte	0x03, 0x5f
        /*03fa*/ 	.short	0x0000


	//----- nvinfo : EIATTR_EXIT_INSTR_OFFSETS
	.align		4
        /*03fc*/ 	.byte	0x04, 0x1c
        /*03fe*/ 	.short	(.L_394 - .L_393)


	//   ....[0]....
.L_393:
        /*0400*/ 	.word	0x000000a0


	//   ....[1]....
        /*0404*/ 	.word	0x0000a040


	//----- nvinfo : EIATTR_CTAIDZ_USED
	.align		4
.L_394:
        /*0408*/ 	.byte	0x01, 0x04
	.zero		2


	//----- nvinfo : EIATTR_CRS_STACK_SIZE
	.align		4
        /*040c*/ 	.byte	0x04, 0x1e
        /*040e*/ 	.short	(.L_396 - .L_395)
.L_395:
        /*0410*/ 	.word	0x00000000
.L_396:


//--------------------- .nv.info._ZN5flash44flash_bwd_dq_dk_dv_loop_seqk_parallel_kernelI23Flash_bwd_kernel_traitsILi96ELi64ELi128ELi8ELi2ELi4ELi4ELb1ELb0EN7cutlass10bfloat16_tE19Flash_kernel_traitsILi96ELi64ELi128ELi8ES3_EELb1ELb0ELb1ELb0ELb0ELb0ELb0EEEvNS_16Flash_bwd_paramsE --------------------------
	.section	.nv.info._ZN5flash44flash_bwd_dq_dk_dv_loop_seqk_parallel_kernelI23Flash_bwd_kernel_traitsILi96ELi64ELi128ELi8ELi2ELi4ELi4ELb1ELb0EN7cutlass10bfloat16_tE19Flash_kernel_traitsILi96ELi64ELi128ELi8ES3_EELb1ELb0ELb1ELb0ELb0ELb0ELb0EEEvNS_16Flash_bwd_paramsE,"",@"SHT_CUDA_INFO"
	.sectionflags	@""
	.align	4


	//----- nvinfo : EIATTR_CUDA_API_VERSION
	.align		4
        /*0000*/ 	.byte	0x04, 0x37
        /*0002*/ 	.short	(.L_398 - .L_397)
.L_397:
        /*0004*/ 	.word	0x00000082


	//----- nvinfo : EIATTR_SW2861232_WAR
	.align		4
.L_398:
        /*0008*/ 	.byte	0x01, 0x35
	.zero		2


	//----- nvinfo : EIATTR_PARAM_CBANK
	.align		4
        /*000c*/ 	.byte	0x04, 0x0a
        /*000e*/ 	.short	(.L_400 - .L_399)
	.align		4
.L_399:
        /*0010*/ 	.word	index@(.nv.constant0._ZN5flash44flash_bwd_dq_dk_dv_loop_seqk_parallel_kernelI23Flash_bwd_kernel_traitsILi96ELi64ELi128ELi8ELi2ELi4ELi4ELb1ELb0EN7cutlass10bfloat16_tE19Flash_kernel_traitsILi96ELi64ELi128ELi8ES3_EELb1ELb0ELb1ELb0ELb0ELb0ELb0EEEvNS_16Flash_bwd_paramsE)
        /*0014*/ 	.short	0x0160
        /*0016*/ 	.short	0x0280


	//----- nvinfo : EIATTR_CBANK_PARAM_SIZE
	.align		4
.L_400:
        /*0018*/ 	.byte	0x03, 0x19
        /*001a*/ 	.short	0x0280


	//----- nvinfo : EIATTR_KPARAM_INFO
	.align		4
        /*001c*/ 	.byte	0x04, 0x17
        /*001e*/ 	.short	(.L_402 - .L_401)
.L_401:
        /*0020*/ 	.word	0x00000000
        /*0024*/ 	.short	0x0000
        /*0026*/ 	.short	0x0000
        /*0028*/ 	.byte	0x00, 0xf0, 0x01, 0x0a


	//----- nvinfo : EIATTR_MAXREG_COUNT
	.align		4
.L_402:
        /*002c*/ 	.byte	0x03, 0x1b
        /*002e*/ 	.short	0x00ff


	//----- nvinfo : EIATTR_NUM_BARRIERS
	.align		4
        /*0030*/ 	.byte	0x02, 0x4c
        /*0032*/ 	.byte	0x01
	.zero		1


	//----- nvinfo : EIATTR_ANNOTATIONS
	.align		4
        /*0034*/ 	.byte	0x04, 0x55
        /*0036*/ 	.short	(.L_404 - .L_403)


	//   ....[0]....
.L_403:
        /* <DEDUP_REMOVED lines=29> */


	//----- nvinfo : EIATTR_MERCURY_ISA_VERSION
	.align		4
.L_404:
        /*01f0*/ 	.byte	0x03, 0x5f
        /*01f2*/ 	.short	0x0000


	//----- nvinfo : EIATTR_EXIT_INSTR_OFFSETS
	.align		4
        /*01f4*/ 	.byte	0x04, 0x1c
        /*01f6*/ 	.short	(.L_406 - .L_405)


	//   ....[0]....
.L_405:
        /*01f8*/ 	.word	0x000000a0


	//   ....[1]....
        /*01fc*/ 	.word	0x0000ad30


	//----- nvinfo : EIATTR_CTAIDZ_USED
	.align		4
.L_406:
        /*0200*/ 	.byte	0x01, 0x04
	.zero		2


	//----- nvinfo : EIATTR_CRS_STACK_SIZE
	.align		4
        /*0204*/ 	.byte	0x04, 0x1e
        /*0206*/ 	.short	(.L_408 - .L_407)
.L_407:
        /*0208*/ 	.word	0x00000000
.L_408:


//--------------------- .nv.info._ZN5flash44flash_bwd_dq_dk_dv_loop_seqk_parallel_kernelI23Flash_bwd_kernel_traitsILi96ELi64ELi128ELi8ELi2ELi4ELi4ELb1ELb0EN7cutlass10bfloat16_tE19Flash_kernel_traitsILi96ELi64ELi128ELi8ES3_EELb0ELb0ELb1ELb0ELb0ELb0ELb1EEEvNS_16Flash_bwd_paramsE --------------------------
	.section	.nv.info._ZN5flash44flash_bwd_dq_dk_dv_loop_seqk_parallel_kernelI23Flash_bwd_kernel_traitsILi96ELi64ELi128ELi8ELi2ELi4ELi4ELb1ELb0EN7cutlass10bfloat16_tE19Flash_kernel_traitsILi96ELi64ELi128ELi8ES3_EELb0ELb0ELb1ELb0ELb0ELb0ELb1EEEvNS_16Flash_bwd_paramsE,"",@"SHT_CUDA_INFO"
	.sectionflags	@""
	.align	4


	//----- nvinfo : EIATTR_CUDA_API_VERSION
	.align		4
        /*0000*/ 	.byte	0x04, 0x37
        /*0002*/ 	.short	(.L_410 - .L_409)
.L_409:
        /*0004*/ 	.word	0x00000082


	//----- nvinfo : EIATTR_SW2861232_WAR
	.align		4
.L_410:
        /*0008*/ 	.byte	0x01, 0x35
	.zero		2


	//----- nvinfo : EIATTR_PARAM_CBANK
	.align		4
        /*000c*/ 	.byte	0x04, 0x0a
        /*000e*/ 	.short	(.L_412 - .L_411)
	.align		4
.L_411:
        /*0010*/ 	.word	index@(.nv.constant0._ZN5flash44flash_bwd_dq_dk_dv_loop_seqk_parallel_kernelI23Flash_bwd_kernel_traitsILi96ELi64ELi128ELi8ELi2ELi4ELi4ELb1ELb0EN7cutlass10bfloat16_tE19Flash_kernel_traitsILi96ELi64ELi128ELi8ES3_EELb0ELb0ELb1ELb0ELb0ELb0ELb1EEEvNS_16Flash_bwd_paramsE)
        /*0014*/ 	.short	0x0160
        /*0016*/ 	.short	0x0280


	//----- nvinfo : EIATTR_CBANK_PARAM_SIZE
	.align		4
.L_412:
        /*0018*/ 	.byte	0x03, 0x19
        /*001a*/ 	.short	0x0280


	//----- nvinfo : EIATTR_KPARAM_INFO
	.align		4
        /*001c*/ 	.byte	0x04, 0x17
        /*001e*/ 	.short	(.L_414 - .L_413)
.L_413:
        /*0020*/ 	.word	0x00000000
        /*0024*/ 	.short	0x0000
        /*0026*/ 	.short	0x0000
        /*0028*/ 	.byte	0x00, 0xf0, 0x01, 0x0a


	//----- nvinfo : EIATTR_MAXREG_COUNT
	.align		4
.L_414:
        /*002c*/ 	.byte	0x03, 0x1b
        /*002e*/ 	.short	0x00ff


	//----- nvinfo : EIATTR_NUM_BARRIERS
	.align		4
        /*0030*/ 	.byte	0x02, 0x4c
        /*0032*/ 	.byte	0x01
	.zero		1


	//----- nvinfo : EIATTR_ANNOTATIONS
	.align		4
        /*0034*/ 	.byte	0x04, 0x55
        /*0036*/ 	.short	(.L_416 - .L_415)


	//   ....[0]....
.L_415:
        /* <DEDUP_REMOVED lines=63> */


	//----- nvinfo : EIATTR_MERCURY_ISA_VERSION
	.align		4
.L_416:
        /*0410*/ 	.byte	0x03, 0x5f
        /*0412*/ 	.short	0x0000


	//----- nvinfo : EIATTR_EXIT_INSTR_OFFSETS
	.align		4
        /*0414*/ 	.byte	0x04, 0x1c
        /*0416*/ 	.short	(.L_418 - .L_417)


	//   ....[0]....
.L_417:
        /*0418*/ 	.word	0x000000a0


	//   ....[1]....
        /*041c*/ 	.word	0x0000a410


	//----- nvinfo : EIATTR_CTAIDZ_USED
	.align		4
.L_418:
        /*0420*/ 	.byte	0x01, 0x04
	.zero		2


	//----- nvinfo : EIATTR_CRS_STACK_SIZE
	.align		4
        /*0424*/ 	.byte	0x04, 0x1e
        /*0426*/ 	.short	(.L_420 - .L_419)
.L_419:
        /*0428*/ 	.word	0x00000000
.L_420:


//--------------------- .nv.info._ZN5flash44flash_bwd_dq_dk_dv_loop_seqk_parallel_kernelI23Flash_bwd_kernel_traitsILi96ELi64ELi128ELi8ELi2ELi4ELi4ELb1ELb0EN7cutlass10bfloat16_tE19Flash_kernel_traitsILi96ELi64ELi128ELi8ES3_EELb1ELb0ELb0ELb0ELb1ELb1ELb0EEEvNS_16Flash_bwd_paramsE --------------------------
	.section	.nv.info._ZN5flash44flash_bwd_dq_dk_dv_loop_seqk_parallel_kernelI23Flash_bwd_kernel_traitsILi96ELi64ELi128ELi8ELi2ELi4ELi4ELb1ELb0EN7cutlass10bfloat16_tE19Flash_kernel_traitsILi96ELi64ELi128ELi8ES3_EELb1ELb0ELb0ELb0ELb1ELb1ELb0EEEvNS_16Flash_bwd_paramsE,"",@"SHT_CUDA_INFO"
	.sectionflags	@""
	.align	4


	//----- nvinfo : EIATTR_CUDA_API_VERSION
	.align		4
        /*0000*/ 	.byte	0x04, 0x37
        /*0002*/ 	.short	(.L_422 - .L_421)
.L_421:
        /*0004*/ 	.word	0x00000082


	//----- nvinfo : EIATTR_SW2861232_WAR
	.align		4
.L_422:
        /*0008*/ 	.byte	0x01, 0x35
	.zero		2


	//----- nvinfo : EIATTR_PARAM_CBANK
	.align		4
        /*000c*/ 	.byte	0x04, 0x0a
        /*000e*/ 	.short	(.L_424 - .L_423)
	.align		4
.L_423:
        /*0010*/ 	.word	index@(.nv.constant0._ZN5flash44flash_bwd_dq_dk_dv_loop_seqk_parallel_kernelI23Flash_bwd_kernel_traitsILi96ELi64ELi128ELi8ELi2ELi4ELi4ELb1ELb0EN7cutlass10bfloat16_tE19Flash_kernel_traitsILi96ELi64ELi128ELi8ES3_EELb1ELb0ELb0ELb0ELb1ELb1ELb0EEEvNS_16Flash_bwd_paramsE)
        /*0014*/ 	.short	0x0160
        /*0016*/ 	.short	0x0280


	//----- nvinfo : EIATTR_CBANK_PARAM_SIZE
	.align		4
.L_424:
        /*0018*/ 	.byte	0x03, 0x19
        /*001a*/ 	.short	0x0280


	//----- nvinfo : EIATTR_KPARAM_INFO
	.align		4
        /*001c*/ 	.byte	0x04, 0x17
        /*001e*/ 	.short	(.L_426 - .L_425)
.L_425:
        /*0020*/ 	.word	0x00000000
        /*0024*/ 	.short	0x0000
        /*0026*/ 	.short	0x0000
        /*0028*/ 	.byte	0x00, 0xf0, 0x01, 0x0a


	//----- nvinfo : EIATTR_MAXREG_COUNT
	.align		4
.L_426:
        /*002c*/ 	.byte	0x03, 0x1b
        /*002e*/ 	.short	0x00ff


	//----- nvinfo : EIATTR_NUM_BARRIERS
	.align		4
        /*0030*/ 	.byte	0x02, 0x4c
        /*0032*/ 	.byte	0x01
	.zero		1


	//----- nvinfo : EIATTR_ANNOTATIONS
	.align		4
        /*0034*/ 	.byte	0x04, 0x55
        /*0036*/ 	.short	(.L_428 - .L_427)


	//   ....[0]....
.L_427:
        /* <DEDUP_REMOVED lines=19> */


	//----- nvinfo : EIATTR_MERCURY_ISA_VERSION
	.align		4
.L_428:
        /*0158*/ 	.byte	0x03, 0x5f
        /*015a*/ 	.short	0x0000


	//----- nvinfo : EIATTR_EXIT_INSTR_OFFSETS
	.align		4
        /*015c*/ 	.byte	0x04, 0x1c
        /*015e*/ 	.short	(.L_430 - .L_429)


	//   ....[0]....
.L_429:
        /*0160*/ 	.word	0x000000a0


	//   ....[1]....
        /*0164*/ 	.word	0x000076d0


	//----- nvinfo : EIATTR_CTAIDZ_USED
	.align		4
.L_430:
        /*0168*/ 	.byte	0x01, 0x04
	.zero		2


//--------------------- .nv.info._ZN5flash44flash_bwd_dq_dk_dv_loop_seqk_parallel_kernelI23Flash_bwd_kernel_traitsILi96ELi64ELi128ELi8ELi2ELi4ELi4ELb1ELb0EN7cutlass10bfloat16_tE19Flash_kernel_traitsILi96ELi64ELi128ELi8ES3_EELb0ELb0ELb0ELb0ELb1ELb1ELb1EEEvNS_16Flash_bwd_paramsE --------------------------
	.section	.nv.info._ZN5flash44flash_bwd_dq_dk_dv_loop_seqk_parallel_kernelI23Flash_bwd_kernel_traitsILi96ELi64ELi128ELi8ELi2ELi4ELi4ELb1ELb0EN7cutlass10bfloat16_tE19Flash_kernel_traitsILi96ELi64ELi128ELi8ES3_EELb0ELb0ELb0ELb0ELb1ELb1ELb1EEEvNS_16Flash_bwd_paramsE,"",@"SHT_CUDA_INFO"
	.sectionflags	@""
	.align	4


	//----- nvinfo : EIATTR_CUDA_API_VERSION
	.align		4
        /*0000*/ 	.byte	0x04, 0x37
        /*0002*/ 	.short	(.L_432 - .L_431)
.L_431:
        /*0004*/ 	.word	0x00000082


	//----- nvinfo : EIATTR_SW2861232_WAR
	.align		4
.L_432:
        /*0008*/ 	.byte	0x01, 0x35
	.zero		2


	//----- nvinfo : EIATTR_PARAM_CBANK
	.align		4
        /*000c*/ 	.byte	0x04, 0x0a
        /*000e*/ 	.short	(.L_434 - .L_433)
	.align		4
.L_433:
        /*0010*/ 	.word	index@(.nv.constant0._ZN5flash44flash_bwd_dq_dk_dv_loop_seqk_parallel_kernelI23Flash_bwd_kernel_traitsILi96ELi64ELi128ELi8ELi2ELi4ELi4ELb1ELb0EN7cutlass10bfloat16_tE19Flash_kernel_traitsILi96ELi64ELi128ELi8ES3_EELb0ELb0ELb0ELb0ELb1ELb1ELb1EEEvNS_16Flash_bwd_paramsE)
        /*0014*/ 	.short	0x0160
        /*0016*/ 	.short	0x0280


	//----- nvinfo : EIATTR_CBANK_PARAM_SIZE
	.align		4
.L_434:
        /*0018*/ 	.byte	0x03, 0x19
        /*001a*/ 	.short	0x0280


	//----- nvinfo : EIATTR_KPARAM_INFO
	.align		4
        /*001c*/ 	.byte	0x04, 0x17
        /*001e*/ 	.short	(.L_436 - .L_435)
.L_435:
        /*0020*/ 	.word	0x00000000
        /*0024*/ 	.short	0x0000
        /*0026*/ 	.short	0x0000
        /*0028*/ 	.byte	0x00, 0xf0, 0x01, 0x0a


	//----- nvinfo : EIATTR_MAXREG_COUNT
	.align		4
.L_436:
        /*002c*/ 	.byte	0x03, 0x1b
        /*002e*/ 	.short	0x00ff


	//----- nvinfo : EIATTR_NUM_BARRIERS
	.align		4
        /*0030*/ 	.byte	0x02, 0x4c
        /*0032*/ 	.byte	0x01
	.zero		1


	//----- nvinfo : EIATTR_ANNOTATIONS
	.align		4
        /*0034*/ 	.byte	0x04, 0x55
        /*0036*/ 	.short	(.L_438 - .L_437)


	//   ....[0]....
.L_437:
        /* <DEDUP_REMOVED lines=50> */


	//----- nvinfo : EIATTR_MERCURY_ISA_VERSION
	.align		4
.L_438:
        /*0340*/ 	.byte	0x03, 0x5f
        /*0342*/ 	.short	0x0000


	//----- nvinfo : EIATTR_EXIT_INSTR_OFFSETS
	.align		4
        /*0344*/ 	.byte	0x04, 0x1c
        /*0346*/ 	.short	(.L_440 - .L_439)


	//   ....[0]....
.L_439:
        /*0348*/ 	.word	0x000000a0


	//   ....[1]....
        /*034c*/ 	.word	0x00007140


	//----- nvinfo : EIATTR_CTAIDZ_USED
	.align		4
.L_440:
        /*0350*/ 	.byte	0x01, 0x04
	.zero		2


//--------------------- .nv.info._ZN5flash44flash_bwd_dq_dk_dv_loop_seqk_parallel_kernelI23Flash_bwd_kernel_traitsILi96ELi64ELi128ELi8ELi2ELi4ELi4ELb1ELb0EN7cutlass10bfloat16_tE19Flash_kernel_traitsILi96ELi64ELi128ELi8ES3_EELb1ELb0ELb0ELb1ELb0ELb0ELb0EEEvNS_16Flash_bwd_paramsE --------------------------
	.section	.nv.info._ZN5flash44flash_bwd_dq_dk_dv_loop_seqk_parallel_kernelI23Flash_bwd_kernel_traitsILi96ELi64ELi128ELi8ELi2ELi4ELi4ELb1ELb0EN7cutlass10bfloat16_tE19Flash_kernel_traitsILi96ELi64ELi128ELi8ES3_EELb1ELb0ELb0ELb1ELb0ELb0ELb0EEEvNS_16Flash_bwd_paramsE,"",@"SHT_CUDA_INFO"
	.sectionflags	@""
	.align	4


	//----- nvinfo : EIATTR_CUDA_API_VERSION
	.align		4
        /*0000*/ 	.byte	0x04, 0x37
        /*0002*/ 	.short	(.L_442 - .L_441)
.L_441:
        /*0004*/ 	.word	0x00000082


	//----- nvinfo : EIATTR_SW2861232_WAR
	.align		4
.L_442:
        /*0008*/ 	.byte	0x01, 0x35
	.zero		2


	//----- nvinfo : EIATTR_PARAM_CBANK
	.align		4
        /*000c*/ 	.byte	0x04, 0x0a
        /*000e*/ 	.short	(.L_444 - .L_443)
	.align		4
.L_443:
        /*0010*/ 	.word	index@(.nv.constant0._ZN5flash44flash_bwd_dq_dk_dv_loop_seqk_parallel_kernelI23Flash_bwd_kernel_traitsILi96ELi64ELi128ELi8ELi2ELi4ELi4ELb1ELb0EN7cutlass10bfloat16_tE19Flash_kernel_traitsILi96ELi64ELi128ELi8ES3_EELb1ELb0ELb0ELb1ELb0ELb0ELb0EEEvNS_16Flash_bwd_paramsE)
        /*0014*/ 	.short	0x0160
        /*0016*/ 	.short	0x0280


	//----- nvinfo : EIATTR_CBANK_PARAM_SIZE
	.align		4
.L_444:
        /*0018*/ 	.byte	0x03, 0x19
        /*001a*/ 	.short	0x0280


	//----- nvinfo : EIATTR_KPARAM_INFO
	.align		4
        /*001c*/ 	.byte	0x04, 0x17
        /*001e*/ 	.short	(.L_446 - .L_445)
.L_445:
        /*0020*/ 	.word	0x00000000
        /*0024*/ 	.short	0x0000
        /*0026*/ 	.short	0x0000
        /*0028*/ 	.byte	0x00, 0xf0, 0x01, 0x0a


	//----- nvinfo : EIATTR_MAXREG_COUNT
	.align		4
.L_446:
        /*002c*/ 	.byte	0x03, 0x1b
        /*002e*/ 	.short	0x00ff


	//----- nvinfo : EIATTR_NUM_BARRIERS
	.align		4
        /*0030*/ 	.byte	0x02, 0x4c
        /*0032*/ 	.byte	0x01
	.zero		1


	//----- nvinfo : EIATTR_ANNOTATIONS
	.align		4
        /*0034*/ 	.byte	0x04, 0x55
        /*0036*/ 	.short	(.L_448 - .L_447)


	//   ....[0]....
.L_447:
        /* <DEDUP_REMOVED lines=44> */


	//----- nvinfo : EIATTR_MERCURY_ISA_VERSION
	.align		4
.L_448:
        /*02e8*/ 	.byte	0x03, 0x5f
        /*02ea*/ 	.short	0x0000


	//----- nvinfo : EIATTR_EXIT_INSTR_OFFSETS
	.align		4
        /*02ec*/ 	.byte	0x04, 0x1c
        /*02ee*/ 	.short	(.L_450 - .L_449)


	//   ....[0]....
.L_449:
        /*02f0*/ 	.word	0x000000a0


	//   ....[1]....
        /*02f4*/ 	.word	0x0000ada0


	//----- nvinfo : EIATTR_CTAIDZ_USED
	.align		4
.L_450:
        /*02f8*/ 	.byte	0x01, 0x04
	.zero		2


	//----- nvinfo : EIATTR_CRS_STACK_SIZE
	.align		4
        /*02fc*/ 	.byte	0x04, 0x1e
        /*02fe*/ 	.short	(.L_452 - .L_451)
.L_451:
        /*0300*/ 	.word	0x00000000
.L_452:


//--------------------- .nv.info._ZN5flash44flash_bwd_dq_dk_dv_loop_seqk_parallel_kernelI23Flash_bwd_kernel_traitsILi96ELi64ELi128ELi8ELi2ELi4ELi4ELb1ELb0EN7cutlass10bfloat16_tE19Flash_kernel_traitsILi96ELi64ELi128ELi8ES3_EELb0ELb0ELb0ELb1ELb0ELb0ELb1EEEvNS_16Flash_bwd_paramsE --------------------------
	.section	.nv.info._ZN5flash44flash_bwd_dq_dk_dv_loop_seqk_parallel_kernelI23Flash_bwd_kernel_traitsILi96ELi64ELi128ELi8ELi2ELi4ELi4ELb1ELb0EN7cutlass10bfloat16_tE19Flash_kernel_traitsILi96ELi64ELi128ELi8ES3_EELb0ELb0ELb0ELb1ELb0ELb0ELb1EEEvNS_16Flash_bwd_paramsE,"",@"SHT_CUDA_INFO"
	.sectionflags	@""
	.align	4


	//----- nvinfo : EIATTR_CUDA_API_VERSION
	.align		4
        /*0000*/ 	.byte	0x04, 0x37
        /*0002*/ 	.short	(.L_454 - .L_453)
.L_453:
        /*0004*/ 	.word	0x00000082


	//----- nvinfo : EIATTR_SW2861232_WAR
	.align		4
.L_454:
        /*0008*/ 	.byte	0x01, 0x35
	.zero		2


	//----- nvinfo : EIATTR_PARAM_CBANK
	.align		4
        /*000c*/ 	.byte	0x04, 0x0a
        /*000e*/ 	.short	(.L_456 - .L_455)
	.align		4
.L_455:
        /*0010*/ 	.word	index@(.nv.constant0._ZN5flash44flash_bwd_dq_dk_dv_loop_seqk_parallel_kernelI23Flash_bwd_kernel_traitsILi96ELi64ELi128ELi8ELi2ELi4ELi4ELb1ELb0EN7cutlass10bfloat16_tE19Flash_kernel_traitsILi96ELi64ELi128ELi8ES3_EELb0ELb0ELb0ELb1ELb0ELb0ELb1EEEvNS_16Flash_bwd_paramsE)
        /*0014*/ 	.short	0x0160
        /*0016*/ 	.short	0x0280


	//----- nvinfo : EIATTR_CBANK_PARAM_SIZE
	.align		4
.L_456:
        /*0018*/ 	.byte	0x03, 0x19
        /*001a*/ 	.short	0x0280


	//----- nvinfo : EIATTR_KPARAM_INFO
	.align		4
        /*001c*/ 	.byte	0x04, 0x17
        /*001e*/ 	.short	(.L_458 - .L_457)
.L_457:
        /*0020*/ 	.word	0x00000000
        /*0024*/ 	.short	0x0000
        /*0026*/ 	.short	0x0000
        /*0028*/ 	.byte	0x00, 0xf0, 0x01, 0x0a


	//----- nvinfo : EIATTR_MAXREG_COUNT
	.align		4
.L_458:
        /*002c*/ 	.byte	0x03, 0x1b
        /*002e*/ 	.short	0x00ff


	//----- nvinfo : EIATTR_NUM_BARRIERS
	.align		4
        /*0030*/ 	.byte	0x02, 0x4c
        /*0032*/ 	.byte	0x01
	.zero		1


	//----- nvinfo : EIATTR_ANNOTATIONS
	.align		4
        /*0034*/ 	.byte	0x04, 0x55
        /*0036*/ 	.short	(.L_460 - .L_459)


	//   ....[0]....
.L_459:
        /* <DEDUP_REMOVED lines=63> */


	//----- nvinfo : EIATTR_MERCURY_ISA_VERSION
	.align		4
.L_460:
        /*0418*/ 	.byte	0x03, 0x5f
        /*041a*/ 	.short	0x0000


	//----- nvinfo : EIATTR_EXIT_INSTR_OFFSETS
	.align		4
        /*041c*/ 	.byte	0x04, 0x1c
        /*041e*/ 	.short	(.L_462 - .L_461)


	//   ....[0]....
.L_461:
        /*0420*/ 	.word	0x000000a0


	//   ....[1]....
        /*0424*/ 	.word	0x0000a6a0


	//----- nvinfo : EIATTR_CTAIDZ_USED
	.align		4
.L_462:
        /*0428*/ 	.byte	0x01, 0x04
	.zero		2


	//----- nvinfo : EIATTR_CRS_STACK_SIZE
	.align		4
        /*042c*/ 	.byte	0x04, 0x1e
        /*042e*/ 	.short	(.L_464 - .L_463)
.L_463:
        /*0430*/ 	.word	0x00000000
.L_464:


//--------------------- .nv.info._ZN5flash44flash_bwd_dq_dk_dv_loop_seqk_parallel_kernelI23Flash_bwd_kernel_traitsILi96ELi64ELi128ELi8ELi2ELi4ELi4ELb1ELb0EN7cutlass10bfloat16_tE19Flash_kernel_traitsILi96ELi64ELi128ELi8ES3_EELb1ELb0ELb1ELb0ELb0ELb1ELb0EEEvNS_16Flash_bwd_paramsE --------------------------
	.section	.nv.info._ZN5flash44flash_bwd_dq_dk_dv_loop_seqk_parallel_kernelI23Flash_bwd_kernel_traitsILi96ELi64ELi128ELi8ELi2ELi4ELi4ELb1ELb0EN7cutlass10bfloat16_tE19Flash_kernel_traitsILi96ELi64ELi128ELi8ES3_EELb1ELb0ELb1ELb0ELb0ELb1ELb0EEEvNS_16Flash_bwd_paramsE,"",@"SHT_CUDA_INFO"
	.sectionflags	@""
	.align	4


	//----- nvinfo : EIATTR_CUDA_API_VERSION
	.align		4
        /*0000*/ 	.byte	0x04, 0x37
        /*0002*/ 	.short	(.L_466 - .L_465)
.L_465:
        /*0004*/ 	.word	0x00000082


	//----- nvinfo : EIATTR_SW2861232_WAR
	.align		4
.L_466:
        /*0008*/ 	.byte	0x01, 0x35
	.zero		2


	//----- nvinfo : EIATTR_PARAM_CBANK
	.align		4
        /*000c*/ 	.byte	0x04, 0x0a
        /*000e*/ 	.short	(.L_468 - .L_467)
	.align		4
.L_467:
        /*0010*/ 	.word	index@(.nv.constant0._ZN5flash44flash_bwd_dq_dk_dv_loop_seqk_parallel_kernelI23Flash_bwd_kernel_traitsILi96ELi64ELi128ELi8ELi2ELi4ELi4ELb1ELb0EN7cutlass10bfloat16_tE19Flash_kernel_traitsILi96ELi64ELi128ELi8ES3_EELb1ELb0ELb1ELb0ELb0ELb1ELb0EEEvNS_16Flash_bwd_paramsE)
        /*0014*/ 	.short	0x0160
        /*0016*/ 	.short	0x0280


	//----- nvinfo : EIATTR_CBANK_PARAM_SIZE
	.align		4
.L_468:
        /*0018*/ 	.byte	0x03, 0x19
        /*001a*/ 	.short	0x0280


	//----- nvinfo : EIATTR_KPARAM_INFO
	.align		4
        /*001c*/ 	.byte	0x04, 0x17
        /*001e*/ 	.short	(.L_470 - .L_469)
.L_469:
        /*0020*/ 	.word	0x00000000
        /*0024*/ 	.short	0x0000
        /*0026*/ 	.short	0x0000
        /*0028*/ 	.byte	0x00, 0xf0, 0x01, 0x0a


	//----- nvinfo : EIATTR_MAXREG_COUNT
	.align		4
.L_470:
        /*002c*/ 	.byte	0x03, 0x1b
        /*002e*/ 	.short	0x00ff


	//----- nvinfo : EIATTR_NUM_BARRIERS
	.align		4
        /*0030*/ 	.byte	0x02, 0x4c
        /*0032*/ 	.byte	0x01
	.zero		1


	//----- nvinfo : EIATTR_ANNOTATIONS
	.align		4
        /*0034*/ 	.byte	0x04, 0x55
        /*0036*/ 	.short	(.L_472 - .L_471)


	//   ....[0]....
.L_471:
        /* <DEDUP_REMOVED lines=14> */


	//----- nvinfo : EIATTR_MERCURY_ISA_VERSION
	.align		4
.L_472:
        /*0108*/ 	.byte	0x03, 0x5f
        /*010a*/ 	.short	0x0000


	//----- nvinfo : EIATTR_EXIT_INSTR_OFFSETS
	.align		4
        /*010c*/ 	.byte	0x04, 0x1c
        /*010e*/ 	.short	(.L_474 - .L_473)


	//   ....[0]....
.L_473:
        /*0110*/ 	.word	0x000000a0


	//   ....[1]....
        /*0114*/ 	.word	0x00009a20


	//----- nvinfo : EIATTR_CTAIDZ_USED
	.align		4
.L_474:
        /*0118*/ 	.byte	0x01, 0x04
	.zero		2


	//----- nvinfo : EIATTR_CRS_STACK_SIZE
	.align		4
        /*011c*/ 	.byte	0x04, 0x1e
        /*011e*/ 	.short	(.L_476 - .L_475)
.L_475:
        /*0120*/ 	.word	0x00000000
.L_476:


//--------------------- .nv.info._ZN5flash44flash_bwd_dq_dk_dv_loop_seqk_parallel_kernelI23Flash_bwd_kernel_traitsILi96ELi64ELi128ELi8ELi2ELi4ELi4ELb1ELb0EN7cutlass10bfloat16_tE19Flash_kernel_traitsILi96ELi64ELi128ELi8ES3_EELb0ELb0ELb1ELb0ELb0ELb1ELb1EEEvNS_16Flash_bwd_paramsE --------------------------
	.section	.nv.info._ZN5flash44flash_bwd_dq_dk_dv_loop_seqk_parallel_kernelI23Flash_bwd_kernel_traitsILi96ELi64ELi128ELi8ELi2ELi4ELi4ELb1ELb0EN7cutlass10bfloat16_tE19Flash_kernel_traitsILi96ELi64ELi128ELi8ES3_EELb0ELb0ELb1ELb0ELb0ELb1ELb1EEEvNS_16Flash_bwd_paramsE,"",@"SHT_CUDA_INFO"
	.sectionflags	@""
	.align	4


	//----- nvinfo : EIATTR_CUDA_API_VERSION
	.align		4
        /*0000*/ 	.byte	0x04, 0x37
        /*0002*/ 	.short	(.L_478 - .L_477)
.L_477:
        /*0004*/ 	.word	0x00000082


	//----- nvinfo : EIATTR_SW2861232_WAR
	.align		4
.L_478:
        /*0008*/ 	.byte	0x01, 0x35
	.zero		2


	//----- nvinfo : EIATTR_PARAM_CBANK
	.align		4
        /*000c*/ 	.byte	0x04, 0x0a
        /*000e*/ 	.short	(.L_480 - .L_479)
	.align		4
.L_479:
        /*0010*/ 	.word	index@(.nv.constant0._ZN5flash44flash_bwd_dq_dk_dv_loop_seqk_parallel_kernelI23Flash_bwd_kernel_traitsILi96ELi64ELi128ELi8ELi2ELi4ELi4ELb1ELb0EN7cutlass10bfloat16_tE19Flash_kernel_traitsILi96ELi64ELi128ELi8ES3_EELb0ELb0ELb1ELb0ELb0ELb1ELb1EEEvNS_16Flash_bwd_paramsE)
        /*0014*/ 	.short	0x0160
        /*0016*/ 	.short	0x0280


	//----- nvinfo : EIATTR_CBANK_PARAM_SIZE
	.align		4
.L_480:
        /*0018*/ 	.byte	0x03, 0x19
        /*001a*/ 	.short	0x0280


	//----- nvinfo : EIATTR_KPARAM_INFO
	.align		4
        /*001c*/ 	.byte	0x04, 0x17
        /*001e*/ 	.short	(.L_482 - .L_481)
.L_481:
        /*0020*/ 	.word	0x00000000
        /*0024*/ 	.short	0x0000
        /*0026*/ 	.short	0x0000
        /*0028*/ 	.byte	0x00, 0xf0, 0x01, 0x0a


	//----- nvinfo : EIATTR_MAXREG_COUNT
	.align		4
.L_482:
        /*002c*/ 	.byte	0x03, 0x1b
        /*002e*/ 	.short	0x00ff


	//----- nvinfo : EIATTR_NUM_BARRIERS
	.align		4
        /*0030*/ 	.byte	0x02, 0x4c
        /*0032*/ 	.byte	0x01
	.zero		1


	//----- nvinfo : EIATTR_ANNOTATIONS
	.align		4
        /*0034*/ 	.byte	0x04, 0x55
        /*0036*/ 	.short	(.L_484 - .L_483)


	//   ....[0]....
.L_483:
        /* <DEDUP_REMOVED lines=51> */


	//----- nvinfo : EIATTR_MERCURY_ISA_VERSION
	.align		4
.L_484:
        /*0350*/ 	.byte	0x03, 0x5f
        /*0352*/ 	.short	0x0000


	//----- nvinfo : EIATTR_EXIT_INSTR_OFFSETS
	.align		4
        /*0354*/ 	.byte	0x04, 0x1c
        /*0356*/ 	.short	(.L_486 - .L_485)


	//   ....[0]....
.L_485:
        /*0358*/ 	.word	0x000000a0


	//   ....[1]....
        /*035c*/ 	.word	0x00009490


	//----- nvinfo : EIATTR_CTAIDZ_USED
	.align		4
.L_486:
        /*0360*/ 	.byte	0x01, 0x04
	.zero		2


	//----- nvinfo : EIATTR_CRS_STACK_SIZE
	.align		4
        /*0364*/ 	.byte	0x04, 0x1e
        /*0366*/ 	.short	(.L_488 - .L_487)
.L_487:
        /*0368*/ 	.word	0x00000000
.L_488:


//--------------------- .nv.info._ZN5flash44flash_bwd_dq_dk_dv_loop_seqk_parallel_kernelI23Flash_bwd_kernel_traitsILi96ELi64ELi128ELi8ELi2ELi4ELi4ELb1ELb0EN7cutlass10bfloat16_tE19Flash_kernel_traitsILi96ELi64ELi128ELi8ES3_EELb1ELb0ELb1ELb1ELb0ELb0ELb0EEEvNS_16Flash_bwd_paramsE --------------------------
	.section	.nv.info._ZN5flash44flash_bwd_dq_dk_dv_loop_seqk_parallel_kernelI23Flash_bwd_kernel_traitsILi96ELi64ELi128ELi8ELi2ELi4ELi4ELb1ELb0EN7cutlass10bfloat16_tE19Flash_kernel_traitsILi96ELi64ELi128ELi8ES3_EELb1ELb0ELb1ELb1ELb0ELb0ELb0EEEvNS_16Flash_bwd_paramsE,"",@"SHT_CUDA_INFO"
	.sectionflags	@""
	.align	4


	//----- nvinfo : EIATTR_CUDA_API_VERSION
	.align		4
        /*0000*/ 	.byte	0x04, 0x37
        /*0002*/ 	.short	(.L_490 - .L_489)
.L_489:
        /*0004*/ 	.word	0x00000082


	//----- nvinfo : EIATTR_SW2861232_WAR
	.align		4
.L_490:
        /*0008*/ 	.byte	0x01, 0x35
	.zero		2


	//----- nvinfo : EIATTR_PARAM_CBANK
	.align		4
        /*000c*/ 	.byte	0x04, 0x0a
        /*000e*/ 	.short	(.L_492 - .L_491)
	.align		4
.L_491:
        /*0010*/ 	.word	index@(.nv.constant0._ZN5flash44flash_bwd_dq_dk_dv_loop_seqk_parallel_kernelI23Flash_bwd_kernel_traitsILi96ELi64ELi128ELi8ELi2ELi4ELi4ELb1ELb0EN7cutlass10bfloat16_tE19Flash_kernel_traitsILi96ELi64ELi128ELi8ES3_EELb1ELb0ELb1ELb1ELb0ELb0ELb0EEEvNS_16Flash_bwd_paramsE)
        /*0014*/ 	.short	0x0160
        /*0016*/ 	.short	0x0280


	//----- nvinfo : EIATTR_CBANK_PARAM_SIZE
	.align		4
.L_492:
        /*0018*/ 	.byte	0x03, 0x19
        /*001a*/ 	.short	0x0280


	//----- nvinfo : EIATTR_KPARAM_INFO
	.align		4
        /*001c*/ 	.byte	0x04, 0x17
        /*001e*/ 	.short	(.L_494 - .L_493)
.L_493:
        /*0020*/ 	.word	0x00000000
        /*0024*/ 	.short	0x0000
        /*0026*/ 	.short	0x0000
        /*0028*/ 	.byte	0x00, 0xf0, 0x01, 0x0a


	//----- nvinfo : EIATTR_MAXREG_COUNT
	.align		4
.L_494:
        /*002c*/ 	.byte	0x03, 0x1b
        /*002e*/ 	.short	0x00ff


	//----- nvinfo : EIATTR_NUM_BARRIERS
	.align		4
        /*0030*/ 	.byte	0x02, 0x4c
        /*0032*/ 	.byte	0x01
	.zero		1


	//----- nvinfo : EIATTR_ANNOTATIONS
	.align		4
        /*0034*/ 	.byte	0x04, 0x55
        /*0036*/ 	.short	(.L_496 - .L_495)


	//   ....[0]....
.L_495:
        /* <DEDUP_REMOVED lines=29> */


	//----- nvinfo : EIATTR_MERCURY_ISA_VERSION
	.align		4
.L_496:
        /*01f0*/ 	.byte	0x03, 0x5f
        /*01f2*/ 	.short	0x0000


	//----- nvinfo : EIATTR_EXIT_INSTR_OFFSETS
	.align		4
        /*01f4*/ 	.byte	0x04, 0x1c
        /*01f6*/ 	.short	(.L_498 - .L_497)


	//   ....[0]....
.L_497:
        /*01f8*/ 	.word	0x000000a0


	//   ....[1]....
        /*01fc*/ 	.word	0x0000af20


	//----- nvinfo : EIATTR_CTAIDZ_USED
	.align		4
.L_498:
        /*0200*/ 	.byte	0x01, 0x04
	.zero		2


	//----- nvinfo : EIATTR_CRS_STACK_SIZE
	.align		4
        /*0204*/ 	.byte	0x04, 0x1e
        /*0206*/ 	.short	(.L_500 - .L_499)
.L_499:
        /*0208*/ 	.word	0x00000000
.L_500:


//--------------------- .nv.info._ZN5flash44flash_bwd_dq_dk_dv_loop_seqk_parallel_kernelI23Flash_bwd_kernel_traitsILi96ELi64ELi128ELi8ELi2ELi4ELi4ELb1ELb0EN7cutlass10bfloat16_tE19Flash_kernel_traitsILi96ELi64ELi128ELi8ES3_EELb0ELb0ELb1ELb1ELb0ELb0ELb1EEEvNS_16Flash_bwd_paramsE --------------------------
	.section	.nv.info._ZN5flash44flash_bwd_dq_dk_dv_loop_seqk_parallel_kernelI23Flash_bwd_kernel_traitsILi96ELi64ELi128ELi8ELi2ELi4ELi4ELb1ELb0EN7cutlass10bfloat16_tE19Flash_kernel_traitsILi96ELi64ELi128ELi8ES3_EELb0ELb0ELb1ELb1ELb0ELb0ELb1EEEvNS_16Flash_bwd_paramsE,"",@"SHT_CUDA_INFO"
	.sectionflags	@""
	.align	4


	//----- nvinfo : EIATTR_CUDA_API_VERSION
	.align		4
        /*0000*/ 	.byte	0x04, 0x37
        /*0002*/ 	.short	(.L_502 - .L_501)
.L_501:
        /*0004*/ 	.word	0x00000082


	//----- nvinfo : EIATTR_SW2861232_WAR
	.align		4
.L_502:
        /*0008*/ 	.byte	0x01, 0x35
	.zero		2


	//----- nvinfo : EIATTR_PARAM_CBANK
	.align		4
        /*000c*/ 	.byte	0x04, 0x0a
        /*000e*/ 	.short	(.L_504 - .L_503)
	.align		4
.L_503:
        /*0010*/ 	.word	index@(.nv.constant0._ZN5flash44flash_bwd_dq_dk_dv_loop_seqk_parallel_kernelI23Flash_bwd_kernel_traitsILi96ELi64ELi128ELi8ELi2ELi4ELi4ELb1ELb0EN7cutlass10bfloat16_tE19Flash_kernel_traitsILi96ELi64ELi128ELi8ES3_EELb0ELb0ELb1ELb1ELb0ELb0ELb1EEEvNS_16Flash_bwd_paramsE)
        /*0014*/ 	.short	0x0160
        /*0016*/ 	.short	0x0280


	//----- nvinfo : EIATTR_CBANK_PARAM_SIZE
	.align		4
.L_504:
        /*0018*/ 	.byte	0x03, 0x19
        /*001a*/ 	.short	0x0280


	//----- nvinfo : EIATTR_KPARAM_INFO
	.align		4
        /*001c*/ 	.byte	0x04, 0x17
        /*001e*/ 	.short	(.L_506 - .L_505)
.L_505:
        /*0020*/ 	.word	0x00000000
        /*0024*/ 	.short	0x0000
        /*0026*/ 	.short	0x0000
        /*0028*/ 	.byte	0x00, 0xf0, 0x01, 0x0a


	//----- nvinfo : EIATTR_MAXREG_COUNT
	.align		4
.L_506:
        /*002c*/ 	.byte	0x03, 0x1b
        /*002e*/ 	.short	0x00ff


	//----- nvinfo : EIATTR_NUM_BARRIERS
	.align		4
        /*0030*/ 	.byte	0x02, 0x4c
        /*0032*/ 	.byte	0x01
	.zero		1


	//----- nvinfo : EIATTR_ANNOTATIONS
	.align		4
        /*0034*/ 	.byte	0x04, 0x55
        /*0036*/ 	.short	(.L_508 - .L_507)


	//   ....[0]....
.L_507:
        /* <DEDUP_REMOVED lines=64> */


	//----- nvinfo : EIATTR_MERCURY_ISA_VERSION
	.align		4
.L_508:
        /*0428*/ 	.byte	0x03, 0x5f
        /*042a*/ 	.short	0x0000


	//----- nvinfo : EIATTR_EXIT_INSTR_OFFSETS
	.align		4
        /*042c*/ 	.byte	0x04, 0x1c
        /*042e*/ 	.short	(.L_510 - .L_509)


	//   ....[0]....
.L_509:
        /*0430*/ 	.word	0x000000a0


	//   ....[1]....
        /*0434*/ 	.word	0x0000aa20


	//----- nvinfo : EIATTR_CTAIDZ_USED
	.align		4
.L_510:
        /*0438*/ 	.byte	0x01, 0x04
	.zero		2


	//----- nvinfo : EIATTR_CRS_STACK_SIZE
	.align		4
        /*043c*/ 	.byte	0x04, 0x1e
        /*043e*/ 	.short	(.L_512 - .L_511)
.L_511:
        /*0440*/ 	.word	0x00000000
.L_512:


//--------------------- .nv.info._ZN5flash25flash_bwd_dot_do_o_kernelILb0E23Flash_bwd_kernel_traitsILi96ELi64ELi128ELi8ELi2ELi4ELi4ELb1ELb0EN7cutlass10bfloat16_tE19Flash_kernel_traitsILi96ELi64ELi128ELi8ES3_EEEEvNS_16Flash_bwd_paramsE --------------------------
	.section	.nv.info._ZN5flash25flash_bwd_dot_do_o_kernelILb0E23Flash_bwd_kernel_traitsILi96ELi64ELi128ELi8ELi2ELi4ELi4ELb1ELb0EN7cutlass10bfloat16_tE19Flash_kernel_traitsILi96ELi64ELi128ELi8ES3_EEEEvNS_16Flash_bwd_paramsE,"",@"SHT_CUDA_INFO"
	.sectionflags	@""
	.align	4


	//----- nvinfo : EIATTR_CUDA_API_VERSION
	.align		4
        /*0000*/ 	.byte	0x04, 0x37
        /*0002*/ 	.short	(.L_514 - .L_513)
.L_513:
        /*0004*/ 	.word	0x00000082


	//----- nvinfo : EIATTR_SW2861232_WAR
	.align		4
.L_514:
        /*0008*/ 	.byte	0x01, 0x35
	.zero		2


	//----- nvinfo : EIATTR_PARAM_CBANK
	.align		4
        /*000c*/ 	.byte	0x04, 0x0a
        /*000e*/ 	.short	(.L_516 - .L_515)
	.align		4
.L_515:
        /*0010*/ 	.word	index@(.nv.constant0._ZN5flash25flash_bwd_dot_do_o_kernelILb0E23Flash_bwd_kernel_traitsILi96ELi64ELi128ELi8ELi2ELi4ELi4ELb1ELb0EN7cutlass10bfloat16_tE19Flash_kernel_traitsILi96ELi64ELi128ELi8ES3_EEEEvNS_16Flash_bwd_paramsE)
        /*0014*/ 	.short	0x0160
        /*0016*/ 	.short	0x0280


	//----- nvinfo : EIATTR_CBANK_PARAM_SIZE
	.align		4
.L_516:
        /*0018*/ 	.byte	0x03, 0x19
        /*001a*/ 	.short	0x0280


	//----- nvinfo : EIATTR_KPARAM_INFO
	.align		4
        /*001c*/ 	.byte	0x04, 0x17
        /*001e*/ 	.short	(.L_518 - .L_517)
.L_517:
        /*0020*/ 	.word	0x00000000
        /*0024*/ 	.short	0x0000
        /*0026*/ 	.short	0x0000
        /*0028*/ 	.byte	0x00, 0xf0, 0x01, 0x0a


	//----- nvinfo : EIATTR_MAXREG_COUNT
	.align		4
.L_518:
        /*002c*/ 	.byte	0x03, 0x1b
        /*002e*/ 	.short	0x00ff


	//----- nvinfo : EIATTR_MERCURY_ISA_VERSION
	.align		4
        /*0030*/ 	.byte	0x03, 0x5f
        /*0032*/ 	.short	0x0000


	//----- nvinfo : EIATTR_COOP_GROUP_MASK_REGIDS
	.align		4
        /*0034*/ 	.byte	0x04, 0x29
        /*0036*/ 	.short	(.L_520 - .L_519)


	//   ....[0]....
.L_519:
        /*0038*/ 	.word	0xffffffff


	//   ....[1]....
        /*003c*/ 	.word	0xffffffff


	//----- nvinfo : EIATTR_COOP_GROUP_INSTR_OFFSETS
	.align		4
.L_520:
        /*0040*/ 	.byte	0x04, 0x28
        /*0042*/ 	.short	(.L_522 - .L_521)


	//   ....[0]....
.L_521:
        /*0044*/ 	.word	0x00000cb0


	//   ....[1]....
        /*0048*/ 	.word	0x00000cd0


	//----- nvinfo : EIATTR_EXIT_INSTR_OFFSETS
	.align		4
.L_522:
        /*004c*/ 	.byte	0x04, 0x1c
        /*004e*/ 	.short	(.L_524 - .L_523)


	//   ....[0]....
.L_523:
        /*0050*/ 	.word	0x00000120


	//   ....[1]....
        /*0054*/ 	.word	0x00000ce0


	//   ....[2]....
        /*0058*/ 	.word	0x00000d60


	//----- nvinfo : EIATTR_CTAIDZ_USED
	.align		4
.L_524:
        /*005c*/ 	.byte	0x01, 0x04
	.zero		2


	//----- nvinfo : EIATTR_CRS_STACK_SIZE
	.align		4
        /*0060*/ 	.byte	0x04, 0x1e
        /*0062*/ 	.short	(.L_526 - .L_525)
.L_525:
        /*0064*/ 	.word	0x00000000
.L_526:


//--------------------- .nv.info._ZN5flash25flash_bwd_dot_do_o_kernelILb1E23Flash_bwd_kernel_traitsILi96ELi64ELi128ELi8ELi2ELi4ELi4ELb1ELb0EN7cutlass10bfloat16_tE19Flash_kernel_traitsILi96ELi64ELi128ELi8ES3_EEEEvNS_16Flash_bwd_paramsE --------------------------
	.section	.nv.info._ZN5flash25flash_bwd_dot_do_o_kernelILb1E23Flash_bwd_kernel_traitsILi96ELi64ELi128ELi8ELi2ELi4ELi4ELb1ELb0EN7cutlass10bfloat16_tE19Flash_kernel_traitsILi96ELi64ELi128ELi8ES3_EEEEvNS_16Flash_bwd_paramsE,"",@"SHT_CUDA_INFO"
	.sectionflags	@""
	.align	4


	//----- nvinfo : EIATTR_CUDA_API_VERSION
	.align		4
        /*0000*/ 	.byte	0x04, 0x37
        /*0002*/ 	.short	(.L_528 - .L_527)
.L_527:
        /*0004*/ 	.word	0x00000082


	//----- nvinfo : EIATTR_SW2861232_WAR
	.align		4
.L_528:
        /*0008*/ 	.byte	0x01, 0x35
	.zero		2


	//----- nvinfo : EIATTR_PARAM_CBANK
	.align		4
        /*000c*/ 	.byte	0x04, 0x0a
        /*000e*/ 	.short	(.L_530 - .L_529)
	.align		4
.L_529:
        /*0010*/ 	.word	index@(.nv.constant0._ZN5flash25flash_bwd_dot_do_o_kernelILb1E23Flash_bwd_kernel_traitsILi96ELi64ELi128ELi8ELi2ELi4ELi4ELb1ELb0EN7cutlass10bfloat16_tE19Flash_kernel_traitsILi96ELi64ELi128ELi8ES3_EEEEvNS_16Flash_bwd_paramsE)
        /*0014*/ 	.short	0x0160
        /*0016*/ 	.short	0x0280


	//----- nvinfo : EIATTR_CBANK_PARAM_SIZE
	.align		4
.L_530:
        /*0018*/ 	.byte	0x03, 0x19
        /*001a*/ 	.short	0x0280


	//----- nvinfo : EIATTR_KPARAM_INFO
	.align		4
        /*001c*/ 	.byte	0x04, 0x17
        /*001e*/ 	.short	(.L_532 - .L_531)
.L_531:
        /*0020*/ 	.word	0x00000000
        /*0024*/ 	.short	0x0000
        /*0026*/ 	.short	0x0000
        /*0028*/ 	.byte	0x00, 0xf0, 0x01, 0x0a


	//----- nvinfo : EIATTR_MAXREG_COUNT
	.align		4
.L_532:
        /*002c*/ 	.byte	0x03, 0x1b
        /*002e*/ 	.short	0x00ff


	//----- nvinfo : EIATTR_MERCURY_ISA_VERSION
	.align		4
        /*0030*/ 	.byte	0x03, 0x5f
        /*0032*/ 	.short	0x0000


	//----- nvinfo : EIATTR_COOP_GROUP_MASK_REGIDS
	.align		4
        /*0034*/ 	.byte	0x04, 0x29
        /*0036*/ 	.short	(.L_534 - .L_533)


	//   ....[0]....
.L_533:
        /*0038*/ 	.word	0xffffffff


	//   ....[1]....
        /*003c*/ 	.word	0xffffffff


	//----- nvinfo : EIATTR_COOP_GROUP_INSTR_OFFSETS
	.align		4
.L_534:
        /*0040*/ 	.byte	0x04, 0x28
        /*0042*/ 	.short	(.L_536 - .L_535)


	//   ....[0]....
.L_535:
        /*0044*/ 	.word	0x00000fe0


	//   ....[1]....
        /*0048*/ 	.word	0x00001000


	//----- nvinfo : EIATTR_EXIT_INSTR_OFFSETS
	.align		4
.L_536:
        /*004c*/ 	.byte	0x04, 0x1c
        /*004e*/ 	.short	(.L_538 - .L_537)


	//   ....[0]....
.L_537:
        /*0050*/ 	.word	0x00000120


	//   ....[1]....
        /*0054*/ 	.word	0x000010b0


	//----- nvinfo : EIATTR_CTAIDZ_USED
	.align		4
.L_538:
        /*0058*/ 	.byte	0x01, 0x04
	.zero		2


	//----- nvinfo : EIATTR_CRS_STACK_SIZE
	.align		4
        /*005c*/ 	.byte	0x04, 0x1e
        /*005e*/ 	.short	(.L_540 - .L_539)
.L_539:
        /*0060*/ 	.word	0x00000000
.L_540:


//--------------------- .nv.info._ZN5flash27flash_bwd_convert_dq_kernelI23Flash_bwd_kernel_traitsILi96ELi64ELi128ELi8ELi2ELi4ELi4ELb0ELb0EN7cutlass10bfloat16_tE19Flash_kernel_traitsILi96ELi64ELi128ELi8ES3_EEEEvNS_16Flash_bwd_paramsEi --------------------------
	.section	.nv.info._ZN5flash27flash_bwd_convert_dq_kernelI23Flash_bwd_kernel_traitsILi96ELi64ELi128ELi8ELi2ELi4ELi4ELb0ELb0EN7cutlass10bfloat16_tE19Flash_kernel_traitsILi96ELi64ELi128ELi8ES3_EEEEvNS_16Flash_bwd_paramsEi,"",@"SHT_CUDA_INFO"
	.sectionflags	@""
	.align	4


	//----- nvinfo : EIATTR_CUDA_API_VERSION
	.align		4
        /*0000*/ 	.byte	0x04, 0x37
        /*0002*/ 	.short	(.L_542 - .L_541)
.L_541:
        /*0004*/ 	.word	0x00000082


	//----- nvinfo : EIATTR_SW2861232_WAR
	.align		4
.L_542:
        /*0008*/ 	.byte	0x01, 0x35
	.zero		2


	//----- nvinfo : EIATTR_PARAM_CBANK
	.align		4
        /*000c*/ 	.byte	0x04, 0x0a
        /*000e*/ 	.short	(.L_544 - .L_543)
	.align		4
.L_543:
        /*0010*/ 	.word	index@(.nv.constant0._ZN5flash27flash_bwd_convert_dq_kernelI23Flash_bwd_kernel_traitsILi96ELi64ELi128ELi8ELi2ELi4ELi4ELb0ELb0EN7cutlass10bfloat16_tE19Flash_kernel_traitsILi96ELi64ELi128ELi8ES3_EEEEvNS_16Flash_bwd_paramsEi)
        /*0014*/ 	.short	0x0160
        /*0016*/ 	.short	0x0284


	//----- nvinfo : EIATTR_CBANK_PARAM_SIZE
	.align		4
.L_544:
        /*0018*/ 	.byte	0x03, 0x19
        /*001a*/ 	.short	0x0284


	//----- nvinfo : EIATTR_KPARAM_INFO
	.align		4
        /*001c*/ 	.byte	0x04, 0x17
        /*001e*/ 	.short	(.L_546 - .L_545)
.L_545:
        /*0020*/ 	.word	0x00000000
        /*0024*/ 	.short	0x0001
        /*0026*/ 	.short	0x0280
        /*0028*/ 	.byte	0x00, 0xf0, 0x11, 0x00


	//----- nvinfo : EIATTR_KPARAM_INFO
	.align		4
.L_546:
        /*002c*/ 	.byte	0x04, 0x17
        /*002e*/ 	.short	(.L_548 - .L_547)
.L_547:
        /*0030*/ 	.word	0x00000000
        /*0034*/ 	.short	0x0000
        /*0036*/ 	.short	0x0000
        /*0038*/ 	.byte	0x00, 0xf0, 0x01, 0x0a


	//----- nvinfo : EIATTR_MAXREG_COUNT
	.align		4
.L_548:
        /*003c*/ 	.byte	0x03, 0x1b
        /*003e*/ 	.short	0x00ff


	//----- nvinfo : EIATTR_NUM_BARRIERS
	.align		4
        /*0040*/ 	.byte	0x02, 0x4c
        /*0042*/ 	.byte	0x01
	.zero		1


	//----- nvinfo : EIATTR_MERCURY_ISA_VERSION
	.align		4
        /*0044*/ 	.byte	0x03, 0x5f
        /*0046*/ 	.short	0x0000


	//----- nvinfo : EIATTR_EXIT_INSTR_OFFSETS
	.align		4
        /*0048*/ 	.byte	0x04, 0x1c
        /*004a*/ 	.short	(.L_550 - .L_549)


	//   ....[0]....
.L_549:
        /*004c*/ 	.word	0x00000170


	//   ....[1]....
        /*0050*/ 	.word	0x000014f0


	//   ....[2]....
        /*0054*/ 	.word	0x00001710


	//   ....[3]....
        /*0058*/ 	.word	0x00001740


	//----- nvinfo : EIATTR_CTAIDZ_USED
	.align		4
.L_550:
        /*005c*/ 	.byte	0x01, 0x04
	.zero		2


//--------------------- .nv.info._ZN5flash44flash_bwd_dq_dk_dv_loop_seqk_parallel_kernelI23Flash_bwd_kernel_traitsILi96ELi64ELi128ELi8ELi2ELi4ELi4ELb0ELb0EN7cutlass10bfloat16_tE19Flash_kernel_traitsILi96ELi64ELi128ELi8ES3_EELb1ELb0ELb0ELb0ELb0ELb1ELb0EEEvNS_16Flash_bwd_paramsE --------------------------
	.section	.nv.info._ZN5flash44flash_bwd_dq_dk_dv_loop_seqk_parallel_kernelI23Flash_bwd_kernel_traitsILi96ELi64ELi128ELi8ELi2ELi4ELi4ELb0ELb0EN7cutlass10bfloat16_tE19Flash_kernel_traitsILi96ELi64ELi128ELi8ES3_EELb1ELb0ELb0ELb0ELb0ELb1ELb0EEEvNS_16Flash_bwd_paramsE,"",@"SHT_CUDA_INFO"
	.sectionflags	@""
	.align	4


	//----- nvinfo : EIATTR_CUDA_API_VERSION
	.align		4
        /*0000*/ 	.byte	0x04, 0x37
        /*0002*/ 	.short	(.L_552 - .L_551)
.L_551:
        /*0004*/ 	.word	0x00000082


	//----- nvinfo : EIATTR_SW2861232_WAR
	.align		4
.L_552:
        /*0008*/ 	.byte	0x01, 0x35
	.zero		2


	//----- nvinfo : EIATTR_PARAM_CBANK
	.align		4
        /*000c*/ 	.byte	0x04, 0x0a
        /*000e*/ 	.short	(.L_554 - .L_553)
	.align		4
.L_553:
        /*0010*/ 	.word	index@(.nv.constant0._ZN5flash44flash_bwd_dq_dk_dv_loop_seqk_parallel_kernelI23Flash_bwd_kernel_traitsILi96ELi64ELi128ELi8ELi2ELi4ELi4ELb0ELb0EN7cutlass10bfloat16_tE19Flash_kernel_traitsILi96ELi64ELi128ELi8ES3_EELb1ELb0ELb0ELb0ELb0ELb1ELb0EEEvNS_16Flash_bwd_paramsE)
        /*0014*/ 	.short	0x0160
        /*0016*/ 	.short	0x0280


	//----- nvinfo : EIATTR_CBANK_PARAM_SIZE
	.align		4
.L_554:
        /*0018*/ 	.byte	0x03, 0x19
        /*001a*/ 	.short	0x0280


	//----- nvinfo : EIATTR_KPARAM_INFO
	.align		4
        /*001c*/ 	.byte	0x04, 0x17
        /*001e*/ 	.short	(.L_556 - .L_555)
.L_555:
        /*0020*/ 	.word	0x00000000
        /*0024*/ 	.short	0x0000
        /*0026*/ 	.short	0x0000
        /*0028*/ 	.byte	0x00, 0xf0, 0x01, 0x0a


	//----- nvinfo : EIATTR_MAXREG_COUNT
	.align		4
.L_556:
        /*002c*/ 	.byte	0x03, 0x1b
        /*002e*/ 	.short	0x00ff


	//----- nvinfo : EIATTR_NUM_BARRIERS
	.align		4
        /*0030*/ 	.byte	0x02, 0x4c
        /*0032*/ 	.byte	0x01
	.zero		1


	//----- nvinfo : EIATTR_ANNOTATIONS
	.align		4
        /*0034*/ 	.byte	0x04, 0x55
        /*0036*/ 	.short	(.L_558 - .L_557)


	//   ....[0]....
.L_557:
        /*0038*/ 	.word	0x00000001
        /*003c*/ 	.byte	0xf0, 0x04, 0x00, 0x00, 0x01, 0x00, 0x00, 0x00, 0xe0, 0x19, 0x00, 0x00


	//----- nvinfo : EIATTR_MERCURY_ISA_VERSION
	.align		4
.L_558:
        /*0048*/ 	.byte	0x03, 0x5f
        /*004a*/ 	.short	0x0000


	//----- nvinfo : EIATTR_EXIT_INSTR_OFFSETS
	.align		4
        /*004c*/ 	.byte	0x04, 0x1c
        /*004e*/ 	.short	(.L_560 - .L_559)


	//   ....[0]....
.L_559:
        /*0050*/ 	.word	0x00000090


	//   ....[1]....
        /*0054*/ 	.word	0x00008580


	//----- nvinfo : EIATTR_CTAIDZ_USED
	.align		4
.L_560:
        /*0058*/ 	.byte	0x01, 0x04
	.zero		2


	//----- nvinfo : EIATTR_CRS_STACK_SIZE
	.align		4
        /*005c*/ 	.byte	0x04, 0x1e
        /*005e*/ 	.short	(.L_562 - .L_561)
.L_561:
        /*0060*/ 	.word	0x00000000
.L_562:


//--------------------- .nv.info._ZN5flash44flash_bwd_dq_dk_dv_loop_seqk_parallel_kernelI23Flash_bwd_kernel_traitsILi96ELi64ELi128ELi8ELi2ELi4ELi4ELb0ELb0EN7cutlass10bfloat16_tE19Flash_kernel_traitsILi96ELi64ELi128ELi8ES3_EELb0ELb0ELb0ELb0ELb0ELb1ELb1EEEvNS_16Flash_bwd_paramsE --------------------------
	.section	.nv.info._ZN5flash44flash_bwd_dq_dk_dv_loop_seqk_parallel_kernelI23Flash_bwd_kernel_traitsILi96ELi64ELi128ELi8ELi2ELi4ELi4ELb0ELb0EN7cutlass10bfloat16_tE19Flash_kernel_traitsILi96ELi64ELi128ELi8ES3_EELb0ELb0ELb0ELb0ELb0ELb1ELb1EEEvNS_16Flash_bwd_paramsE,"",@"SHT_CUDA_INFO"
	.sectionflags	@""
	.align	4


	//----- nvinfo : EIATTR_CUDA_API_VERSION
	.align		4
        /*0000*/ 	.byte	0x04, 0x37
        /*0002*/ 	.short	(.L_564 - .L_563)
.L_563:
        /*0004*/ 	.word	0x00000082


	//----- nvinfo : EIATTR_SW2861232_WAR
	.align		4
.L_564:
        /*0008*/ 	.byte	0x01, 0x35
	.zero		2


	//----- nvinfo : EIATTR_PARAM_CBANK
	.align		4
        /*000c*/ 	.byte	0x04, 0x0a
        /*000e*/ 	.short	(.L_566 - .L_565)
	.align		4
.L_565:
        /*0010*/ 	.word	index@(.nv.constant0._ZN5flash44flash_bwd_dq_dk_dv_loop_seqk_parallel_kernelI23Flash_bwd_kernel_traitsILi96ELi64ELi128ELi8ELi2ELi4ELi4ELb0ELb0EN7cutlass10bfloat16_tE19Flash_kernel_traitsILi96ELi64ELi128ELi8ES3_EELb0ELb0ELb0ELb0ELb0ELb1ELb1EEEvNS_16Flash_bwd_paramsE)
        /*0014*/ 	.short	0x0160
        /*0016*/ 	.short	0x0280


	//----- nvinfo : EIATTR_CBANK_PARAM_SIZE
	.align		4
.L_566:
        /*0018*/ 	.byte	0x03, 0x19
        /*001a*/ 	.short	0x0280


	//----- nvinfo : EIATTR_KPARAM_INFO
	.align		4
        /*001c*/ 	.byte	0x04, 0x17
        /*001e*/ 	.short	(.L_568 - .L_567)
.L_567:
        /*0020*/ 	.word	0x00000000
        /*0024*/ 	.short	0x0000
        /*0026*/ 	.short	0x0000
        /*0028*/ 	.byte	0x00, 0xf0, 0x01, 0x0a


	//----- nvinfo : EIATTR_MAXREG_COUNT
	.align		4
.L_568:
        /*002c*/ 	.byte	0x03, 0x1b
        /*002e*/ 	.short	0x00ff


	//----- nvinfo : EIATTR_NUM_BARRIERS
	.align		4
        /*0030*/ 	.byte	0x02, 0x4c
        /*0032*/ 	.byte	0x01
	.zero		1


	//----- nvinfo : EIATTR_ANNOTATIONS
	.align		4
        /*0034*/ 	.byte	0x04, 0x55
        /*0036*/ 	.short	(.L_570 - .L_569)


	//   ....[0]....
.L_569:
        /*0038*/ 	.word	0x00000001
        /*003c*/ 	.byte	0x40, 0x05, 0x00, 0x00, 0x01, 0x00, 0x00, 0x00, 0x20, 0x0a, 0x00, 0x00, 0x01, 0x00, 0x00, 0x00
        /*004c*/ 	.byte	0x30, 0x0d, 0x00, 0x00, 0x01, 0x00, 0x00, 0x00, 0xd0, 0x0d, 0x00, 0x00, 0x01, 0x00, 0x00, 0x00
        /*005c*/ 	.byte	0xe0, 0x0d, 0x00, 0x00, 0x01, 0x00, 0x00, 0x00, 0x80, 0x1a, 0x00, 0x00, 0x01, 0x00, 0x00, 0x00
        /*006c*/ 	.byte	0x90, 0x1a, 0x00, 0x00, 0x01, 0x00, 0x00, 0x00, 0x30, 0x1c, 0x00, 0x00, 0x01, 0x00, 0x00, 0x00
        /*007c*/ 	.byte	0xc0, 0x1e, 0x00, 0x00, 0x01, 0x00, 0x00, 0x00, 0x90, 0x2e, 0x00, 0x00, 0x01, 0x00, 0x00, 0x00
        /*008c*/ 	.byte	0x90, 0x5e, 0x00, 0x00, 0x01, 0x00, 0x00, 0x00, 0xd0, 0x5e, 0x00, 0x00, 0x01, 0x00, 0x00, 0x00
        /*009c*/ 	.byte	0xa0, 0x79, 0x00, 0x00, 0x01, 0x00, 0x00, 0x00, 0xc0, 0x82, 0x00, 0x00


	//----- nvinfo : EIATTR_MERCURY_ISA_VERSION
	.align		4
.L_570:
        /*00a8*/ 	.byte	0x03, 0x5f
        /*00aa*/ 	.short	0x0000


	//----- nvinfo : EIATTR_EXIT_INSTR_OFFSETS
	.align		4
        /*00ac*/ 	.byte	0x04, 0x1c
        /*00ae*/ 	.short	(.L_572 - .L_571)


	//   ....[0]....
.L_571:
        /*00b0*/ 	.word	0x000000a0


	//   ....[1]....
        /*00b4*/ 	.word	0x00008930


	//----- nvinfo : EIATTR_CTAIDZ_USED
	.align		4
.L_572:
        /*00b8*/ 	.byte	0x01, 0x04
	.zero		2


	//----- nvinfo : EIATTR_CRS_STACK_SIZE
	.align		4
        /*00bc*/ 	.byte	0x04, 0x1e
        /*00be*/ 	.short	(.L_574 - .L_573)
.L_573:
        /*00c0*/ 	.word	0x00000000
.L_574:


//--------------------- .nv.info._ZN5flash44flash_bwd_dq_dk_dv_loop_seqk_parallel_kernelI23Flash_bwd_kernel_traitsILi96ELi64ELi128ELi8ELi2ELi4ELi4ELb0ELb0EN7cutlass10bfloat16_tE19Flash_kernel_traitsILi96ELi64ELi128ELi8ES3_EELb1ELb0ELb0ELb0ELb0ELb0ELb0EEEvNS_16Flash_bwd_paramsE --------------------------
	.section	.nv.info._ZN5flash44flash_bwd_dq_dk_dv_loop_seqk_parallel_kernelI23Flash_bwd_kernel_traitsILi96ELi64ELi128ELi8ELi2ELi4ELi4ELb0ELb0EN7cutlass10bfloat16_tE19Flash_kernel_traitsILi96ELi64ELi128ELi8ES3_EELb1ELb0ELb0ELb0ELb0ELb0ELb0EEEvNS_16Flash_bwd_paramsE,"",@"SHT_CUDA_INFO"
	.sectionflags	@""
	.align	4


	//----- nvinfo : EIATTR_CUDA_API_VERSION
	.align		4
        /*0000*/ 	.byte	0x04, 0x37
        /*0002*/ 	.short	(.L_576 - .L_575)
.L_575:
        /*0004*/ 	.word	0x00000082


	//----- nvinfo : EIATTR_SW2861232_WAR
	.align		4
.L_576:
        /*0008*/ 	.byte	0x01, 0x35
	.zero		2


	//----- nvinfo : EIATTR_PARAM_CBANK
	.align		4
        /*000c*/ 	.byte	0x04, 0x0a
        /*000e*/ 	.short	(.L_578 - .L_577)
	.align		4
.L_577:
        /*0010*/ 	.word	index@(.nv.constant0._ZN5flash44flash_bwd_dq_dk_dv_loop_seqk_parallel_kernelI23Flash_bwd_kernel_traitsILi96ELi64ELi128ELi8ELi2ELi4ELi4ELb0ELb0EN7cutlass10bfloat16_tE19Flash_kernel_traitsILi96ELi64ELi128ELi8ES3_EELb1ELb0ELb0ELb0ELb0ELb0ELb0EEEvNS_16Flash_bwd_paramsE)
        /*0014*/ 	.short	0x0160
        /*0016*/ 	.short	0x0280


	//----- nvinfo : EIATTR_CBANK_PARAM_SIZE
	.align		4
.L_578:
        /*0018*/ 	.byte	0x03, 0x19
        /*001a*/ 	.short	0x0280


	//----- nvinfo : EIATTR_KPARAM_INFO
	.align		4
        /*001c*/ 	.byte	0x04, 0x17
        /*001e*/ 	.short	(.L_580 - .L_579)
.L_579:
        /*0020*/ 	.word	0x00000000
        /*0024*/ 	.short	0x0000
        /*0026*/ 	.short	0x0000
        /*0028*/ 	.byte	0x00, 0xf0, 0x01, 0x0a


	//----- nvinfo : EIATTR_MAXREG_COUNT
	.align		4
.L_580:
        /*002c*/ 	.byte	0x03, 0x1b
        /*002e*/ 	.short	0x00ff


	//----- nvinfo : EIATTR_NUM_BARRIERS
	.align		4
        /*0030*/ 	.byte	0x02, 0x4c
        /*0032*/ 	.byte	0x01
	.zero		1


	//----- nvinfo : EIATTR_ANNOTATIONS
	.align		4
        /*0034*/ 	.byte	0x04, 0x55
        /*0036*/ 	.short	(.L_582 - .L_581)


	//   ....[0]....
.L_581:
        /*0038*/ 	.word	0x00000001
        /*003c*/ 	.byte	0x90, 0x0c, 0x00, 0x00, 0x01, 0x00, 0x00, 0x00, 0x10, 0x76, 0x00, 0x00, 0x01, 0x00, 0x00, 0x00
        /*004c*/ 	.byte	0x50, 0x8b, 0x00, 0x00


	//----- nvinfo : EIATTR_MERCURY_ISA_VERSION
	.align		4
.L_582:
        /*0050*/ 	.byte	0x03, 0x5f
        /*0052*/ 	.short	0x0000


	//----- nvinfo : EIATTR_EXIT_INSTR_OFFSETS
	.align		4
        /*0054*/ 	.byte	0x04, 0x1c
        /*0056*/ 	.short	(.L_584 - .L_583)


	//   ....[0]....
.L_583:
        /*0058*/ 	.word	0x00000090


	//   ....[1]....
        /*005c*/ 	.word	0x00009420


	//----- nvinfo : EIATTR_CTAIDZ_USED
	.align		4
.L_584:
        /*0060*/ 	.byte	0x01, 0x04
	.zero		2


	//----- nvinfo : EIATTR_CRS_STACK_SIZE
	.align		4
        /*0064*/ 	.byte	0x04, 0x1e
        /*0066*/ 	.short	(.L_586 - .L_585)
.L_585:
        /*0068*/ 	.word	0x00000000
.L_586:


//--------------------- .nv.info._ZN5flash44flash_bwd_dq_dk_dv_loop_seqk_parallel_kernelI23Flash_bwd_kernel_traitsILi96ELi64ELi128ELi8ELi2ELi4ELi4ELb0ELb0EN7cutlass10bfloat16_tE19Flash_kernel_traitsILi96ELi64ELi128ELi8ES3_EELb0ELb0ELb0ELb0ELb0ELb0ELb1EEEvNS_16Flash_bwd_paramsE --------------------------
	.section	.nv.info._ZN5flash44flash_bwd_dq_dk_dv_loop_seqk_parallel_kernelI23Flash_bwd_kernel_traitsILi96ELi64ELi128ELi8ELi2ELi4ELi4ELb0ELb0EN7cutlass10bfloat16_tE19Flash_kernel_traitsILi96ELi64ELi128ELi8ES3_EELb0ELb0ELb0ELb0ELb0ELb0ELb1EEEvNS_16Flash_bwd_paramsE,"",@"SHT_CUDA_INFO"
	.sectionflags	@""
	.align	4


	//----- nvinfo : EIATTR_CUDA_API_VERSION
	.align		4
        /*0000*/ 	.byte	0x04, 0x37
        /*0002*/ 	.short	(.L_588 - .L_587)
.L_587:
        /*0004*/ 	.word	0x00000082


	//----- nvinfo : EIATTR_SW2861232_WAR
	.align		4
.L_588:
        /*0008*/ 	.byte	0x01, 0x35
	.zero		2


	//----- nvinfo : EIATTR_PARAM_CBANK
	.align		4
        /*000c*/ 	.byte	0x04, 0x0a
        /*000e*/ 	.short	(.L_590 - .L_589)
	.align		4
.L_589:
        /*0010*/ 	.word	index@(.nv.constant0._ZN5flash44flash_bwd_dq_dk_dv_loop_seqk_parallel_kernelI23Flash_bwd_kernel_traitsILi96ELi64ELi128ELi8ELi2ELi4ELi4ELb0ELb0EN7cutlass10bfloat16_tE19Flash_kernel_traitsILi96ELi64ELi128ELi8ES3_EELb0ELb0ELb0ELb0ELb0ELb0ELb1EEEvNS_16Flash_bwd_paramsE)
        /*0014*/ 	.short	0x0160
        /*0016*/ 	.short	0x0280


	//----- nvinfo : EIATTR_CBANK_PARAM_SIZE
	.align		4
.L_590:
        /*0018*/ 	.byte	0x03, 0x19
        /*001a*/ 	.short	0x0280


	//----- nvinfo : EIATTR_KPARAM_INFO
	.align		4
        /*001c*/ 	.byte	0x04, 0x17
        /*001e*/ 	.short	(.L_592 - .L_591)
.L_591:
        /*0020*/ 	.word	0x00000000
        /*0024*/ 	.short	0x0000
        /*0026*/ 	.short	0x0000
        /*0028*/ 	.byte	0x00, 0xf0, 0x01, 0x0a


	//----- nvinfo : EIATTR_MAXREG_COUNT
	.align		4
.L_592:
        /*002c*/ 	.byte	0x03, 0x1b
        /*002e*/ 	.short	0x00ff


	//----- nvinfo : EIATTR_NUM_BARRIERS
	.align		4
        /*0030*/ 	.byte	0x02, 0x4c
        /*0032*/ 	.byte	0x01
	.zero		1


	//----- nvinfo : EIATTR_ANNOTATIONS
	.align		4
        /*0034*/ 	.byte	0x04, 0x55
        /*0036*/ 	.short	(.L_594 - .L_593)


	//   ....[0]....
.L_593:
        /*0038*/ 	.word	0x00000001
        /*003c*/ 	.byte	0x30, 0x07, 0x00, 0x00, 0x01, 0x00, 0x00, 0x00, 0x50, 0x0a, 0x00, 0x00, 0x01, 0x00, 0x00, 0x00
        /*004c*/ 	.byte	0x40, 0x0d, 0x00, 0x00, 0x01, 0x00, 0x00, 0x00, 0xe0, 0x0d, 0x00, 0x00, 0x01, 0x00, 0x00, 0x00
        /*005c*/ 	.byte	0xf0, 0x0d, 0x00, 0x00, 0x01, 0x00, 0x00, 0x00, 0xc0, 0x1e, 0x00, 0x00, 0x01, 0x00, 0x00, 0x00
        /*006c*/ 	.byte	0xa0, 0x25, 0x00, 0x00, 0x01, 0x00, 0x00, 0x00, 0x80, 0x33, 0x00, 0x00, 0x01, 0x00, 0x00, 0x00
        /*007c*/ 	.byte	0x20, 0x38, 0x00, 0x00, 0x01, 0x00, 0x00, 0x00, 0x80, 0x3c, 0x00, 0x00, 0x01, 0x00, 0x00, 0x00
        /*008c*/ 	.byte	0xe0, 0x61, 0x00, 0x00, 0x01, 0x00, 0x00, 0x00, 0x50, 0x6b, 0x00, 0x00, 0x01, 0x00, 0x00, 0x00
        /*009c*/ 	.byte	0x90, 0x6b, 0x00, 0x00


	//----- nvinfo : EIATTR_MERCURY_ISA_VERSION
	.align		4
.L_594:
        /*00a0*/ 	.byte	0x03, 0x5f
        /*00a2*/ 	.short	0x0000


	//----- nvinfo : EIATTR_EXIT_INSTR_OFFSETS
	.align		4
        /*00a4*/ 	.byte	0x04, 0x1c
        /*00a6*/ 	.short	(.L_596 - .L_595)


	//   ....[0]....
.L_595:
        /*00a8*/ 	.word	0x000000a0


	//   ....[1]....
        /*00ac*/ 	.word	0x00009880


	//----- nvinfo : EIATTR_CTAIDZ_USED
	.align		4
.L_596:
        /*00b0*/ 	.byte	0x01, 0x04
	.zero		2


	//----- nvinfo : EIATTR_CRS_STACK_SIZE
	.align		4
        /*00b4*/ 	.byte	0x04, 0x1e
        /*00b6*/ 	.short	(.L_598 - .L_597)
.L_597:
        /*00b8*/ 	.word	0x00000000
.L_598:


//--------------------- .nv.info._ZN5flash44flash_bwd_dq_dk_dv_loop_seqk_parallel_kernelI23Flash_bwd_kernel_traitsILi96ELi64ELi128ELi8ELi2ELi4ELi4ELb0ELb0EN7cutlass10bfloat16_tE19Flash_kernel_traitsILi96ELi64ELi128ELi8ES3_EELb1ELb0ELb1ELb0ELb0ELb0ELb0EEEvNS_16Flash_bwd_paramsE --------------------------
	.section	.nv.info._ZN5flash44flash_bwd_dq_dk_dv_loop_seqk_parallel_kernelI23Flash_bwd_kernel_traitsILi96ELi64ELi128ELi8ELi2ELi4ELi4ELb0ELb0EN7cutlass10bfloat16_tE19Flash_kernel_traitsILi96ELi64ELi128ELi8ES3_EELb1ELb0ELb1ELb0ELb0ELb0ELb0EEEvNS_16Flash_bwd_paramsE,"",@"SHT_CUDA_INFO"
	.sectionflags	@""
	.align	4


	//----- nvinfo : EIATTR_CUDA_API_VERSION
	.align		4
        /*0000*/ 	.byte	0x04, 0x37
        /*0002*/ 	.short	(.L_600 - .L_599)
.L_599:
        /*0004*/ 	.word	0x00000082


	//----- nvinfo : EIATTR_SW2861232_WAR
	.align		4
.L_600:
        /*0008*/ 	.byte	0x01, 0x35
	.zero		2


	//----- nvinfo : EIATTR_PARAM_CBANK
	.align		4
        /*000c*/ 	.byte	0x04, 0x0a
        /*000e*/ 	.short	(.L_602 - .L_601)
	.align		4
.L_601:
        /*0010*/ 	.word	index@(.nv.constant0._ZN5flash44flash_bwd_dq_dk_dv_loop_seqk_parallel_kernelI23Flash_bwd_kernel_traitsILi96ELi64ELi128ELi8ELi2ELi4ELi4ELb0ELb0EN7cutlass10bfloat16_tE19Flash_kernel_traitsILi96ELi64ELi128ELi8ES3_EELb1ELb0ELb1ELb0ELb0ELb0ELb0EEEvNS_16Flash_bwd_paramsE)
        /*0014*/ 	.short	0x0160
        /*0016*/ 	.short	0x0280


	//----- nvinfo : EIATTR_CBANK_PARAM_SIZE
	.align		4
.L_602:
        /*0018*/ 	.byte	0x03, 0x19
        /*001a*/ 	.short	0x0280


	//----- nvinfo : EIATTR_KPARAM_INFO
	.align		4
        /*001c*/ 	.byte	0x04, 0x17
        /*001e*/ 	.short	(.L_604 - .L_603)
.L_603:
        /*0020*/ 	.word	0x00000000
        /*0024*/ 	.short	0x0000
        /*0026*/ 	.short	0x0000
        /*0028*/ 	.byte	0x00, 0xf0, 0x01, 0x0a


	//----- nvinfo : EIATTR_MAXREG_COUNT
	.align		4
.L_604:
        /*002c*/ 	.byte	0x03, 0x1b
        /*002e*/ 	.short	0x00ff


	//----- nvinfo : EIATTR_NUM_BARRIERS
	.align		4
        /*0030*/ 	.byte	0x02, 0x4c
        /*0032*/ 	.byte	0x01
	.zero		1


	//----- nvinfo : EIATTR_MERCURY_ISA_VERSION
	.align		4
        /*0034*/ 	.byte	0x03, 0x5f
        /*0036*/ 	.short	0x0000


	//----- nvinfo : EIATTR_EXIT_INSTR_OFFSETS
	.align		4
        /*0038*/ 	.byte	0x04, 0x1c
        /*003a*/ 	.short	(.L_606 - .L_605)


	//   ....[0]....
.L_605:
        /*003c*/ 	.word	0x00000080


	//   ....[1]....
        /*0040*/ 	.word	0x000097d0


	//----- nvinfo : EIATTR_CTAIDZ_USED
	.align		4
.L_606:
        /*0044*/ 	.byte	0x01, 0x04
	.zero		2


	//----- nvinfo : EIATTR_CRS_STACK_SIZE
	.align		4
        /*0048*/ 	.byte	0x04, 0x1e
        /*004a*/ 	.short	(.L_608 - .L_607)
.L_607:
        /*004c*/ 	.word	0x00000000
.L_608:


//--------------------- .nv.info._ZN5flash44flash_bwd_dq_dk_dv_loop_seqk_parallel_kernelI23Flash_bwd_kernel_traitsILi96ELi64ELi128ELi8ELi2ELi4ELi4ELb0ELb0EN7cutlass10bfloat16_tE19Flash_kernel_traitsILi96ELi64ELi128ELi8ES3_EELb0ELb0ELb1ELb0ELb0ELb0ELb1EEEvNS_16Flash_bwd_paramsE --------------------------
	.section	.nv.info._ZN5flash44flash_bwd_dq_dk_dv_loop_seqk_parallel_kernelI23Flash_bwd_kernel_traitsILi96ELi64ELi128ELi8ELi2ELi4ELi4ELb0ELb0EN7cutlass10bfloat16_tE19Flash_kernel_traitsILi96ELi64ELi128ELi8ES3_EELb0ELb0ELb1ELb0ELb0ELb0ELb1EEEvNS_16Flash_bwd_paramsE,"",@"SHT_CUDA_INFO"
	.sectionflags	@""
	.align	4


	//----- nvinfo : EIATTR_CUDA_API_VERSION
	.align		4
        /*0000*/ 	.byte	0x04, 0x37
        /*0002*/ 	.short	(.L_610 - .L_609)
.L_609:
        /*0004*/ 	.word	0x00000082


	//----- nvinfo : EIATTR_SW2861232_WAR
	.align		4
.L_610:
        /*0008*/ 	.byte	0x01, 0x35
	.zero		2


	//----- nvinfo : EIATTR_PARAM_CBANK
	.align		4
        /*000c*/ 	.byte	0x04, 0x0a
        /*000e*/ 	.short	(.L_612 - .L_611)
	.align		4
.L_611:
        /*0010*/ 	.word	index@(.nv.constant0._ZN5flash44flash_bwd_dq_dk_dv_loop_seqk_parallel_kernelI23Flash_bwd_kernel_traitsILi96ELi64ELi128ELi8ELi2ELi4ELi4ELb0ELb0EN7cutlass10bfloat16_tE19Flash_kernel_traitsILi96ELi64ELi128ELi8ES3_EELb0ELb0ELb1ELb0ELb0ELb0ELb1EEEvNS_16Flash_bwd_paramsE)
        /*0014*/ 	.short	0x0160
        /*0016*/ 	.short	0x0280


	//----- nvinfo : EIATTR_CBANK_PARAM_SIZE
	.align		4
.L_612:
        /*0018*/ 	.byte	0x03, 0x19
        /*001a*/ 	.short	0x0280


	//----- nvinfo : EIATTR_KPARAM_INFO
	.align		4
        /*001c*/ 	.byte	0x04, 0x17
        /*001e*/ 	.short	(.L_614 - .L_613)
.L_613:
        /*0020*/ 	.word	0x00000000
        /*0024*/ 	.short	0x0000
        /*0026*/ 	.short	0x0000
        /*0028*/ 	.byte	0x00, 0xf0, 0x01, 0x0a


	//----- nvinfo : EIATTR_MAXREG_COUNT
	.align		4
.L_614:
        /*002c*/ 	.byte	0x03, 0x1b
        /*002e*/ 	.short	0x00ff


	//----- nvinfo : EIATTR_NUM_BARRIERS
	.align		4
        /*0030*/ 	.byte	0x02, 0x4c
        /*0032*/ 	.byte	0x01
	.zero		1


	//----- nvinfo : EIATTR_ANNOTATIONS
	.align		4
        /*0034*/ 	.byte	0x04, 0x55
        /*0036*/ 	.short	(.L_616 - .L_615)


	//   ....[0]....
.L_615:
        /*0038*/ 	.word	0x00000001
        /*003c*/ 	.byte	0x50, 0x07, 0x00, 0x00, 0x01, 0x00, 0x00, 0x00, 0x40, 0x0a, 0x00, 0x00, 0x01, 0x00, 0x00, 0x00
        /*004c*/ 	.byte	0x90, 0x28, 0x00, 0x00, 0x01, 0x00, 0x00, 0x00, 0x10, 0x4d, 0x00, 0x00, 0x01, 0x00, 0x00, 0x00
        /*005c*/ 	.byte	0xe0, 0x6d, 0x00, 0x00


	//----- nvinfo : EIATTR_MERCURY_ISA_VERSION
	.align		4
.L_616:
        /*0060*/ 	.byte	0x03, 0x5f
        /*0062*/ 	.short	0x0000


	//----- nvinfo : EIATTR_EXIT_INSTR_OFFSETS
	.align		4
        /*0064*/ 	.byte	0x04, 0x1c
        /*0066*/ 	.short	(.L_618 - .L_617)


	//   ....[0]....
.L_617:
        /*0068*/ 	.word	0x000000a0


	//   ....[1]....
        /*006c*/ 	.word	0x00009bc0


	//----- nvinfo : EIATTR_CTAIDZ_USED
	.align		4
.L_618:
        /*0070*/ 	.byte	0x01, 0x04
	.zero		2


	//----- nvinfo : EIATTR_CRS_STACK_SIZE
	.align		4
        /*0074*/ 	.byte	0x04, 0x1e
        /*0076*/ 	.short	(.L_620 - .L_619)
.L_619:
        /*0078*/ 	.word	0x00000000
.L_620:


//--------------------- .nv.info._ZN5flash44flash_bwd_dq_dk_dv_loop_seqk_parallel_kernelI23Flash_bwd_kernel_traitsILi96ELi64ELi128ELi8ELi2ELi4ELi4ELb0ELb0EN7cutlass10bfloat16_tE19Flash_kernel_traitsILi96ELi64ELi128ELi8ES3_EELb1ELb0ELb0ELb0ELb1ELb1ELb0EEEvNS_16Flash_bwd_paramsE --------------------------
	.section	.nv.info._ZN5flash44flash_bwd_dq_dk_dv_loop_seqk_parallel_kernelI23Flash_bwd_kernel_traitsILi96ELi64ELi128ELi8ELi2ELi4ELi4ELb0ELb0EN7cutlass10bfloat16_tE19Flash_kernel_traitsILi96ELi64ELi128ELi8ES3_EELb1ELb0ELb0ELb0ELb1ELb1ELb0EEEvNS_16Flash_bwd_paramsE,"",@"SHT_CUDA_INFO"
	.sectionflags	@""
	.align	4


	//----- nvinfo : EIATTR_CUDA_API_VERSION
	.align		4
        /*0000*/ 	.byte	0x04, 0x37
        /*0002*/ 	.short	(.L_622 - .L_621)
.L_621:
        /*0004*/ 	.word	0x00000082


	//----- nvinfo : EIATTR_SW2861232_WAR
	.align		4
.L_622:
        /*0008*/ 	.byte	0x01, 0x35
	.zero		2


	//----- nvinfo : EIATTR_PARAM_CBANK
	.align		4
        /*000c*/ 	.byte	0x04, 0x0a
        /*000e*/ 	.short	(.L_624 - .L_623)
	.align		4
.L_623:
        /*0010*/ 	.word	index@(.nv.constant0._ZN5flash44flash_bwd_dq_dk_dv_loop_seqk_parallel_kernelI23Flash_bwd_kernel_traitsILi96ELi64ELi128ELi8ELi2ELi4ELi4ELb0ELb0EN7cutlass10bfloat16_tE19Flash_kernel_traitsILi96ELi64ELi128ELi8ES3_EELb1ELb0ELb0ELb0ELb1ELb1ELb0EEEvNS_16Flash_bwd_paramsE)
        /*0014*/ 	.short	0x0160
        /*0016*/ 	.short	0x0280


	//----- nvinfo : EIATTR_CBANK_PARAM_SIZE
	.align		4
.L_624:
        /*0018*/ 	.byte	0x03, 0x19
        /*001a*/ 	.short	0x0280


	//----- nvinfo : EIATTR_KPARAM_INFO
	.align		4
        /*001c*/ 	.byte	0x04, 0x17
        /*001e*/ 	.short	(.L_626 - .L_625)
.L_625:
        /*0020*/ 	.word	0x00000000
        /*0024*/ 	.short	0x0000
        /*0026*/ 	.short	0x0000
        /*0028*/ 	.byte	0x00, 0xf0, 0x01, 0x0a


	//----- nvinfo : EIATTR_MAXREG_COUNT
	.align		4
.L_626:
        /*002c*/ 	.byte	0x03, 0x1b
        /*002e*/ 	.short	0x00ff


	//----- nvinfo : EIATTR_NUM_BARRIERS
	.align		4
        /*0030*/ 	.byte	0x02, 0x4c
        /*0032*/ 	.byte	0x01
	.zero		1


	//----- nvinfo : EIATTR_ANNOTATIONS
	.align		4
        /*0034*/ 	.byte	0x04, 0x55
        /*0036*/ 	.short	(.L_628 - .L_627)


	//   ....[0]....
.L_627:
        /*0038*/ 	.word	0x00000001
        /*003c*/ 	.byte	0x80, 0x04, 0x00, 0x00, 0x01, 0x00, 0x00, 0x00, 0x00, 0x06, 0x00, 0x00, 0x01, 0x00, 0x00, 0x00
        /*004c*/ 	.byte	0x40, 0x11, 0x00, 0x00, 0x01, 0x00, 0x00, 0x00, 0x50, 0x11, 0x00, 0x00


	//----- nvinfo : EIATTR_MERCURY_ISA_VERSION
	.align		4
.L_628:
        /*0058*/ 	.byte	0x03, 0x5f
        /*005a*/ 	.short	0x0000


	//----- nvinfo : EIATTR_EXIT_INSTR_OFFSETS
	.align		4
        /*005c*/ 	.byte	0x04, 0x1c
        /*005e*/ 	.short	(.L_630 - .L_629)


	//   ....[0]....
.L_629:
        /*0060*/ 	.word	0x00000090


	//   ....[1]....
        /*0064*/ 	.word	0x00006de0


	//----- nvinfo : EIATTR_CTAIDZ_USED
	.align		4
.L_630:
        /*0068*/ 	.byte	0x01, 0x04
	.zero		2


//--------------------- .nv.info._ZN5flash44flash_bwd_dq_dk_dv_loop_seqk_parallel_kernelI23Flash_bwd_kernel_traitsILi96ELi64ELi128ELi8ELi2ELi4ELi4ELb0ELb0EN7cutlass10bfloat16_tE19Flash_kernel_traitsILi96ELi64ELi128ELi8ES3_EELb0ELb0ELb0ELb0ELb1ELb1ELb1EEEvNS_16Flash_bwd_paramsE --------------------------
	.section	.nv.info._ZN5flash44flash_bwd_dq_dk_dv_loop_seqk_parallel_kernelI23Flash_bwd_kernel_traitsILi96ELi64ELi128ELi8ELi2ELi4ELi4ELb0ELb0EN7cutlass10bfloat16_tE19Flash_kernel_traitsILi96ELi64ELi128ELi8ES3_EELb0ELb0ELb0ELb0ELb1ELb1ELb1EEEvNS_16Flash_bwd_paramsE,"",@"SHT_CUDA_INFO"
	.sectionflags	@""
	.align	4


	//----- nvinfo : EIATTR_CUDA_API_VERSION
	.align		4
        /*0000*/ 	.byte	0x04, 0x37
        /*0002*/ 	.short	(.L_632 - .L_631)
.L_631:
        /*0004*/ 	.word	0x00000082


	//----- nvinfo : EIATTR_SW2861232_WAR
	.align		4
.L_632:
        /*0008*/ 	.byte	0x01, 0x35
	.zero		2


	//----- nvinfo : EIATTR_PARAM_CBANK
	.align		4
        /*000c*/ 	.byte	0x04, 0x0a
        /*000e*/ 	.short	(.L_634 - .L_633)
	.align		4
.L_633:
        /*0010*/ 	.word	index@(.nv.constant0._ZN5flash44flash_bwd_dq_dk_dv_loop_seqk_parallel_kernelI23Flash_bwd_kernel_traitsILi96ELi64ELi128ELi8ELi2ELi4ELi4ELb0ELb0EN7cutlass10bfloat16_tE19Flash_kernel_traitsILi96ELi64ELi128ELi8ES3_EELb0ELb0ELb0ELb0ELb1ELb1ELb1EEEvNS_16Flash_bwd_paramsE)
        /*0014*/ 	.short	0x0160
        /*0016*/ 	.short	0x0280


	//----- nvinfo : EIATTR_CBANK_PARAM_SIZE
	.align		4
.L_634:
        /*0018*/ 	.byte	0x03, 0x19
        /*001a*/ 	.short	0x0280


	//----- nvinfo : EIATTR_KPARAM_INFO
	.align		4
        /*001c*/ 	.byte	0x04, 0x17
        /*001e*/ 	.short	(.L_636 - .L_635)
.L_635:
        /*0020*/ 	.word	0x00000000
        /*0024*/ 	.short	0x0000
        /*0026*/ 	.short	0x0000
        /*0028*/ 	.byte	0x00, 0xf0, 0x01, 0x0a


	//----- nvinfo : EIATTR_MAXREG_COUNT
	.align		4
.L_636:
        /*002c*/ 	.byte	0x03, 0x1b
        /*002e*/ 	.short	0x00ff


	//----- nvinfo : EIATTR_NUM_BARRIERS
	.align		4
        /*0030*/ 	.byte	0x02, 0x4c
        /*0032*/ 	.byte	0x01
	.zero		1


	//----- nvinfo : EIATTR_ANNOTATIONS
	.align		4
        /*0034*/ 	.byte	0x04, 0x55
        /*0036*/ 	.short	(.L_638 - .L_637)


	//   ....[0]....
.L_637:
        /*0038*/ 	.word	0x00000001
        /*003c*/ 	.byte	0x80, 0x04, 0x00, 0x00, 0x01, 0x00, 0x00, 0x00, 0x80, 0x0b, 0x00, 0x00, 0x01, 0x00, 0x00, 0x00
        /*004c*/ 	.byte	0x40, 0x0c, 0x00, 0x00, 0x01, 0x00, 0x00, 0x00, 0x60, 0x0c, 0x00, 0x00, 0x01, 0x00, 0x00, 0x00
        /*005c*/ 	.byte	0x30, 0x13, 0x00, 0x00, 0x01, 0x00, 0x00, 0x00, 0x50, 0x13, 0x00, 0x00, 0x01, 0x00, 0x00, 0x00
        /*006c*/ 	.byte	0xb0, 0x15, 0x00, 0x00, 0x01, 0x00, 0x00, 0x00, 0xd0, 0x15, 0x00, 0x00, 0x01, 0x00, 0x00, 0x00
        /*007c*/ 	.byte	0x60, 0x4b, 0x00, 0x00, 0x01, 0x00, 0x00, 0x00, 0xa0, 0x4b, 0x00, 0x00, 0x01, 0x00, 0x00, 0x00
        /*008c*/ 	.byte	0xd0, 0x5a, 0x00, 0x00


	//----- nvinfo : EIATTR_MERCURY_ISA_VERSION
	.align		4
.L_638:
        /*0090*/ 	.byte	0x03, 0x5f
        /*0092*/ 	.short	0x0000


	//----- nvinfo : EIATTR_EXIT_INSTR_OFFSETS
	.align		4
        /*0094*/ 	.byte	0x04, 0x1c
        /*0096*/ 	.short	(.L_640 - .L_639)


	//   ....[0]....
.L_639:
        /*0098*/ 	.word	0x000000a0


	//   ....[1]....
        /*009c*/ 	.word	0x000069f0


	//----- nvinfo : EIATTR_CTAIDZ_USED
	.align		4
.L_640:
        /*00a0*/ 	.byte	0x01, 0x04
	.zero		2


//--------------------- .nv.info._ZN5flash44flash_bwd_dq_dk_dv_loop_seqk_parallel_kernelI23Flash_bwd_kernel_traitsILi96ELi64ELi128ELi8ELi2ELi4ELi4ELb0ELb0EN7cutlass10bfloat16_tE19Flash_kernel_traitsILi96ELi64ELi128ELi8ES3_EELb1ELb0ELb0ELb1ELb0ELb0ELb0EEEvNS_16Flash_bwd_paramsE --------------------------
	.section	.nv.info._ZN5flash44flash_bwd_dq_dk_dv_loop_seqk_parallel_kernelI23Flash_bwd_kernel_traitsILi96ELi64ELi128ELi8ELi2ELi4ELi4ELb0ELb0EN7cutlass10bfloat16_tE19Flash_kernel_traitsILi96ELi64ELi128ELi8ES3_EELb1ELb0ELb0ELb1ELb0ELb0ELb0EEEvNS_16Flash_bwd_paramsE,"",@"SHT_CUDA_INFO"
	.sectionflags	@""
	.align	4


	//----- nvinfo : EIATTR_CUDA_API_VERSION
	.align		4
        /*0000*/ 	.byte	0x04, 0x37
        /*0002*/ 	.short	(.L_642 - .L_641)
.L_641:
        /*0004*/ 	.word	0x00000082


	//----- nvinfo : EIATTR_SW2861232_WAR
	.align		4
.L_642:
        /*0008*/ 	.byte	0x01, 0x35
	.zero		2


	//----- nvinfo : EIATTR_PARAM_CBANK
	.align		4
        /*000c*/ 	.byte	0x04, 0x0a
        /*000e*/ 	.short	(.L_644 - .L_643)
	.align		4
.L_643:
        /*0010*/ 	.word	index@(.nv.constant0._ZN5flash44flash_bwd_dq_dk_dv_loop_seqk_parallel_kernelI23Flash_bwd_kernel_traitsILi96ELi64ELi128ELi8ELi2ELi4ELi4ELb0ELb0EN7cutlass10bfloat16_tE19Flash_kernel_traitsILi96ELi64ELi128ELi8ES3_EELb1ELb0ELb0ELb1ELb0ELb0ELb0EEEvNS_16Flash_bwd_paramsE)
        /*0014*/ 	.short	0x0160
        /*0016*/ 	.short	0x0280


	//----- nvinfo : EIATTR_CBANK_PARAM_SIZE
	.align		4
.L_644:
        /*0018*/ 	.byte	0x03, 0x19
        /*001a*/ 	.short	0x0280


	//----- nvinfo : EIATTR_KPARAM_INFO
	.align		4
        /*001c*/ 	.byte	0x04, 0x17
        /*001e*/ 	.short	(.L_646 - .L_645)
.L_645:
        /*0020*/ 	.word	0x00000000
        /*0024*/ 	.short	0x0000
        /*0026*/ 	.short	0x0000
        /*0028*/ 	.byte	0x00, 0xf0, 0x01, 0x0a


	//----- nvinfo : EIATTR_MAXREG_COUNT
	.align		4
.L_646:
        /*002c*/ 	.byte	0x03, 0x1b
        /*002e*/ 	.short	0x00ff


	//----- nvinfo : EIATTR_NUM_BARRIERS
	.align		4
        /*0030*/ 	.byte	0x02, 0x4c
        /*0032*/ 	.byte	0x01
	.zero		1


	//----- nvinfo : EIATTR_ANNOTATIONS
	.align		4
        /*0034*/ 	.byte	0x04, 0x55
        /*0036*/ 	.short	(.L_648 - .L_647)


	//   ....[0]....
.L_647:
        /* <DEDUP_REMOVED lines=16> */


	//----- nvinfo : EIATTR_MERCURY_ISA_VERSION
	.align		4
.L_648:
        /*0128*/ 	.byte	0x03, 0x5f
        /*012a*/ 	.short	0x0000


	//----- nvinfo : EIATTR_EXIT_INSTR_OFFSETS
	.align		4
        /*012c*/ 	.byte	0x04, 0x1c
        /*012e*/ 	.short	(.L_650 - .L_649)


	//   ....[0]....
.L_649:
        /*0130*/ 	.word	0x00000090


	//   ....[1]....
        /*0134*/ 	.word	0x00009f20


	//----- nvinfo : EIATTR_CTAIDZ_USED
	.align		4
.L_650:
        /*0138*/ 	.byte	0x01, 0x04
	.zero		2


	//----- nvinfo : EIATTR_CRS_STACK_SIZE
	.align		4
        /*013c*/ 	.byte	0x04, 0x1e
        /*013e*/ 	.short	(.L_652 - .L_651)
.L_651:
        /*0140*/ 	.word	0x00000000
.L_652:


//--------------------- .nv.info._ZN5flash44flash_bwd_dq_dk_dv_loop_seqk_parallel_kernelI23Flash_bwd_kernel_traitsILi96ELi64ELi128ELi8ELi2ELi4ELi4ELb0ELb0EN7cutlass10bfloat16_tE19Flash_kernel_traitsILi96ELi64ELi128ELi8ES3_EELb0ELb0ELb0ELb1ELb0ELb0ELb1EEEvNS_16Flash_bwd_paramsE --------------------------
	.section	.nv.info._ZN5flash44flash_bwd_dq_dk_dv_loop_seqk_parallel_kernelI23Flash_bwd_kernel_traitsILi96ELi64ELi128ELi8ELi2ELi4ELi4ELb0ELb0EN7cutlass10bfloat16_tE19Flash_kernel_traitsILi96ELi64ELi128ELi8ES3_EELb0ELb0ELb0ELb1ELb0ELb0ELb1EEEvNS_16Flash_bwd_paramsE,"",@"SHT_CUDA_INFO"
	.sectionflags	@""
	.align	4


	//----- nvinfo : EIATTR_CUDA_API_VERSION
	.align		4
        /*0000*/ 	.byte	0x04, 0x37
        /*0002*/ 	.short	(.L_654 - .L_653)
.L_653:
        /*0004*/ 	.word	0x00000082


	//----- nvinfo : EIATTR_SW2861232_WAR
	.align		4
.L_654:
        /*0008*/ 	.byte	0x01, 0x35
	.zero		2


	//----- nvinfo : EIATTR_PARAM_CBANK
	.align		4
        /*000c*/ 	.byte	0x04, 0x0a
        /*000e*/ 	.short	(.L_656 - .L_655)
	.align		4
.L_655:
        /*0010*/ 	.word	index@(.nv.constant0._ZN5flash44flash_bwd_dq_dk_dv_loop_seqk_parallel_kernelI23Flash_bwd_kernel_traitsILi96ELi64ELi128ELi8ELi2ELi4ELi4ELb0ELb0EN7cutlass10bfloat16_tE19Flash_kernel_traitsILi96ELi64ELi128ELi8ES3_EELb0ELb0ELb0ELb1ELb0ELb0ELb1EEEvNS_16Flash_bwd_paramsE)
        /*0014*/ 	.short	0x0160
        /*0016*/ 	.short	0x0280


	//----- nvinfo : EIATTR_CBANK_PARAM_SIZE
	.align		4
.L_656:
        /*0018*/ 	.byte	0x03, 0x19
        /*001a*/ 	.short	0x0280


	//----- nvinfo : EIATTR_KPARAM_INFO
	.align		4
        /*001c*/ 	.byte	0x04, 0x17
        /*001e*/ 	.short	(.L_658 - .L_657)
.L_657:
        /*0020*/ 	.word	0x00000000
        /*0024*/ 	.short	0x0000
        /*0026*/ 	.short	0x0000
        /*0028*/ 	.byte	0x00, 0xf0, 0x01, 0x0a


	//----- nvinfo : EIATTR_MAXREG_COUNT
	.align		4
.L_658:
        /*002c*/ 	.byte	0x03, 0x1b
        /*002e*/ 	.short	0x00ff


	//----- nvinfo : EIATTR_NUM_BARRIERS
	.align		4
        /*0030*/ 	.byte	0x02, 0x4c
        /*0032*/ 	.byte	0x01
	.zero		1


	//----- nvinfo : EIATTR_ANNOTATIONS
	.align		4
        /*0034*/ 	.byte	0x04, 0x55
        /*0036*/ 	.short	(.L_660 - .L_659)


	//   ....[0]....
.L_659:
        /* <DEDUP_REMOVED lines=11> */


	//----- nvinfo : EIATTR_MERCURY_ISA_VERSION
	.align		4
.L_660:
        /*00d8*/ 	.byte	0x03, 0x5f
        /*00da*/ 	.short	0x0000


	//----- nvinfo : EIATTR_EXIT_INSTR_OFFSETS
	.align		4
        /*00dc*/ 	.byte	0x04, 0x1c
        /*00de*/ 	.short	(.L_662 - .L_661)


	//   ....[0]....
.L_661:
        /*00e0*/ 	.word	0x000000a0


	//   ....[1]....
        /*00e4*/ 	.word	0x00009ef0


	//----- nvinfo : EIATTR_CTAIDZ_USED
	.align		4
.L_662:
        /*00e8*/ 	.byte	0x01, 0x04
	.zero		2


	//----- nvinfo : EIATTR_CRS_STACK_SIZE
	.align		4
        /*00ec*/ 	.byte	0x04, 0x1e
        /*00ee*/ 	.short	(.L_664 - .L_663)
.L_663:
        /*00f0*/ 	.word	0x00000000
.L_664:


//--------------------- .nv.info._ZN5flash44flash_bwd_dq_dk_dv_loop_seqk_parallel_kernelI23Flash_bwd_kernel_traitsILi96ELi64ELi128ELi8ELi2ELi4ELi4ELb0ELb0EN7cutlass10bfloat16_tE19Flash_kernel_traitsILi96ELi64ELi128ELi8ES3_EELb1ELb0ELb1ELb0ELb0ELb1ELb0EEEvNS_16Flash_bwd_paramsE --------------------------
	.section	.nv.info._ZN5flash44flash_bwd_dq_dk_dv_loop_seqk_parallel_kernelI23Flash_bwd_kernel_traitsILi96ELi64ELi128ELi8ELi2ELi4ELi4ELb0ELb0EN7cutlass10bfloat16_tE19Flash_kernel_traitsILi96ELi64ELi128ELi8ES3_EELb1ELb0ELb1ELb0ELb0ELb1ELb0EEEvNS_16Flash_bwd_paramsE,"",@"SHT_CUDA_INFO"
	.sectionflags	@""
	.align	4


	//----- nvinfo : EIATTR_CUDA_API_VERSION
	.align		4
        /*0000*/ 	.byte	0x04, 0x37
        /*0002*/ 	.short	(.L_666 - .L_665)
.L_665:
        /*0004*/ 	.word	0x00000082


	//----- nvinfo : EIATTR_SW2861232_WAR
	.align		4
.L_666:
        /*0008*/ 	.byte	0x01, 0x35
	.zero		2


	//----- nvinfo : EIATTR_PARAM_CBANK
	.align		4
        /*000c*/ 	.byte	0x04, 0x0a
        /*000e*/ 	.short	(.L_668 - .L_667)
	.align		4
.L_667:
        /*0010*/ 	.word	index@(.nv.constant0._ZN5flash44flash_bwd_dq_dk_dv_loop_seqk_parallel_kernelI23Flash_bwd_kernel_traitsILi96ELi64ELi128ELi8ELi2ELi4ELi4ELb0ELb0EN7cutlass10bfloat16_tE19Flash_kernel_traitsILi96ELi64ELi128ELi8ES3_EELb1ELb0ELb1ELb0ELb0ELb1ELb0EEEvNS_16Flash_bwd_paramsE)
        /*0014*/ 	.short	0x0160
        /*0016*/ 	.short	0x0280


	//----- nvinfo : EIATTR_CBANK_PARAM_SIZE
	.align		4
.L_668:
        /*0018*/ 	.byte	0x03, 0x19
        /*001a*/ 	.short	0x0280


	//----- nvinfo : EIATTR_KPARAM_INFO
	.align		4
        /*001c*/ 	.byte	0x04, 0x17
        /*001e*/ 	.short	(.L_670 - .L_669)
.L_669:
        /*0020*/ 	.word	0x00000000
        /*0024*/ 	.short	0x0000
        /*0026*/ 	.short	0x0000
        /*0028*/ 	.byte	0x00, 0xf0, 0x01, 0x0a


	//----- nvinfo : EIATTR_MAXREG_COUNT
	.align		4
.L_670:
        /*002c*/ 	.byte	0x03, 0x1b
        /*002e*/ 	.short	0x00ff


	//----- nvinfo : EIATTR_NUM_BARRIERS
	.align		4
        /*0030*/ 	.byte	0x02, 0x4c
        /*0032*/ 	.byte	0x01
	.zero		1


	//----- nvinfo : EIATTR_MERCURY_ISA_VERSION
	.align		4
        /*0034*/ 	.byte	0x03, 0x5f
        /*0036*/ 	.short	0x0000


	//----- nvinfo : EIATTR_EXIT_INSTR_OFFSETS
	.align		4
        /*0038*/ 	.byte	0x04, 0x1c
        /*003a*/ 	.short	(.L_672 - .L_671)


	//   ....[0]....
.L_671:
        /*003c*/ 	.word	0x00000080


	//   ....[1]....
        /*0040*/ 	.word	0x00008a50


	//----- nvinfo : EIATTR_CTAIDZ_USED
	.align		4
.L_672:
        /*0044*/ 	.byte	0x01, 0x04
	.zero		2


	//----- nvinfo : EIATTR_CRS_STACK_SIZE
	.align		4
        /*0048*/ 	.byte	0x04, 0x1e
        /*004a*/ 	.short	(.L_674 - .L_673)
.L_673:
        /*004c*/ 	.word	0x00000000
.L_674:


//--------------------- .nv.info._ZN5flash44flash_bwd_dq_dk_dv_loop_seqk_parallel_kernelI23Flash_bwd_kernel_traitsILi96ELi64ELi128ELi8ELi2ELi4ELi4ELb0ELb0EN7cutlass10bfloat16_tE19Flash_kernel_traitsILi96ELi64ELi128ELi8ES3_EELb0ELb0ELb1ELb0ELb0ELb1ELb1EEEvNS_16Flash_bwd_paramsE --------------------------
	.section	.nv.info._ZN5flash44flash_bwd_dq_dk_dv_loop_seqk_parallel_kernelI23Flash_bwd_kernel_traitsILi96ELi64ELi128ELi8ELi2ELi4ELi4ELb0ELb0EN7cutlass10bfloat16_tE19Flash_kernel_traitsILi96ELi64ELi128ELi8ES3_EELb0ELb0ELb1ELb0ELb0ELb1ELb1EEEvNS_16Flash_bwd_paramsE,"",@"SHT_CUDA_INFO"
	.sectionflags	@""
	.align	4


	//----- nvinfo : EIATTR_CUDA_API_VERSION
	.align		4
        /*0000*/ 	.byte	0x04, 0x37
        /*0002*/ 	.short	(.L_676 - .L_675)
.L_675:
        /*0004*/ 	.word	0x00000082


	//----- nvinfo : EIATTR_SW2861232_WAR
	.align		4
.L_676:
        /*0008*/ 	.byte	0x01, 0x35
	.zero		2


	//----- nvinfo : EIATTR_PARAM_CBANK
	.align		4
        /*000c*/ 	.byte	0x04, 0x0a
        /*000e*/ 	.short	(.L_678 - .L_677)
	.align		4
.L_677:
        /*0010*/ 	.word	index@(.nv.constant0._ZN5flash44flash_bwd_dq_dk_dv_loop_seqk_parallel_kernelI23Flash_bwd_kernel_traitsILi96ELi64ELi128ELi8ELi2ELi4ELi4ELb0ELb0EN7cutlass10bfloat16_tE19Flash_kernel_traitsILi96ELi64ELi128ELi8ES3_EELb0ELb0ELb1ELb0ELb0ELb1ELb1EEEvNS_16Flash_bwd_paramsE)
        /*0014*/ 	.short	0x0160
        /*0016*/ 	.short	0x0280


	//----- nvinfo : EIATTR_CBANK_PARAM_SIZE
	.align		4
.L_678:
        /*0018*/ 	.byte	0x03, 0x19
        /*001a*/ 	.short	0x0280


	//----- nvinfo : EIATTR_KPARAM_INFO
	.align		4
        /*001c*/ 	.byte	0x04, 0x17
        /*001e*/ 	.short	(.L_680 - .L_679)
.L_679:
        /*0020*/ 	.word	0x00000000
        /*0024*/ 	.short	0x0000
        /*0026*/ 	.short	0x0000
        /*0028*/ 	.byte	0x00, 0xf0, 0x01, 0x0a


	//----- nvinfo : EIATTR_MAXREG_COUNT
	.align		4
.L_680:
        /*002c*/ 	.byte	0x03, 0x1b
        /*002e*/ 	.short	0x00ff


	//----- nvinfo : EIATTR_NUM_BARRIERS
	.align		4
        /*0030*/ 	.byte	0x02, 0x4c
        /*0032*/ 	.byte	0x01
	.zero		1


	//----- nvinfo : EIATTR_ANNOTATIONS
	.align		4
        /*0034*/ 	.byte	0x04, 0x55
        /*0036*/ 	.short	(.L_682 - .L_681)


	//   ....[0]....
.L_681:
        /*0038*/ 	.word	0x00000001
        /*003c*/ 	.byte	0x80, 0x05, 0x00, 0x00, 0x01, 0x00, 0x00, 0x00, 0xf0, 0x09, 0x00, 0x00, 0x01, 0x00, 0x00, 0x00
        /*004c*/ 	.byte	0xd0, 0x1a, 0x00, 0x00, 0x01, 0x00, 0x00, 0x00, 0xe0, 0x1a, 0x00, 0x00, 0x01, 0x00, 0x00, 0x00
        /*005c*/ 	.byte	0x20, 0x1e, 0x00, 0x00, 0x01, 0x00, 0x00, 0x00, 0x50, 0x43, 0x00, 0x00, 0x01, 0x00, 0x00, 0x00
        /*006c*/ 	.byte	0xa0, 0x85, 0x00, 0x00


	//----- nvinfo : EIATTR_MERCURY_ISA_VERSION
	.align		4
.L_682:
        /*0070*/ 	.byte	0x03, 0x5f
        /*0072*/ 	.short	0x0000


	//----- nvinfo : EIATTR_EXIT_INSTR_OFFSETS
	.align		4
        /*0074*/ 	.byte	0x04, 0x1c
        /*0076*/ 	.short	(.L_684 - .L_683)


	//   ....[0]....
.L_683:
        /*0078*/ 	.word	0x000000a0


	//   ....[1]....
        /*007c*/ 	.word	0x00008d50


	//----- nvinfo : EIATTR_CTAIDZ_USED
	.align		4
.L_684:
        /*0080*/ 	.byte	0x01, 0x04
	.zero		2


	//----- nvinfo : EIATTR_CRS_STACK_SIZE
	.align		4
        /*0084*/ 	.byte	0x04, 0x1e
        /*0086*/ 	.short	(.L_686 - .L_685)
.L_685:
        /*0088*/ 	.word	0x00000000
.L_686:


//--------------------- .nv.info._ZN5flash44flash_bwd_dq_dk_dv_loop_seqk_parallel_kernelI23Flash_bwd_kernel_traitsILi96ELi64ELi128ELi8ELi2ELi4ELi4ELb0ELb0EN7cutlass10bfloat16_tE19Flash_kernel_traitsILi96ELi64ELi128ELi8ES3_EELb1ELb0ELb1ELb1ELb0ELb0ELb0EEEvNS_16Flash_bwd_paramsE --------------------------
	.section	.nv.info._ZN5flash44flash_bwd_dq_dk_dv_loop_seqk_parallel_kernelI23Flash_bwd_kernel_traitsILi96ELi64ELi128ELi8ELi2ELi4ELi4ELb0ELb0EN7cutlass10bfloat16_tE19Flash_kernel_traitsILi96ELi64ELi128ELi8ES3_EELb1ELb0ELb1ELb1ELb0ELb0ELb0EEEvNS_16Flash_bwd_paramsE,"",@"SHT_CUDA_INFO"
	.sectionflags	@""
	.align	4


	//----- nvinfo : EIATTR_CUDA_API_VERSION
	.align		4
        /*0000*/ 	.byte	0x04, 0x37
        /*0002*/ 	.short	(.L_688 - .L_687)
.L_687:
        /*0004*/ 	.word	0x00000082


	//----- nvinfo : EIATTR_SW2861232_WAR
	.align		4
.L_688:
        /*0008*/ 	.byte	0x01, 0x35
	.zero		2


	//----- nvinfo : EIATTR_PARAM_CBANK
	.align		4
        /*000c*/ 	.byte	0x04, 0x0a
        /*000e*/ 	.short	(.L_690 - .L_689)
	.align		4
.L_689:
        /*0010*/ 	.word	index@(.nv.constant0._ZN5flash44flash_bwd_dq_dk_dv_loop_seqk_parallel_kernelI23Flash_bwd_kernel_traitsILi96ELi64ELi128ELi8ELi2ELi4ELi4ELb0ELb0EN7cutlass10bfloat16_tE19Flash_kernel_traitsILi96ELi64ELi128ELi8ES3_EELb1ELb0ELb1ELb1ELb0ELb0ELb0EEEvNS_16Flash_bwd_paramsE)
        /*0014*/ 	.short	0x0160
        /*0016*/ 	.short	0x0280


	//----- nvinfo : EIATTR_CBANK_PARAM_SIZE
	.align		4
.L_690:
        /*0018*/ 	.byte	0x03, 0x19
        /*001a*/ 	.short	0x0280


	//----- nvinfo : EIATTR_KPARAM_INFO
	.align		4
        /*001c*/ 	.byte	0x04, 0x17
        /*001e*/ 	.short	(.L_692 - .L_691)
.L_691:
        /*0020*/ 	.word	0x00000000
        /*0024*/ 	.short	0x0000
        /*0026*/ 	.short	0x0000
        /*0028*/ 	.byte	0x00, 0xf0, 0x01, 0x0a


	//----- nvinfo : EIATTR_MAXREG_COUNT
	.align		4
.L_692:
        /*002c*/ 	.byte	0x03, 0x1b
        /*002e*/ 	.short	0x00ff


	//----- nvinfo : EIATTR_NUM_BARRIERS
	.align		4
        /*0030*/ 	.byte	0x02, 0x4c
        /*0032*/ 	.byte	0x01
	.zero		1


	//----- nvinfo : EIATTR_MERCURY_ISA_VERSION
	.align		4
        /*0034*/ 	.byte	0x03, 0x5f
        /*0036*/ 	.short	0x0000


	//----- nvinfo : EIATTR_EXIT_INSTR_OFFSETS
	.align		4
        /*0038*/ 	.byte	0x04, 0x1c
        /*003a*/ 	.short	(.L_694 - .L_693)


	//   ....[0]....
.L_693:
        /*003c*/ 	.word	0x00000080


	//   ....[1]....
        /*0040*/ 	.word	0x0000a020


	//----- nvinfo : EIATTR_CTAIDZ_USED
	.align		4
.L_694:
        /*0044*/ 	.byte	0x01, 0x04
	.zero		2


	//----- nvinfo : EIATTR_CRS_STACK_SIZE
	.align		4
        /*0048*/ 	.byte	0x04, 0x1e
        /*004a*/ 	.short	(.L_696 - .L_695)
.L_695:
        /*004c*/ 	.word	0x00000000
.L_696:


//--------------------- .nv.info._ZN5flash44flash_bwd_dq_dk_dv_loop_seqk_parallel_kernelI23Flash_bwd_kernel_traitsILi96ELi64ELi128ELi8ELi2ELi4ELi4ELb0ELb0EN7cutlass10bfloat16_tE19Flash_kernel_traitsILi96ELi64ELi128ELi8ES3_EELb0ELb0ELb1ELb1ELb0ELb0ELb1EEEvNS_16Flash_bwd_paramsE --------------------------
	.section	.nv.info._ZN5flash44flash_bwd_dq_dk_dv_loop_seqk_parallel_kernelI23Flash_bwd_kernel_traitsILi96ELi64ELi128ELi8ELi2ELi4ELi4ELb0ELb0EN7cutlass10bfloat16_tE19Flash_kernel_traitsILi96ELi64ELi128ELi8ES3_EELb0ELb0ELb1ELb1ELb0ELb0ELb1EEEvNS_16Flash_bwd_paramsE,"",@"SHT_CUDA_INFO"
	.sectionflags	@""
	.align	4


	//----- nvinfo : EIATTR_CUDA_API_VERSION
	.align		4
        /*0000*/ 	.byte	0x04, 0x37
        /*0002*/ 	.short	(.L_698 - .L_697)
.L_697:
        /*0004*/ 	.word	0x00000082


	//----- nvinfo : EIATTR_SW2861232_WAR
	.align		4
.L_698:
        /*0008*/ 	.byte	0x01, 0x35
	.zero		2


	//----- nvinfo : EIATTR_PARAM_CBANK
	.align		4
        /*000c*/ 	.byte	0x04, 0x0a
        /*000e*/ 	.short	(.L_700 - .L_699)
	.align		4
.L_699:
        /*0010*/ 	.word	index@(.nv.constant0._ZN5flash44flash_bwd_dq_dk_dv_loop_seqk_parallel_kernelI23Flash_bwd_kernel_traitsILi96ELi64ELi128ELi8ELi2ELi4ELi4ELb0ELb0EN7cutlass10bfloat16_tE19Flash_kernel_traitsILi96ELi64ELi128ELi8ES3_EELb0ELb0ELb1ELb1ELb0ELb0ELb1EEEvNS_16Flash_bwd_paramsE)
        /*0014*/ 	.short	0x0160
        /*0016*/ 	.short	0x0280


	//----- nvinfo : EIATTR_CBANK_PARAM_SIZE
	.align		4
.L_700:
        /*0018*/ 	.byte	0x03, 0x19
        /*001a*/ 	.short	0x0280


	//----- nvinfo : EIATTR_KPARAM_INFO
	.align		4
        /*001c*/ 	.byte	0x04, 0x17
        /*001e*/ 	.short	(.L_702 - .L_701)
.L_701:
        /*0020*/ 	.word	0x00000000
        /*0024*/ 	.short	0x0000
        /*0026*/ 	.short	0x0000
        /*0028*/ 	.byte	0x00, 0xf0, 0x01, 0x0a


	//----- nvinfo : EIATTR_MAXREG_COUNT
	.align		4
.L_702:
        /*002c*/ 	.byte	0x03, 0x1b
        /*002e*/ 	.short	0x00ff


	//----- nvinfo : EIATTR_NUM_BARRIERS
	.align		4
        /*0030*/ 	.byte	0x02, 0x4c
        /*0032*/ 	.byte	0x01
	.zero		1


	//----- nvinfo : EIATTR_ANNOTATIONS
	.align		4
        /*0034*/ 	.byte	0x04, 0x55
        /*0036*/ 	.short	(.L_704 - .L_703)


	//   ....[0]....
.L_703:
        /*0038*/ 	.word	0x00000001
        /*003c*/ 	.byte	0x50, 0x06, 0x00, 0x00, 0x01, 0x00, 0x00, 0x00, 0x90, 0x28, 0x00, 0x00, 0x01, 0x00, 0x00, 0x00
        /*004c*/ 	.byte	0xe0, 0x41, 0x00, 0x00, 0x01, 0x00, 0x00, 0x00, 0xa0, 0x42, 0x00, 0x00, 0x01, 0x00, 0x00, 0x00
        /*005c*/ 	.byte	0x50, 0x74, 0x00, 0x00


	//----- nvinfo : EIATTR_MERCURY_ISA_VERSION
	.align		4
.L_704:
        /*0060*/ 	.byte	0x03, 0x5f
        /*0062*/ 	.short	0x0000


	//----- nvinfo : EIATTR_EXIT_INSTR_OFFSETS
	.align		4
        /*0064*/ 	.byte	0x04, 0x1c
        /*0066*/ 	.short	(.L_706 - .L_705)


	//   ....[0]....
.L_705:
        /*0068*/ 	.word	0x000000a0


	//   ....[1]....
        /*006c*/ 	.word	0x0000a210


	//----- nvinfo : EIATTR_CTAIDZ_USED
	.align		4
.L_706:
        /*0070*/ 	.byte	0x01, 0x04
	.zero		2


	//----- nvinfo : EIATTR_CRS_STACK_SIZE
	.align		4
        /*0074*/ 	.byte	0x04, 0x1e
        /*0076*/ 	.short	(.L_708 - .L_707)
.L_707:
        /*0078*/ 	.word	0x00000000
.L_708:


//--------------------- .nv.info._ZN5flash25flash_bwd_dot_do_o_kernelILb0E23Flash_bwd_kernel_traitsILi96ELi64ELi128ELi8ELi2ELi4ELi4ELb0ELb0EN7cutlass10bfloat16_tE19Flash_kernel_traitsILi96ELi64ELi128ELi8ES3_EEEEvNS_16Flash_bwd_paramsE --------------------------
	.section	.nv.info._ZN5flash25flash_bwd_dot_do_o_kernelILb0E23Flash_bwd_kernel_traitsILi96ELi64ELi128ELi8ELi2ELi4ELi4ELb0ELb0EN7cutlass10bfloat16_tE19Flash_kernel_traitsILi96ELi64ELi128ELi8ES3_EEEEvNS_16Flash_bwd_paramsE,"",@"SHT_CUDA_INFO"
	.sectionflags	@""
	.align	4


	//----- nvinfo : EIATTR_CUDA_API_VERSION
	.align		4
        /*0000*/ 	.byte	0x04, 0x37
        /*0002*/ 	.short	(.L_710 - .L_709)
.L_709:
        /*0004*/ 	.word	0x00000082


	//----- nvinfo : EIATTR_SW2861232_WAR
	.align		4
.L_710:
        /*0008*/ 	.byte	0x01, 0x35
	.zero		2


	//----- nvinfo : EIATTR_PARAM_CBANK
	.align		4
        /*000c*/ 	.byte	0x04, 0x0a
        /*000e*/ 	.short	(.L_712 - .L_711)
	.align		4
.L_711:
        /*0010*/ 	.word	index@(.nv.constant0._ZN5flash25flash_bwd_dot_do_o_kernelILb0E23Flash_bwd_kernel_traitsILi96ELi64ELi128ELi8ELi2ELi4ELi4ELb0ELb0EN7cutlass10bfloat16_tE19Flash_kernel_traitsILi96ELi64ELi128ELi8ES3_EEEEvNS_16Flash_bwd_paramsE)
        /*0014*/ 	.short	0x0160
        /*0016*/ 	.short	0x0280


	//----- nvinfo : EIATTR_CBANK_PARAM_SIZE
	.align		4
.L_712:
        /*0018*/ 	.byte	0x03, 0x19
        /*001a*/ 	.short	0x0280


	//----- nvinfo : EIATTR_KPARAM_INFO
	.align		4
        /*001c*/ 	.byte	0x04, 0x17
        /*001e*/ 	.short	(.L_714 - .L_713)
.L_713:
        /*0020*/ 	.word	0x00000000
        /*0024*/ 	.short	0x0000
        /*0026*/ 	.short	0x0000
        /*0028*/ 	.byte	0x00, 0xf0, 0x01, 0x0a


	//----- nvinfo : EIATTR_MAXREG_COUNT
	.align		4
.L_714:
        /*002c*/ 	.byte	0x03, 0x1b
        /*002e*/ 	.short	0x00ff


	//----- nvinfo : EIATTR_MERCURY_ISA_VERSION
	.align		4
        /*0030*/ 	.byte	0x03, 0x5f
        /*0032*/ 	.short	0x0000


	//----- nvinfo : EIATTR_COOP_GROUP_MASK_REGIDS
	.align		4
        /*0034*/ 	.byte	0x04, 0x29
        /*0036*/ 	.short	(.L_716 - .L_715)


	//   ....[0]....
.L_715:
        /*0038*/ 	.word	0xffffffff


	//   ....[1]....
        /*003c*/ 	.word	0xffffffff


	//----- nvinfo : EIATTR_COOP_GROUP_INSTR_OFFSETS
	.align		4
.L_716:
        /*0040*/ 	.byte	0x04, 0x28
        /*0042*/ 	.short	(.L_718 - .L_717)


	//   ....[0]....
.L_717:
        /*0044*/ 	.word	0x00000cb0


	//   ....[1]....
        /*0048*/ 	.word	0x00000cd0


	//----- nvinfo : EIATTR_EXIT_INSTR_OFFSETS
	.align		4
.L_718:
        /*004c*/ 	.byte	0x04, 0x1c
        /*004e*/ 	.short	(.L_720 - .L_719)


	//   ....[0]....
.L_719:
        /*0050*/ 	.word	0x00000120


	//   ....[1]....
        /*0054*/ 	.word	0x00000ce0


	//   ....[2]....
        /*0058*/ 	.word	0x00000d60


	//----- nvinfo : EIATTR_CTAIDZ_USED
	.align		4
.L_720:
        /*005c*/ 	.byte	0x01, 0x04
	.zero		2


	//----- nvinfo : EIATTR_CRS_STACK_SIZE
	.align		4
        /*0060*/ 	.byte	0x04, 0x1e
        /*0062*/ 	.short	(.L_722 - .L_721)
.L_721:
        /*0064*/ 	.word	0x00000000
.L_722:


//--------------------- .nv.info._ZN5flash25flash_bwd_dot_do_o_kernelILb1E23Flash_bwd_kernel_traitsILi96ELi64ELi128ELi8ELi2ELi4ELi4ELb0ELb0EN7cutlass10bfloat16_tE19Flash_kernel_traitsILi96ELi64ELi128ELi8ES3_EEEEvNS_16Flash_bwd_paramsE --------------------------
	.section	.nv.info._ZN5flash25flash_bwd_dot_do_o_kernelILb1E23Flash_bwd_kernel_traitsILi96ELi64ELi128ELi8ELi2ELi4ELi4ELb0ELb0EN7cutlass10bfloat16_tE19Flash_kernel_traitsILi96ELi64ELi128ELi8ES3_EEEEvNS_16Flash_bwd_paramsE,"",@"SHT_CUDA_INFO"
	.sectionflags	@""
	.align	4


	//----- nvinfo : EIATTR_CUDA_API_VERSION
	.align		4
        /*0000*/ 	.byte	0x04, 0x37
        /*0002*/ 	.short	(.L_724 - .L_723)
.L_723:
        /*0004*/ 	.word	0x00000082


	//----- nvinfo : EIATTR_SW2861232_WAR
	.align		4
.L_724:
        /*0008*/ 	.byte	0x01, 0x35
	.zero		2


	//----- nvinfo : EIATTR_PARAM_CBANK
	.align		4
        /*000c*/ 	.byte	0x04, 0x0a
        /*000e*/ 	.short	(.L_726 - .L_725)
	.align		4
.L_725:
        /*0010*/ 	.word	index@(.nv.constant0._ZN5flash25flash_bwd_dot_do_o_kernelILb1E23Flash_bwd_kernel_traitsILi96ELi64ELi128ELi8ELi2ELi4ELi4ELb0ELb0EN7cutlass10bfloat16_tE19Flash_kernel_traitsILi96ELi64ELi128ELi8ES3_EEEEvNS_16Flash_bwd_paramsE)
        /*0014*/ 	.short	0x0160
        /*0016*/ 	.short	0x0280


	//----- nvinfo : EIATTR_CBANK_PARAM_SIZE
	.align		4
.L_726:
        /*0018*/ 	.byte	0x03, 0x19
        /*001a*/ 	.short	0x0280


	//----- nvinfo : EIATTR_KPARAM_INFO
	.align		4
        /*001c*/ 	.byte	0x04, 0x17
        /*001e*/ 	.short	(.L_728 - .L_727)
.L_727:
        /*0020*/ 	.word	0x00000000
        /*0024*/ 	.short	0x0000
        /*0026*/ 	.short	0x0000
        /*0028*/ 	.byte	0x00, 0xf0, 0x01, 0x0a


	//----- nvinfo : EIATTR_MAXREG_COUNT
	.align		4
.L_728:
        /*002c*/ 	.byte	0x03, 0x1b
        /*002e*/ 	.short	0x00ff


	//----- nvinfo : EIATTR_MERCURY_ISA_VERSION
	.align		4
        /*0030*/ 	.byte	0x03, 0x5f
        /*0032*/ 	.short	0x0000


	//----- nvinfo : EIATTR_COOP_GROUP_MASK_REGIDS
	.align		4
        /*0034*/ 	.byte	0x04, 0x29
        /*0036*/ 	.short	(.L_730 - .L_729)


	//   ....[0]....
.L_729:
        /*0038*/ 	.word	0xffffffff


	//   ....[1]....
        /*003c*/ 	.word	0xffffffff


	//----- nvinfo : EIATTR_COOP_GROUP_INSTR_OFFSETS
	.align		4
.L_730:
        /*0040*/ 	.byte	0x04, 0x28
        /*0042*/ 	.short	(.L_732 - .L_731)


	//   ....[0]....
.L_731:
        /*0044*/ 	.word	0x00000fe0


	//   ....[1]....
        /*0048*/ 	.word	0x00001000


	//----- nvinfo : EIATTR_EXIT_INSTR_OFFSETS
	.align		4
.L_732:
        /*004c*/ 	.byte	0x04, 0x1c
        /*004e*/ 	.short	(.L_734 - .L_733)


	//   ....[0]....
.L_733:
        /*0050*/ 	.word	0x00000120


	//   ....[1]....
        /*0054*/ 	.word	0x000010b0


	//----- nvinfo : EIATTR_CTAIDZ_USED
	.align		4
.L_734:
        /*0058*/ 	.byte	0x01, 0x04
	.zero		2


	//----- nvinfo : EIATTR_CRS_STACK_SIZE
	.align		4
        /*005c*/ 	.byte	0x04, 0x1e
        /*005e*/ 	.short	(.L_736 - .L_735)
.L_735:
        /*0060*/ 	.word	0x00000000
.L_736:


//--------------------- .nv.callgraph             --------------------------
	.section	.nv.callgraph,"",@"SHT_CUDA_CALLGRAPH"
	.align	4
	.sectionentsize	8
	.align		4
        /*0000*/ 	.word	0x00000000
	.align		4
        /*0004*/ 	.word	0xffffffff
	.align		4
        /*0008*/ 	.word	0x00000000
	.align		4
        /*000c*/ 	.word	0xfffffffe
	.align		4
        /*0010*/ 	.word	0x00000000
	.align		4
        /*0014*/ 	.word	0xfffffffd
	.align		4
        /*0018*/ 	.word	0x00000000
	.align		4
        /*001c*/ 	.word	0xfffffffc


//--------------------- .nv.rel.action            --------------------------
	.section	.nv.rel.action,"",@"SHT_CUDA_RELOCINFO"
	.align	8
	.sectionentsize	8
        /*0000*/ 	.byte	0x73, 0x00, 0x00, 0x00, 0x00, 0x00, 0x00, 0x00, 0x00, 0x00, 0x00, 0x11, 0x25, 0x00, 0x05, 0x36


//--------------------- .nv.constant4             --------------------------
	.section	.nv.constant4,"a",@progbits
	.align	8
	.align		8
.nv.constant4:
        /*0000*/ 	.dword	_ZN65_INTERNAL_960262eb_29_flash_bwd_hdim96_bf16_sm80_cu_0106449f_28114cuda3std3__45__cpo5beginE
	.align		8
        /*0008*/ 	.dword	_ZN65_INTERNAL_960262eb_29_flash_bwd_hdim96_bf16_sm80_cu_0106449f_28114cuda3std3__45__cpo3endE
	.align		8
        /*0010*/ 	.dword	_ZN65_INTERNAL_960262eb_29_flash_bwd_hdim96_bf16_sm80_cu_0106449f_28114cuda3std3__45__cpo6cbeginE
	.align		8
        /*0018*/ 	.dword	_ZN65_INTERNAL_960262eb_29_flash_bwd_hdim96_bf16_sm80_cu_0106449f_28114cuda3std3__45__cpo4cendE
	.align		8
        /*0020*/ 	.dword	_ZN65_INTERNAL_960262eb_29_flash_bwd_hdim96_bf16_sm80_cu_0106449f_28114cuda3std3__467_GLOBAL__N__960262eb_29_flash_bwd_hdim96_bf16_sm80_cu_0106449f_28116ignoreE
	.align		8
        /*0028*/ 	.dword	_ZN65_INTERNAL_960262eb_29_flash_bwd_hdim96_bf16_sm80_cu_0106449f_28114cuda3std3__419piecewise_constructE
	.align		8
        /*0030*/ 	.dword	_ZN65_INTERNAL_960262eb_29_flash_bwd_hdim96_bf16_sm80_cu_0106449f_28114cuda3std3__48in_placeE
	.align		8
        /*0038*/ 	.dword	_ZN65_INTERNAL_960262eb_29_flash_bwd_hdim96_bf16_sm80_cu_0106449f_28114cuda3std6ranges3__45__cpo4swapE
	.align		8
        /*0040*/ 	.dword	_ZN65_INTERNAL_960262eb_29_flash_bwd_hdim96_bf16_sm80_cu_0106449f_28114cuda3std6ranges3__45__cpo9iter_moveE
	.align		8
        /*0048*/ 	.dword	_ZN65_INTERNAL_960262eb_29_flash_bwd_hdim96_bf16_sm80_cu_0106449f_28114cute7productE
	.align		8
        /*0050*/ 	.dword	_ZN65_INTERNAL_960262eb_29_flash_bwd_hdim96_bf16_sm80_cu_0106449f_28114cute1_E


//--------------------- .nv.constant0._ZN5flash44flash_bwd_dq_dk_dv_loop_seqk_parallel_kernelI23Flash_bwd_kernel_traitsILi96ELi64ELi128ELi8ELi2ELi4ELi4ELb1ELb0EN7cutlass10bfloat16_tE19Flash_kernel_traitsILi96ELi64ELi128ELi8ES3_EELb0ELb0ELb0ELb0ELb0ELb1ELb0EEEvNS_16Flash_bwd_paramsE --------------------------
	.section	.nv.constant0._ZN5flash44flash_bwd_dq_dk_dv_loop_seqk_parallel_kernelI23Flash_bwd_kernel_traitsILi96ELi64ELi128ELi8ELi2ELi4ELi4ELb1ELb0EN7cutlass10bfloat16_tE19Flash_kernel_traitsILi96ELi64ELi128ELi8ES3_EELb0ELb0ELb0ELb0ELb0ELb1ELb0EEEvNS_16Flash_bwd_paramsE,"a",@progbits
	.sectionflags	@""
	.align	4
.nv.constant0._ZN5flash44flash_bwd_dq_dk_dv_loop_seqk_parallel_kernelI23Flash_bwd_kernel_traitsILi96ELi64ELi128ELi8ELi2ELi4ELi4ELb1ELb0EN7cutlass10bfloat16_tE19Flash_kernel_traitsILi96ELi64ELi128ELi8ES3_EELb0ELb0ELb0ELb0ELb0ELb1ELb0EEEvNS_16Flash_bwd_paramsE:
	.zero		992


//--------------------- .nv.constant0._ZN5flash44flash_bwd_dq_dk_dv_loop_seqk_parallel_kernelI23Flash_bwd_kernel_traitsILi96ELi64ELi128ELi8ELi2ELi4ELi4ELb1ELb0EN7cutlass10bfloat16_tE19Flash_kernel_traitsILi96ELi64ELi128ELi8ES3_EELb0ELb0ELb0ELb0ELb0ELb0ELb0EEEvNS_16Flash_bwd_paramsE --------------------------
	.section	.nv.constant0._ZN5flash44flash_bwd_dq_dk_dv_loop_seqk_parallel_kernelI23Flash_bwd_kernel_traitsILi96ELi64ELi128ELi8ELi2ELi4ELi4ELb1ELb0EN7cutlass10bfloat16_tE19Flash_kernel_traitsILi96ELi64ELi128ELi8ES3_EELb0ELb0ELb0ELb0ELb0ELb0ELb0EEEvNS_16Flash_bwd_paramsE,"a",@progbits
	.sectionflags	@""
	.align	4
.nv.constant0._ZN5flash44flash_bwd_dq_dk_dv_loop_seqk_parallel_kernelI23Flash_bwd_kernel_traitsILi96ELi64ELi128ELi8ELi2ELi4ELi4ELb1ELb0EN7cutlass10bfloat16_tE19Flash_kernel_traitsILi96ELi64ELi128ELi8ES3_EELb0ELb0ELb0ELb0ELb0ELb0ELb0EEEvNS_16Flash_bwd_paramsE:
	.zero		992


//--------------------- .nv.constant0._ZN5flash44flash_bwd_dq_dk_dv_loop_seqk_parallel_kernelI23Flash_bwd_kernel_traitsILi96ELi64ELi128ELi8ELi2ELi4ELi4ELb1ELb0EN7cutlass10bfloat16_tE19Flash_kernel_traitsILi96ELi64ELi128ELi8ES3_EELb0ELb0ELb1ELb0ELb0ELb0ELb0EEEvNS_16Flash_bwd_paramsE --------------------------
	.section	.nv.constant0._ZN5flash44flash_bwd_dq_dk_dv_loop_seqk_parallel_kernelI23Flash_bwd_kernel_traitsILi96ELi64ELi128ELi8ELi2ELi4ELi4ELb1ELb0EN7cutlass10bfloat16_tE19Flash_kernel_traitsILi96ELi64ELi128ELi8ES3_EELb0ELb0ELb1ELb0ELb0ELb0ELb0EEEvNS_16Flash_bwd_paramsE,"a",@progbits
	.sectionflags	@""
	.align	4
.nv.constant0._ZN5flash44flash_bwd_dq_dk_dv_loop_seqk_parallel_kernelI23Flash_bwd_kernel_traitsILi96ELi64ELi128ELi8ELi2ELi4ELi4ELb1ELb0EN7cutlass10bfloat16_tE19Flash_kernel_traitsILi96ELi64ELi128ELi8ES3_EELb0ELb0ELb1ELb0ELb0ELb0ELb0EEEvNS_16Flash_bwd_paramsE:
	.zero		992


//--------------------- .nv.constant0._ZN5flash44flash_bwd_dq_dk_dv_loop_seqk_parallel_kernelI23Flash_bwd_kernel_traitsILi96ELi64ELi128ELi8ELi2ELi4ELi4ELb1ELb0EN7cutlass10bfloat16_tE19Flash_kernel_traitsILi96ELi64ELi128ELi8ES3_EELb0ELb0ELb0ELb0ELb1ELb1ELb0EEEvNS_16Flash_bwd_paramsE --------------------------
	.section	.nv.constant0._ZN5flash44flash_bwd_dq_dk_dv_loop_seqk_parallel_kernelI23Flash_bwd_kernel_traitsILi96ELi64ELi128ELi8ELi2ELi4ELi4ELb1ELb0EN7cutlass10bfloat16_tE19Flash_kernel_traitsILi96ELi64ELi128ELi8ES3_EELb0ELb0ELb0ELb0ELb1ELb1ELb0EEEvNS_16Flash_bwd_paramsE,"a",@progbits
	.sectionflags	@""
	.align	4
.nv.constant0._ZN5flash44flash_bwd_dq_dk_dv_loop_seqk_parallel_kernelI23Flash_bwd_kernel_traitsILi96ELi64ELi128ELi8ELi2ELi4ELi4ELb1ELb0EN7cutlass10bfloat16_tE19Flash_kernel_traitsILi96ELi64ELi128ELi8ES3_EELb0ELb0ELb0ELb0ELb1ELb1ELb0EEEvNS_16Flash_bwd_paramsE:
	.zero		992


//--------------------- .nv.constant0._ZN5flash44flash_bwd_dq_dk_dv_loop_seqk_parallel_kernelI23Flash_bwd_kernel_traitsILi96ELi64ELi128ELi8ELi2ELi4ELi4ELb1ELb0EN7cutlass10bfloat16_tE19Flash_kernel_traitsILi96ELi64ELi128ELi8ES3_EELb0ELb0ELb0ELb1ELb0ELb0ELb0EEEvNS_16Flash_bwd_paramsE --------------------------
	.section	.nv.constant0._ZN5flash44flash_bwd_dq_dk_dv_loop_seqk_parallel_kernelI23Flash_bwd_kernel_traitsILi96ELi64ELi128ELi8ELi2ELi4ELi4ELb1ELb0EN7cutlass10bfloat16_tE19Flash_kernel_traitsILi96ELi64ELi128ELi8ES3_EELb0ELb0ELb0ELb1ELb0ELb0ELb0EEEvNS_16Flash_bwd_paramsE,"a",@progbits
	.sectionflags	@""
	.align	4
.nv.constant0._ZN5flash44flash_bwd_dq_dk_dv_loop_seqk_parallel_kernelI23Flash_bwd_kernel_traitsILi96ELi64ELi128ELi8ELi2ELi4ELi4ELb1ELb0EN7cutlass10bfloat16_tE19Flash_kernel_traitsILi96ELi64ELi128ELi8ES3_EELb0ELb0ELb0ELb1ELb0ELb0ELb0EEEvNS_16Flash_bwd_paramsE:
	.zero		992


//--------------------- .nv.constant0._ZN5flash44flash_bwd_dq_dk_dv_loop_seqk_parallel_kernelI23Flash_bwd_kernel_traitsILi96ELi64ELi128ELi8ELi2ELi4ELi4ELb1ELb0EN7cutlass10bfloat16_tE19Flash_kernel_traitsILi96ELi64ELi128ELi8ES3_EELb0ELb0ELb1ELb0ELb0ELb1ELb0EEEvNS_16Flash_bwd_paramsE --------------------------
	.section	.nv.constant0._ZN5flash44flash_bwd_dq_dk_dv_loop_seqk_parallel_kernelI23Flash_bwd_kernel_traitsILi96ELi64ELi128ELi8ELi2ELi4ELi4ELb1ELb0EN7cutlass10bfloat16_tE19Flash_kernel_traitsILi96ELi64ELi128ELi8ES3_EELb0ELb0ELb1ELb0ELb0ELb1ELb0EEEvNS_16Flash_bwd_paramsE,"a",@progbits
	.sectionflags	@""
	.align	4
.nv.constant0._ZN5flash44flash_bwd_dq_dk_dv_loop_seqk_parallel_kernelI23Flash_bwd_kernel_traitsILi96ELi64ELi128ELi8ELi2ELi4ELi4ELb1ELb0EN7cutlass10bfloat16_tE19Flash_kernel_traitsILi96ELi64ELi128ELi8ES3_EELb0ELb0ELb1ELb0ELb0ELb1ELb0EEEvNS_16Flash_bwd_paramsE:
	.zero		992


//--------------------- .nv.constant0._ZN5flash44flash_bwd_dq_dk_dv_loop_seqk_parallel_kernelI23Flash_bwd_kernel_traitsILi96ELi64ELi128ELi8ELi2ELi4ELi4ELb1ELb0EN7cutlass10bfloat16_tE19Flash_kernel_traitsILi96ELi64ELi128ELi8ES3_EELb0ELb0ELb1ELb1ELb0ELb0ELb0EEEvNS_16Flash_bwd_paramsE --------------------------
	.section	.nv.constant0._ZN5flash44flash_bwd_dq_dk_dv_loop_seqk_parallel_kernelI23Flash_bwd_kernel_traitsILi96ELi64ELi128ELi8ELi2ELi4ELi4ELb1ELb0EN7cutlass10bfloat16_tE19Flash_kernel_traitsILi96ELi64ELi128ELi8ES3_EELb0ELb0ELb1ELb1ELb0ELb0ELb0EEEvNS_16Flash_bwd_paramsE,"a",@progbits
	.sectionflags	@""
	.align	4
.nv.constant0._ZN5flash44flash_bwd_dq_dk_dv_loop_seqk_parallel_kernelI23Flash_bwd_kernel_traitsILi96ELi64ELi128ELi8ELi2ELi4ELi4ELb1ELb0EN7cutlass10bfloat16_tE19Flash_kernel_traitsILi96ELi64ELi128ELi8ES3_EELb0ELb0ELb1ELb1ELb0ELb0ELb0EEEvNS_16Flash_bwd_paramsE:
	.zero		992


//--------------------- .nv.constant0._ZN5flash27flash_bwd_convert_dq_kernelI23Flash_bwd_kernel_traitsILi96ELi64ELi128ELi8ELi2ELi4ELi4ELb1ELb0EN7cutlass10bfloat16_tE19Flash_kernel_traitsILi96ELi64ELi128ELi8ES3_EEEEvNS_16Flash_bwd_paramsEi --------------------------
	.section	.nv.constant0._ZN5flash27flash_bwd_convert_dq_kernelI23Flash_bwd_kernel_traitsILi96ELi64ELi128ELi8ELi2ELi4ELi4ELb1ELb0EN7cutlass10bfloat16_tE19Flash_kernel_traitsILi96ELi64ELi128ELi8ES3_EEEEvNS_16Flash_bwd_paramsEi,"a",@progbits
	.sectionflags	@""
	.align	4
.nv.constant0._ZN5flash27flash_bwd_convert_dq_kernelI23Flash_bwd_kernel_traitsILi96ELi64ELi128ELi8ELi2ELi4ELi4ELb1ELb0EN7cutlass10bfloat16_tE19Flash_kernel_traitsILi96ELi64ELi128ELi8ES3_EEEEvNS_16Flash_bwd_paramsEi:
	.zero		996


//--------------------- .nv.constant0._ZN5flash44flash_bwd_dq_dk_dv_loop_seqk_parallel_kernelI23Flash_bwd_kernel_traitsILi96ELi64ELi128ELi8ELi2ELi4ELi4ELb1ELb0EN7cutlass10bfloat16_tE19Flash_kernel_traitsILi96ELi64ELi128ELi8ES3_EELb1ELb0ELb0ELb0ELb0ELb1ELb0EEEvNS_16Flash_bwd_paramsE --------------------------
	.section	.nv.constant0._ZN5flash44flash_bwd_dq_dk_dv_loop_seqk_parallel_kernelI23Flash_bwd_kernel_traitsILi96ELi64ELi128ELi8ELi2ELi4ELi4ELb1ELb0EN7cutlass10bfloat16_tE19Flash_kernel_traitsILi96ELi64ELi128ELi8ES3_EELb1ELb0ELb0ELb0ELb0ELb1ELb0EEEvNS_16Flash_bwd_paramsE,"a",@progbits
	.sectionflags	@""
	.align	4
.nv.constant0._ZN5flash44flash_bwd_dq_dk_dv_loop_seqk_parallel_kernelI23Flash_bwd_kernel_traitsILi96ELi64ELi128ELi8ELi2ELi4ELi4ELb1ELb0EN7cutlass10bfloat16_tE19Flash_kernel_traitsILi96ELi64ELi128ELi8ES3_EELb1ELb0ELb0ELb0ELb0ELb1ELb0EEEvNS_16Flash_bwd_paramsE:
	.zero		992


//--------------------- .nv.constant0._ZN5flash44flash_bwd_dq_dk_dv_loop_seqk_parallel_kernelI23Flash_bwd_kernel_traitsILi96ELi64ELi128ELi8ELi2ELi4ELi4ELb1ELb0EN7cutlass10bfloat16_tE19Flash_kernel_traitsILi96ELi64ELi128ELi8ES3_EELb0ELb0ELb0ELb0ELb0ELb1ELb1EEEvNS_16Flash_bwd_paramsE --------------------------
	.section	.nv.constant0._ZN5flash44flash_bwd_dq_dk_dv_loop_seqk_parallel_kernelI23Flash_bwd_kernel_traitsILi96ELi64ELi128ELi8ELi2ELi4ELi4ELb1ELb0EN7cutlass10bfloat16_tE19Flash_kernel_traitsILi96ELi64ELi128ELi8ES3_EELb0ELb0ELb0ELb0ELb0ELb1ELb1EEEvNS_16Flash_bwd_paramsE,"a",@progbits
	.sectionflags	@""
	.align	4
.nv.constant0._ZN5flash44flash_bwd_dq_dk_dv_loop_seqk_parallel_kernelI23Flash_bwd_kernel_traitsILi96ELi64ELi128ELi8ELi2ELi4ELi4ELb1ELb0EN7cutlass10bfloat16_tE19Flash_kernel_traitsILi96ELi64ELi128ELi8ES3_EELb0ELb0ELb0ELb0ELb0ELb1ELb1EEEvNS_16Flash_bwd_paramsE:
	.zero		992


//--------------------- .nv.constant0._ZN5flash44flash_bwd_dq_dk_dv_loop_seqk_parallel_kernelI23Flash_bwd_kernel_traitsILi96ELi64ELi128ELi8ELi2ELi4ELi4ELb1ELb0EN7cutlass10bfloat16_tE19Flash_kernel_traitsILi96ELi64ELi128ELi8ES3_EELb1ELb0ELb0ELb0ELb0ELb0ELb0EEEvNS_16Flash_bwd_paramsE --------------------------
	.section	.nv.constant0._ZN5flash44flash_bwd_dq_dk_dv_loop_seqk_parallel_kernelI23Flash_bwd_kernel_traitsILi96ELi64ELi128ELi8ELi2ELi4ELi4ELb1ELb0EN7cutlass10bfloat16_tE19Flash_kernel_traitsILi96ELi64ELi128ELi8ES3_EELb1ELb0ELb0ELb0ELb0ELb0ELb0EEEvNS_16Flash_bwd_paramsE,"a",@progbits
	.sectionflags	@""
	.align	4
.nv.constant0._ZN5flash44flash_bwd_dq_dk_dv_loop_seqk_parallel_kernelI23Flash_bwd_kernel_traitsILi96ELi64ELi128ELi8ELi2ELi4ELi4ELb1ELb0EN7cutlass10bfloat16_tE19Flash_kernel_traitsILi96ELi64ELi128ELi8ES3_EELb1ELb0ELb0ELb0ELb0ELb0ELb0EEEvNS_16Flash_bwd_paramsE:
	.zero		992


//--------------------- .nv.constant0._ZN5flash44flash_bwd_dq_dk_dv_loop_seqk_parallel_kernelI23Flash_bwd_kernel_traitsILi96ELi64ELi128ELi8ELi2ELi4ELi4ELb1ELb0EN7cutlass10bfloat16_tE19Flash_kernel_traitsILi96ELi64ELi128ELi8ES3_EELb0ELb0ELb0ELb0ELb0ELb0ELb1EEEvNS_16Flash_bwd_paramsE --------------------------
	.section	.nv.constant0._ZN5flash44flash_bwd_dq_dk_dv_loop_seqk_parallel_kernelI23Flash_bwd_kernel_traitsILi96ELi64ELi128ELi8ELi2ELi4ELi4ELb1ELb0EN7cutlass10bfloat16_tE19Flash_kernel_traitsILi96ELi64ELi128ELi8ES3_EELb0ELb0ELb0ELb0ELb0ELb0ELb1EEEvNS_16Flash_bwd_paramsE,"a",@progbits
	.sectionflags	@""
	.align	4
.nv.constant0._ZN5flash44flash_bwd_dq_dk_dv_loop_seqk_parallel_kernelI23Flash_bwd_kernel_traitsILi96ELi64ELi128ELi8ELi2ELi4ELi4ELb1ELb0EN7cutlass10bfloat16_tE19Flash_kernel_traitsILi96ELi64ELi128ELi8ES3_EELb0ELb0ELb0ELb0ELb0ELb0ELb1EEEvNS_16Flash_bwd_paramsE:
	.zero		992


//--------------------- .nv.constant0._ZN5flash44flash_bwd_dq_dk_dv_loop_seqk_parallel_kernelI23Flash_bwd_kernel_traitsILi96ELi64ELi128ELi8ELi2ELi4ELi4ELb1ELb0EN7cutlass10bfloat16_tE19Flash_kernel_traitsILi96ELi64ELi128ELi8ES3_EELb1ELb0ELb1ELb0ELb0ELb0ELb0EEEvNS_16Flash_bwd_paramsE --------------------------
	.section	.nv.constant0._ZN5flash44flash_bwd_dq_dk_dv_loop_seqk_parallel_kernelI23Flash_bwd_kernel_traitsILi96ELi64ELi128ELi8ELi2ELi4ELi4ELb1ELb0EN7cutlass10bfloat16_tE19Flash_kernel_traitsILi96ELi64ELi128ELi8ES3_EELb1ELb0ELb1ELb0ELb0ELb0ELb0EEEvNS_16Flash_bwd_paramsE,"a",@progbits
	.sectionflags	@""
	.align	4
.nv.constant0._ZN5flash44flash_bwd_dq_dk_dv_loop_seqk_parallel_kernelI23Flash_bwd_kernel_traitsILi96ELi64ELi128ELi8ELi2ELi4ELi4ELb1ELb0EN7cutlass10bfloat16_tE19Flash_kernel_traitsILi96ELi64ELi128ELi8ES3_EELb1ELb0ELb1ELb0ELb0ELb0ELb0EEEvNS_16Flash_bwd_paramsE:
	.zero		992


//--------------------- .nv.constant0._ZN5flash44flash_bwd_dq_dk_dv_loop_seqk_parallel_kernelI23Flash_bwd_kernel_traitsILi96ELi64ELi128ELi8ELi2ELi4ELi4ELb1ELb0EN7cutlass10bfloat16_tE19Flash_kernel_traitsILi96ELi64ELi128ELi8ES3_EELb0ELb0ELb1ELb0ELb0ELb0ELb1EEEvNS_16Flash_bwd_paramsE --------------------------
	.section	.nv.constant0._ZN5flash44flash_bwd_dq_dk_dv_loop_seqk_parallel_kernelI23Flash_bwd_kernel_traitsILi96ELi64ELi128ELi8ELi2ELi4ELi4ELb1ELb0EN7cutlass10bfloat16_tE19Flash_kernel_traitsILi96ELi64ELi128ELi8ES3_EELb0ELb0ELb1ELb0ELb0ELb0ELb1EEEvNS_16Flash_bwd_paramsE,"a",@progbits
	.sectionflags	@""
	.align	4
.nv.constant0._ZN5flash44flash_bwd_dq_dk_dv_loop_seqk_parallel_kernelI23Flash_bwd_kernel_traitsILi96ELi64ELi128ELi8ELi2ELi4ELi4ELb1ELb0EN7cutlass10bfloat16_tE19Flash_kernel_traitsILi96ELi64ELi128ELi8ES3_EELb0ELb0ELb1ELb0ELb0ELb0ELb1EEEvNS_16Flash_bwd_paramsE:
	.zero		992


//--------------------- .nv.constant0._ZN5flash44flash_bwd_dq_dk_dv_loop_seqk_parallel_kernelI23Flash_bwd_kernel_traitsILi96ELi64ELi128ELi8ELi2ELi4ELi4ELb1ELb0EN7cutlass10bfloat16_tE19Flash_kernel_traitsILi96ELi64ELi128ELi8ES3_EELb1ELb0ELb0ELb0ELb1ELb1ELb0EEEvNS_16Flash_bwd_paramsE --------------------------
	.section	.nv.constant0._ZN5flash44flash_bwd_dq_dk_dv_loop_seqk_parallel_kernelI23Flash_bwd_kernel_traitsILi96ELi64ELi128ELi8ELi2ELi4ELi4ELb1ELb0EN7cutlass10bfloat16_tE19Flash_kernel_traitsILi96ELi64ELi128ELi8ES3_EELb1ELb0ELb0ELb0ELb1ELb1ELb0EEEvNS_16Flash_bwd_paramsE,"a",@progbits
	.sectionflags	@""
	.align	4
.nv.constant0._ZN5flash44flash_bwd_dq_dk_dv_loop_seqk_parallel_kernelI23Flash_bwd_kernel_traitsILi96ELi64ELi128ELi8ELi2ELi4ELi4ELb1ELb0EN7cutlass10bfloat16_tE19Flash_kernel_traitsILi96ELi64ELi128ELi8ES3_EELb1ELb0ELb0ELb0ELb1ELb1ELb0EEEvNS_16Flash_bwd_paramsE:
	.zero		992


//--------------------- .nv.constant0._ZN5flash44flash_bwd_dq_dk_dv_loop_seqk_parallel_kernelI23Flash_bwd_kernel_traitsILi96ELi64ELi128ELi8ELi2ELi4ELi4ELb1ELb0EN7cutlass10bfloat16_tE19Flash_kernel_traitsILi96ELi64ELi128ELi8ES3_EELb0ELb0ELb0ELb0ELb1ELb1ELb1EEEvNS_16Flash_bwd_paramsE --------------------------
	.section	.nv.constant0._ZN5flash44flash_bwd_dq_dk_dv_loop_seqk_parallel_kernelI23Flash_bwd_kernel_traitsILi96ELi64ELi128ELi8ELi2ELi4ELi4ELb1ELb0EN7cutlass10bfloat16_tE19Flash_kernel_traitsILi96ELi64ELi128ELi8ES3_EELb0ELb0ELb0ELb0ELb1ELb1ELb1EEEvNS_16Flash_bwd_paramsE,"a",@progbits
	.sectionflags	@""
	.align	4
.nv.constant0._ZN5flash44flash_bwd_dq_dk_dv_loop_seqk_parallel_kernelI23Flash_bwd_kernel_traitsILi96ELi64ELi128ELi8ELi2ELi4ELi4ELb1ELb0EN7cutlass10bfloat16_tE19Flash_kernel_traitsILi96ELi64ELi128ELi8ES3_EELb0ELb0ELb0ELb0ELb1ELb1ELb1EEEvNS_16Flash_bwd_paramsE:
	.zero		992


//--------------------- .nv.constant0._ZN5flash44flash_bwd_dq_dk_dv_loop_seqk_parallel_kernelI23Flash_bwd_kernel_traitsILi96ELi64ELi128ELi8ELi2ELi4ELi4ELb1ELb0EN7cutlass10bfloat16_tE19Flash_kernel_traitsILi96ELi64ELi128ELi8ES3_EELb1ELb0ELb0ELb1ELb0ELb0ELb0EEEvNS_16Flash_bwd_paramsE --------------------------
	.section	.nv.constant0._ZN5flash44flash_bwd_dq_dk_dv_loop_seqk_parallel_kernelI23Flash_bwd_kernel_traitsILi96ELi64ELi128ELi8ELi2ELi4ELi4ELb1ELb0EN7cutlass10bfloat16_tE19Flash_kernel_traitsILi96ELi64ELi128ELi8ES3_EELb1ELb0ELb0ELb1ELb0ELb0ELb0EEEvNS_16Flash_bwd_paramsE,"a",@progbits
	.sectionflags	@""
	.align	4
.nv.constant0._ZN5flash44flash_bwd_dq_dk_dv_loop_seqk_parallel_kernelI23Flash_bwd_kernel_traitsILi96ELi64ELi128ELi8ELi2ELi4ELi4ELb1ELb0EN7cutlass10bfloat16_tE19Flash_kernel_traitsILi96ELi64ELi128ELi8ES3_EELb1ELb0ELb0ELb1ELb0ELb0ELb0EEEvNS_16Flash_bwd_paramsE:
	.zero		992


//--------------------- .nv.constant0._ZN5flash44flash_bwd_dq_dk_dv_loop_seqk_parallel_kernelI23Flash_bwd_kernel_traitsILi96ELi64ELi128ELi8ELi2ELi4ELi4ELb1ELb0EN7cutlass10bfloat16_tE19Flash_kernel_traitsILi96ELi64ELi128ELi8ES3_EELb0ELb0ELb0ELb1ELb0ELb0ELb1EEEvNS_16Flash_bwd_paramsE --------------------------
	.section	.nv.constant0._ZN5flash44flash_bwd_dq_dk_dv_loop_seqk_parallel_kernelI23Flash_bwd_kernel_traitsILi96ELi64ELi128ELi8ELi2ELi4ELi4ELb1ELb0EN7cutlass10bfloat16_tE19Flash_kernel_traitsILi96ELi64ELi128ELi8ES3_EELb0ELb0ELb0ELb1ELb0ELb0ELb1EEEvNS_16Flash_bwd_paramsE,"a",@progbits
	.sectionflags	@""
	.align	4
.nv.constant0._ZN5flash44flash_bwd_dq_dk_dv_loop_seqk_parallel_kernelI23Flash_bwd_kernel_traitsILi96ELi64ELi128ELi8ELi2ELi4ELi4ELb1ELb0EN7cutlass10bfloat16_tE19Flash_kernel_traitsILi96ELi64ELi128ELi8ES3_EELb0ELb0ELb0ELb1ELb0ELb0ELb1EEEvNS_16Flash_bwd_paramsE:
	.zero		992


//--------------------- .nv.constant0._ZN5flash44flash_bwd_dq_dk_dv_loop_seqk_parallel_kernelI23Flash_bwd_kernel_traitsILi96ELi64ELi128ELi8ELi2ELi4ELi4ELb1ELb0EN7cutlass10bfloat16_tE19Flash_kernel_traitsILi96ELi64ELi128ELi8ES3_EELb1ELb0ELb1ELb0ELb0ELb1ELb0EEEvNS_16Flash_bwd_paramsE --------------------------
	.section	.nv.constant0._ZN5flash44flash_bwd_dq_dk_dv_loop_seqk_parallel_kernelI23Flash_bwd_kernel_traitsILi96ELi64ELi128ELi8ELi2ELi4ELi4ELb1ELb0EN7cutlass10bfloat16_tE19Flash_kernel_traitsILi96ELi64ELi128ELi8ES3_EELb1ELb0ELb1ELb0ELb0ELb1ELb0EEEvNS_16Flash_bwd_paramsE,"a",@progbits
	.sectionflags	@""
	.align	4
.nv.constant0._ZN5flash44flash_bwd_dq_dk_dv_loop_seqk_parallel_kernelI23Flash_bwd_kernel_traitsILi96ELi64ELi128ELi8ELi2ELi4ELi4ELb1ELb0EN7cutlass10bfloat16_tE19Flash_kernel_traitsILi96ELi64ELi128ELi8ES3_EELb1ELb0ELb1ELb0ELb0ELb1ELb0EEEvNS_16Flash_bwd_paramsE:
	.zero		992


//--------------------- .nv.constant0._ZN5flash44flash_bwd_dq_dk_dv_loop_seqk_parallel_kernelI23Flash_bwd_kernel_traitsILi96ELi64ELi128ELi8ELi2ELi4ELi4ELb1ELb0EN7cutlass10bfloat16_tE19Flash_kernel_traitsILi96ELi64ELi128ELi8ES3_EELb0ELb0ELb1ELb0ELb0ELb1ELb1EEEvNS_16Flash_bwd_paramsE --------------------------
	.section	.nv.constant0._ZN5flash44flash_bwd_dq_dk_dv_loop_seqk_parallel_kernelI23Flash_bwd_kernel_traitsILi96ELi64ELi128ELi8ELi2ELi4ELi4ELb1ELb0EN7cutlass10bfloat16_tE19Flash_kernel_traitsILi96ELi64ELi128ELi8ES3_EELb0ELb0ELb1ELb0ELb0ELb1ELb1EEEvNS_16Flash_bwd_paramsE,"a",@progbits
	.sectionflags	@""
	.align	4
.nv.constant0._ZN5flash44flash_bwd_dq_dk_dv_loop_seqk_parallel_kernelI23Flash_bwd_kernel_traitsILi96ELi64ELi128ELi8ELi2ELi4ELi4ELb1ELb0EN7cutlass10bfloat16_tE19Flash_kernel_traitsILi96ELi64ELi128ELi8ES3_EELb0ELb0ELb1ELb0ELb0ELb1ELb1EEEvNS_16Flash_bwd_paramsE:
	.zero		992


//--------------------- .nv.constant0._ZN5flash44flash_bwd_dq_dk_dv_loop_seqk_parallel_kernelI23Flash_bwd_kernel_traitsILi96ELi64ELi128ELi8ELi2ELi4ELi4ELb1ELb0EN7cutlass10bfloat16_tE19Flash_kernel_traitsILi96ELi64ELi128ELi8ES3_EELb1ELb0ELb1ELb1ELb0ELb0ELb0EEEvNS_16Flash_bwd_paramsE --------------------------
	.section	.nv.constant0._ZN5flash44flash_bwd_dq_dk_dv_loop_seqk_parallel_kernelI23Flash_bwd_kernel_traitsILi96ELi64ELi128ELi8ELi2ELi4ELi4ELb1ELb0EN7cutlass10bfloat16_tE19Flash_kernel_traitsILi96ELi64ELi128ELi8ES3_EELb1ELb0ELb1ELb1ELb0ELb0ELb0EEEvNS_16Flash_bwd_paramsE,"a",@progbits
	.sectionflags	@""
	.align	4
.nv.constant0._ZN5flash44flash_bwd_dq_dk_dv_loop_seqk_parallel_kernelI23Flash_bwd_kernel_traitsILi96ELi64ELi128ELi8ELi2ELi4ELi4ELb1ELb0EN7cutlass10bfloat16_tE19Flash_kernel_traitsILi96ELi64ELi128ELi8ES3_EELb1ELb0ELb1ELb1ELb0ELb0ELb0EEEvNS_16Flash_bwd_paramsE:
	.zero		992


//--------------------- .nv.constant0._ZN5flash44flash_bwd_dq_dk_dv_loop_seqk_parallel_kernelI23Flash_bwd_kernel_traitsILi96ELi64ELi128ELi8ELi2ELi4ELi4ELb1ELb0EN7cutlass10bfloat16_tE19Flash_kernel_traitsILi96ELi64ELi128ELi8ES3_EELb0ELb0ELb1ELb1ELb0ELb0ELb1EEEvNS_16Flash_bwd_paramsE --------------------------
	.section	.nv.constant0._ZN5flash44flash_bwd_dq_dk_dv_loop_seqk_parallel_kernelI23Flash_bwd_kernel_traitsILi96ELi64ELi128ELi8ELi2ELi4ELi4ELb1ELb0EN7cutlass10bfloat16_tE19Flash_kernel_traitsILi96ELi64ELi128ELi8ES3_EELb0ELb0ELb1ELb1ELb0ELb0ELb1EEEvNS_16Flash_bwd_paramsE,"a",@progbits
	.sectionflags	@""
	.align	4
.nv.constant0._ZN5flash44flash_bwd_dq_dk_dv_loop_seqk_parallel_kernelI23Flash_bwd_kernel_traitsILi96ELi64ELi128ELi8ELi2ELi4ELi4ELb1ELb0EN7cutlass10bfloat16_tE19Flash_kernel_traitsILi96ELi64ELi128ELi8ES3_EELb0ELb0ELb1ELb1ELb0ELb0ELb1EEEvNS_16Flash_bwd_paramsE:
	.zero		992


//--------------------- .nv.constant0._ZN5flash25flash_bwd_dot_do_o_kernelILb0E23Flash_bwd_kernel_traitsILi96ELi64ELi128ELi8ELi2ELi4ELi4ELb1ELb0EN7cutlass10bfloat16_tE19Flash_kernel_traitsILi96ELi64ELi128ELi8ES3_EEEEvNS_16Flash_bwd_paramsE --------------------------
	.section	.nv.constant0._ZN5flash25flash_bwd_dot_do_o_kernelILb0E23Flash_bwd_kernel_traitsILi96ELi64ELi128ELi8ELi2ELi4ELi4ELb1ELb0EN7cutlass10bfloat16_tE19Flash_kernel_traitsILi96ELi64ELi128ELi8ES3_EEEEvNS_16Flash_bwd_paramsE,"a",@progbits
	.sectionflags	@""
	.align	4
.nv.constant0._ZN5flash25flash_bwd_dot_do_o_kernelILb0E23Flash_bwd_kernel_traitsILi96ELi64ELi128ELi8ELi2ELi4ELi4ELb1ELb0EN7cutlass10bfloat16_tE19Flash_kernel_traitsILi96ELi64ELi128ELi8ES3_EEEEvNS_16Flash_bwd_paramsE:
	.zero		992


//--------------------- .nv.constant0._ZN5flash25flash_bwd_dot_do_o_kernelILb1E23Flash_bwd_kernel_traitsILi96ELi64ELi128ELi8ELi2ELi4ELi4ELb1ELb0EN7cutlass10bfloat16_tE19Flash_kernel_traitsILi96ELi64ELi128ELi8ES3_EEEEvNS_16Flash_bwd_paramsE --------------------------
	.section	.nv.constant0._ZN5flash25flash_bwd_dot_do_o_kernelILb1E23Flash_bwd_kernel_traitsILi96ELi64ELi128ELi8ELi2ELi4ELi4ELb1ELb0EN7cutlass10bfloat16_tE19Flash_kernel_traitsILi96ELi64ELi128ELi8ES3_EEEEvNS_16Flash_bwd_paramsE,"a",@progbits
	.sectionflags	@""
	.align	4
.nv.constant0._ZN5flash25flash_bwd_dot_do_o_kernelILb1E23Flash_bwd_kernel_traitsILi96ELi64ELi128ELi8ELi2ELi4ELi4ELb1ELb0EN7cutlass10bfloat16_tE19Flash_kernel_traitsILi96ELi64ELi128ELi8ES3_EEEEvNS_16Flash_bwd_paramsE:
	.zero		992


//--------------------- .nv.constant0._ZN5flash27flash_bwd_convert_dq_kernelI23Flash_bwd_kernel_traitsILi96ELi64ELi128ELi8ELi2ELi4ELi4ELb0ELb0EN7cutlass10bfloat16_tE19Flash_kernel_traitsILi96ELi64ELi128ELi8ES3_EEEEvNS_16Flash_bwd_paramsEi --------------------------
	.section	.nv.constant0._ZN5flash27flash_bwd_convert_dq_kernelI23Flash_bwd_kernel_traitsILi96ELi64ELi128ELi8ELi2ELi4ELi4ELb0ELb0EN7cutlass10bfloat16_tE19Flash_kernel_traitsILi96ELi64ELi128ELi8ES3_EEEEvNS_16Flash_bwd_paramsEi,"a",@progbits
	.sectionflags	@""
	.align	4
.nv.constant0._ZN5flash27flash_bwd_convert_dq_kernelI23Flash_bwd_kernel_traitsILi96ELi64ELi128ELi8ELi2ELi4ELi4ELb0ELb0EN7cutlass10bfloat16_tE19Flash_kernel_traitsILi96ELi64ELi128ELi8ES3_EEEEvNS_16Flash_bwd_paramsEi:
	.zero		996


//--------------------- .nv.constant0._ZN5flash44flash_bwd_dq_dk_dv_loop_seqk_parallel_kernelI23Flash_bwd_kernel_traitsILi96ELi64ELi128ELi8ELi2ELi4ELi4ELb0ELb0EN7cutlass10bfloat16_tE19Flash_kernel_traitsILi96ELi64ELi128ELi8ES3_EELb1ELb0ELb0ELb0ELb0ELb1ELb0EEEvNS_16Flash_bwd_paramsE --------------------------
	.section	.nv.constant0._ZN5flash44flash_bwd_dq_dk_dv_loop_seqk_parallel_kernelI23Flash_bwd_kernel_traitsILi96ELi64ELi128ELi8ELi2ELi4ELi4ELb0ELb0EN7cutlass10bfloat16_tE19Flash_kernel_traitsILi96ELi64ELi128ELi8ES3_EELb1ELb0ELb0ELb0ELb0ELb1ELb0EEEvNS_16Flash_bwd_paramsE,"a",@progbits
	.sectionflags	@""
	.align	4
.nv.constant0._ZN5flash44flash_bwd_dq_dk_dv_loop_seqk_parallel_kernelI23Flash_bwd_kernel_traitsILi96ELi64ELi128ELi8ELi2ELi4ELi4ELb0ELb0EN7cutlass10bfloat16_tE19Flash_kernel_traitsILi96ELi64ELi128ELi8ES3_EELb1ELb0ELb0ELb0ELb0ELb1ELb0EEEvNS_16Flash_bwd_paramsE:
	.zero		992


//--------------------- .nv.constant0._ZN5flash44flash_bwd_dq_dk_dv_loop_seqk_parallel_kernelI23Flash_bwd_kernel_traitsILi96ELi64ELi128ELi8ELi2ELi4ELi4ELb0ELb0EN7cutlass10bfloat16_tE19Flash_kernel_traitsILi96ELi64ELi128ELi8ES3_EELb0ELb0ELb0ELb0ELb0ELb1ELb1EEEvNS_16Flash_bwd_paramsE --------------------------
	.section	.nv.constant0._ZN5flash44flash_bwd_dq_dk_dv_loop_seqk_parallel_kernelI23Flash_bwd_kernel_traitsILi96ELi64ELi128ELi8ELi2ELi4ELi4ELb0ELb0EN7cutlass10bfloat16_tE19Flash_kernel_traitsILi96ELi64ELi128ELi8ES3_EELb0ELb0ELb0ELb0ELb0ELb1ELb1EEEvNS_16Flash_bwd_paramsE,"a",@progbits
	.sectionflags	@""
	.align	4
.nv.constant0._ZN5flash44flash_bwd_dq_dk_dv_loop_seqk_parallel_kernelI23Flash_bwd_kernel_traitsILi96ELi64ELi128ELi8ELi2ELi4ELi4ELb0ELb0EN7cutlass10bfloat16_tE19Flash_kernel_traitsILi96ELi64ELi128ELi8ES3_EELb0ELb0ELb0ELb0ELb0ELb1ELb1EEEvNS_16Flash_bwd_paramsE:
	.zero		992


//--------------------- .nv.constant0._ZN5flash44flash_bwd_dq_dk_dv_loop_seqk_parallel_kernelI23Flash_bwd_kernel_traitsILi96ELi64ELi128ELi8ELi2ELi4ELi4ELb0ELb0EN7cutlass10bfloat16_tE19Flash_kernel_traitsILi96ELi64ELi128ELi8ES3_EELb1ELb0ELb0ELb0ELb0ELb0ELb0EEEvNS_16Flash_bwd_paramsE --------------------------
	.section	.nv.constant0._ZN5flash44flash_bwd_dq_dk_dv_loop_seqk_parallel_kernelI23Flash_bwd_kernel_traitsILi96ELi64ELi128ELi8ELi2ELi4ELi4ELb0ELb0EN7cutlass10bfloat16_tE19Flash_kernel_traitsILi96ELi64ELi128ELi8ES3_EELb1ELb0ELb0ELb0ELb0ELb0ELb0EEEvNS_16Flash_bwd_paramsE,"a",@progbits
	.sectionflags	@""
	.align	4
.nv.constant0._ZN5flash44flash_bwd_dq_dk_dv_loop_seqk_parallel_kernelI23Flash_bwd_kernel_traitsILi96ELi64ELi128ELi8ELi2ELi4ELi4ELb0ELb0EN7cutlass10bfloat16_tE19Flash_kernel_traitsILi96ELi64ELi128ELi8ES3_EELb1ELb0ELb0ELb0ELb0ELb0ELb0EEEvNS_16Flash_bwd_paramsE:
	.zero		992


//--------------------- .nv.constant0._ZN5flash44flash_bwd_dq_dk_dv_loop_seqk_parallel_kernelI23Flash_bwd_kernel_traitsILi96ELi64ELi128ELi8ELi2ELi4ELi4ELb0ELb0EN7cutlass10bfloat16_tE19Flash_kernel_traitsILi96ELi64ELi128ELi8ES3_EELb0ELb0ELb0ELb0ELb0ELb0ELb1EEEvNS_16Flash_bwd_paramsE --------------------------
	.section	.nv.constant0._ZN5flash44flash_bwd_dq_dk_dv_loop_seqk_parallel_kernelI23Flash_bwd_kernel_traitsILi96ELi64ELi128ELi8ELi2ELi4ELi4ELb0ELb0EN7cutlass10bfloat16_tE19Flash_kernel_traitsILi96ELi64ELi128ELi8ES3_EELb0ELb0ELb0ELb0ELb0ELb0ELb1EEEvNS_16Flash_bwd_paramsE,"a",@progbits
	.sectionflags	@""
	.align	4
.nv.constant0._ZN5flash44flash_bwd_dq_dk_dv_loop_seqk_parallel_kernelI23Flash_bwd_kernel_traitsILi96ELi64ELi128ELi8ELi2ELi4ELi4ELb0ELb0EN7cutlass10bfloat16_tE19Flash_kernel_traitsILi96ELi64ELi128ELi8ES3_EELb0ELb0ELb0ELb0ELb0ELb0ELb1EEEvNS_16Flash_bwd_paramsE:
	.zero		992


//--------------------- .nv.constant0._ZN5flash44flash_bwd_dq_dk_dv_loop_seqk_parallel_kernelI23Flash_bwd_kernel_traitsILi96ELi64ELi128ELi8ELi2ELi4ELi4ELb0ELb0EN7cutlass10bfloat16_tE19Flash_kernel_traitsILi96ELi64ELi128ELi8ES3_EELb1ELb0ELb1ELb0ELb0ELb0ELb0EEEvNS_16Flash_bwd_paramsE --------------------------
	.section	.nv.constant0._ZN5flash44flash_bwd_dq_dk_dv_loop_seqk_parallel_kernelI23Flash_bwd_kernel_traitsILi96ELi64ELi128ELi8ELi2ELi4ELi4ELb0ELb0EN7cutlass10bfloat16_tE19Flash_kernel_traitsILi96ELi64ELi128ELi8ES3_EELb1ELb0ELb1ELb0ELb0ELb0ELb0EEEvNS_16Flash_bwd_paramsE,"a",@progbits
	.sectionflags	@""
	.align	4
.nv.constant0._ZN5flash44flash_bwd_dq_dk_dv_loop_seqk_parallel_kernelI23Flash_bwd_kernel_traitsILi96ELi64ELi128ELi8ELi2ELi4ELi4ELb0ELb0EN7cutlass10bfloat16_tE19Flash_kernel_traitsILi96ELi64ELi128ELi8ES3_EELb1ELb0ELb1ELb0ELb0ELb0ELb0EEEvNS_16Flash_bwd_paramsE:
	.zero		992


//--------------------- .nv.constant0._ZN5flash44flash_bwd_dq_dk_dv_loop_seqk_parallel_kernelI23Flash_bwd_kernel_traitsILi96ELi64ELi128ELi8ELi2ELi4ELi4ELb0ELb0EN7cutlass10bfloat16_tE19Flash_kernel_traitsILi96ELi64ELi128ELi8ES3_EELb0ELb0ELb1ELb0ELb0ELb0ELb1EEEvNS_16Flash_bwd_paramsE --------------------------
	.section	.nv.constant0._ZN5flash44flash_bwd_dq_dk_dv_loop_seqk_parallel_kernelI23Flash_bwd_kernel_traitsILi96ELi64ELi128ELi8ELi2ELi4ELi4ELb0ELb0EN7cutlass10bfloat16_tE19Flash_kernel_traitsILi96ELi64ELi128ELi8ES3_EELb0ELb0ELb1ELb0ELb0ELb0ELb1EEEvNS_16Flash_bwd_paramsE,"a",@progbits
	.sectionflags	@""
	.align	4
.nv.constant0._ZN5flash44flash_bwd_dq_dk_dv_loop_seqk_parallel_kernelI23Flash_bwd_kernel_traitsILi96ELi64ELi128ELi8ELi2ELi4ELi4ELb0ELb0EN7cutlass10bfloat16_tE19Flash_kernel_traitsILi96ELi64ELi128ELi8ES3_EELb0ELb0ELb1ELb0ELb0ELb0ELb1EEEvNS_16Flash_bwd_paramsE:
	.zero		992


//--------------------- .nv.constant0._ZN5flash44flash_bwd_dq_dk_dv_loop_seqk_parallel_kernelI23Flash_bwd_kernel_traitsILi96ELi64ELi128ELi8ELi2ELi4ELi4ELb0ELb0EN7cutlass10bfloat16_tE19Flash_kernel_traitsILi96ELi64ELi128ELi8ES3_EELb1ELb0ELb0ELb0ELb1ELb1ELb0EEEvNS_16Flash_bwd_paramsE --------------------------
	.section	.nv.constant0._ZN5flash44flash_bwd_dq_dk_dv_loop_seqk_parallel_kernelI23Flash_bwd_kernel_traitsILi96ELi64ELi128ELi8ELi2ELi4ELi4ELb0ELb0EN7cutlass10bfloat16_tE19Flash_kernel_traitsILi96ELi64ELi128ELi8ES3_EELb1ELb0ELb0ELb0ELb1ELb1ELb0EEEvNS_16Flash_bwd_paramsE,"a",@progbits
	.sectionflags	@""
	.align	4
.nv.constant0._ZN5flash44flash_bwd_dq_dk_dv_loop_seqk_parallel_kernelI23Flash_bwd_kernel_traitsILi96ELi64ELi128ELi8ELi2ELi4ELi4ELb0ELb0EN7cutlass10bfloat16_tE19Flash_kernel_traitsILi96ELi64ELi128ELi8ES3_EELb1ELb0ELb0ELb0ELb1ELb1ELb0EEEvNS_16Flash_bwd_paramsE:
	.zero		992


//--------------------- .nv.constant0._ZN5flash44flash_bwd_dq_dk_dv_loop_seqk_parallel_kernelI23Flash_bwd_kernel_traitsILi96ELi64ELi128ELi8ELi2ELi4ELi4ELb0ELb0EN7cutlass10bfloat16_tE19Flash_kernel_traitsILi96ELi64ELi128ELi8ES3_EELb0ELb0ELb0ELb0ELb1ELb1ELb1EEEvNS_16Flash_bwd_paramsE --------------------------
	.section	.nv.constant0._ZN5flash44flash_bwd_dq_dk_dv_loop_seqk_parallel_kernelI23Flash_bwd_kernel_traitsILi96ELi64ELi128ELi8ELi2ELi4ELi4ELb0ELb0EN7cutlass10bfloat16_tE19Flash_kernel_traitsILi96ELi64ELi128ELi8ES3_EELb0ELb0ELb0ELb0ELb1ELb1ELb1EEEvNS_16Flash_bwd_paramsE,"a",@progbits
	.sectionflags	@""
	.align	4
.nv.constant0._ZN5flash44flash_bwd_dq_dk_dv_loop_seqk_parallel_kernelI23Flash_bwd_kernel_traitsILi96ELi64ELi128ELi8ELi2ELi4ELi4ELb0ELb0EN7cutlass10bfloat16_tE19Flash_kernel_traitsILi96ELi64ELi128ELi8ES3_EELb0ELb0ELb0ELb0ELb1ELb1ELb1EEEvNS_16Flash_bwd_paramsE:
	.zero		992


//--------------------- .nv.constant0._ZN5flash44flash_bwd_dq_dk_dv_loop_seqk_parallel_kernelI23Flash_bwd_kernel_traitsILi96ELi64ELi128ELi8ELi2ELi4ELi4ELb0ELb0EN7cutlass10bfloat16_tE19Flash_kernel_traitsILi96ELi64ELi128ELi8ES3_EELb1ELb0ELb0ELb1ELb0ELb0ELb0EEEvNS_16Flash_bwd_paramsE --------------------------
	.section	.nv.constant0._ZN5flash44flash_bwd_dq_dk_dv_loop_seqk_parallel_kernelI23Flash_bwd_kernel_traitsILi96ELi64ELi128ELi8ELi2ELi4ELi4ELb0ELb0EN7cutlass10bfloat16_tE19Flash_kernel_traitsILi96ELi64ELi128ELi8ES3_EELb1ELb0ELb0ELb1ELb0ELb0ELb0EEEvNS_16Flash_bwd_paramsE,"a",@progbits
	.sectionflags	@""
	.align	4
.nv.constant0._ZN5flash44flash_bwd_dq_dk_dv_loop_seqk_parallel_kernelI23Flash_bwd_kernel_traitsILi96ELi64ELi128ELi8ELi2ELi4ELi4ELb0ELb0EN7cutlass10bfloat16_tE19Flash_kernel_traitsILi96ELi64ELi128ELi8ES3_EELb1ELb0ELb0ELb1ELb0ELb0ELb0EEEvNS_16Flash_bwd_paramsE:
	.zero		992


//--------------------- .nv.constant0._ZN5flash44flash_bwd_dq_dk_dv_loop_seqk_parallel_kernelI23Flash_bwd_kernel_traitsILi96ELi64ELi128ELi8ELi2ELi4ELi4ELb0ELb0EN7cutlass10bfloat16_tE19Flash_kernel_traitsILi96ELi64ELi128ELi8ES3_EELb0ELb0ELb0ELb1ELb0ELb0ELb1EEEvNS_16Flash_bwd_paramsE --------------------------
	.section	.nv.constant0._ZN5flash44flash_bwd_dq_dk_dv_loop_seqk_parallel_kernelI23Flash_bwd_kernel_traitsILi96ELi64ELi128ELi8ELi2ELi4ELi4ELb0ELb0EN7cutlass10bfloat16_tE19Flash_kernel_traitsILi96ELi64ELi128ELi8ES3_EELb0ELb0ELb0ELb1ELb0ELb0ELb1EEEvNS_16Flash_bwd_paramsE,"a",@progbits
	.sectionflags	@""
	.align	4
.nv.constant0._ZN5flash44flash_bwd_dq_dk_dv_loop_seqk_parallel_kernelI23Flash_bwd_kernel_traitsILi96ELi64ELi128ELi8ELi2ELi4ELi4ELb0ELb0EN7cutlass10bfloat16_tE19Flash_kernel_traitsILi96ELi64ELi128ELi8ES3_EELb0ELb0ELb0ELb1ELb0ELb0ELb1EEEvNS_16Flash_bwd_paramsE:
	.zero		992


//--------------------- .nv.constant0._ZN5flash44flash_bwd_dq_dk_dv_loop_seqk_parallel_kernelI23Flash_bwd_kernel_traitsILi96ELi64ELi128ELi8ELi2ELi4ELi4ELb0ELb0EN7cutlass10bfloat16_tE19Flash_kernel_traitsILi96ELi64ELi128ELi8ES3_EELb1ELb0ELb1ELb0ELb0ELb1ELb0EEEvNS_16Flash_bwd_paramsE --------------------------
	.section	.nv.constant0._ZN5flash44flash_bwd_dq_dk_dv_loop_seqk_parallel_kernelI23Flash_bwd_kernel_traitsILi96ELi64ELi128ELi8ELi2ELi4ELi4ELb0ELb0EN7cutlass10bfloat16_tE19Flash_kernel_traitsILi96ELi64ELi128ELi8ES3_EELb1ELb0ELb1ELb0ELb0ELb1ELb0EEEvNS_16Flash_bwd_paramsE,"a",@progbits
	.sectionflags	@""
	.align	4
.nv.constant0._ZN5flash44flash_bwd_dq_dk_dv_loop_seqk_parallel_kernelI23Flash_bwd_kernel_traitsILi96ELi64ELi128ELi8ELi2ELi4ELi4ELb0ELb0EN7cutlass10bfloat16_tE19Flash_kernel_traitsILi96ELi64ELi128ELi8ES3_EELb1ELb0ELb1ELb0ELb0ELb1ELb0EEEvNS_16Flash_bwd_paramsE:
	.zero		992


//--------------------- .nv.constant0._ZN5flash44flash_bwd_dq_dk_dv_loop_seqk_parallel_kernelI23Flash_bwd_kernel_traitsILi96ELi64ELi128ELi8ELi2ELi4ELi4ELb0ELb0EN7cutlass10bfloat16_tE19Flash_kernel_traitsILi96ELi64ELi128ELi8ES3_EELb0ELb0ELb1ELb0ELb0ELb1ELb1EEEvNS_16Flash_bwd_paramsE --------------------------
	.section	.nv.constant0._ZN5flash44flash_bwd_dq_dk_dv_loop_seqk_parallel_kernelI23Flash_bwd_kernel_traitsILi96ELi64ELi128ELi8ELi2ELi4ELi4ELb0ELb0EN7cutlass10bfloat16_tE19Flash_kernel_traitsILi96ELi64ELi128ELi8ES3_EELb0ELb0ELb1ELb0ELb0ELb1ELb1EEEvNS_16Flash_bwd_paramsE,"a",@progbits
	.sectionflags	@""
	.align	4
.nv.constant0._ZN5flash44flash_bwd_dq_dk_dv_loop_seqk_parallel_kernelI23Flash_bwd_kernel_traitsILi96ELi64ELi128ELi8ELi2ELi4ELi4ELb0ELb0EN7cutlass10bfloat16_tE19Flash_kernel_traitsILi96ELi64ELi128ELi8ES3_EELb0ELb0ELb1ELb0ELb0ELb1ELb1EEEvNS_16Flash_bwd_paramsE:
	.zero		992


//--------------------- .nv.constant0._ZN5flash44flash_bwd_dq_dk_dv_loop_seqk_parallel_kernelI23Flash_bwd_kernel_traitsILi96ELi64ELi128ELi8ELi2ELi4ELi4ELb0ELb0EN7cutlass10bfloat16_tE19Flash_kernel_traitsILi96ELi64ELi128ELi8ES3_EELb1ELb0ELb1ELb1ELb0ELb0ELb0EEEvNS_16Flash_bwd_paramsE --------------------------
	.section	.nv.constant0._ZN5flash44flash_bwd_dq_dk_dv_loop_seqk_parallel_kernelI23Flash_bwd_kernel_traitsILi96ELi64ELi128ELi8ELi2ELi4ELi4ELb0ELb0EN7cutlass10bfloat16_tE19Flash_kernel_traitsILi96ELi64ELi128ELi8ES3_EELb1ELb0ELb1ELb1ELb0ELb0ELb0EEEvNS_16Flash_bwd_paramsE,"a",@progbits
	.sectionflags	@""
	.align	4
.nv.constant0._ZN5flash44flash_bwd_dq_dk_dv_loop_seqk_parallel_kernelI23Flash_bwd_kernel_traitsILi96ELi64ELi128ELi8ELi2ELi4ELi4ELb0ELb0EN7cutlass10bfloat16_tE19Flash_kernel_traitsILi96ELi64ELi128ELi8ES3_EELb1ELb0ELb1ELb1ELb0ELb0ELb0EEEvNS_16Flash_bwd_paramsE:
	.zero		992


//--------------------- .nv.constant0._ZN5flash44flash_bwd_dq_dk_dv_loop_seqk_parallel_kernelI23Flash_bwd_kernel_traitsILi96ELi64ELi128ELi8ELi2ELi4ELi4ELb0ELb0EN7cutlass10bfloat16_tE19Flash_kernel_traitsILi96ELi64ELi128ELi8ES3_EELb0ELb0ELb1ELb1ELb0ELb0ELb1EEEvNS_16Flash_bwd_paramsE --------------------------
	.section	.nv.constant0._ZN5flash44flash_bwd_dq_dk_dv_loop_seqk_parallel_kernelI23Flash_bwd_kernel_traitsILi96ELi64ELi128ELi8ELi2ELi4ELi4ELb0ELb0EN7cutlass10bfloat16_tE19Flash_kernel_traitsILi96ELi64ELi128ELi8ES3_EELb0ELb0ELb1ELb1ELb0ELb0ELb1EEEvNS_16Flash_bwd_paramsE,"a",@progbits
	.sectionflags	@""
	.align	4
.nv.constant0._ZN5flash44flash_bwd_dq_dk_dv_loop_seqk_parallel_kernelI23Flash_bwd_kernel_traitsILi96ELi64ELi128ELi8ELi2ELi4ELi4ELb0ELb0EN7cutlass10bfloat16_tE19Flash_kernel_traitsILi96ELi64ELi128ELi8ES3_EELb0ELb0ELb1ELb1ELb0ELb0ELb1EEEvNS_16Flash_bwd_paramsE:
	.zero		992


//--------------------- .nv.constant0._ZN5flash25flash_bwd_dot_do_o_kernelILb0E23Flash_bwd_kernel_traitsILi96ELi64ELi128ELi8ELi2ELi4ELi4ELb0ELb0EN7cutlass10bfloat16_tE19Flash_kernel_traitsILi96ELi64ELi128ELi8ES3_EEEEvNS_16Flash_bwd_paramsE --------------------------
	.section	.nv.constant0._ZN5flash25flash_bwd_dot_do_o_kernelILb0E23Flash_bwd_kernel_traitsILi96ELi64ELi128ELi8ELi2ELi4ELi4ELb0ELb0EN7cutlass10bfloat16_tE19Flash_kernel_traitsILi96ELi64ELi128ELi8ES3_EEEEvNS_16Flash_bwd_paramsE,"a",@progbits
	.sectionflags	@""
	.align	4
.nv.constant0._ZN5flash25flash_bwd_dot_do_o_kernelILb0E23Flash_bwd_kernel_traitsILi96ELi64ELi128ELi8ELi2ELi4ELi4ELb0ELb0EN7cutlass10bfloat16_tE19Flash_kernel_traitsILi96ELi64ELi128ELi8ES3_EEEEvNS_16Flash_bwd_paramsE:
	.zero		992


//--------------------- .nv.constant0._ZN5flash25flash_bwd_dot_do_o_kernelILb1E23Flash_bwd_kernel_traitsILi96ELi64ELi128ELi8ELi2ELi4ELi4ELb0ELb0EN7cutlass10bfloat16_tE19Flash_kernel_traitsILi96ELi64ELi128ELi8ES3_EEEEvNS_16Flash_bwd_paramsE --------------------------
	.section	.nv.constant0._ZN5flash25flash_bwd_dot_do_o_kernelILb1E23Flash_bwd_kernel_traitsILi96ELi64ELi128ELi8ELi2ELi4ELi4ELb0ELb0EN7cutlass10bfloat16_tE19Flash_kernel_traitsILi96ELi64ELi128ELi8ES3_EEEEvNS_16Flash_bwd_paramsE,"a",@progbits
	.sectionflags	@""
	.align	4
.nv.constant0._ZN5flash25flash_bwd_dot_do_o_kernelILb1E23Flash_bwd_kernel_traitsILi96ELi64ELi128ELi8ELi2ELi4ELi4ELb0ELb0EN7cutlass10bfloat16_tE19Flash_kernel_traitsILi96ELi64ELi128ELi8ES3_EEEEvNS_16Flash_bwd_paramsE:
	.zero		992


//--------------------- .text._ZN5flash44flash_bwd_dq_dk_dv_loop_seqk_parallel_kernelI23Flash_bwd_kernel_traitsILi96ELi64ELi128ELi8ELi2ELi4ELi4ELb1ELb0EN7cutlass10bfloat16_tE19Flash_kernel_traitsILi96ELi64ELi128ELi8ES3_EELb0ELb0ELb0ELb0ELb0ELb1ELb0EEEvNS_16Flash_bwd_paramsE --------------------------
	.section	.text._ZN5flash44flash_bwd_dq_dk_dv_loop_seqk_parallel_kernelI23Flash_bwd_kernel_traitsILi96ELi64ELi128ELi8ELi2ELi4ELi4ELb1ELb0EN7cutlass10bfloat16_tE19Flash_kernel_traitsILi96ELi64ELi128ELi8ES3_EELb0ELb0ELb0ELb0ELb0ELb1ELb0EEEvNS_16Flash_bwd_paramsE,"ax",@progbits
	.sectioninfo	@"SHI_REGISTERS=255"
	.align	128
        .global         _ZN5flash44flash_bwd_dq_dk_dv_loop_seqk_parallel_kernelI23Flash_bwd_kernel_traitsILi96ELi64ELi128ELi8ELi2ELi4ELi4ELb1ELb0EN7cutlass10bfloat16_tE19Flash_kernel_traitsILi96ELi64ELi128ELi8ES3_EELb0ELb0ELb0ELb0ELb0ELb1ELb0EEEvNS_16Flash_bwd_paramsE
        .type           _ZN5flash44flash_bwd_dq_dk_dv_loop_seqk_parallel_kernelI23Flash_bwd_kernel_traitsILi96ELi64ELi128ELi8ELi2ELi4ELi4ELb1ELb0EN7cutlass10bfloat16_tE19Flash_kernel_traitsILi96ELi64ELi128ELi8ES3_EELb0ELb0ELb0ELb0ELb0ELb1ELb0EEEvNS_16Flash_bwd_paramsE,@function
        .size           _ZN5flash44flash_bwd_dq_dk_dv_loop_seqk_parallel_kernelI23Flash_bwd_kernel_traitsILi96ELi64ELi128ELi8ELi2ELi4ELi4ELb1ELb0EN7cutlass10bfloat16_tE19Flash_kernel_traitsILi96ELi64ELi128ELi8ES3_EELb0ELb0ELb0ELb0ELb0ELb1ELb0EEEvNS_16Flash_bwd_paramsE,(.L_x_1274 - _ZN5flash44flash_bwd_dq_dk_dv_loop_seqk_parallel_kernelI23Flash_bwd_kernel_traitsILi96ELi64ELi128ELi8ELi2ELi4ELi4ELb1ELb0EN7cutlass10bfloat16_tE19Flash_kernel_traitsILi96ELi64ELi128ELi8ES3_EELb0ELb0ELb0ELb0ELb0ELb1ELb0EEEvNS_16Flash_bwd_paramsE)
        .other          _ZN5flash44flash_bwd_dq_dk_dv_loop_seqk_parallel_kernelI23Flash_bwd_kernel_traitsILi96ELi64ELi128ELi8ELi2ELi4ELi4ELb1ELb0EN7cutlass10bfloat16_tE19Flash_kernel_traitsILi96ELi64ELi128ELi8ES3_EELb0ELb0ELb0ELb0ELb0ELb1ELb0EEEvNS_16Flash_bwd_paramsE,@"STO_CUDA_ENTRY STV_DEFAULT"
_ZN5flash44flash_bwd_dq_dk_dv_loop_seqk_parallel_kernelI23Flash_bwd_kernel_traitsILi96ELi64ELi128ELi8ELi2ELi4ELi4ELb1ELb0EN7cutlass10bfloat16_tE19Flash_kernel_traitsILi96ELi64ELi128ELi8ES3_EELb0ELb0ELb0ELb0ELb0ELb1ELb0EEEvNS_16Flash_bwd_paramsE:
.text._ZN5flash44flash_bwd_dq_dk_dv_loop_seqk_parallel_kernelI23Flash_bwd_kernel_traitsILi96ELi64ELi128ELi8ELi2ELi4ELi4ELb1ELb0EN7cutlass10bfloat16_tE19Flash_kernel_traitsILi96ELi64ELi128ELi8ES3_EELb0ELb0ELb0ELb0ELb0ELb1ELb0EEEvNS_16Flash_bwd_paramsE:
[----:B------:R-:W-:Y:S02]  /*0000*/  MOV R1, c[0x0][0x28] ;  /* 0x00000a0000017a02 */ /* 0x000fe40000000f00 */
[----:B------:R-:W1:Y:S01]  /*0010*/  S2UR UR18, SR_CTAID.X ;  /* 0x00000000001279c3 */ /* 0x000e620000002500 */
[----:B------:R-:W-:Y:S01]  /*0020*/  ULDC UR4, c[0x0][0x218] ;  /* 0x0000860000047ab9 */ /* 0x000fe20000000800 */
[----:B------:R-:W-:Y:S01]  /*0030*/  IADD3 R1, R1, -0x40, RZ ;  /* 0xffffffc001017810 */ /* 0x000fe20007ffe0ff */
[----:B------:R-:W-:-:S04]  /*0040*/  UIADD3 UR5, UR4, 0x7f, URZ ;  /* 0x0000007f04057890 */ /* 0x000fc8000fffe03f */
[----:B------:R-:W-:-:S04]  /*0050*/  USHF.R.S32.HI UR4, URZ, 0x1f, UR5 ;  /* 0x0000001f3f047899 */ /* 0x000fc80008011405 */
[----:B------:R-:W-:-:S04]  /*0060*/  ULEA.HI UR4, UR4, UR5, URZ, 0x7 ;  /* 0x0000000504047291 */ /* 0x000fc8000f8f383f */
[----:B------:R-:W-:-:S04]  /*0070*/  USHF.R.S32.HI UR4, URZ, 0x7, UR4 ;  /* 0x000000073f047899 */ /* 0x000fc80008011404 */
[----:B-1----:R-:W-:-:S06]  /*0080*/  UISETP.GE.AND UP0, UPT, UR18, UR4, UPT ;  /* 0x000000041200728c */ /* 0x002fcc000bf06270 */
[----:B------:R-:W-:-:S13]  /*0090*/  PLOP3.LUT P0, PT, PT, PT, UP0, 0x80, 0x0 ;  /* 0x000000000000781c */ /* 0x000fda0003f0f008 */
[----:B------:R-:W-:Y:S05]  /*00a0*/  @P0 EXIT ;  /* 0x000000000000094d */ /* 0x000fea0003800000 */
[----:B------:R-:W1:Y:S01]  /*00b0*/  S2R R21, SR_TID.X ;  /* 0x0000000000157919 */ /* 0x000e620000002100 */
[----:B------:R-:W2:Y:S01]  /*00c0*/  S2UR UR31, SR_CTAID.Y ;  /* 0x00000000001f79c3 */ /* 0x000ea20000002600 */
[----:B------:R-:W-:Y:S01]  /*00d0*/  ULDC UR14, c[0x0][0x224] ;  /* 0x00008900000e7ab9 */ /* 0x000fe20000000800 */
[----:B------:R-:W-:Y:S01]  /*00e0*/  IMAD.MOV.U32 R226, RZ, RZ, 0x20 ;  /* 0x00000020ffe27424 */ /* 0x000fe200078e00ff */
[----:B------:R-:W-:Y:S01]  /*00f0*/  USHF.R.S32.HI UR7, URZ, 0x1f, UR14 ;  /* 0x0000001f3f077899 */ /* 0x000fe2000801140e */
[----:B------:R-:W-:Y:S01]  /*0100*/  IMAD.MOV.U32 R228, RZ, RZ, -0x10 ;  /* 0xfffffff0ffe47424 */ /* 0x000fe200078e00ff */
[----:B------:R-:W-:Y:S01]  /*0110*/  ULDC.U8 UR9, c[0x0][0x328] ;  /* 0x0000ca0000097ab9 */ /* 0x000fe20000000000 */
[----:B------:R-:W-:Y:S01]  /*0120*/  IMAD.MOV.U32 R223, RZ, RZ, -0x40 ;  /* 0xffffffc0ffdf7424 */ /* 0x000fe200078e00ff */
[----:B------:R-:W-:Y:S01]  /*0130*/  UISETP.NE.AND UP5, UPT, UR9, URZ, UPT ;  /* 0x0000003f0900728c */ /* 0x000fe2000bfa5270 */
[----:B------:R-:W3:Y:S01]  /*0140*/  S2UR UR38, SR_CTAID.Z ;  /* 0x00000000002679c3 */ /* 0x000ee20000002700 */
[----:B------:R-:W-:-:S02]  /*0150*/  ULDC UR46, c[0x0][0x22c] ;  /* 0x00008b00002e7ab9 */ /* 0x000fc40000000800 */
[----:B------:R-:W-:Y:S02]  /*0160*/  ULDC UR36, c[0x0][0x1c0] ;  /* 0x0000700000247ab9 */ /* 0x000fe40000000800 */
[----:B------:R-:W-:Y:S02]  /*0170*/  ULDC UR12, c[0x0][0x1c0] ;  /* 0x00007000000c7ab9 */ /* 0x000fe40000000800 */
[----:B------:R-:W-:Y:S02]  /*0180*/  UIMAD.WIDE UR36, UR46, UR36, URZ ;  /* 0x000000242e2472a5 */ /* 0x000fe4000f8e023f */
[----:B------:R-:W-:Y:S02]  /*0190*/  UMOV UR8, 0x80 ;  /* 0x0000008000087882 */ /* 0x000fe40000000000 */
[----:B------:R-:W-:Y:S02]  /*01a0*/  ULDC UR6, c[0x0][0x210] ;  /* 0x0000840000067ab9 */ /* 0x000fe40000000800 */
[----:B------:R-:W-:Y:S01]  /*01b0*/  ULDC UR55, c[0x0][0x234] ;  /* 0x00008d0000377ab9 */ /* 0x000fe20000000800 */
[----:B-1----:R-:W-:Y:S01]  /*01c0*/  SHF.R.S32.HI R19, RZ, 0x1f, R21 ;  /* 0x0000001fff137819 */ /* 0x002fe20000011415 */
[----:B--2---:R-:W-:-:S02]  /*01d0*/  UIMAD.WIDE.U32 UR44, UR31, UR14, URZ ;  /* 0x0000000e1f2c72a5 */ /* 0x004fc4000f8e003f */
[----:B------:R-:W-:Y:S01]  /*01e0*/  USHF.L.U32 UR14, UR31, 0x7, URZ ;  /* 0x000000071f0e7899 */ /* 0x000fe2000800063f */
[CC--:B------:R-:W-:Y:S01]  /*01f0*/  LEA.HI R11, R19.reuse, R21.reuse, RZ, 0x4 ;  /* 0x00000015130b7211 */ /* 0x0c0fe200078f20ff */
[----:B------:R-:W-:Y:S01]  /*0200*/  ULDC UR13, c[0x0][0x1c0] ;  /* 0x00007000000d7ab9 */ /* 0x000fe20000000800 */
[-C--:B------:R-:W-:Y:S01]  /*0210*/  LEA.HI R5, R19, R21.reuse, RZ, 0x5 ;  /* 0x0000001513057211 */ /* 0x080fe200078f28ff */
[----:B------:R-:W-:Y:S01]  /*0220*/  ULDC UR11, c[0x0][0x1c0] ;  /* 0x00007000000b7ab9 */ /* 0x000fe20000000800 */
[----:B------:R-:W-:Y:S01]  /*0230*/  SHF.R.S32.HI R4, RZ, 0x4, R11 ;  /* 0x00000004ff047819 */ /* 0x000fe2000001140b */
[----:B---3--:R-:W-:Y:S01]  /*0240*/  UIMAD UR47, UR38, UR46, URZ ;  /* 0x0000002e262f72a4 */ /* 0x008fe2000f8e023f */
[----:B------:R-:W-:Y:S01]  /*0250*/  LOP3.LUT R0, R5, 0xffffffe0, RZ, 0xc0, !PT ;  /* 0xffffffe005007812 */ /* 0x000fe200078ec0ff */
[----:B------:R-:W-:Y:S01]  /*0260*/  UIMAD UR46, UR46, UR12, URZ ;  /* 0x0000000c2e2e72a4 */ /* 0x000fe2000f8e023f */
[----:B------:R-:W-:Y:S01]  /*0270*/  LEA.HI R2, R11, R4, RZ, 0x1 ;  /* 0x000000040b027211 */ /* 0x000fe200078f08ff */
[----:B------:R-:W-:Y:S01]  /*0280*/  UIMAD UR55, UR8, UR6, UR55 ;  /* 0x00000006083772a4 */ /* 0x000fe2000f8e0237 */
[-C--:B------:R-:W-:Y:S01]  /*0290*/  LEA.HI R10, R19, R21.reuse, RZ, 0x2 ;  /* 0x00000015130a7211 */ /* 0x080fe200078f10ff */
[----:B------:R-:W-:Y:S01]  /*02a0*/  IMAD.IADD R0, R21, 0x1, -R0 ;  /* 0x0000000115007824 */ /* 0x000fe200078e0a00 */
[----:B------:R-:W-:Y:S01]  /*02b0*/  LOP3.LUT R2, R2, 0xfffffffe, RZ, 0xc0, !PT ;  /* 0xfffffffe02027812 */ /* 0x000fe200078ec0ff */
[----:B------:R-:W-:Y:S01]  /*02c0*/  UIMAD UR52, UR7, UR31, URZ ;  /* 0x0000001f073472a4 */ /* 0x000fe2000f8e023f */
[----:B------:R-:W-:Y:S01]  /*02d0*/  LEA.HI R17, R19, R21, RZ, 0x3 ;  /* 0x0000001513117211 */ /* 0x000fe200078f18ff */
[----:B------:R-:W-:Y:S01]  /*02e0*/  UIMAD UR6, UR31, UR11, UR38 ;  /* 0x0000000b1f0672a4 */ /* 0x000fe2000f8e0226 */
[----:B------:R-:W-:Y:S01]  /*02f0*/  SHF.R.S32.HI R3, RZ, 0x1f, R0 ;  /* 0x0000001fff037819 */ /* 0x000fe20000011400 */
[----:B------:R-:W-:Y:S01]  /*0300*/  IMAD.IADD R14, R4, 0x1, -R2 ;  /* 0x00000001040e7824 */ /* 0x000fe200078e0a02 */
[----:B------:R-:W-:Y:S01]  /*0310*/  SHF.R.S32.HI R15, RZ, 0x2, R10 ;  /* 0x00000002ff0f7819 */ /* 0x000fe2000001140a */
[----:B------:R-:W-:Y:S01]  /*0320*/  @!UP5 UIMAD UR7, UR31, UR13, UR38 ;  /* 0x0000000d1f07d2a4 */ /* 0x000fe2000f8e0226 */
[----:B------:R-:W-:Y:S01]  /*0330*/  LEA.HI R22, R3, R0, RZ, 0x2 ;  /* 0x0000000003167211 */ /* 0x000fe200078f10ff */
[----:B------:R-:W-:Y:S01]  /*0340*/  USHF.L.U32 UR41, UR46, 0x6, URZ ;  /* 0x000000062e297899 */ /* 0x000fe2000800063f */
[----:B------:R-:W-:Y:S01]  /*0350*/  LOP3.LUT R4, R17, 0xfffffff8, RZ, 0xc0, !PT ;  /* 0xfffffff811047812 */ /* 0x000fe200078ec0ff */
[----:B------:R-:W-:Y:S01]  /*0360*/  ULDC UR49, c[0x0][0x214] ;  /* 0x0000850000317ab9 */ /* 0x000fe20000000800 */
[----:B------:R-:W-:Y:S01]  /*0370*/  SHF.R.S32.HI R0, RZ, 0x5, R5 ;  /* 0x00000005ff007819 */ /* 0x000fe20000011405 */
[----:B------:R-:W-:Y:S01]  /*0380*/  ULDC UR56, c[0x0][0x1c8] ;  /* 0x0000720000387ab9 */ /* 0x000fe20000000800 */
[----:B------:R-:W-:Y:S01]  /*0390*/  SHF.R.S32.HI R8, RZ, 0x3, R17 ;  /* 0x00000003ff087819 */ /* 0x000fe20000011411 */
[----:B------:R-:W-:Y:S01]  /*03a0*/  IMAD.IADD R7, R21, 0x1, -R4 ;  /* 0x0000000115077824 */ /* 0x000fe200078e0a04 */
[----:B------:R-:W-:Y:S01]  /*03b0*/  SHF.R.S32.HI R2, RZ, 0x1f, R5 ;  /* 0x0000001fff027819 */ /* 0x000fe20000011405 */
[----:B------:R-:W-:Y:S01]  /*03c0*/  ULDC.U8 UR10, c[0x0][0x3d0] ;  /* 0x0000f400000a7ab9 */ /* 0x000fe20000000000 */
[----:B------:R-:W-:Y:S01]  /*03d0*/  LOP3.LUT R9, R10, 0xfffffffc, RZ, 0xc0, !PT ;  /* 0xfffffffc0a097812 */ /* 0x000fe200078ec0ff */
[----:B------:R-:W-:Y:S01]  /*03e0*/  IMAD.SHL.U32 R4, R8, 0x40, RZ ;  /* 0x0000004008047824 */ /* 0x000fe200078e00ff */
[----:B------:R-:W-:Y:S01]  /*03f0*/  LEA.HI R6, R10, R15, RZ, 0x1 ;  /* 0x0000000f0a067211 */ /* 0x000fe200078f08ff */
[----:B------:R-:W-:Y:S01]  /*0400*/  ULDC UR50, c[0x0][0x224] ;  /* 0x0000890000327ab9 */ /* 0x000fe20000000800 */
[-C--:B------:R-:W-:Y:S01]  /*0410*/  LEA.HI R3, R5, R0.reuse, RZ, 0x1 ;  /* 0x0000000005037211 */ /* 0x080fe200078f08ff */
[----:B------:R-:W-:Y:S01]  /*0420*/  IMAD.IADD R16, R21, 0x1, -R9 ;  /* 0x0000000115107824 */ /* 0x000fe200078e0a09 */
[----:B------:R-:W-:Y:S01]  /*0430*/  LEA.HI R2, R2, R0, RZ, 0x2 ;  /* 0x0000000002027211 */ /* 0x000fe200078f10ff */
[----:B------:R-:W-:Y:S01]  /*0440*/  @UP5 UIMAD UR54, UR31, UR49, URZ ;  /* 0x000000311f3652a4 */ /* 0x000fe2000f8e023f */
[----:B------:R-:W-:Y:S01]  /*0450*/  LOP3.LUT R6, R6, 0x7fffffe, RZ, 0xc0, !PT ;  /* 0x07fffffe06067812 */ /* 0x000fe200078ec0ff */
[----:B------:R-:W-:Y:S01]  /*0460*/  IMAD.SHL.U32 R8, R16, 0x8, RZ ;  /* 0x0000000810087824 */ /* 0x000fe200078e00ff */
[----:B------:R-:W-:Y:S01]  /*0470*/  LOP3.LUT R5, R3, 0xfffffffe, RZ, 0xc0, !PT ;  /* 0xfffffffe03057812 */ /* 0x000fe200078ec0ff */
[----:B------:R-:W-:Y:S01]  /*0480*/  ULDC.64 UR4, c[0x0][0x118] ;  /* 0x0000460000047ab9 */ /* 0x000fe20000000a00 */
[----:B------:R-:W-:Y:S01]  /*0490*/  LOP3.LUT R3, R2, 0xfffffffc, RZ, 0xc0, !PT ;  /* 0xfffffffc02037812 */ /* 0x000fe200078ec0ff */
[----:B------:R-:W-:Y:S01]  /*04a0*/  ULOP3.LUT UR56, UR38, UR56, URZ, 0x3c, !UPT ;  /* 0x0000003826387292 */ /* 0x000fe2000f8e3c3f */
[----:B------:R-:W-:Y:S01]  /*04b0*/  LOP3.LUT R2, R4, 0xc0, RZ, 0xc0, !PT ;  /* 0x000000c004027812 */ /* 0x000fe200078ec0ff */
[----:B------:R-:W-:Y:S01]  /*04c0*/  IMAD.IADD R4, R15, 0x1, -R6 ;  /* 0x000000010f047824 */ /* 0x000fe200078e0a06 */
[----:B------:R-:W-:Y:S01]  /*04d0*/  LEA.HI R9, R7, R7, RZ, 0x1 ;  /* 0x0000000707097211 */ /* 0x000fe200078f08ff */
[C---:B------:R-:W-:Y:S01]  /*04e0*/  IMAD.IADD R12, R0.reuse, 0x1, -R3 ;  /* 0x00000001000c7824 */ /* 0x040fe200078e0a03 */
[----:B------:R-:W-:Y:S01]  /*04f0*/  LEA.HI R13, R19, R21, RZ, 0x6 ;  /* 0x00000015130d7211 */ /* 0x000fe200078f30ff */
[----:B------:R-:W-:Y:S01]  /*0500*/  IMAD.IADD R227, R0, 0x1, -R5 ;  /* 0x0000000100e37824 */ /* 0x000fe200078e0a05 */
[----:B------:R-:W-:Y:S01]  /*0510*/  LOP3.LUT R3, R2, 0x18, R8, 0xf8, !PT ;  /* 0x0000001802037812 */ /* 0x000fe200078ef808 */
[----:B------:R-:W-:Y:S01]  /*0520*/  IMAD R4, R0, 0x8, R4 ;  /* 0x0000000800047824 */ /* 0x000fe200078e0204 */
[----:B------:R-:W-:Y:S01]  /*0530*/  SHF.R.U32.HI R2, RZ, 0x3, R2 ;  /* 0x00000003ff027819 */ /* 0x000fe20000011602 */
[----:B------:R-:W-:Y:S01]  /*0540*/  USHF.R.S32.HI UR61, URZ, 0x1f, UR38 ;  /* 0x0000001f3f3d7899 */ /* 0x000fe20008011426 */
[----:B------:R-:W-:Y:S01]  /*0550*/  LOP3.LUT R0, R9, 0x3fffffe, RZ, 0xc0, !PT ;  /* 0x03fffffe09007812 */ /* 0x000fe200078ec0ff */
[----:B------:R-:W-:Y:S01]  /*0560*/  UISETP.NE.AND UP6, UPT, UR10, URZ, UPT ;  /* 0x0000003f0a00728c */ /* 0x000fe2000bfc5270 */
[----:B------:R-:W-:Y:S01]  /*0570*/  SHF.R.S32.HI R13, RZ, 0x6, R13 ;  /* 0x00000006ff0d7819 */ /* 0x000fe2000001140d */
[----:B------:R-:W-:Y:S01]  /*0580*/  USHF.R.S32.HI UR60, URZ, 0x1f, UR31 ;  /* 0x0000001f3f3c7899 */ /* 0x000fe2000801141f */
[----:B------:R-:W-:Y:S01]  /*0590*/  LOP3.LUT R3, R3, R2, RZ, 0x3c, !PT ;  /* 0x0000000203037212 */ /* 0x000fe200078e3cff */
[----:B------:R-:W-:Y:S01]  /*05a0*/  IMAD.IADD R2, R7, 0x1, -R0 ;  /* 0x0000000107027824 */ /* 0x000fe200078e0a00 */
[----:B------:R-:W-:Y:S01]  /*05b0*/  USHF.R.S32.HI UR59, URZ, 0x1f, UR38 ;  /* 0x0000001f3f3b7899 */ /* 0x000fe20008011426 */
[----:B------:R-:W-:Y:S01]  /*05c0*/  IMAD R0, R13, 0x4, R14 ;  /* 0x000000040d007824 */ /* 0x000fe200078e020e */
[----:B------:R-:W-:Y:S01]  /*05d0*/  USHF.R.S32.HI UR58, URZ, 0x1f, UR31 ;  /* 0x0000001f3f3a7899 */ /* 0x000fe2000801141f */
[----:B------:R-:W-:Y:S01]  /*05e0*/  IMAD.U32 R3, R4, 0x20, R3 ;  /* 0x0000002004037824 */ /* 0x000fe200078e0003 */
[----:B------:R-:W-:Y:S01]  /*05f0*/  USHF.R.S32.HI UR57, URZ, 0x1f, UR38 ;  /* 0x0000001f3f397899 */ /* 0x000fe20008011426 */
[----:B------:R-:W-:Y:S01]  /*0600*/  IMAD R20, R0, 0x8, R2 ;  /* 0x0000000800147824 */ /* 0x000fe200078e0202 */
[----:B------:R-:W-:Y:S01]  /*0610*/  LOP3.LUT R0, R11, 0xfffffff0, RZ, 0xc0, !PT ;  /* 0xfffffff00b007812 */ /* 0x000fe200078ec0ff */
[----:B------:R-:W-:Y:S01]  /*0620*/  UIMAD.WIDE.U32 UR42, UR36, UR44, URZ ;  /* 0x0000002c242a72a5 */ /* 0x000fe2000f8e003f */
[----:B------:R-:W-:Y:S01]  /*0630*/  SHF.R.S32.HI R2, RZ, 0x1f, R10 ;  /* 0x0000001fff027819 */ /* 0x000fe2000001140a */
[----:B------:R1:W-:Y:S01]  /*0640*/  STL [R1+0x2c], R3 ;  /* 0x00002c0301007387 */ /* 0x0003e20000100800 */
[----:B------:R-:W-:Y:S01]  /*0650*/  UIMAD UR51, UR37, UR44, URZ ;  /* 0x0000002c253372a4 */ /* 0x000fe2000f8e023f */
[----:B------:R-:W-:Y:S01]  /*0660*/  IMAD.IADD R0, R21, 0x1, -R0 ;  /* 0x0000000115007824 */ /* 0x000fe200078e0a00 */
[----:B------:R-:W-:Y:S01]  /*0670*/  LEA.HI R2, R2, R15, RZ, 0x3 ;  /* 0x0000000f02027211 */ /* 0x000fe200078f18ff */
[----:B------:R-:W-:-:S02]  /*0680*/  USHF.R.S32.HI UR53, URZ, 0x1f, UR47 ;  /* 0x0000001f3f357899 */ /* 0x000fc4000801142f */
[----:B------:R-:W-:Y:S01]  /*0690*/  UIMAD UR50, UR6, UR50, URZ ;  /* 0x00000032063272a4 */ /* 0x000fe2000f8e023f */
[----:B------:R-:W-:Y:S01]  /*06a0*/  SHF.R.S32.HI R4, RZ, 0x1f, R0 ;  /* 0x0000001fff047819 */ /* 0x000fe20000011400 */
[----:B------:R-:W-:Y:S01]  /*06b0*/  @!UP5 UIMAD UR49, UR7, UR49, URZ ;  /* 0x000000310731d2a4 */ /* 0x000fe2000f8e023f */
[----:B------:R-:W-:Y:S01]  /*06c0*/  LOP3.LUT R2, R2, 0xfffffff8, RZ, 0xc0, !PT ;  /* 0xfffffff802027812 */ /* 0x000fe200078ec0ff */
[----:B------:R-:W-:Y:S01]  /*06d0*/  USHF.R.S32.HI UR48, URZ, 0x1f, UR41 ;  /* 0x0000001f3f307899 */ /* 0x000fe20008011429 */
[----:B------:R-:W-:Y:S01]  /*06e0*/  LEA.HI R10, R4, R0, RZ, 0x3 ;  /* 0x00000000040a7211 */ /* 0x000fe200078f18ff */
[----:B------:R-:W-:Y:S02]  /*06f0*/  UMOV UR40, 0xffffd000 ;  /* 0xffffd00000287882 */ /* 0x000fe40000000000 */
[----:B------:R-:W-:Y:S01]  /*0700*/  IMAD.IADD R6, R15, 0x1, -R2 ;  /* 0x000000010f067824 */ /* 0x000fe200078e0a02 */
[----:B------:R-:W-:-:S04]  /*0710*/  LOP3.LUT R2, R10, 0xfffffff8, RZ, 0xc0, !PT ;  /* 0xfffffff80a027812 */ /* 0x000fc800078ec0ff */
[----:B------:R-:W-:Y:S01]  /*0720*/  LOP3.LUT R4, R6, 0x1, RZ, 0xc0, !PT ;  /* 0x0000000106047812 */ /* 0x000fe200078ec0ff */
[----:B------:R-:W-:Y:S01]  /*0730*/  IMAD.IADD R15, R0, 0x1, -R2 ;  /* 0x00000001000f7824 */ /* 0x000fe200078e0a02 */
[----:B------:R-:W-:Y:S02]  /*0740*/  SHF.R.S32.HI R2, RZ, 0x1, R9 ;  /* 0x00000001ff027819 */ /* 0x000fe40000011409 */
[----:B------:R-:W-:Y:S02]  /*0750*/  ISETP.NE.U32.AND P5, PT, R4, 0x1, PT ;  /* 0x000000010400780c */ /* 0x000fe40003fa5070 */
[----:B-1----:R-:W-:Y:S02]  /*0760*/  LEA.HI R3, R0, R0, RZ, 0x1 ;  /* 0x0000000000037211 */ /* 0x002fe400078f08ff */
[----:B------:R-:W-:Y:S02]  /*0770*/  LOP3.LUT P6, RZ, R2, 0x2, RZ, 0xc0, !PT ;  /* 0x0000000202ff7812 */ /* 0x000fe400078cc0ff */
[----:B------:R-:W-:-:S02]  /*0780*/  LOP3.LUT R5, R3, 0x7fffffe, RZ, 0xc0, !PT ;  /* 0x07fffffe03057812 */ /* 0x000fc400078ec0ff */
[----:B------:R-:W-:Y:S02]  /*0790*/  SHF.R.S32.HI R4, RZ, 0x1f, R3 ;  /* 0x0000001fff047819 */ /* 0x000fe40000011403 */
[----:B------:R-:W-:Y:S01]  /*07a0*/  LEA.HI R9, R19, R21, RZ, 0x7 ;  /* 0x0000001513097211 */ /* 0x000fe200078f38ff */
[----:B------:R-:W-:Y:S01]  /*07b0*/  IMAD.IADD R18, R0, 0x1, -R5 ;  /* 0x0000000100127824 */ /* 0x000fe200078e0a05 */
[----:B------:R-:W-:Y:S01]  /*07c0*/  LOP3.LUT P4, RZ, R6, 0x2, RZ, 0xc0, !PT ;  /* 0x0000000206ff7812 */ /* 0x000fe2000788c0ff */
[----:B------:R-:W-:Y:S01]  /*07d0*/  IMAD.SHL.U32 R0, R7, 0x40, RZ ;  /* 0x0000004007007824 */ /* 0x000fe200078e00ff */
[----:B------:R-:W-:Y:S01]  /*07e0*/  SHF.R.S32.HI R7, RZ, 0x1, R3 ;  /* 0x00000001ff077819 */ /* 0x000fe20000011403 */
[----:B------:R-:W-:Y:S01]  /*07f0*/  IMAD.SHL.U32 R3, R2, 0x40, RZ ;  /* 0x0000004002037824 */ /* 0x000fe200078e00ff */
[----:B------:R-:W-:Y:S01]  /*0800*/  SEL R217, R226, 0xffffffe0, !P6 ;  /* 0xffffffe0e2d97807 */ /* 0x000fe20007000000 */
[----:B------:R-:W-:Y:S01]  /*0810*/  IMAD.SHL.U32 R21, R21, 0x2, RZ ;  /* 0x0000000215157824 */ /* 0x000fe200078e00ff */
[----:B------:R-:W-:Y:S01]  /*0820*/  LOP3.LUT R5, R0, 0x1c0, RZ, 0xc0, !PT ;  /* 0x000001c000057812 */ /* 0x000fe200078ec0ff */
[----:B------:R-:W-:Y:S01]  /*0830*/  IMAD.SHL.U32 R0, R12, 0x10, RZ ;  /* 0x000000100c007824 */ /* 0x000fe200078e00ff */
[----:B------:R-:W-:-:S02]  /*0840*/  LEA.HI R4, R4, R7, RZ, 0x2 ;  /* 0x0000000704047211 */ /* 0x000fc400078f10ff */
[----:B------:R-:W-:Y:S02]  /*0850*/  SEL R228, R228, 0x10, !P5 ;  /* 0x00000010e4e47807 */ /* 0x000fe40006800000 */
[----:B------:R-:W-:Y:S02]  /*0860*/  LOP3.LUT R2, R5, 0x30, R0, 0xf8, !PT ;  /* 0x0000003005027812 */ /* 0x000fe400078ef800 */
[----:B------:R-:W-:Y:S02]  /*0870*/  LOP3.LUT R0, R3, 0xc0, RZ, 0xc0, !PT ;  /* 0x000000c003007812 */ /* 0x000fe400078ec0ff */
[----:B------:R-:W-:Y:S02]  /*0880*/  LOP3.LUT R3, R4, 0xfffffffc, RZ, 0xc0, !PT ;  /* 0xfffffffc04037812 */ /* 0x000fe400078ec0ff */
[--C-:B------:R-:W-:Y:S02]  /*0890*/  LOP3.LUT R4, R2, 0x8, R17.reuse, 0xf8, !PT ;  /* 0x0000000802047812 */ /* 0x100fe400078ef811 */
[----:B------:R-:W-:Y:S01]  /*08a0*/  LOP3.LUT R2, R0, 0x8, R17, 0xf8, !PT ;  /* 0x0000000800027812 */ /* 0x000fe200078ef811 */
[----:B------:R-:W-:Y:S01]  /*08b0*/  IMAD.IADD R11, R7, 0x1, -R3 ;  /* 0x00000001070b7824 */ /* 0x000fe200078e0a03 */
[----:B------:R-:W-:-:S02]  /*08c0*/  SHF.R.U32.HI R0, RZ, 0x3, R0 ;  /* 0x00000003ff007819 */ /* 0x000fc40000011600 */
[----:B------:R-:W-:Y:S02]  /*08d0*/  LEA.HI R7, R6, R6, RZ, 0x1 ;  /* 0x0000000606077211 */ /* 0x000fe400078f08ff */
[----:B------:R-:W-:Y:S01]  /*08e0*/  LOP3.LUT R218, R2, R0, RZ, 0x3c, !PT ;  /* 0x0000000002da7212 */ /* 0x000fe200078e3cff */
[----:B------:R-:W-:Y:S01]  /*08f0*/  IMAD.SHL.U32 R2, R6, 0x40, RZ ;  /* 0x0000004006027824 */ /* 0x000fe200078e00ff */
[----:B------:R-:W-:Y:S01]  /*0900*/  SHF.R.U32.HI R0, RZ, 0x3, R5 ;  /* 0x00000003ff007819 */ /* 0x000fe20000011605 */
[----:B------:R-:W-:Y:S01]  /*0910*/  IMAD.SHL.U32 R5, R16, 0x2, RZ ;  /* 0x0000000210057824 */ /* 0x000fe200078e00ff */
[----:B------:R-:W-:Y:S01]  /*0920*/  SHF.R.S32.HI R3, RZ, 0x3, R10 ;  /* 0x00000003ff037819 */ /* 0x000fe2000001140a */
[----:B------:R-:W-:Y:S01]  /*0930*/  IMAD.U32 R218, R20, 0x20, R218 ;  /* 0x0000002014da7824 */ /* 0x000fe200078e00da */
[----:B------:R-:W-:Y:S02]  /*0940*/  LOP3.LUT R17, R4, R0, RZ, 0x3c, !PT ;  /* 0x0000000004117212 */ /* 0x000fe400078e3cff */
[----:B------:R-:W-:Y:S01]  /*0950*/  LOP3.LUT R0, R7, 0x3fffffe, RZ, 0xc0, !PT ;  /* 0x03fffffe07007812 */ /* 0x000fe200078ec0ff */
[----:B------:R-:W-:Y:S01]  /*0960*/  IMAD R18, R3, 0x8, R18 ;  /* 0x0000000803127824 */ /* 0x000fe200078e0212 */
[----:B------:R-:W-:Y:S01]  /*0970*/  LOP3.LUT R2, R2, 0x1c0, RZ, 0xc0, !PT ;  /* 0x000001c002027812 */ /* 0x000fe200078ec0ff */
[----:B------:R-:W-:-:S02]  /*0980*/  IMAD R221, R12, 0x2, R3 ;  /* 0x000000020cdd7824 */ /* 0x000fc400078e0203 */
[----:B------:R-:W-:Y:S02]  /*0990*/  IMAD.IADD R8, R6, 0x1, -R0 ;  /* 0x0000000106087824 */ /* 0x000fe400078e0a00 */
[----:B------:R-:W-:Y:S02]  /*09a0*/  IMAD.SHL.U32 R0, R13, 0x20, RZ ;  /* 0x000000200d007824 */ /* 0x000fe400078e00ff */
[----:B------:R-:W-:Y:S02]  /*09b0*/  IMAD.U32 R3, RZ, RZ, UR14 ;  /* 0x0000000eff037e24 */ /* 0x000fe4000f8e00ff */
[----:B------:R-:W-:Y:S01]  /*09c0*/  IMAD R217, R218, 0x2, R217 ;  /* 0x00000002dad97824 */ /* 0x000fe200078e02d9 */
[----:B------:R-:W-:Y:S01]  /*09d0*/  LOP3.LUT R6, R0, 0x6, R21, 0xf8, !PT ;  /* 0x0000000600067812 */ /* 0x000fe200078ef815 */
[----:B------:R-:W-:Y:S01]  /*09e0*/  IMAD.SHL.U32 R218, R218, 0x2, RZ ;  /* 0x00000002dada7824 */ /* 0x000fe200078e00ff */
[----:B------:R-:W-:Y:S01]  /*09f0*/  LOP3.LUT R4, R2, 0x20, R0, 0xf8, !PT ;  /* 0x0000002002047812 */ /* 0x000fe200078ef800 */
[----:B------:R-:W-:Y:S01]  /*0a00*/  IMAD R0, R12, 0x200, R5 ;  /* 0x000002000c007824 */ /* 0x000fe200078e0205 */
[----:B------:R-:W-:Y:S01]  /*0a10*/  SHF.R.U32.HI R2, RZ, 0x3, R2 ;  /* 0x00000003ff027819 */ /* 0x000fe20000011602 */
[----:B------:R1:W-:Y:S02]  /*0a20*/  STL [R1+0x38], R6 ;  /* 0x0000380601007387 */ /* 0x0003e40000100800 */
[----:B------:R-:W-:Y:S01]  /*0a30*/  IMAD R10, R8, 0x20, R0 ;  /* 0x00000020080a7824 */ /* 0x000fe200078e0200 */
[----:B------:R-:W-:-:S04]  /*0a40*/  SHF.R.S32.HI R0, RZ, 0x1, R7 ;  /* 0x00000001ff007819 */ /* 0x000fc80000011407 */
[C---:B------:R-:W-:Y:S01]  /*0a50*/  LOP3.LUT P3, RZ, R0.reuse, 0x2, RZ, 0xc0, !PT ;  /* 0x0000000200ff7812 */ /* 0x040fe2000786c0ff */
[----:B------:R-:W-:-:S03]  /*0a60*/  IMAD.SHL.U32 R0, R0, 0x40, RZ ;  /* 0x0000004000007824 */ /* 0x000fc600078e00ff */
[----:B------:R-:W-:Y:S02]  /*0a70*/  R2P PR, R15, 0x6 ;  /* 0x000000060f007804 */ /* 0x000fe40000000000 */
[----:B------:R-:W-:Y:S02]  /*0a80*/  LOP3.LUT R0, R0, 0xc0, RZ, 0xc0, !PT ;  /* 0x000000c000007812 */ /* 0x000fe400078ec0ff */
[----:B------:R-:W-:Y:S02]  /*0a90*/  LOP3.LUT P0, RZ, R11, 0x2, RZ, 0xc0, !PT ;  /* 0x000000020bff7812 */ /* 0x000fe4000780c0ff */
[C---:B------:R-:W-:Y:S02]  /*0aa0*/  SEL R222, R226.reuse, 0xffffffe0, !P1 ;  /* 0xffffffe0e2de7807 */ /* 0x040fe40004800000 */
[----:B------:R-:W-:Y:S02]  /*0ab0*/  SEL R223, R223, 0x40, P2 ;  /* 0x00000040dfdf7807 */ /* 0x000fe40001000000 */
[----:B------:R-:W-:-:S02]  /*0ac0*/  SEL R226, R226, 0xffffffe0, !P0 ;  /* 0xffffffe0e2e27807 */ /* 0x000fc40004000000 */
[----:B-1----:R-:W-:Y:S01]  /*0ad0*/  LOP3.LUT R6, R4, R2, RZ, 0x3c, !PT ;  /* 0x0000000204067212 */ /* 0x002fe200078e3cff */
[----:B------:R-:W-:Y:S01]  /*0ae0*/  IMAD.SHL.U32 R4, R14, 0x10, RZ ;  /* 0x000000100e047824 */ /* 0x000fe200078e00ff */
[----:B------:R-:W-:-:S05]  /*0af0*/  SHF.R.S32.HI R2, RZ, 0x7, R9 ;  /* 0x00000007ff027819 */ /* 0x000fca0000011409 */
[C---:B------:R-:W-:Y:S02]  /*0b00*/  IMAD R3, R2.reuse, 0x1000, R5 ;  /* 0x0000100002037824 */ /* 0x040fe400078e0205 */
[----:B------:R-:W-:Y:S02]  /*0b10*/  IMAD.SHL.U32 R2, R2, 0x8, RZ ;  /* 0x0000000802027824 */ /* 0x000fe400078e00ff */
[----:B------:R-:W-:Y:S01]  /*0b20*/  IMAD R5, R227, 0x400, R3 ;  /* 0x00000400e3057824 */ /* 0x000fe200078e0203 */
[----:B------:R-:W-:Y:S02]  /*0b30*/  SHF.R.U32.HI R3, RZ, 0x3, R0 ;  /* 0x00000003ff037819 */ /* 0x000fe40000011600 */
[----:B------:R-:W-:Y:S01]  /*0b40*/  LOP3.LUT R2, R2, 0x8, RZ, 0xc0, !PT ;  /* 0x0000000802027812 */ /* 0x000fe200078ec0ff */
[----:B------:R-:W-:Y:S02]  /*0b50*/  IMAD.IADD R231, R6, 0x1, R5 ;  /* 0x0000000106e77824 */ /* 0x000fe400078e0205 */
[----:B------:R-:W-:Y:S01]  /*0b60*/  IMAD.SHL.U32 R5, R14, 0x8, RZ ;  /* 0x000000080e057824 */ /* 0x000fe200078e00ff */
[----:B------:R-:W-:Y:S01]  /*0b70*/  LOP3.LUT R8, R3, R0, R2, 0x1e, !PT ;  /* 0x0000000003087212 */ /* 0x000fe200078e1e02 */
[----:B------:R-:W-:Y:S01]  /*0b80*/  IMAD.SHL.U32 R0, R15, 0x40, RZ ;  /* 0x000000400f007824 */ /* 0x000fe200078e00ff */
[----:B------:R-:W-:Y:S01]  /*0b90*/  LOP3.LUT R7, R2, 0x10, R4, 0xf8, !PT ;  /* 0x0000001002077812 */ /* 0x000fe200078ef804 */
[----:B------:R-:W-:Y:S01]  /*0ba0*/  IMAD.SHL.U32 R2, R11, 0x40, RZ ;  /* 0x000000400b027824 */ /* 0x000fe200078e00ff */
[----:B------:R-:W-:Y:S01]  /*0bb0*/  LOP3.LUT R5, R5, 0x8, RZ, 0xc0, !PT ;  /* 0x0000000805057812 */ /* 0x000fe200078ec0ff */
[----:B------:R-:W-:Y:S01]  /*0bc0*/  IMAD.IADD R8, R8, 0x1, R10 ;  /* 0x0000000108087824 */ /* 0x000fe200078e020a */
[----:B------:R-:W-:Y:S01]  /*0bd0*/  LOP3.LUT R0, R0, 0x1c0, RZ, 0xc0, !PT ;  /* 0x000001c000007812 */ /* 0x000fe200078ec0ff */
[----:B------:R-:W-:Y:S01]  /*0be0*/  IMAD.SHL.U32 R231, R231, 0x2, RZ ;  /* 0x00000002e7e77824 */ /* 0x000fe200078e00ff */
[----:B------:R-:W-:Y:S01]  /*0bf0*/  LOP3.LUT R2, R2, 0xc0, RZ, 0xc0, !PT ;  /* 0x000000c002027812 */ /* 0x000fe200078ec0ff */
[----:B------:R-:W-:Y:S01]  /*0c00*/  IMAD R3, R14, 0x200, R17 ;  /* 0x000002000e037824 */ /* 0x000fe200078e0211 */
[----:B------:R-:W-:Y:S01]  /*0c10*/  SHF.R.U32.HI R6, RZ, 0x3, R0 ;  /* 0x00000003ff067819 */ /* 0x000fe20000011600 */
[----:B------:R-:W-:Y:S01]  /*0c20*/  IMAD.IADD R229, R231, 0x1, R228 ;  /* 0x00000001e7e57824 */ /* 0x000fe200078e02e4 */
[----:B------:R-:W-:-:S02]  /*0c30*/  SHF.R.U32.HI R4, RZ, 0x3, R2 ;  /* 0x00000003ff047819 */ /* 0x000fc40000011602 */
[--C-:B------:R-:W-:Y:S01]  /*0c40*/  LOP3.LUT R6, R6, R0, R5.reuse, 0x1e, !PT ;  /* 0x0000000006067212 */ /* 0x100fe200078e1e05 */
[----:B------:R-:W-:Y:S01]  /*0c50*/  IMAD.SHL.U32 R0, R18, 0x20, RZ ;  /* 0x0000002012007824 */ /* 0x000fe200078e00ff */
[C---:B------:R-:W-:Y:S02]  /*0c60*/  LOP3.LUT R5, R4.reuse, R2, R5, 0x1e, !PT ;  /* 0x0000000204057212 */ /* 0x040fe400078e1e05 */
[----:B------:R-:W-:Y:S01]  /*0c70*/  LOP3.LUT R2, R4, R7, R2, 0x1e, !PT ;  /* 0x0000000704027212 */ /* 0x000fe200078e1e02 */
[----:B------:R-:W-:Y:S01]  /*0c80*/  IMAD.U32 R221, R221, 0x200, R6 ;  /* 0x00000200dddd7824 */ /* 0x000fe200078e0006 */
[----:B------:R-:W-:Y:S02]  /*0c90*/  SHF.R.S32.HI R4, RZ, 0x2, R22 ;  /* 0x00000002ff047819 */ /* 0x000fe40000011416 */
[----:B------:R-:W-:Y:S01]  /*0ca0*/  IADD3 R230, R231, 0x20, RZ ;  /* 0x00000020e7e67810 */ /* 0x000fe20007ffe0ff */
[----:B------:R-:W-:Y:S01]  /*0cb0*/  IMAD.IADD R225, R0, 0x1, R2 ;  /* 0x0000000100e17824 */ /* 0x000fe200078e0202 */
[----:B------:R-:W-:Y:S01]  /*0cc0*/  LEA R221, R221, 0xf000, 0x1 ;  /* 0x0000f000dddd7811 */ /* 0x000fe200078e08ff */
[C---:B------:R-:W-:Y:S01]  /*0cd0*/  IMAD R12, R227.reuse, 0x10, R4 ;  /* 0x00000010e30c7824 */ /* 0x040fe200078e0204 */
[----:B------:R-:W-:Y:S01]  /*0ce0*/  LEA R4, R8, 0x9000, 0x1 ;  /* 0x0000900008047811 */ /* 0x000fe200078e08ff */
[----:B------:R-:W-:Y:S01]  /*0cf0*/  IMAD R227, R227, 0x200, R0 ;  /* 0x00000200e3e37824 */ /* 0x000fe200078e0200 */
[----:B------:R-:W-:Y:S01]  /*0d00*/  @P4 IADD3 R230, R231, -0x20, RZ ;  /* 0xffffffe0e7e64810 */ /* 0x000fe20007ffe0ff */
[C---:B------:R-:W-:Y:S01]  /*0d10*/  IMAD.IADD R222, R221.reuse, 0x1, R222 ;  /* 0x00000001ddde7824 */ /* 0x040fe200078e02de */
[----:B------:R-:W-:Y:S01]  /*0d20*/  IADD3 R0, R12, -0x40, RZ ;  /* 0xffffffc00c007810 */ /* 0x000fe20007ffe0ff */
[----:B------:R-:W-:Y:S01]  /*0d30*/  STL [R1+0x3c], R12 ;  /* 0x00003c0c01007387 */ /* 0x000fe20000100800 */
[----:B------:R-:W-:-:S02]  /*0d40*/  IMAD.IADD R224, R221, 0x1, R223 ;  /* 0x00000001dde07824 */ /* 0x000fc400078e02df */
[----:B------:R-:W-:Y:S01]  /*0d50*/  SHF.R.S32.HI R2, RZ, 0x1f, R0 ;  /* 0x0000001fff027819 */ /* 0x000fe20000011400 */
[----:B------:R-:W-:Y:S02]  /*0d60*/  IMAD.IADD R227, R227, 0x1, R5 ;  /* 0x00000001e3e37824 */ /* 0x000fe400078e0205 */
[----:B------:R-:W-:Y:S01]  /*0d70*/  IMAD.IADD R228, R228, 0x1, R230 ;  /* 0x00000001e4e47824 */ /* 0x000fe200078e02e6 */
[C---:B------:R-:W-:Y:S01]  /*0d80*/  SHF.L.U64.HI R2, R0.reuse, 0x2, R2 ;  /* 0x0000000200027819 */ /* 0x040fe20000010202 */
[----:B------:R-:W-:Y:S02]  /*0d90*/  IMAD.SHL.U32 R0, R0, 0x4, RZ ;  /* 0x0000000400007824 */ /* 0x000fe400078e00ff */
[----:B------:R-:W-:Y:S02]  /*0da0*/  IMAD.IADD R223, R222, 0x1, R223 ;  /* 0x00000001dedf7824 */ /* 0x000fe400078e02df */
[----:B------:R1:W-:Y:S04]  /*0db0*/  STL [R1+0x34], R2 ;  /* 0x0000340201007387 */ /* 0x0003e80000100800 */
[----:B------:R2:W-:Y:S04]  /*0dc0*/  STL [R1+0x30], R0 ;  /* 0x0000300001007387 */ /* 0x0005e80000100800 */
[----:B------:R3:W-:Y:S01]  /*0dd0*/  STL [R1+0x1c], R4 ;  /* 0x00001c0401007387 */ /* 0x0007e20000100800 */
[----:B-1----:R-:W-:Y:S01]  /*0de0*/  IMAD.SHL.U32 R2, R3, 0x2, RZ ;  /* 0x0000000203027824 */ /* 0x002fe200078e00ff */
[----:B--2---:R-:W-:-:S02]  /*0df0*/  IADD3 R0, R4, 0x20, RZ ;  /* 0x0000002004007810 */ /* 0x004fc40007ffe0ff */
[----:B------:R-:W-:-:S05]  /*0e00*/  @P3 IADD3 R0, R4, -0x20, RZ ;  /* 0xffffffe004003810 */ /* 0x000fca0007ffe0ff */
[----:B------:R3:W-:Y:S02]  /*0e10*/  STL [R1+0x20], R0 ;  /* 0x0000200001007387 */ /* 0x0007e40000100800 */
.L_x_28:
[----:B------:R-:W-:Y:S02]  /*0e20*/  ULDC.64 UR6, c[0x0][0x240] ;  /* 0x0000900000067ab9 */ /* 0x000fe40000000a00 */
[----:B------:R-:W-:Y:S02]  /*0e30*/  UISETP.NE.U32.AND UP4, UPT, URZ, UR6, UPT ;  /* 0x000000063f00728c */ /* 0x000fe4000bf85070 */
[----:B------:R-:W-:Y:S02]  /*0e40*/  USHF.L.U32 UR13, UR31, 0x2, URZ ;  /* 0x000000021f0d7899 */ /* 0x000fe4000800063f */
[----:B------:R-:W-:Y:S02]  /*0e50*/  USHF.R.S32.HI UR23, URZ, 0x1f, UR31 ;  /* 0x0000001f3f177899 */ /* 0x000fe4000801141f */
[----:B------:R-:W-:Y:S02]  /*0e60*/  UISETP.NE.AND.EX UP4, UPT, URZ, UR7, UPT, UP4 ;  /* 0x000000073f00728c */ /* 0x000fe4000bf85340 */
[----:B------:R-:W-:-:S02]  /*0e70*/  ULDC.64 UR10, c[0x0][0x250] ;  /* 0x00009400000a7ab9 */ /* 0x000fc40000000a00 */
[----:B------:R-:W-:Y:S02]  /*0e80*/  UISETP.NE.U32.AND UP2, UPT, URZ, UR10, UPT ;  /* 0x0000000a3f00728c */ /* 0x000fe4000bf45070 */
[----:B------:R-:W-:Y:S01]  /*0e90*/  USHF.L.U64.HI UR12, UR31, 0x2, UR23 ;  /* 0x000000021f0c7899 */ /* 0x000fe20008010217 */
[----:B------:R-:W-:Y:S01]  /*0ea0*/  PLOP3.LUT P2, PT, PT, PT, UP4, 0x80, 0x0 ;  /* 0x000000000000781c */ /* 0x000fe20003f4f048 */
[----:B------:R-:W-:Y:S02]  /*0eb0*/  UIADD3 UR6, UP0, UR13, UR6, URZ ;  /* 0x000000060d067290 */ /* 0x000fe4000ff1e03f */
[----:B------:R-:W-:Y:S02]  /*0ec0*/  UISETP.NE.AND.EX UP2, UPT, URZ, UR11, UPT, UP2 ;  /* 0x0000000b3f00728c */ /* 0x000fe4000bf45320 */
[----:B------:R-:W-:Y:S02]  /*0ed0*/  UIADD3.X UR7, UR12, UR7, URZ, UP0, !UPT ;  /* 0x000000070c077290 */ /* 0x000fe400087fe43f */
[----:B-1-3--:R-:W-:Y:S01]  /*0ee0*/  IMAD.U32 R4, RZ, RZ, UR6 ;  /* 0x00000006ff047e24 */ /* 0x00afe2000f8e00ff */
[----:B------:R-:W-:Y:S01]  /*0ef0*/  ULDC.U8 UR14, c[0x0][0x312] ;  /* 0x0000c480000e7ab9 */ /* 0x000fe20000000000 */
[----:B------:R-:W-:Y:S01]  /*0f00*/  PLOP3.LUT P0, PT, PT, PT, UP2, 0x80, 0x0 ;  /* 0x000000000000781c */ /* 0x000fe20003f0f028 */
[----:B------:R-:W-:Y:S01]  /*0f10*/  ULDC.64 UR8, c[0x0][0x248] ;  /* 0x0000920000087ab9 */ /* 0x000fe20000000a00 */
[----:B------:R-:W-:Y:S01]  /*0f20*/  IMAD.U32 R5, RZ, RZ, UR7 ;  /* 0x00000007ff057e24 */ /* 0x000fe2000f8e00ff */
[----:B------:R-:W-:-:S02]  /*0f30*/  UISETP.NE.AND UP3, UPT, UR14, URZ, UPT ;  /* 0x0000003f0e00728c */ /* 0x000fc4000bf65270 */
[----:B------:R-:W-:Y:S02]  /*0f40*/  @UP2 UIADD3 UR6, UP0, UR13, UR10, URZ ;  /* 0x0000000a0d062290 */ /* 0x000fe4000ff1e03f */
[----:B------:R1:W2:Y:S01]  /*0f50*/  @P2 LDG.E R8, [R4.64] ;  /* 0x0000000404082981 */ /* 0x0002a2000c1e1900 */
[----:B------:R-:W-:Y:S02]  /*0f60*/  UISETP.EQ.U32.AND UP1, UPT, URZ, UR8, UPT ;  /* 0x000000083f00728c */ /* 0x000fe4000bf22070 */
[----:B------:R-:W-:Y:S01]  /*0f70*/  @UP2 UIADD3.X UR7, UR12, UR11, URZ, UP0, !UPT ;  /* 0x0000000b0c072290 */ /* 0x000fe200087fe43f */
[----:B------:R1:W3:Y:S01]  /*0f80*/  @P2 LDG.E R3, [R4.64+0x4] ;  /* 0x0000040404032981 */ /* 0x0002e2000c1e1900 */
[----:B------:R-:W-:Y:S01]  /*0f90*/  MOV R6, UR6 ;  /* 0x0000000600067c02 */ /* 0x000fe20008000f00 */
[----:B------:R-:W-:-:S03]  /*0fa0*/  UISETP.EQ.OR.EX UP1, UPT, URZ, UR9, !UP3, UP1 ;  /* 0x000000093f00728c */ /* 0x000fc6000df22710 */
[----:B------:R-:W-:Y:S01]  /*0fb0*/  IMAD.U32 R7, RZ, RZ, UR7 ;  /* 0x00000007ff077e24 */ /* 0x000fe2000f8e00ff */
[----:B------:R-:W-:-:S04]  /*0fc0*/  UIADD3 UR8, UP0, UR13, UR8, URZ ;  /* 0x000000080d087290 */ /* 0x000fc8000ff1e03f */
[----:B------:R-:W4:Y:S01]  /*0fd0*/  @P0 LDG.E R6, [R6.64] ;  /* 0x0000000406060981 */ /* 0x000f22000c1e1900 */
[----:B------:R-:W-:Y:S01]  /*0fe0*/  PLOP3.LUT P1, PT, PT, PT, UP1, 0x80, 0x0 ;  /* 0x000000000000781c */ /* 0x000fe20003f2f018 */
[----:B------:R-:W-:Y:S01]  /*0ff0*/  UIADD3.X UR9, UR12, UR9, URZ, UP0, !UPT ;  /* 0x000000090c097290 */ /* 0x000fe200087fe43f */
[----:B-1----:R-:W-:-:S05]  /*1000*/  IMAD.U32 R4, RZ, RZ, UR8 ;  /* 0x00000008ff047e24 */ /* 0x002fca000f8e00ff */
[----:B------:R-:W-:-:S06]  /*1010*/  MOV R5, UR9 ;  /* 0x0000000900057c02 */ /* 0x000fcc0008000f00 */
[----:B------:R-:W5:Y:S01]  /*1020*/  @!P1 LDG.E R0, [R4.64] ;  /* 0x0000000404009981 */ /* 0x000f62000c1e1900 */
[----:B------:R-:W-:Y:S02]  /*1030*/  UMOV UR17, 0xffffffff ;  /* 0xffffffff00117882 */ /* 0x000fe40000000000 */
[----:B------:R-:W-:Y:S02]  /*1040*/  UMOV UR16, URZ ;  /* 0x0000003f00107c82 */ /* 0x000fe40008000000 */
[----:B------:R-:W-:Y:S02]  /*1050*/  UMOV UR19, 0xffffffff ;  /* 0xffffffff00137882 */ /* 0x000fe40000000000 */
[----:B------:R-:W-:Y:S01]  /*1060*/  ULDC UR8, c[0x0][0x218] ;  /* 0x0000860000087ab9 */ /* 0x000fe20000000800 */
[----:B--2---:R-:W1:Y:S08]  /*1070*/  @P2 R2UR UR17, R8 ;  /* 0x00000000081123c2 */ /* 0x004e7000000e0000 */
[----:B---3--:R-:W1:Y:S08]  /*1080*/  @P2 R2UR UR6, R3 ;  /* 0x00000000030623c2 */ /* 0x008e7000000e0000 */
[----:B----4-:R2:W3:Y:S01]  /*1090*/  @P0 R2UR UR16, R6 ;  /* 0x00000000061003c2 */ /* 0x0104e200000e0000 */
[----:B------:R-:W-:-:S04]  /*10a0*/  ISETP.NE.U32.AND P0, PT, RZ, c[0x0][0x248], PT ;  /* 0x00009200ff007a0c */ /* 0x000fc80003f05070 */
[----:B------:R-:W-:Y:S01]  /*10b0*/  ISETP.NE.AND.EX P0, PT, RZ, c[0x0][0x24c], PT, P0 ;  /* 0x00009300ff007a0c */ /* 0x000fe20003f05300 */
[----:B-1----:R-:W-:Y:S02]  /*10c0*/  @UP4 UIADD3 UR28, UR6, -UR17, URZ ;  /* 0x80000011061c4290 */ /* 0x002fe4000fffe03f */
[----:B-----5:R2:W1:Y:S05]  /*10d0*/  @!P1 R2UR UR19, R0 ;  /* 0x00000000001393c2 */ /* 0x02046a00000e0000 */
[----:B------:R-:W-:-:S05]  /*10e0*/  @!UP4 ULDC UR28, c[0x0][0x214] ;  /* 0x00008500001ccab9 */ /* 0x000fca0000000800 */
[----:B------:R-:W-:Y:S05]  /*10f0*/  @!P0 BRA `(.L_x_0) ;  /* 0x0000007000008947 */ /* 0x000fea0003800000 */
[----:B---3--:R-:W-:-:S13]  /*1100*/  PLOP3.LUT P0, PT, PT, PT, UP3, 0x80, 0x0 ;  /* 0x000000000000781c */ /* 0x008fda0003f0f038 */
[----:B--2---:R-:W2:Y:S04]  /*1110*/  @P0 LDG.E R0, [R4.64+0x4] ;  /* 0x0000040404000981 */ /* 0x004ea8000c1e1900 */
[----:B------:R-:W3:Y:S01]  /*1120*/  @!P0 LDG.E R4, [R4.64] ;  /* 0x0000000404048981 */ /* 0x000ee2000c1e1900 */
[----:B--2---:R-:W2:Y:S02]  /*1130*/  @P0 R2UR UR6, R0 ;  /* 0x00000000000603c2 */ /* 0x004ea400000e0000 */
[----:B-12---:R-:W-:-:S11]  /*1140*/  @UP3 UIADD3 UR8, UR6, -UR19, URZ ;  /* 0x8000001306083290 */ /* 0x006fd6000fffe03f */
[----:B---3--:R1:W2:Y:S01]  /*1150*/  @!P0 R2UR UR8, R4 ;  /* 0x00000000040883c2 */ /* 0x0082a200000e0000 */
[----:B------:R-:W-:-:S07]  /*1160*/  DEPBAR.LE SB1, 0x0, {2} ;  /* 0x000090040000791a */ /* 0x000fce0000000000 */
.L_x_0:
[----:B---3--:R-:W-:Y:S02]  /*1170*/  ULDC.64 UR6, c[0x0][0x258] ;  /* 0x0000960000067ab9 */ /* 0x008fe40000000a00 */
[----:B------:R-:W-:-:S04]  /*1180*/  UISETP.NE.U32.AND UP1, UPT, URZ, UR6, UPT ;  /* 0x000000063f00728c */ /* 0x000fc8000bf25070 */
[----:B------:R-:W-:-:S06]  /*1190*/  UISETP.NE.AND.EX UP1, UPT, URZ, UR7, UPT, UP1 ;  /* 0x000000073f00728c */ /* 0x000fcc000bf25310 */
[----:B------:R-:W-:-:S05]  /*11a0*/  PLOP3.LUT P0, PT, PT, PT, UP1, 0x80, 0x0 ;  /* 0x000000000000781c */ /* 0x000fca0003f0f018 */
[----:B------:R-:W-:-:S04]  /*11b0*/  @UP1 UIADD3 UR6, UP0, UR13, UR6, URZ ;  /* 0x000000060d061290 */ /* 0x000fc8000ff1e03f */
[----:B------:R-:W-:Y:S02]  /*11c0*/  @UP1 UIADD3.X UR7, UR12, UR7, URZ, UP0, !UPT ;  /* 0x000000070c071290 */ /* 0x000fe400087fe43f */
[----:B------:R-:W-:-:S04]  /*11d0*/  IMAD.U32 R4, RZ, RZ, UR6 ;  /* 0x00000006ff047e24 */ /* 0x000fc8000f8e00ff */
[----:B------:R-:W-:Y:S01]  /*11e0*/  IMAD.U32 R5, RZ, RZ, UR7 ;  /* 0x00000007ff057e24 */ /* 0x000fe2000f8e00ff */
[----:B------:R-:W-:-:S04]  /*11f0*/  ULDC.64 UR6, c[0x0][0x268] ;  /* 0x00009a0000067ab9 */ /* 0x000fc80000000a00 */
[----:B--2---:R-:W2:Y:S01]  /*1200*/  @P0 LDG.E R0, [R4.64] ;  /* 0x0000000404000981 */ /* 0x004ea2000c1e1900 */
[----:B------:R-:W-:Y:S02]  /*1210*/  @!UP1 UISETP.NE.U32.AND UP0, UPT, URZ, UR6, UPT ;  /* 0x000000063f00928c */ /* 0x000fe4000bf05070 */
[----:B------:R-:W-:Y:S02]  /*1220*/  ULDC UR10, c[0x0][0x21c] ;  /* 0x00008700000a7ab9 */ /* 0x000fe40000000800 */
[----:B------:R-:W-:Y:S02]  /*1230*/  @!UP1 UISETP.NE.AND.EX UP0, UPT, URZ, UR7, UPT, UP0 ;  /* 0x000000073f00928c */ /* 0x000fe4000bf05300 */
[----:B------:R-:W-:Y:S02]  /*1240*/  USHF.L.U32 UR22, UR18, 0x7, URZ ;  /* 0x0000000712167899 */ /* 0x000fe4000800063f */
[----:B------:R-:W-:Y:S01]  /*1250*/  @!UP1 USEL UR7, URZ, UR10, !UP0 ;  /* 0x0000000a3f079287 */ /* 0x000fe2000c000000 */
[----:B--2---:R-:W2:Y:S02]  /*1260*/  @P0 R2UR UR9, R0 ;  /* 0x00000000000903c2 */ /* 0x004ea400000e0000 */
[----:B--2---:R-:W-:-:S02]  /*1270*/  @UP1 UIADD3 UR6, UR9, -UR16, URZ ;  /* 0x8000001009061290 */ /* 0x004fc4000fffe03f */
[----:B------:R-:W-:-:S04]  /*1280*/  @!UP1 UIADD3 UR6, UR7, UR8, -UR16 ;  /* 0x0000000807069290 */ /* 0x000fc8000fffe810 */
[----:B------:R-:W-:-:S06]  /*1290*/  UISETP.GT.AND UP0, UPT, UR6, UR22, UPT ;  /* 0x000000160600728c */ /* 0x000fcc000bf04270 */
[----:B------:R-:W-:-:S13]  /*12a0*/  PLOP3.LUT P0, PT, PT, PT, UP0, 0x80, 0x0 ;  /* 0x000000000000781c */ /* 0x000fda0003f0f008 */
[----:B------:R-:W-:Y:S05]  /*12b0*/  @!P0 BRA `(.L_x_1) ;  /* 0x00006e7000008947 */ /* 0x000fea0003800000 */
[----:B------:R-:W-:Y:S02]  /*12c0*/  ULDC.64 UR10, c[0x0][0x178] ;  /* 0x00005e00000a7ab9 */ /* 0x000fe40000000a00 */
[----:B------:R-:W-:Y:S02]  /*12d0*/  UIMAD UR7, UR23, UR10, URZ ;  /* 0x0000000a170772a4 */ /* 0x000fe4000f8e023f */
[----:B-1----:R-:W-:Y:S02]  /*12e0*/  UISETP.NE.AND UP0, UPT, UR19, -0x1, UPT ;  /* 0xffffffff1300788c */ /* 0x002fe4000bf05270 */
[----:B------:R-:W-:Y:S02]  /*12f0*/  UIMAD UR13, UR31, UR11, UR7 ;  /* 0x0000000b1f0d72a4 */ /* 0x000fe4000f8e0207 */
[----:B------:R-:W-:Y:S02]  /*1300*/  UIADD3 UR7, UR28, 0x3f, URZ ;  /* 0x0000003f1c077890 */ /* 0x000fe4000fffe03f */
[----:B------:R-:W-:Y:S01]  /*1310*/  ULDC.64 UR14, c[0x0][0x190] ;  /* 0x00006400000e7ab9 */ /* 0x000fe20000000a00 */
[----:B------:R-:W-:Y:S01]  /*1320*/  PLOP3.LUT P0, PT, PT, PT, UP0, 0x80, 0x0 ;  /* 0x000000000000781c */ /* 0x000fe20003f0f008 */
[----:B------:R-:W-:-:S02]  /*1330*/  USHF.R.S32.HI UR12, URZ, 0x1f, UR7 ;  /* 0x0000001f3f0c7899 */ /* 0x000fc40008011407 */
[----:B------:R-:W-:Y:S02]  /*1340*/  UIMAD.WIDE.U32 UR8, UR31, UR10, URZ ;  /* 0x0000000a1f0872a5 */ /* 0x000fe4000f8e003f */
[----:B------:R-:W-:Y:S02]  /*1350*/  UISETP.NE.AND UP1, UPT, UR17, -0x1, UPT ;  /* 0xffffffff1100788c */ /* 0x000fe4000bf25270 */
[----:B------:R-:W-:Y:S02]  /*1360*/  UIMAD.WIDE.U32 UR10, UR17, UR14, URZ ;  /* 0x0000000e110a72a5 */ /* 0x000fe4000f8e003f */
[----:B------:R-:W-:Y:S02]  /*1370*/  ULEA.HI UR32, UR12, UR7, URZ, 0x6 ;  /* 0x000000070c207291 */ /* 0x000fe4000f8f303f */
[----:B------:R-:W-:Y:S02]  /*1380*/  @UP0 UIADD3 UR7, UR16, UR19, URZ ;  /* 0x0000001310070290 */ /* 0x000fe4000fffe03f */
[----:B------:R-:W-:-:S02]  /*1390*/  ULDC.64 UR20, c[0x0][0x198] ;  /* 0x0000660000147ab9 */ /* 0x000fc40000000a00 */
[----:B------:R-:W-:Y:S02]  /*13a0*/  USEL UR39, UR8, UR10, !UP1 ;  /* 0x0000000a08277287 */ /* 0x000fe4000c800000 */
[----:B------:R-:W-:Y:S02]  /*13b0*/  UIADD3 UR34, UR9, UR13, URZ ;  /* 0x0000000d09227290 */ /* 0x000fe4000fffe03f */
[----:B------:R-:W-:Y:S02]  /*13c0*/  ULOP3.LUT UR12, UR32, 0xffffffc0, URZ, 0xc0, !UPT ;  /* 0xffffffc0200c7892 */ /* 0x000fe4000f8ec03f */
[----:B------:R-:W-:Y:S02]  /*13d0*/  @UP0 UIMAD.WIDE.U32 UR8, UR7, UR20, URZ ;  /* 0x00000014070802a5 */ /* 0x000fe4000f8e003f */
[----:B------:R-:W-:Y:S02]  /*13e0*/  UIMAD UR10, UR17, UR15, URZ ;  /* 0x0000000f110a72a4 */ /* 0x000fe4000f8e023f */
[----:B------:R-:W-:-:S02]  /*13f0*/  UIADD3 UR14, UR12, -0x40, URZ ;  /* 0xffffffc00c0e7890 */ /* 0x000fc4000fffe03f */
[----:B------:R-:W-:Y:S02]  /*1400*/  @UP0 UIMAD UR35, UR7, UR21, UR9 ;  /* 0x00000015072302a4 */ /* 0x000fe4000f8e0209 */
[----:B------:R-:W-:Y:S02]  /*1410*/  @UP1 UIADD3 UR34, UR11, UR10, URZ ;  /* 0x0000000a0b221290 */ /* 0x000fe4000fffe03f */
[----:B------:R-:W-:Y:S02]  /*1420*/  USHF.R.S32.HI UR27, URZ, 0x1f, UR14 ;  /* 0x0000001f3f1b7899 */ /* 0x000fe4000801140e */
[----:B------:R-:W-:Y:S01]  /*1430*/  @UP0 UMOV UR33, UR8 ;  /* 0x0000000800210c82 */ /* 0x000fe20008000000 */
[----:B------:R-:W-:Y:S05]  /*1440*/  @P0 BRA `(.L_x_2) ;  /* 0x000000c000000947 */ /* 0x000fea0003800000 */
[----:B------:R-:W-:Y:S02]  /*1450*/  USHF.R.S32.HI UR7, URZ, 0x1f, UR16 ;  /* 0x0000001f3f077899 */ /* 0x000fe40008011410 */
[----:B------:R-:W-:Y:S02]  /*1460*/  ULDC.64 UR10, c[0x0][0x198] ;  /* 0x00006600000a7ab9 */ /* 0x000fe40000000a00 */
[----:B------:R-:W-:-:S02]  /*1470*/  UIMAD UR7, UR7, UR10, URZ ;  /* 0x0000000a070772a4 */ /* 0x000fc4000f8e023f */
[----:B------:R-:W-:Y:S02]  /*1480*/  UIMAD.WIDE.U32 UR8, UR16, UR10, URZ ;  /* 0x0000000a100872a5 */ /* 0x000fe4000f8e003f */
[----:B------:R-:W-:Y:S02]  /*1490*/  UIMAD UR11, UR16, UR11, UR7 ;  /* 0x0000000b100b72a4 */ /* 0x000fe4000f8e0207 */
[----:B------:R-:W-:Y:S02]  /*14a0*/  ULDC.64 UR12, c[0x0][0x180] ;  /* 0x00006000000c7ab9 */ /* 0x000fe40000000a00 */
[----:B------:R-:W-:Y:S02]  /*14b0*/  UIADD3 UR9, UR9, UR11, URZ ;  /* 0x0000000b09097290 */ /* 0x000fe4000fffe03f */
[----:B------:R-:W-:Y:S02]  /*14c0*/  UIMAD UR7, UR23, UR12, URZ ;  /* 0x0000000c170772a4 */ /* 0x000fe4000f8e023f */
[----:B------:R-:W-:-:S02]  /*14d0*/  UIMAD.WIDE.U32 UR8, UR31, UR12, UR8 ;  /* 0x0000000c1f0872a5 */ /* 0x000fc4000f8e0008 */
[----:B------:R-:W-:-:S04]  /*14e0*/  UIMAD UR7, UR31, UR13, UR7 ;  /* 0x0000000d1f0772a4 */ /* 0x000fc8000f8e0207 */
[----:B------:R-:W-:Y:S02]  /*14f0*/  UIADD3 UR35, UR9, UR7, URZ ;  /* 0x0000000709237290 */ /* 0x000fe4000fffe03f */
[----:B------:R-:W-:Y:S02]  /*1500*/  UMOV UR33, UR8 ;  /* 0x0000000800217c82 */ /* 0x000fe40008000000 */
.L_x_2:
[----:B------:R-:W-:Y:S02]  /*1510*/  @UP0 UIADD3 UR7, UR16, UR19, URZ ;  /* 0x0000001310070290 */ /* 0x000fe4000fffe03f */
[----:B------:R-:W-:Y:S02]  /*1520*/  ULDC.64 UR10, c[0x0][0x1a0] ;  /* 0x00006800000a7ab9 */ /* 0x000fe40000000a00 */
[----:B------:R-:W-:-:S04]  /*1530*/  @UP0 UIMAD.WIDE.U32 UR8, UR7, UR10, URZ ;  /* 0x0000000a070802a5 */ /* 0x000fc8000f8e003f */
[----:B------:R-:W-:-:S03]  /*1540*/  @UP0 UIMAD UR30, UR7, UR11, UR9 ;  /* 0x0000000b071e02a4 */ /* 0x000fc6000f8e0209 */
[----:B------:R-:W-:Y:S01]  /*1550*/  @UP0 UMOV UR29, UR8 ;  /* 0x00000008001d0c82 */ /* 0x000fe20008000000 */
[----:B------:R-:W-:Y:S05]  /*1560*/  @P0 BRA `(.L_x_3) ;  /* 0x000000c000000947 */ /* 0x000fea0003800000 */
[----:B------:R-:W-:Y:S02]  /*1570*/  USHF.R.S32.HI UR7, URZ, 0x1f, UR16 ;  /* 0x0000001f3f077899 */ /* 0x000fe40008011410 */
[----:B------:R-:W-:Y:S02]  /*1580*/  ULDC.64 UR10, c[0x0][0x1a0] ;  /* 0x00006800000a7ab9 */ /* 0x000fe40000000a00 */
[----:B------:R-:W-:Y:S02]  /*1590*/  UIMAD UR7, UR7, UR10, URZ ;  /* 0x0000000a070772a4 */ /* 0x000fe4000f8e023f */
[----:B------:R-:W-:Y:S02]  /*15a0*/  UIMAD.WIDE.U32 UR8, UR16, UR10, URZ ;  /* 0x0000000a100872a5 */ /* 0x000fe4000f8e003f */
[----:B------:R-:W-:-:S04]  /*15b0*/  UIMAD UR11, UR16, UR11, UR7 ;  /* 0x0000000b100b72a4 */ /* 0x000fc8000f8e0207 */
[----:B------:R-:W-:-:S03]  /*15c0*/  UIADD3 UR9, UR9, UR11, URZ ;  /* 0x0000000b09097290 */ /* 0x000fc6000fffe03f */
[----:B------:R-:W-:Y:S02]  /*15d0*/  ULDC.64 UR10, c[0x0][0x188] ;  /* 0x00006200000a7ab9 */ /* 0x000fe40000000a00 */
[----:B------:R-:W-:Y:S02]  /*15e0*/  UIMAD UR7, UR23, UR10, URZ ;  /* 0x0000000a170772a4 */ /* 0x000fe4000f8e023f */
[----:B------:R-:W-:Y:S02]  /*15f0*/  UIMAD.WIDE.U32 UR8, UR31, UR10, UR8 ;  /* 0x0000000a1f0872a5 */ /* 0x000fe4000f8e0008 */
[----:B------:R-:W-:-:S04]  /*1600*/  UIMAD UR7, UR31, UR11, UR7 ;  /* 0x0000000b1f0772a4 */ /* 0x000fc8000f8e0207 */
[----:B------:R-:W-:Y:S02]  /*1610*/  UIADD3 UR30, UR9, UR7, URZ ;  /* 0x00000007091e7290 */ /* 0x000fe4000fffe03f */
[----:B------:R-:W-:Y:S02]  /*1620*/  UMOV UR29, UR8 ;  /* 0x00000008001d7c82 */ /* 0x000fe40008000000 */
.L_x_3:
[----:B------:R-:W-:Y:S01]  /*1630*/  IABS R6, c[0x0][0x1c8] ;  /* 0x0000720000067a13 */ /* 0x000fe20000000000 */
[----:B------:R-:W-:Y:S01]  /*1640*/  ULDC.64 UR10, c[0x0][0x370] ;  /* 0x0000dc00000a7ab9 */ /* 0x000fe20000000a00 */
[----:B------:R-:W-:Y:S01]  /*1650*/  IABS R3, UR38 ;  /* 0x0000002600037c13 */ /* 0x000fe20008000000 */
[----:B------:R-:W-:Y:S01]  /*1660*/  @UP1 UIMAD.WIDE.U32 UR8, UR17, UR10, URZ ;  /* 0x0000000a110812a5 */ /* 0x000fe2000f8e003f */
[----:B------:R-:W1:Y:S01]  /*1670*/  I2F.RP R4, R6 ;  /* 0x0000000600047306 */ /* 0x000e620000209400 */
[----:B------:R-:W-:Y:S01]  /*1680*/  ULDC UR12, c[0x0][0x224] ;  /* 0x00008900000c7ab9 */ /* 0x000fe20000000800 */
[----:B------:R-:W-:Y:S01]  /*1690*/  ISETP.NE.AND P1, PT, RZ, c[0x0][0x1c8], PT ;  /* 0x00007200ff007a0c */ /* 0x000fe20003f25270 */
[----:B------:R-:W-:Y:S02]  /*16a0*/  @UP1 UIMAD UR25, UR17, UR11, UR9 ;  /* 0x0000000b111912a4 */ /* 0x000fe4000f8e0209 */
[----:B------:R-:W-:-:S02]  /*16b0*/  USHF.L.U32 UR13, UR31, 0x7, URZ ;  /* 0x000000071f0d7899 */ /* 0x000fc4000800063f */
[----:B------:R-:W-:Y:S02]  /*16c0*/  @UP1 UMOV UR24, UR8 ;  /* 0x0000000800181c82 */ /* 0x000fe40008000000 */
[----:B------:R-:W-:Y:S02]  /*16d0*/  ULDC.64 UR8, c[0x0][0x368] ;  /* 0x0000da0000087ab9 */ /* 0x000fe40000000a00 */
[----:B------:R-:W-:Y:S02]  /*16e0*/  @!UP1 UIMAD UR7, UR23, UR8, URZ ;  /* 0x00000008170792a4 */ /* 0x000fe4000f8e023f */
[----:B------:R-:W-:Y:S02]  /*16f0*/  ULDC.64 UR10, c[0x0][0x3d8] ;  /* 0x0000f600000a7ab9 */ /* 0x000fe40000000a00 */
[----:B------:R-:W-:Y:S01]  /*1700*/  @!UP1 UIMAD UR7, UR31, UR9, UR7 ;  /* 0x000000091f0792a4 */ /* 0x000fe2000f8e0207 */
[----:B-1----:R-:W1:Y:S01]  /*1710*/  MUFU.RCP R4, R4 ;  /* 0x0000000400047308 */ /* 0x002e620000001000 */
[----:B------:R-:W-:-:S02]  /*1720*/  @!UP1 UIMAD.WIDE.U32 UR8, UR31, UR8, URZ ;  /* 0x000000081f0892a5 */ /* 0x000fc4000f8e003f */
[----:B------:R-:W-:Y:S02]  /*1730*/  USHF.R.S32.HI UR20, URZ, 0x1f, UR22 ;  /* 0x0000001f3f147899 */ /* 0x000fe40008011416 */
[----:B------:R-:W-:Y:S02]  /*1740*/  @!UP1 UIADD3 UR25, UR9, UR7, URZ ;  /* 0x0000000709199290 */ /* 0x000fe4000fffe03f */
[----:B------:R-:W-:Y:S01]  /*1750*/  UIMAD UR7, UR23, UR12, UR52 ;  /* 0x0000000c170772a4 */ /* 0x000fe2000f8e0234 */
[----:B------:R-:W2:Y:S01]  /*1760*/  S2UR UR12, SR_CTAID.X ;  /* 0x00000000000c79c3 */ /* 0x000ea20000002500 */
[----:B------:R-:W-:Y:S02]  /*1770*/  @!UP1 UMOV UR24, UR8 ;  /* 0x0000000800189c82 */ /* 0x000fe40008000000 */
[----:B------:R-:W-:Y:S02]  /*1780*/  UIADD3 UR7, UR45, UR7, URZ ;  /* 0x000000072d077290 */ /* 0x000fe4000fffe03f */
[----:B------:R-:W-:-:S02]  /*1790*/  UIMAD.WIDE.U32 UR8, UR36, UR17, URZ ;  /* 0x00000011240872a5 */ /* 0x000fc4000f8e003f */
[----:B------:R-:W-:Y:S01]  /*17a0*/  UIMAD UR7, UR36, UR7, UR51 ;  /* 0x00000007240772a4 */ /* 0x000fe2000f8e0233 */
[----:B-1----:R-:W-:Y:S01]  /*17b0*/  IADD3 R4, R4, 0xffffffe, RZ ;  /* 0x0ffffffe04047810 */ /* 0x002fe20007ffe0ff */
[----:B------:R-:W-:Y:S02]  /*17c0*/  USEL UR15, UR42, UR8, !UP1 ;  /* 0x000000082a0f7287 */ /* 0x000fe4000c800000 */
[----:B------:R-:W-:Y:S01]  /*17d0*/  UIADD3 UR21, UR43, UR7, URZ ;  /* 0x000000072b157290 */ /* 0x000fe2000fffe03f */
[----:B------:R-:W1:Y:S01]  /*17e0*/  F2I.FTZ.U32.TRUNC.NTZ R5, R4 ;  /* 0x0000000400057305 */ /* 0x000e62000021f000 */
[----:B------:R-:W-:-:S04]  /*17f0*/  UIMAD UR7, UR37, UR17, URZ ;  /* 0x00000011250772a4 */ /* 0x000fc8000f8e023f */
[----:B------:R-:W-:Y:S02]  /*1800*/  @UP1 UIADD3 UR21, UR9, UR7, URZ ;  /* 0x0000000709151290 */ /* 0x000fe4000fffe03f */
[----:B------:R-:W-:-:S04]  /*1810*/  USHF.L.U64.HI UR7, UR31, 0x7, UR23 ;  /* 0x000000071f077899 */ /* 0x000fc80008010217 */
[----:B------:R-:W-:Y:S02]  /*1820*/  USEL UR7, UR7, URZ, UP4 ;  /* 0x0000003f07077287 */ /* 0x000fe4000a000000 */
[----:B--2---:R-:W-:Y:S01]  /*1830*/  UIMAD.WIDE.U32 UR8, UR12, UR10, URZ ;  /* 0x0000000a0c0872a5 */ /* 0x004fe2000f8e003f */
[----:B-1----:R-:W-:-:S03]  /*1840*/  IMAD.MOV R0, RZ, RZ, -R5 ;  /* 0x000000ffff007224 */ /* 0x002fc600078e0a05 */
[----:B------:R-:W-:Y:S01]  /*1850*/  UIMAD UR11, UR12, UR11, UR9 ;  /* 0x0000000b0c0b72a4 */ /* 0x000fe2000f8e0209 */
[----:B------:R-:W-:Y:S01]  /*1860*/  IMAD.MOV.U32 R4, RZ, RZ, RZ ;  /* 0x000000ffff047224 */ /* 0x000fe200078e00ff */
[----:B------:R-:W-:Y:S01]  /*1870*/  USEL UR12, UR8, URZ, UP6 ;  /* 0x0000003f080c7287 */ /* 0x000fe2000b000000 */
[----:B------:R-:W-:Y:S01]  /*1880*/  IMAD R0, R0, R6, RZ ;  /* 0x0000000600007224 */ /* 0x000fe200078e02ff */
[----:B------:R-:W-:Y:S02]  /*1890*/  USEL UR8, UR13, URZ, UP4 ;  /* 0x0000003f0d087287 */ /* 0x000fe4000a000000 */
[----:B------:R-:W-:Y:S01]  /*18a0*/  USEL UR26, UR11, URZ, UP6 ;  /* 0x0000003f0b1a7287 */ /* 0x000fe2000b000000 */
[----:B------:R-:W-:Y:S01]  /*18b0*/  IMAD.HI.U32 R0, R5, R0, R4 ;  /* 0x0000000005007227 */ /* 0x000fe200078e0004 */
[----:B------:R-:W-:Y:S02]  /*18c0*/  UIADD3 UR8, UP0, UR14, UR8, URZ ;  /* 0x000000080e087290 */ /* 0x000fe4000ff1e03f */
[----:B------:R-:W-:-:S02]  /*18d0*/  ULDC UR13, c[0x0][0x234] ;  /* 0x00008d00000d7ab9 */ /* 0x000fc40000000800 */
[----:B------:R-:W-:Y:S01]  /*18e0*/  UIADD3.X UR9, UR27, UR7, URZ, UP0, !UPT ;  /* 0x000000071b097290 */ /* 0x000fe200087fe43f */
[----:B------:R-:W-:Y:S01]  /*18f0*/  IMAD.HI.U32 R0, R0, R3, RZ ;  /* 0x0000000300007227 */ /* 0x000fe200078e00ff */
[----:B------:R-:W-:-:S03]  /*1900*/  UIMAD UR7, UR37, UR8, URZ ;  /* 0x00000008250772a4 */ /* 0x000fc6000f8e023f */
[----:B------:R-:W-:Y:S01]  /*1910*/  IMAD.MOV R4, RZ, RZ, -R0 ;  /* 0x000000ffff047224 */ /* 0x000fe200078e0a00 */
[----:B------:R-:W-:Y:S02]  /*1920*/  UIMAD UR10, UR36, UR9, UR7 ;  /* 0x00000009240a72a4 */ /* 0x000fe4000f8e0207 */
[----:B------:R-:W-:Y:S01]  /*1930*/  @UP5 USEL UR7, UR54, UR17, !UP1 ;  /* 0x0000001136075287 */ /* 0x000fe2000c800000 */
[C---:B------:R-:W-:Y:S01]  /*1940*/  IMAD R3, R6.reuse, R4, R3 ;  /* 0x0000000406037224 */ /* 0x040fe200078e0203 */
[----:B------:R-:W-:Y:S02]  /*1950*/  UIMAD.WIDE.U32 UR8, UR36, UR8, URZ ;  /* 0x00000008240872a5 */ /* 0x000fe4000f8e003f */
[----:B------:R-:W-:Y:S02]  /*1960*/  @UP5 UIMAD UR13, UR38, UR13, UR7 ;  /* 0x0000000d260d52a4 */ /* 0x000fe4000f8e0207 */
[----:B------:R-:W-:Y:S01]  /*1970*/  ISETP.GT.U32.AND P0, PT, R6, R3, PT ;  /* 0x000000030600720c */ /* 0x000fe20003f04070 */
[----:B------:R-:W-:-:S04]  /*1980*/  UIADD3 UR23, UR9, UR10, URZ ;  /* 0x0000000a09177290 */ /* 0x000fc8000fffe03f */
[----:B------:R-:W-:-:S08]  /*1990*/  @!UP5 UMOV UR13, UR49 ;  /* 0x00000031000ddc82 */ /* 0x000fd00008000000 */
[----:B------:R-:W-:Y:S01]  /*19a0*/  @!P0 IMAD.IADD R3, R3, 0x1, -R6 ;  /* 0x0000000103038824 */ /* 0x000fe200078e0a06 */
[----:B------:R-:W-:Y:S02]  /*19b0*/  @!P0 IADD3 R0, R0, 0x1, RZ ;  /* 0x0000000100008810 */ /* 0x000fe40007ffe0ff */
[----:B------:R-:W-:Y:S02]  /*19c0*/  ISETP.LE.AND P0, PT, RZ, UR56, PT ;  /* 0x00000038ff007c0c */ /* 0x000fe4000bf03270 */
[----:B------:R-:W-:-:S13]  /*19d0*/  ISETP.GE.U32.AND P2, PT, R3, R6, PT ;  /* 0x000000060300720c */ /* 0x000fda0003f46070 */
[----:B------:R-:W-:-:S05]  /*19e0*/  @P2 IADD3 R0, R0, 0x1, RZ ;  /* 0x0000000100002810 */ /* 0x000fca0007ffe0ff */
[----:B------:R-:W-:Y:S01]  /*19f0*/  @!P0 IMAD.MOV R0, RZ, RZ, -R0 ;  /* 0x000000ffff008224 */ /* 0x000fe200078e0a00 */
[----:B------:R-:W-:Y:S02]  /*1a00*/  PLOP3.LUT P0, PT, PT, PT, UP5, 0x80, 0x0 ;  /* 0x000000000000781c */ /* 0x000fe40003f0f058 */
[----:B------:R-:W-:-:S04]  /*1a10*/  @!P1 LOP3.LUT R0, RZ, c[0x0][0x1c8], RZ, 0x33, !PT ;  /* 0x00007200ff009a12 */ /* 0x000fc800078e33ff */
[----:B------:R-:W-:-:S07]  /*1a20*/  SHF.R.S32.HI R12, RZ, 0x1f, R0 ;  /* 0x0000001fff0c7819 */ /* 0x000fce0000011400 */
[----:B------:R-:W-:Y:S05]  /*1a30*/  @!P0 BRA `(.L_x_4) ;  /* 0x0000005000008947 */ /* 0x000fea0003800000 */
[----:B------:R-:W-:Y:S02]  /*1a40*/  ULDC UR7, c[0x0][0x224] ;  /* 0x0000890000077ab9 */ /* 0x000fe40000000800 */
[----:B------:R-:W-:-:S04]  /*1a50*/  @!UP1 UIMAD UR17, UR31, UR7, URZ ;  /* 0x000000071f1192a4 */ /* 0x000fc8000f8e023f */
[----:B------:R-:W-:-:S04]  /*1a60*/  ULEA UR7, UR31, UR17, 0x7 ;  /* 0x000000111f077291 */ /* 0x000fc8000f8e383f */
[----:B------:R-:W-:Y:S01]  /*1a70*/  UIMAD UR11, UR55, UR38, UR7 ;  /* 0x00000026370b72a4 */ /* 0x000fe2000f8e0207 */
[----:B------:R-:W-:Y:S05]  /*1a80*/  BRA `(.L_x_5) ;  /* 0x0000001000007947 */ /* 0x000fea0003800000 */
.L_x_4:
[----:B------:R-:W-:Y:S02]  /*1a90*/  UMOV UR11, UR50 ;  /* 0x00000032000b7c82 */ /* 0x000fe40008000000 */
.L_x_5:
[----:B------:R-:W1:Y:S01]  /*1aa0*/  S2R R10, SR_TID.X ;  /* 0x00000000000a7919 */ /* 0x000e620000002100 */
[----:B------:R-:W-:Y:S01]  /*1ab0*/  UIADD3 UR8, UP3, UP2, UR8, UR41, UR47 ;  /* 0x0000002908087290 */ /* 0x000fe2000fa7e02f */
[----:B------:R-:W-:Y:S01]  /*1ac0*/  BSSY B1, `(.L_x_1) ;  /* 0x0000666000017945 */ /* 0x000fe20003800000 */
[----:B------:R-:W-:Y:S01]  /*1ad0*/  UISETP.GE.AND UP4, UPT, UR28, 0x1, UPT ;  /* 0x000000011c00788c */ /* 0x000fe2000bf86270 */
[----:B------:R-:W2:Y:S01]  /*1ae0*/  S2R R22, SR_TID.X ;  /* 0x0000000000167919 */ /* 0x000ea20000002100 */
[----:B------:R-:W-:Y:S02]  /*1af0*/  UIADD3 UR15, UP1, UP0, UR12, UR8, UR15 ;  /* 0x000000080c0f7290 */ /* 0x000fe4000f83e00f */
[----:B------:R-:W-:Y:S01]  /*1b00*/  UMOV UR17, 0x4 ;  /* 0x0000000400117882 */ /* 0x000fe20000000000 */
[----:B------:R-:W3:Y:S01]  /*1b10*/  S2R R23, SR_TID.X ;  /* 0x0000000000177919 */ /* 0x000ee20000002100 */
[----:B------:R-:W-:-:S02]  /*1b20*/  ULDC.64 UR8, c[0x0][0x1a8] ;  /* 0x00006a0000087ab9 */ /* 0x000fc40000000a00 */
[----:B------:R-:W-:-:S04]  /*1b30*/  UIMAD UR7, UR61, UR8, URZ ;  /* 0x000000083d0772a4 */ /* 0x000fc8000f8e023f */
[----:B------:R-:W-:-:S03]  /*1b40*/  UIMAD UR12, UR38, UR9, UR7 ;  /* 0x00000009260c72a4 */ /* 0x000fc6000f8e0207 */
[----:B------:R-:W-:Y:S02]  /*1b50*/  ULDC.64 UR8, c[0x0][0x378] ;  /* 0x0000de0000087ab9 */ /* 0x000fe40000000a00 */
[----:B------:R-:W-:Y:S01]  /*1b60*/  UIMAD UR7, UR61, UR8, URZ ;  /* 0x000000083d0772a4 */ /* 0x000fe2000f8e023f */
[----:B-1----:R-:W-:-:S03]  /*1b70*/  SHF.R.S32.HI R11, RZ, 0x1f, R10 ;  /* 0x0000001fff0b7819 */ /* 0x002fc6000001140a */
[----:B------:R-:W-:Y:S01]  /*1b80*/  UIMAD UR10, UR38, UR9, UR7 ;  /* 0x00000009260a72a4 */ /* 0x000fe2000f8e0207 */
[----:B------:R-:W-:Y:S02]  /*1b90*/  LEA.HI R4, R11, R10, RZ, 0x2 ;  /* 0x0000000a0b047211 */ /* 0x000fe400078f10ff */
[----:B------:R-:W-:Y:S01]  /*1ba0*/  ULDC.64 UR8, c[0x0][0x370] ;  /* 0x0000dc0000087ab9 */ /* 0x000fe20000000a00 */
[----:B--2---:R-:W-:Y:S01]  /*1bb0*/  SHF.R.S32.HI R22, RZ, 0x1f, R22 ;  /* 0x0000001fff167819 */ /* 0x004fe20000011416 */
[----:B------:R-:W-:Y:S01]  /*1bc0*/  UIMAD UR7, UR27, UR8, URZ ;  /* 0x000000081b0772a4 */ /* 0x000fe2000f8e023f */
[----:B------:R-:W-:Y:S01]  /*1bd0*/  LOP3.LUT R4, R4, 0xfffffffc, RZ, 0xc0, !PT ;  /* 0xfffffffc04047812 */ /* 0x000fe200078ec0ff */
[----:B------:R-:W-:Y:S01]  /*1be0*/  UIADD3 UR8, UR14, UR13, URZ ;  /* 0x0000000d0e087290 */ /* 0x000fe2000fffe03f */
[----:B---3--:R-:W-:Y:S01]  /*1bf0*/  LEA.HI R22, R22, R23, RZ, 0x2 ;  /* 0x0000001716167211 */ /* 0x008fe200078f10ff */
[----:B------:R-:W-:Y:S02]  /*1c00*/  UIMAD UR7, UR14, UR9, UR7 ;  /* 0x000000090e0772a4 */ /* 0x000fe4000f8e0207 */
[----:B------:R-:W-:Y:S01]  /*1c10*/  IMAD.IADD R4, R10, 0x1, -R4 ;  /* 0x000000010a047824 */ /* 0x000fe200078e0a04 */
[----:B------:R-:W-:Y:S01]  /*1c20*/  SHF.R.S32.HI R22, RZ, 0x2, R22 ;  /* 0x00000002ff167819 */ /* 0x000fe20000011416 */
[----:B------:R-:W-:-:S02]  /*1c30*/  UIADD3 UR9, UR14, UR11, URZ ;  /* 0x0000000b0e097290 */ /* 0x000fc4000fffe03f */
[----:B------:R-:W-:Y:S01]  /*1c40*/  IMAD.SHL.U32 R4, R4, 0x8, RZ ;  /* 0x0000000804047824 */ /* 0x000fe200078e00ff */
[----:B------:R-:W-:Y:S01]  /*1c50*/  SHF.R.S32.HI R14, RZ, 0x1f, R22 ;  /* 0x0000001fff0e7819 */ /* 0x000fe20000011416 */
[----:B------:R-:W-:Y:S01]  /*1c60*/  ULEA.HI.SX32 UR11, UR32, 0xffffffff, 0x1a ;  /* 0xffffffff200b7891 */ /* 0x000fe2000f8fd23f */
[----:B------:R-:W-:Y:S02]  /*1c70*/  IADD3 R3, P0, R22, UR14, RZ ;  /* 0x0000000e16037c10 */ /* 0x000fe4000ff1e0ff */
[--C-:B------:R-:W-:Y:S02]  /*1c80*/  SHF.R.S32.HI R5, RZ, 0x1f, R4.reuse ;  /* 0x0000001fff057819 */ /* 0x100fe40000011404 */
[----:B------:R-:W-:Y:S02]  /*1c90*/  IADD3.X R7, R14, UR27, RZ, P0, !PT ;  /* 0x0000001b0e077c10 */ /* 0x000fe400087fe4ff */
[----:B------:R-:W-:Y:S01]  /*1ca0*/  IADD3 R6, P0, R4, UR24, RZ ;  /* 0x0000001804067c10 */ /* 0x000fe2000ff1e0ff */
[----:B------:R-:W-:-:S04]  /*1cb0*/  IMAD.WIDE.U32 R8, R3, c[0x0][0x190], R4 ;  /* 0x0000640003087a25 */ /* 0x000fc800078e0004 */
[----:B------:R-:W-:Y:S01]  /*1cc0*/  IMAD R7, R7, c[0x0][0x190], RZ ;  /* 0x0000640007077a24 */ /* 0x000fe200078e02ff */
[----:B------:R-:W-:-:S03]  /*1cd0*/  IADD3 R8, P1, R8, UR39, RZ ;  /* 0x0000002708087c10 */ /* 0x000fc6000ff3e0ff */
[----:B------:R-:W-:Y:S01]  /*1ce0*/  IMAD R3, R3, c[0x0][0x194], R7 ;  /* 0x0000650003037a24 */ /* 0x000fe200078e0207 */
[----:B------:R-:W-:Y:S01]  /*1cf0*/  IADD3.X R7, R5, UR25, RZ, P0, !PT ;  /* 0x0000001905077c10 */ /* 0x000fe200087fe4ff */
[----:B------:R-:W-:-:S03]  /*1d00*/  ULDC.64 UR24, c[0x0][0x200] ;  /* 0x0000800000187ab9 */ /* 0x000fc60000000a00 */
[----:B------:R-:W-:Y:S01]  /*1d10*/  IADD3.X R9, R9, UR34, R3, P1, !PT ;  /* 0x0000002209097c10 */ /* 0x000fe20008ffe403 */
[----:B------:R-:W-:-:S04]  /*1d20*/  IMAD.U32 R3, RZ, RZ, UR14 ;  /* 0x0000000eff037e24 */ /* 0x000fc8000f8e00ff */
[----:B------:R-:W-:-:S04]  /*1d30*/  IMAD.WIDE.U32 R6, R3, c[0x0][0x370], R6 ;  /* 0x0000dc0003067a25 */ /* 0x000fc800078e0006 */
[----:B------:R-:W-:Y:S01]  /*1d40*/  IMAD.U32 R3, RZ, RZ, UR38 ;  /* 0x00000026ff037e24 */ /* 0x000fe2000f8e00ff */
[----:B------:R-:W-:Y:S01]  /*1d50*/  IADD3 R7, R7, UR7, RZ ;  /* 0x0000000707077c10 */ /* 0x000fe2000fffe0ff */
[----:B------:R-:W-:-:S04]  /*1d60*/  UIADD3.X UR7, UR23, UR48, UR53, UP3, UP2 ;  /* 0x0000003017077290 */ /* 0x000fc80009fe4435 */
[----:B------:R-:W-:Y:S01]  /*1d70*/  IMAD.WIDE.U32 R6, R3, c[0x0][0x378], R6 ;  /* 0x0000de0003067a25 */ /* 0x000fe200078e0006 */
[----:B------:R-:W-:Y:S01]  /*1d80*/  LEA.HI R3, R11, R10, RZ, 0x5 ;  /* 0x0000000a0b037211 */ /* 0x000fe200078f28ff */
[----:B------:R-:W-:-:S03]  /*1d90*/  UIADD3.X UR7, UR26, UR7, UR21, UP1, UP0 ;  /* 0x000000071a077290 */ /* 0x000fc60008fe0415 */
[----:B------:R-:W-:Y:S02]  /*1da0*/  LOP3.LUT R11, R3, 0xffffffe0, RZ, 0xc0, !PT ;  /* 0xffffffe0030b7812 */ /* 0x000fe400078ec0ff */
[----:B------:R-:W-:-:S03]  /*1db0*/  IADD3 R7, R7, UR10, RZ ;  /* 0x0000000a07077c10 */ /* 0x000fc6000fffe0ff */
[----:B------:R-:W-:Y:S01]  /*1dc0*/  IMAD.IADD R11, R10, 0x1, -R11 ;  /* 0x000000010a0b7824 */ /* 0x000fe200078e0a0b */
[----:B------:R-:W-:Y:S01]  /*1dd0*/  SHF.R.S32.HI R10, RZ, 0x5, R3 ;  /* 0x00000005ff0a7819 */ /* 0x000fe20000011403 */
[----:B------:R-:W-:Y:S02]  /*1de0*/  IMAD.U32 R3, RZ, RZ, UR38 ;  /* 0x00000026ff037e24 */ /* 0x000fe4000f8e00ff */
[----:B------:R-:W-:-:S04]  /*1df0*/  IMAD.WIDE.U32 R6, R22, c[0x0][0x370], R6 ;  /* 0x0000dc0016067a25 */ /* 0x000fc800078e0006 */
[----:B------:R-:W-:Y:S01]  /*1e00*/  IMAD.WIDE.U32 R8, R3, c[0x0][0x1a8], R8 ;  /* 0x00006a0003087a25 */ /* 0x000fe200078e0008 */
[----:B------:R-:W-:-:S03]  /*1e10*/  LEA R234, P3, R6, c[0x0][0x330], 0x1 ;  /* 0x0000cc0006ea7a11 */ /* 0x000fc600078608ff */
[----:B------:R-:W-:Y:S01]  /*1e20*/  IMAD R10, R10, UR46, R11 ;  /* 0x0000002e0a0a7c24 */ /* 0x000fe2000f8e020b */
[----:B------:R-:W-:Y:S01]  /*1e30*/  IADD3 R11, R9, UR12, RZ ;  /* 0x0000000c090b7c10 */ /* 0x000fe2000fffe0ff */
[----:B------:R-:W-:Y:S01]  /*1e40*/  IMAD R3, R14, c[0x0][0x370], RZ ;  /* 0x0000dc000e037a24 */ /* 0x000fe200078e02ff */
[----:B------:R-:W-:Y:S01]  /*1e50*/  LEA R236, P0, R8, c[0x0][0x160], 0x1 ;  /* 0x0000580008ec7a11 */ /* 0x000fe200078008ff */
[----:B------:R-:W-:Y:S02]  /*1e60*/  UIMAD.WIDE UR12, UR8, UR17, UR24 ;  /* 0x00000011080c72a5 */ /* 0x000fe4000f8e0218 */
[----:B------:R-:W-:Y:S01]  /*1e70*/  IMAD R9, R22, c[0x0][0x374], R3 ;  /* 0x0000dd0016097a24 */ /* 0x000fe200078e0203 */
[----:B------:R-:W-:Y:S01]  /*1e80*/  LEA.HI.X R237, R8, c[0x0][0x164], R11, 0x1, P0 ;  /* 0x0000590008ed7a11 */ /* 0x000fe200000f0c0b */
[----:B------:R-:W-:Y:S01]  /*1e90*/  ULDC.64 UR24, c[0x0][0x3c8] ;  /* 0x0000f20000187ab9 */ /* 0x000fe20000000a00 */
[----:B------:R-:W-:Y:S01]  /*1ea0*/  PLOP3.LUT P0, PT, PT, PT, UP4, 0x80, 0x0 ;  /* 0x000000000000781c */ /* 0x000fe20003f0f048 */
[----:B------:R-:W-:Y:S01]  /*1eb0*/  IMAD.IADD R7, R7, 0x1, R9 ;  /* 0x0000000107077824 */ /* 0x000fe200078e0209 */
[----:B------:R-:W-:Y:S01]  /*1ec0*/  IADD3 R3, P2, R10, UR15, RZ ;  /* 0x0000000f0a037c10 */ /* 0x000fe2000ff5e0ff */
[----:B------:R-:W-:-:S03]  /*1ed0*/  UIMAD.WIDE UR14, UR9, UR17, UR24 ;  /* 0x00000011090e72a5 */ /* 0x000fc6000f8e0218 */
[C---:B------:R-:W-:Y:S02]  /*1ee0*/  LEA R233, P1, R3.reuse, c[0x0][0x350], 0x2 ;  /* 0x0000d40003e97a11 */ /* 0x040fe400078210ff */
[----:B------:R-:W-:Y:S02]  /*1ef0*/  LEA.HI.X.SX32 R10, R10, UR7, 0x1, P2 ;  /* 0x000000070a0a7c11 */ /* 0x000fe400090f0eff */
[----:B------:R-:W-:Y:S02]  /*1f00*/  LEA.HI.X R235, R6, c[0x0][0x334], R7, 0x1, P3 ;  /* 0x0000cd0006eb7a11 */ /* 0x000fe400018f0c07 */
[----:B------:R-:W-:Y:S01]  /*1f10*/  LEA.HI.X R232, R3, c[0x0][0x354], R10, 0x2, P1 ;  /* 0x0000d50003e87a11 */ /* 0x000fe200008f140a */
[----:B------:R-:W-:Y:S05]  /*1f20*/  @!P0 BRA `(.L_x_6) ;  /* 0x000059a000008947 */ /* 0x000fea0003800000 */
[----:B------:R-:W2:Y:S01]  /*1f30*/  LDL R20, [R1+0x3c] ;  /* 0x00003c0001147983 */ /* 0x000ea20000100800 */
[----:B------:R-:W-:-:S03]  /*1f40*/  ULDC.64 UR8, c[0x0][0x1a0] ;  /* 0x0000680000087ab9 */ /* 0x000fc60000000a00 */
[----:B------:R-:W3:Y:S01]  /*1f50*/  LDL R21, [R1+0x2c] ;  /* 0x00002c0001157983 */ /* 0x000ee20000100800 */
[----:B------:R-:W-:-:S04]  /*1f60*/  UIMAD UR7, UR20, UR8, URZ ;  /* 0x00000008140772a4 */ /* 0x000fc8000f8e023f */
[----:B------:R-:W-:-:S03]  /*1f70*/  UIMAD UR10, UR22, UR9, UR7 ;  /* 0x00000009160a72a4 */ /* 0x000fc6000f8e0207 */
[----:B------:R-:W-:Y:S02]  /*1f80*/  ULDC.64 UR8, c[0x0][0x198] ;  /* 0x0000660000087ab9 */ /* 0x000fe40000000a00 */
[----:B------:R-:W-:Y:S01]  /*1f90*/  UIMAD UR7, UR20, UR8, URZ ;  /* 0x00000008140772a4 */ /* 0x000fe2000f8e023f */
[----:B------:R-:W-:-:S03]  /*1fa0*/  IMAD.U32 R3, RZ, RZ, UR22 ;  /* 0x00000016ff037e24 */ /* 0x000fc6000f8e00ff */
[----:B------:R-:W-:Y:S02]  /*1fb0*/  UIMAD UR7, UR22, UR9, UR7 ;  /* 0x00000009160772a4 */ /* 0x000fe4000f8e0207 */
[----:B------:R-:W-:Y:S01]  /*1fc0*/  UIMAD UR9, UR18, -0x80, UR6 ;  /* 0xffffff80120978a4 */ /* 0x000fe2000f8e0206 */
[----:B------:R-:W-:Y:S01]  /*1fd0*/  IADD3 R9, R22, 0x40, RZ ;  /* 0x0000004016097810 */ /* 0x000fe20007ffe0ff */
[----:B------:R-:W-:-:S04]  /*1fe0*/  IMAD.WIDE.U32 R6, R3, c[0x0][0x1a0], R4 ;  /* 0x0000680003067a25 */ /* 0x000fc800078e0004 */
[----:B------:R-:W-:Y:S01]  /*1ff0*/  IMAD.WIDE.U32 R4, R3, c[0x0][0x198], R4 ;  /* 0x0000660003047a25 */ /* 0x000fe200078e0004 */
[----:B------:R-:W-:Y:S02]  /*2000*/  ISETP.GE.AND P1, PT, R9, UR9, PT ;  /* 0x0000000909007c0c */ /* 0x000fe4000bf26270 */
[----:B------:R-:W-:Y:S01]  /*2010*/  IADD3 R6, P2, R6, UR29, RZ ;  /* 0x0000001d06067c10 */ /* 0x000fe2000ff5e0ff */
[----:B------:R-:W-:Y:S01]  /*2020*/  IMAD.U32 R8, RZ, RZ, UR10 ;  /* 0x0000000aff087e24 */ /* 0x000fe2000f8e00ff */
[----:B------:R-:W-:Y:S01]  /*2030*/  IADD3 R4, P0, R4, UR33, RZ ;  /* 0x0000002104047c10 */ /* 0x000fe2000ff1e0ff */
[----:B------:R-:W-:-:S03]  /*2040*/  IMAD.U32 R3, RZ, RZ, UR7 ;  /* 0x00000007ff037e24 */ /* 0x000fc6000f8e00ff */
[----:B------:R-:W-:Y:S01]  /*2050*/  IADD3.X R7, R7, UR30, R8, P2, !PT ;  /* 0x0000001e07077c10 */ /* 0x000fe200097fe408 */
[C---:B------:R-:W-:Y:S01]  /*2060*/  IMAD R8, R12.reuse, c[0x0][0x1b0], RZ ;  /* 0x00006c000c087a24 */ /* 0x040fe200078e02ff */
[----:B------:R-:W-:Y:S01]  /*2070*/  IADD3.X R5, R5, UR35, R3, P0, !PT ;  /* 0x0000002305057c10 */ /* 0x000fe200087fe403 */
[----:B------:R-:W-:Y:S02]  /*2080*/  IMAD R3, R12, c[0x0][0x1b8], RZ ;  /* 0x00006e000c037a24 */ /* 0x000fe400078e02ff */
[----:B------:R-:W-:-:S04]  /*2090*/  IMAD.WIDE.U32 R6, R0, c[0x0][0x1b8], R6 ;  /* 0x00006e0000067a25 */ /* 0x000fc800078e0006 */
[C---:B------:R-:W-:Y:S02]  /*20a0*/  IMAD R3, R0.reuse, c[0x0][0x1bc], R3 ;  /* 0x00006f0000037a24 */ /* 0x040fe400078e0203 */
[C---:B------:R-:W-:Y:S02]  /*20b0*/  IMAD R8, R0.reuse, c[0x0][0x1b4], R8 ;  /* 0x00006d0000087a24 */ /* 0x040fe400078e0208 */
[----:B------:R-:W-:Y:S01]  /*20c0*/  IMAD.WIDE.U32 R4, R0, c[0x0][0x1b0], R4 ;  /* 0x00006c0000047a25 */ /* 0x000fe200078e0004 */
[----:B------:R-:W-:-:S03]  /*20d0*/  @!P1 IADD3 R0, P0, R22, 0x40, RZ ;  /* 0x0000004016009810 */ /* 0x000fc60007f1e0ff */
[----:B------:R-:W-:Y:S01]  /*20e0*/  IMAD.IADD R7, R7, 0x1, R3 ;  /* 0x0000000107077824 */ /* 0x000fe200078e0203 */
[----:B------:R-:W-:Y:S02]  /*20f0*/  @!P1 IADD3.X R3, RZ, R14, RZ, P0, !PT ;  /* 0x0000000eff039210 */ /* 0x000fe400007fe4ff */
[----:B------:R-:W-:Y:S02]  /*2100*/  PLOP3.LUT P0, PT, PT, PT, UP6, 0x80, 0x0 ;  /* 0x000000000000781c */ /* 0x000fe40003f0f068 */
[C---:B------:R-:W-:Y:S01]  /*2110*/  ISETP.GE.AND P2, PT, R22.reuse, UR9, PT ;  /* 0x0000000916007c0c */ /* 0x040fe2000bf46270 */
[----:B------:R-:W-:Y:S01]  /*2120*/  UMOV UR7, UR11 ;  /* 0x0000000b00077c82 */ /* 0x000fe20008000000 */
[----:B------:R-:W-:Y:S01]  /*2130*/  @!P1 IADD3 R12, P3, R22, 0x40, RZ ;  /* 0x00000040160c9810 */ /* 0x000fe20007f7e0ff */
[----:B------:R-:W-:-:S03]  /*2140*/  UIMAD UR8, UR7, -0x40, UR28 ;  /* 0xffffffc0070878a4 */ /* 0x000fc6000f8e021c */
[----:B------:R-:W-:Y:S01]  /*2150*/  @!P1 IADD3.X R10, RZ, R14, RZ, P3, !PT ;  /* 0x0000000eff0a9210 */ /* 0x000fe20001ffe4ff */
[----:B------:R-:W-:Y:S02]  /*2160*/  IMAD.IADD R5, R5, 0x1, R8 ;  /* 0x0000000105057824 */ /* 0x000fe400078e0208 */
[----:B------:R-:W-:Y:S02]  /*2170*/  @!P1 IMAD.MOV.U32 R8, RZ, RZ, R6 ;  /* 0x000000ffff089224 */ /* 0x000fe400078e0006 */
[----:B------:R-:W-:Y:S02]  /*2180*/  @!P1 IMAD R10, R10, c[0x0][0x1a0], RZ ;  /* 0x000068000a0a9a24 */ /* 0x000fe400078e02ff */
[----:B------:R-:W-:Y:S02]  /*2190*/  @!P2 IMAD R11, R14, c[0x0][0x1a0], RZ ;  /* 0x000068000e0baa24 */ /* 0x000fe400078e02ff */
[----:B------:R-:W-:Y:S02]  /*21a0*/  @!P1 IMAD R10, R12, c[0x0][0x1a4], R10 ;  /* 0x000069000c0a9a24 */ /* 0x000fe400078e020a */
[----:B------:R-:W-:-:S02]  /*21b0*/  @!P1 IMAD.MOV.U32 R16, RZ, RZ, R4 ;  /* 0x000000ffff109224 */ /* 0x000fc400078e0004 */
[----:B------:R-:W-:Y:S02]  /*21c0*/  @!P1 IMAD.MOV.U32 R17, RZ, RZ, R5 ;  /* 0x000000ffff119224 */ /* 0x000fe400078e0005 */
[----:B------:R-:W-:Y:S01]  /*21d0*/  @!P1 IMAD R3, R3, c[0x0][0x198], RZ ;  /* 0x0000660003039a24 */ /* 0x000fe200078e02ff */
[----:B------:R-:W-:Y:S01]  /*21e0*/  ULEA.HI UR9, UR7, UR7, URZ, 0x1 ;  /* 0x0000000707097291 */ /* 0x000fe2000f8f083f */
[----:B------:R-:W-:Y:S02]  /*21f0*/  @!P2 IMAD R11, R22, c[0x0][0x1a4], R11 ;  /* 0x00006900160baa24 */ /* 0x000fe400078e020b */
[C---:B------:R-:W-:Y:S02]  /*2200*/  @!P1 IMAD R19, R0.reuse, c[0x0][0x19c], R3 ;  /* 0x0000670000139a24 */ /* 0x040fe400078e0203 */
[----:B------:R-:W-:Y:S01]  /*2210*/  @!P1 IMAD.WIDE.U32 R16, R0, c[0x0][0x198], R16 ;  /* 0x0000660000109a25 */ /* 0x000fe200078e0010 */
[----:B------:R-:W-:-:S04]  /*2220*/  ULOP3.LUT UR9, UR9, 0xfffffffe, URZ, 0xc0, !UPT ;  /* 0xfffffffe09097892 */ /* 0x000fc8000f8ec03f */
[----:B------:R-:W-:-:S04]  /*2230*/  UIADD3 UR9, UR7, -UR9, URZ ;  /* 0x8000000907097290 */ /* 0x000fc8000fffe03f */
[----:B------:R-:W-:Y:S01]  /*2240*/  UISETP.NE.AND UP0, UPT, UR9, 0x1, UPT ;  /* 0x000000010900788c */ /* 0x000fe2000bf05270 */
[----:B------:R-:W-:Y:S05]  /*2250*/  @P0 BAR.SYNC.DEFER_BLOCKING 0x0 ;  /* 0x0000000000000b1d */ /* 0x000fea0000010000 */
[----:B------:R-:W-:Y:S01]  /*2260*/  PLOP3.LUT P0, PT, PT, PT, UP0, 0x80, 0x0 ;  /* 0x000000000000781c */ /* 0x000fe20003f0f008 */
[----:B------:R-:W-:Y:S01]  /*2270*/  UMOV UR9, UR12 ;  /* 0x0000000c00097c82 */ /* 0x000fe20008000000 */
[----:B--2---:R-:W-:-:S04]  /*2280*/  IADD3 R9, R20, 0x8, RZ ;  /* 0x0000000814097810 */ /* 0x004fc80007ffe0ff */
[----:B------:R-:W-:Y:S01]  /*2290*/  ISETP.GE.AND P6, PT, R9, UR8, PT ;  /* 0x0000000809007c0c */ /* 0x000fe2000bfc6270 */
[--C-:B------:R-:W-:Y:S02]  /*22a0*/  @!P1 IMAD.MOV.U32 R9, RZ, RZ, R7.reuse ;  /* 0x000000ffff099224 */ /* 0x100fe400078e0007 */
[----:B------:R-:W-:-:S04]  /*22b0*/  @!P2 IMAD.WIDE.U32 R6, R22, c[0x0][0x1a0], R6 ;  /* 0x000068001606aa25 */ /* 0x000fc800078e0006 */
[----:B------:R-:W-:-:S04]  /*22c0*/  @!P1 IMAD.WIDE.U32 R12, R12, c[0x0][0x1a0], R8 ;  /* 0x000068000c0c9a25 */ /* 0x000fc800078e0008 */
[----:B------:R-:W-:Y:S01]  /*22d0*/  @!P2 IMAD R8, R14, c[0x0][0x198], RZ ;  /* 0x000066000e08aa24 */ /* 0x000fe200078e02ff */
[----:B------:R-:W-:Y:S01]  /*22e0*/  IADD3 R9, R20, 0x20, RZ ;  /* 0x0000002014097810 */ /* 0x000fe20007ffe0ff */
[----:B------:R-:W-:Y:S01]  /*22f0*/  @!P2 IMAD.IADD R0, R7, 0x1, R11 ;  /* 0x000000010700a824 */ /* 0x000fe200078e020b */
[----:B------:R-:W-:Y:S01]  /*2300*/  @!P1 IADD3 R3, R13, R10, RZ ;  /* 0x0000000a0d039210 */ /* 0x000fe20007ffe0ff */
[----:B------:R-:W-:Y:S01]  /*2310*/  @!P2 IMAD R18, R22, c[0x0][0x19c], R8 ;  /* 0x000067001612aa24 */ /* 0x000fe200078e0208 */
[----:B------:R-:W-:Y:S02]  /*2320*/  @!P2 LEA R10, P4, R6, c[0x0][0x170], 0x1 ;  /* 0x00005c00060aaa11 */ /* 0x000fe400078808ff */
[----:B------:R-:W-:Y:S01]  /*2330*/  @!P1 LEA R8, P3, R12, c[0x0][0x170], 0x1 ;  /* 0x00005c000c089a11 */ /* 0x000fe200078608ff */
[----:B------:R-:W-:Y:S01]  /*2340*/  @!P2 IMAD.WIDE.U32 R14, R22, c[0x0][0x198], R4 ;  /* 0x00006600160eaa25 */ /* 0x000fe200078e0004 */
[----:B------:R-:W-:Y:S02]  /*2350*/  ISETP.GE.AND P5, PT, R9, UR8, PT ;  /* 0x0000000809007c0c */ /* 0x000fe4000bfa6270 */
[----:B------:R-:W-:Y:S01]  /*2360*/  @!P2 LEA.HI.X R11, R6, c[0x0][0x174], R0, 0x1, P4 ;  /* 0x00005d00060baa11 */ /* 0x000fe200020f0c00 */
[----:B------:R-:W-:Y:S01]  /*2370*/  @!P1 IMAD.IADD R5, R17, 0x1, R19 ;  /* 0x0000000111059824 */ /* 0x000fe200078e0213 */
[----:B------:R-:W-:Y:S01]  /*2380*/  @!P1 LEA.HI.X R9, R12, c[0x0][0x174], R3, 0x1, P3 ;  /* 0x00005d000c099a11 */ /* 0x000fe200018f0c03 */
[----:B---3--:R-:W-:Y:S01]  /*2390*/  IMAD.SHL.U32 R0, R21, 0x2, RZ ;  /* 0x0000000215007824 */ /* 0x008fe200078e00ff */
[----:B------:R-:W-:Y:S01]  /*23a0*/  @!P1 LEA R4, P3, R16, c[0x0][0x168], 0x1 ;  /* 0x00005a0010049a11 */ /* 0x000fe200078608ff */
[----:B------:R-:W-:Y:S01]  /*23b0*/  @!P2 IMAD.IADD R3, R15, 0x1, R18 ;  /* 0x000000010f03a824 */ /* 0x000fe200078e0212 */
[----:B------:R-:W-:-:S02]  /*23c0*/  @!P2 LEA R6, P4, R14, c[0x0][0x168], 0x1 ;  /* 0x00005a000e06aa11 */ /* 0x000fc400078808ff */
[----:B------:R-:W-:Y:S01]  /*23d0*/  @!P1 LEA.HI.X R5, R16, c[0x0][0x16c], R5, 0x1, P3 ;  /* 0x00005b0010059a11 */ /* 0x000fe200018f0c05 */
[----:B------:R-:W-:Y:S01]  /*23e0*/  @P2 STS [R0+0xf000], RZ ;  /* 0x00f000ff00002388 */ /* 0x000fe20000000800 */
[----:B------:R-:W-:-:S03]  /*23f0*/  ISETP.GE.AND P3, PT, R22, UR8, PT ;  /* 0x0000000816007c0c */ /* 0x000fc6000bf66270 */
[----:B------:R-:W-:Y:S01]  /*2400*/  @P2 STS [R0+0xf004], RZ ;  /* 0x00f004ff00002388 */ /* 0x000fe20000000800 */
[----:B------:R-:W-:-:S03]  /*2410*/  @!P2 LEA.HI.X R7, R14, c[0x0][0x16c], R3, 0x1, P4 ;  /* 0x00005b000e07aa11 */ /* 0x000fc600020f0c03 */
[----:B------:R-:W-:Y:S04]  /*2420*/  @P2 STS.64 [R0+0xf008], RZ ;  /* 0x00f008ff00002388 */ /* 0x000fe80000000a00 */
[----:B------:R-:W-:Y:S04]  /*2430*/  @P2 STS.128 [R0+0x11000], RZ ;  /* 0x011000ff00002388 */ /* 0x000fe80000000c00 */
[----:B------:R-:W-:Y:S01]  /*2440*/  @P2 STS.128 [R0+0x13000], RZ ;  /* 0x013000ff00002388 */ /* 0x000fe20000000c00 */
[----:B------:R-:W-:-:S03]  /*2450*/  IADD3 R3, R21, 0x1800, RZ ;  /* 0x0000180015037810 */ /* 0x000fc60007ffe0ff */
[----:B------:R-:W-:Y:S01]  /*2460*/  @!PT LDS RZ, [RZ] ;  /* 0x00000000fffff984 */ /* 0x000fe20000000800 */
[----:B------:R-:W-:Y:S01]  /*2470*/  @!PT LDS RZ, [RZ] ;  /* 0x00000000fffff984 */ /* 0x000fe20000000800 */
[----:B------:R-:W-:Y:S01]  /*2480*/  @!PT LDS RZ, [RZ] ;  /* 0x00000000fffff984 */ /* 0x000fe20000000800 */
[----:B------:R1:W-:Y:S04]  /*2490*/  @!P2 LDGSTS.E.BYPASS.LTC128B.128 [R0+0xf000], [R10.64] ;  /* 0x0f0000000a00afae */ /* 0x0003e8000b901d44 */
[----:B------:R1:W-:Y:S04]  /*24a0*/  @!P2 LDGSTS.E.BYPASS.LTC128B.128 [R0+0x11000], [R10.64+0x40] ;  /* 0x110000400a00afae */ /* 0x0003e8000b901d44 */
[----:B------:R1:W-:Y:S04]  /*24b0*/  @!P2 LDGSTS.E.BYPASS.LTC128B.128 [R0+0x13000], [R10.64+0x80] ;  /* 0x130000800a00afae */ /* 0x0003e8000b901d44 */
[----:B------:R-:W-:Y:S04]  /*24c0*/  @P1 STS.128 [R0+0x10000], RZ ;  /* 0x010000ff00001388 */ /* 0x000fe80000000c00 */
[----:B------:R-:W-:Y:S04]  /*24d0*/  @P1 STS.128 [R0+0x12000], RZ ;  /* 0x012000ff00001388 */ /* 0x000fe80000000c00 */
[----:B------:R-:W-:Y:S04]  /*24e0*/  @P1 STS.128 [R0+0x14000], RZ ;  /* 0x014000ff00001388 */ /* 0x000fe80000000c00 */
[----:B------:R-:W-:Y:S01]  /*24f0*/  @!PT LDS RZ, [RZ] ;  /* 0x00000000fffff984 */ /* 0x000fe20000000800 */
[----:B------:R-:W-:Y:S01]  /*2500*/  @!PT LDS RZ, [RZ] ;  /* 0x00000000fffff984 */ /* 0x000fe20000000800 */
[----:B------:R-:W-:Y:S01]  /*2510*/  @!PT LDS RZ, [RZ] ;  /* 0x00000000fffff984 */ /* 0x000fe20000000800 */
[----:B------:R2:W-:Y:S04]  /*2520*/  @!P1 LDGSTS.E.BYPASS.LTC128B.128 [R0+0x10000], [R8.64] ;  /* 0x1000000008009fae */ /* 0x0005e8000b901d44 */
[----:B------:R2:W-:Y:S04]  /*2530*/  @!P1 LDGSTS.E.BYPASS.LTC128B.128 [R0+0x12000], [R8.64+0x40] ;  /* 0x1200004008009fae */ /* 0x0005e8000b901d44 */
[----:B------:R2:W-:Y:S04]  /*2540*/  @!P1 LDGSTS.E.BYPASS.LTC128B.128 [R0+0x14000], [R8.64+0x80] ;  /* 0x1400008008009fae */ /* 0x0005e8000b901d44 */
[----:B------:R-:W0:Y:S04]  /*2550*/  LDGDEPBAR ;  /* 0x00000000000079af */ /* 0x000e280000000000 */
[----:B------:R-:W-:Y:S04]  /*2560*/  @P3 STS [R0+0x6000], RZ ;  /* 0x006000ff00003388 */ /* 0x000fe80000000800 */
[----:B------:R-:W-:Y:S04]  /*2570*/  @P3 STS [R0+0x6004], RZ ;  /* 0x006004ff00003388 */ /* 0x000fe80000000800 */
[----:B------:R-:W-:Y:S04]  /*2580*/  @P3 STS.64 [R0+0x6008], RZ ;  /* 0x006008ff00003388 */ /* 0x000fe80000000a00 */
[----:B------:R-:W-:Y:S01]  /*2590*/  @P3 STS.128 [R0+0x7000], RZ ;  /* 0x007000ff00003388 */ /* 0x000fe20000000c00 */
[----:B--2---:R-:W-:-:S03]  /*25a0*/  SEL R8, R3, R21, !P0 ;  /* 0x0000001503087207 */ /* 0x004fc60004000000 */
[----:B------:R-:W-:Y:S01]  /*25b0*/  @P3 STS.128 [R0+0x8000], RZ ;  /* 0x008000ff00003388 */ /* 0x000fe20000000c00 */
[----:B------:R-:W-:-:S03]  /*25c0*/  SHF.L.U32 R238, R8, 0x1, RZ ;  /* 0x0000000108ee7819 */ /* 0x000fc600000006ff */
[----:B------:R-:W-:Y:S01]  /*25d0*/  @!PT LDS RZ, [RZ] ;  /* 0x00000000fffff984 */ /* 0x000fe20000000800 */
[----:B------:R-:W-:Y:S01]  /*25e0*/  @!PT LDS RZ, [RZ] ;  /* 0x00000000fffff984 */ /* 0x000fe20000000800 */
[----:B------:R-:W-:Y:S01]  /*25f0*/  @!PT LDS RZ, [RZ] ;  /* 0x00000000fffff984 */ /* 0x000fe20000000800 */
[----:B------:R2:W-:Y:S04]  /*2600*/  @!P3 LDGSTS.E.BYPASS.LTC128B.128 [R0+0x6000], [R234.64] ;  /* 0x06000000ea00bfae */ /* 0x0005e8000b901d44 */
[----:B------:R2:W-:Y:S04]  /*2610*/  @!P3 LDGSTS.E.BYPASS.LTC128B.128 [R0+0x7000], [R234.64+0x40] ;  /* 0x07000040ea00bfae */ /* 0x0005e8000b901d44 */
[----:B------:R2:W-:Y:S04]  /*2620*/  @!P3 LDGSTS.E.BYPASS.LTC128B.128 [R0+0x8000], [R234.64+0x80] ;  /* 0x08000080ea00bfae */ /* 0x0005e8000b901d44 */
[----:B------:R-:W-:Y:S04]  /*2630*/  @P3 STS [R238], RZ ;  /* 0x000000ffee003388 */ /* 0x000fe80000000800 */
[----:B------:R-:W-:Y:S04]  /*2640*/  @P3 STS [R238+0x4], RZ ;  /* 0x000004ffee003388 */ /* 0x000fe80000000800 */
        /* <DEDUP_REMOVED lines=9> */
[----:B------:R-:W-:Y:S01]  /*26e0*/  @P3 STS [R238+0x200c], RZ ;  /* 0x00200cffee003388 */ /* 0x000fe20000000800 */
[----:B------:R-:W-:-:S03]  /*26f0*/  IADD3 R3, R20, 0x28, RZ ;  /* 0x0000002814037810 */ /* 0x000fc60007ffe0ff */
[----:B------:R-:W-:Y:S01]  /*2700*/  @!PT LDS RZ, [RZ] ;  /* 0x00000000fffff984 */ /* 0x000fe20000000800 */
[----:B------:R-:W-:Y:S01]  /*2710*/  @!PT LDS RZ, [RZ] ;  /* 0x00000000fffff984 */ /* 0x000fe20000000800 */
[----:B------:R-:W-:Y:S01]  /*2720*/  @!PT LDS RZ, [RZ] ;  /* 0x00000000fffff984 */ /* 0x000fe20000000800 */
[----:B------:R3:W-:Y:S04]  /*2730*/  @!P3 LDGSTS.E.BYPASS.LTC128B.128 [R238], [R236.64] ;  /* 0x00000000eceebfae */ /* 0x0007e8000b901d44 */
[----:B------:R3:W-:Y:S04]  /*2740*/  @!P3 LDGSTS.E.BYPASS.LTC128B.128 [R238+0x1000], [R236.64+0x40] ;  /* 0x01000040eceebfae */ /* 0x0007e8000b901d44 */
[----:B------:R3:W-:Y:S04]  /*2750*/  @!P3 LDGSTS.E.BYPASS.LTC128B.128 [R238+0x2000], [R236.64+0x80] ;  /* 0x02000080eceebfae */ /* 0x0007e8000b901d44 */
[----:B------:R-:W-:Y:S04]  /*2760*/  @P2 STS [R0+0x9000], RZ ;  /* 0x009000ff00002388 */ /* 0x000fe80000000800 */
[----:B------:R-:W-:Y:S04]  /*2770*/  @P2 STS [R0+0x9004], RZ ;  /* 0x009004ff00002388 */ /* 0x000fe80000000800 */
[----:B------:R-:W-:Y:S04]  /*2780*/  @P2 STS.64 [R0+0x9008], RZ ;  /* 0x009008ff00002388 */ /* 0x000fe80000000a00 */
[----:B------:R-:W-:Y:S04]  /*2790*/  @P2 STS.128 [R0+0xb000], RZ ;  /* 0x00b000ff00002388 */ /* 0x000fe80000000c00 */
[----:B------:R-:W-:Y:S04]  /*27a0*/  @P2 STS.128 [R0+0xd000], RZ ;  /* 0x00d000ff00002388 */ /* 0x000fe80000000c00 */
[----:B------:R-:W-:Y:S01]  /*27b0*/  @!PT LDS RZ, [RZ] ;  /* 0x00000000fffff984 */ /* 0x000fe20000000800 */
[----:B------:R-:W-:Y:S01]  /*27c0*/  @!PT LDS RZ, [RZ] ;  /* 0x00000000fffff984 */ /* 0x000fe20000000800 */
[----:B------:R-:W-:Y:S01]  /*27d0*/  @!PT LDS RZ, [RZ] ;  /* 0x00000000fffff984 */ /* 0x000fe20000000800 */
[----:B------:R4:W-:Y:S04]  /*27e0*/  @!P2 LDGSTS.E.BYPASS.LTC128B.128 [R0+0x9000], [R6.64] ;  /* 0x090000000600afae */ /* 0x0009e8000b901d44 */
[----:B------:R4:W-:Y:S04]  /*27f0*/  @!P2 LDGSTS.E.BYPASS.LTC128B.128 [R0+0xb000], [R6.64+0x40] ;  /* 0x0b0000400600afae */ /* 0x0009e8000b901d44 */
[----:B------:R4:W-:Y:S01]  /*2800*/  @!P2 LDGSTS.E.BYPASS.LTC128B.128 [R0+0xd000], [R6.64+0x80] ;  /* 0x0d0000800600afae */ /* 0x0009e2000b901d44 */
[----:B------:R-:W-:-:S03]  /*2810*/  ISETP.GE.AND P2, PT, R3, UR8, PT ;  /* 0x0000000803007c0c */ /* 0x000fc6000bf46270 */
[----:B------:R-:W-:Y:S04]  /*2820*/  @P1 STS.128 [R0+0xa000], RZ ;  /* 0x00a000ff00001388 */ /* 0x000fe80000000c00 */
[----:B------:R-:W-:Y:S04]  /*2830*/  @P1 STS.128 [R0+0xc000], RZ ;  /* 0x00c000ff00001388 */ /* 0x000fe80000000c00 */
[----:B------:R2:W-:Y:S04]  /*2840*/  @P1 STS.128 [R0+0xe000], RZ ;  /* 0x00e000ff00001388 */ /* 0x0005e80000000c00 */
[----:B------:R-:W-:Y:S01]  /*2850*/  @!PT LDS RZ, [RZ] ;  /* 0x00000000fffff984 */ /* 0x000fe20000000800 */
[----:B------:R-:W-:Y:S01]  /*2860*/  @!PT LDS RZ, [RZ] ;  /* 0x00000000fffff984 */ /* 0x000fe20000000800 */
[----:B------:R-:W-:Y:S01]  /*2870*/  @!PT LDS RZ, [RZ] ;  /* 0x00000000fffff984 */ /* 0x000fe20000000800 */
[----:B------:R2:W-:Y:S04]  /*2880*/  @!P1 LDGSTS.E.BYPASS.LTC128B.128 [R0+0xa000], [R4.64] ;  /* 0x0a00000004009fae */ /* 0x0005e8000b901d44 */
[----:B------:R2:W-:Y:S01]  /*2890*/  @!P1 LDGSTS.E.BYPASS.LTC128B.128 [R0+0xc000], [R4.64+0x40] ;  /* 0x0c00004004009fae */ /* 0x0005e2000b901d44 */
[----:B------:R-:W-:-:S03]  /*28a0*/  SHF.R.S32.HI R8, RZ, 0x1f, R20 ;  /* 0x0000001fff087819 */ /* 0x000fc60000011414 */
[----:B------:R2:W-:Y:S01]  /*28b0*/  @!P1 LDGSTS.E.BYPASS.LTC128B.128 [R0+0xe000], [R4.64+0x80] ;  /* 0x0e00008004009fae */ /* 0x0005e2000b901d44 */
[C---:B----4-:R-:W-:Y:S01]  /*28c0*/  IMAD.SHL.U32 R6, R20.reuse, 0x4, RZ ;  /* 0x0000000414067824 */ /* 0x050fe200078e00ff */
[----:B------:R-:W-:Y:S01]  /*28d0*/  ISETP.GE.AND P4, PT, R20, UR8, PT ;  /* 0x0000000814007c0c */ /* 0x000fe2000bf86270 */
[----:B------:R-:W-:Y:S01]  /*28e0*/  UMOV UR8, UR13 ;  /* 0x0000000d00087c82 */ /* 0x000fe20008000000 */
[----:B------:R-:W-:Y:S01]  /*28f0*/  IMAD.MOV.U32 R9, RZ, RZ, 0x7f800000 ;  /* 0x7f800000ff097424 */ /* 0x000fe200078e00ff */
[----:B------:R-:W0:Y:S01]  /*2900*/  LDGDEPBAR ;  /* 0x00000000000079af */ /* 0x000e220000000000 */
[----:B-1----:R-:W-:Y:S02]  /*2910*/  IMAD.MOV.U32 R11, RZ, RZ, 0x7f800000 ;  /* 0x7f800000ff0b7424 */ /* 0x002fe400078e00ff */
[----:B------:R-:W-:Y:S01]  /*2920*/  IMAD.MOV.U32 R10, RZ, RZ, 0x7f800000 ;  /* 0x7f800000ff0a7424 */ /* 0x000fe200078e00ff */
[----:B--2---:R-:W-:Y:S02]  /*2930*/  IADD3 R4, P3, R6, UR9, RZ ;  /* 0x0000000906047c10 */ /* 0x004fe4000ff7e0ff */
[----:B------:R-:W-:-:S02]  /*2940*/  SHF.R.S32.HI R0, RZ, 0x1f, R3 ;  /* 0x0000001fff007819 */ /* 0x000fc40000011403 */
[----:B------:R-:W-:Y:S01]  /*2950*/  @!P2 LEA R6, P1, R3, UR9, 0x2 ;  /* 0x000000090306ac11 */ /* 0x000fe2000f8210ff */
[----:B------:R-:W-:-:S04]  /*2960*/  DEPBAR.LE SB0, 0x1 ;  /* 0x000080400000791a */ /* 0x000fc80000000000 */
[----:B------:R-:W-:Y:S02]  /*2970*/  @!P2 LEA.HI.X R7, R3, UR8, R0, 0x2, P1 ;  /* 0x000000080307ac11 */ /* 0x000fe400088f1400 */
[----:B------:R-:W-:-:S03]  /*2980*/  SHF.L.U64.HI R5, R20, 0x2, R8 ;  /* 0x0000000214057819 */ /* 0x000fc60000010208 */
[----:B------:R1:W2:Y:S01]  /*2990*/  @!P2 LDG.E R9, [R6.64] ;  /* 0x000000040609a981 */ /* 0x0002a2000c1e1900 */
[----:B------:R-:W-:-:S05]  /*29a0*/  IADD3.X R5, R5, UR8, RZ, P3, !PT ;  /* 0x0000000805057c10 */ /* 0x000fca0009ffe4ff */
[----:B------:R4:W3:Y:S04]  /*29b0*/  @!P4 LDG.E R11, [R4.64] ;  /* 0x00000004040bc981 */ /* 0x0008e8000c1e1900 */
[----:B------:R4:W3:Y:S01]  /*29c0*/  @!P6 LDG.E R10, [R4.64+0x20] ;  /* 0x00002004040ae981 */ /* 0x0008e2000c1e1900 */
[----:B------:R-:W-:Y:S02]  /*29d0*/  IADD3 R3, R227, 0x1800, RZ ;  /* 0x00001800e3037810 */ /* 0x000fe40007ffe0ff */
[----:B------:R-:W-:Y:S02]  /*29e0*/  IADD3 R0, R225, 0x1800, RZ ;  /* 0x00001800e1007810 */ /* 0x000fe40007ffe0ff */
[----:B------:R-:W-:Y:S02]  /*29f0*/  SEL R3, R3, R227, !P0 ;  /* 0x000000e303037207 */ /* 0x000fe40004000000 */
[----:B------:R-:W-:-:S02]  /*2a00*/  SEL R0, R0, R225, !P0 ;  /* 0x000000e100007207 */ /* 0x000fc40004000000 */
[----:B------:R-:W-:Y:S01]  /*2a10*/  MOV R252, 0x7f800000 ;  /* 0x7f80000000fc7802 */ /* 0x000fe20000000f00 */
[----:B------:R-:W-:Y:S02]  /*2a20*/  IMAD.SHL.U32 R216, R3, 0x2, RZ ;  /* 0x0000000203d87824 */ /* 0x000fe400078e00ff */
[----:B------:R-:W-:Y:S01]  /*2a30*/  IMAD.SHL.U32 R3, R0, 0x2, RZ ;  /* 0x0000000200037824 */ /* 0x000fe200078e00ff */
[----:B------:R-:W-:Y:S02]  /*2a40*/  MOV R0, c[0x0][0x22c] ;  /* 0x00008b0000007a02 */ /* 0x000fe40000000f00 */
[----:B------:R4:W5:Y:S04]  /*2a50*/  @!P5 LDG.E R252, [R4.64+0x80] ;  /* 0x0000800404fcd981 */ /* 0x000968000c1e1900 */
[----:B------:R-:W-:Y:S01]  /*2a60*/  BAR.SYNC.DEFER_BLOCKING 0x0 ;  /* 0x0000000000007b1d */ /* 0x000fe20000010000 */
[----:B------:R-:W-:Y:S01]  /*2a70*/  IMAD R0, R0, c[0x0][0x1c0], RZ ;  /* 0x0000700000007a24 */ /* 0x000fe200078e02ff */
[----:B-1----:R-:W-:-:S03]  /*2a80*/  SHF.L.U64.HI R6, R20, 0x2, R8 ;  /* 0x0000000214067819 */ /* 0x002fc60000010208 */
[----:B----4-:R-:W-:Y:S01]  /*2a90*/  IMAD.SHL.U32 R4, R0, 0x8, RZ ;  /* 0x0000000800047824 */ /* 0x010fe200078e00ff */
[----:B------:R-:W1:Y:S04]  /*2aa0*/  LDSM.16.M88.4 R168, [R218+0xf000] ;  /* 0x00f00000daa8783b */ /* 0x000e680000000200 */
[----:B------:R-:W4:Y:S04]  /*2ab0*/  LDSM.16.M88.4 R172, [R218+0xf400] ;  /* 0x00f40000daac783b */ /* 0x000f280000000200 */
[----:B------:R-:W1:Y:S04]  /*2ac0*/  LDSM.16.M88.4 R176, [R217+0xf000] ;  /* 0x00f00000d9b0783b */ /* 0x000e680000000200 */
        /* <DEDUP_REMOVED lines=8> */
[----:B------:R-:W1:Y:S01]  /*2b50*/  LDSM.16.M88.4 R212, [R217+0x13400] ;  /* 0x01340000d9d4783b */ /* 0x000e620000000200 */
[----:B------:R-:W-:Y:S01]  /*2b60*/  UIADD3 UR10, UR22, 0x80, URZ ;  /* 0x00000080160a7890 */ /* 0x000fe2000fffe03f */
[----:B------:R-:W-:Y:S01]  /*2b70*/  IMAD.SHL.U32 R219, R227, 0x2, RZ ;  /* 0x00000002e3db7824 */ /* 0x000fe200078e00ff */
[----:B------:R-:W-:Y:S01]  /*2b80*/  CS2R R126, SRZ ;  /* 0x00000000007e7805 */ /* 0x000fe2000001ff00 */
        /* <DEDUP_REMOVED lines=47> */
[----:B------:R-:W-:Y:S01]  /*2e80*/  IMAD.IADD R220, R219, 0x1, R226 ;  /* 0x00000001dbdc7824 */ /* 0x000fe200078e02e2 */
[----:B------:R-:W-:-:S02]  /*2e90*/  UISETP.GE.AND UP0, UPT, UR10, UR6, UPT ;  /* 0x000000060a00728c */ /* 0x000fc4000bf06270 */
[----:B------:R-:W-:Y:S02]  /*2ea0*/  UMOV UR11, UR14 ;  /* 0x0000000e000b7c82 */ /* 0x000fe40008000000 */
[----:B------:R-:W-:Y:S01]  /*2eb0*/  UMOV UR10, UR15 ;  /* 0x0000000f000a7c82 */ /* 0x000fe20008000000 */
[----:B--2---:R2:W-:Y:S04]  /*2ec0*/  STL [R1], R9 ;  /* 0x0000000901007387 */ /* 0x0045e80000100800 */
[----:B---3--:R-:W-:Y:S04]  /*2ed0*/  STL [R1+0x4], R11 ;  /* 0x0000040b01007387 */ /* 0x008fe80000100800 */
[----:B------:R-:W-:Y:S04]  /*2ee0*/  STL [R1+0x8], R10 ;  /* 0x0000080a01007387 */ /* 0x000fe80000100800 */
[----:B------:R3:W-:Y:S01]  /*2ef0*/  STL [R1+0x24], R6 ;  /* 0x0000240601007387 */ /* 0x0007e20000100800 */
[----:B--2---:R-:W-:-:S05]  /*2f00*/  IMAD.SHL.U32 R9, R0, 0x10, RZ ;  /* 0x0000001000097824 */ /* 0x004fca00078e00ff */
[C---:B------:R-:W-:Y:S02]  /*2f10*/  IADD3 R5, R9.reuse, 0x20, RZ ;  /* 0x0000002009057810 */ /* 0x040fe40007ffe0ff */
[----:B------:R-:W-:Y:S02]  /*2f20*/  IADD3 R0, R9, 0x40, RZ ;  /* 0x0000004009007810 */ /* 0x000fe40007ffe0ff */
[----:B------:R-:W-:Y:S01]  /*2f30*/  IADD3 R5, R4, R5, RZ ;  /* 0x0000000504057210 */ /* 0x000fe20007ffe0ff */
[----:B---3--:R-:W-:Y:S02]  /*2f40*/  IMAD.SHL.U32 R6, R20, 0x4, RZ ;  /* 0x0000000414067824 */ /* 0x008fe400078e00ff */
[----:B------:R-:W-:-:S03]  /*2f50*/  IMAD.IADD R0, R4, 0x1, R0 ;  /* 0x0000000104007824 */ /* 0x000fc600078e0200 */
[----:B------:R2:W-:Y:S02]  /*2f60*/  STL [R1+0x28], R6 ;  /* 0x0000280601007387 */ /* 0x0005e40000100800 */
[C---:B--2---:R-:W-:Y:S01]  /*2f70*/  IADD3 R6, R4.reuse, R5, RZ ;  /* 0x0000000504067210 */ /* 0x044fe20007ffe0ff */
[----:B------:R-:W-:-:S04]  /*2f80*/  IMAD.IADD R5, R4, 0x1, R0 ;  /* 0x0000000104057824 */ /* 0x000fc800078e0200 */
[C---:B------:R-:W-:Y:S01]  /*2f90*/  IMAD.IADD R6, R4.reuse, 0x1, R6 ;  /* 0x0000000104067824 */ /* 0x040fe200078e0206 */
[----:B------:R-:W-:-:S03]  /*2fa0*/  IADD3 R5, R4, R5, RZ ;  /* 0x0000000504057210 */ /* 0x000fc60007ffe0ff */
[C---:B------:R-:W-:Y:S02]  /*2fb0*/  IMAD.IADD R6, R4.reuse, 0x1, R6 ;  /* 0x0000000104067824 */ /* 0x040fe400078e0206 */
[----:B------:R-:W-:-:S03]  /*2fc0*/  IMAD.IADD R5, R4, 0x1, R5 ;  /* 0x0000000104057824 */ /* 0x000fc600078e0205 */
[----:B------:R2:W-:Y:S01]  /*2fd0*/  STL [R1+0x10], R6 ;  /* 0x0000100601007387 */ /* 0x0005e20000100800 */
[----:B------:R-:W-:-:S03]  /*2fe0*/  IMAD.IADD R0, R4, 0x1, R5 ;  /* 0x0000000104007824 */ /* 0x000fc600078e0205 */
[----:B------:R3:W-:Y:S01]  /*2ff0*/  STL [R1+0xc], R5 ;  /* 0x00000c0501007387 */ /* 0x0007e20000100800 */
[----:B--2---:R-:W-:-:S05]  /*3000*/  IADD3 R6, R4, R6, RZ ;  /* 0x0000000604067210 */ /* 0x004fca0007ffe0ff */
[----:B------:R3:W-:Y:S04]  /*3010*/  STL [R1+0x18], R6 ;  /* 0x0000180601007387 */ /* 0x0007e80000100800 */
[----:B-1--4-:R3:W-:Y:S02]  /*3020*/  STL [R1+0x14], R0 ;  /* 0x0000140001007387 */ /* 0x0127e40000100800 */
.L_x_9:
[----:B------:R-:W0:Y:S01]  /*3030*/  LDGDEPBAR ;  /* 0x00000000000079af */ /* 0x000e220000000000 */
[----:B---3--:R-:W-:Y:S01]  /*3040*/  IMAD.IADD R0, R226, 0x1, R216 ;  /* 0x00000001e2007824 */ /* 0x008fe200078e02d8 */
[----:B------:R-:W-:Y:S01]  /*3050*/  PLOP3.LUT P0, PT, PT, PT, UP0, 0x80, 0x0 ;  /* 0x000000000000781c */ /* 0x000fe20003f0f008 */
[----:B------:R-:W-:Y:S01]  /*3060*/  UISETP.GE.AND UP3, UPT, UR7, 0x1, UPT ;  /* 0x000000010700788c */ /* 0x000fe2000bf66270 */
[----:B------:R-:W-:Y:S02]  /*3070*/  PLOP3.LUT P5, PT, PT, PT, UP0, 0x80, 0x0 ;  /* 0x000000000000781c */ /* 0x000fe40003faf008 */
[----:B------:R-:W-:Y:S02]  /*3080*/  PLOP3.LUT P1, PT, PT, PT, UP0, 0x80, 0x0 ;  /* 0x000000000000781c */ /* 0x000fe40003f2f008 */
[----:B------:R-:W2:Y:S01]  /*3090*/  LDL R241, [R1+0x38] ;  /* 0x0000380001f17983 */ /* 0x000ea20000100800 */
[----:B------:R-:W-:Y:S02]  /*30a0*/  PLOP3.LUT P4, PT, PT, PT, UP0, 0x80, 0x0 ;  /* 0x000000000000781c */ /* 0x000fe40003f8f008 */
[----:B------:R-:W-:Y:S01]  /*30b0*/  PLOP3.LUT P3, PT, PT, PT, UP0, 0x80, 0x0 ;  /* 0x000000000000781c */ /* 0x000fe20003f6f008 */
[----:B------:R-:W3:Y:S01]  /*30c0*/  LDL R240, [R1+0x4] ;  /* 0x0000040001f07983 */ /* 0x000ee20000100800 */
[----:B------:R-:W-:Y:S03]  /*30d0*/  PLOP3.LUT P6, PT, PT, PT, UP0, 0x80, 0x0 ;  /* 0x000000000000781c */ /* 0x000fe60003fcf008 */
[----:B------:R-:W4:Y:S01]  /*30e0*/  LDL R239, [R1+0x8] ;  /* 0x0000080001ef7983 */ /* 0x000f220000100800 */
[----:B------:R-:W-:Y:S04]  /*30f0*/  DEPBAR.LE SB0, 0x0 ;  /* 0x000080000000791a */ /* 0x000fe80000000000 */
[----:B------:R-:W-:Y:S08]  /*3100*/  BAR.SYNC.DEFER_BLOCKING 0x0 ;  /* 0x0000000000007b1d */ /* 0x000ff00000010000 */
[----:B------:R-:W-:Y:S08]  /*3110*/  LDSM.16.M88.4 R32, [R216] ;  /* 0x00000000d820783b */ /* 0x000ff00000000200 */
[----:B------:R-:W1:Y:S08]  /*3120*/  LDSM.16.M88.4 R16, [R218+0x9000] ;  /* 0x00900000da10783b */ /* 0x000e700000000200 */
[----:B------:R-:W1:Y:S08]  /*3130*/  LDSM.16.M88.4 R28, [R216+0x800] ;  /* 0x00080000d81c783b */ /* 0x000e700000000200 */
[----:B------:R-:W1:Y:S08]  /*3140*/  LDSM.16.M88.4 R132, [R218+0x9400] ;  /* 0x00940000da84783b */ /* 0x000e700000000200 */
[----:B------:R-:W-:Y:S08]  /*3150*/  LDSM.16.M88.4 R136, [R0] ;  /* 0x000000000088783b */ /* 0x000ff00000000200 */
[----:B------:R-:W1:Y:S02]  /*3160*/  LDSM.16.M88.4 R140, [R217+0x9000] ;  /* 0x00900000d98c783b */ /* 0x000e640000000200 */
[-C--:B-1----:R-:W-:Y:S06]  /*3170*/  HMMA.16816.F32.BF16 R4, R32, R16.reuse, RZ ;  /* 0x000000102004723c */ /* 0x082fec00000418ff */
[----:B------:R-:W1:Y:S02]  /*3180*/  LDSM.16.M88.4 R144, [R0+0x800] ;  /* 0x000800000090783b */ /* 0x000e640000000200 */
[C---:B------:R-:W-:Y:S06]  /*3190*/  HMMA.16816.F32.BF16 R8, R28.reuse, R16, RZ ;  /* 0x000000101c08723c */ /* 0x040fec00000418ff */
[----:B-----5:R-:W1:Y:S02]  /*31a0*/  LDSM.16.M88.4 R148, [R217+0x9400] ;  /* 0x00940000d994783b */ /* 0x020e640000000200 */
[-C--:B------:R-:W-:Y:S06]  /*31b0*/  HMMA.16816.F32.BF16 R12, R28, R18.reuse, RZ ;  /* 0x000000121c0c723c */ /* 0x080fec00000418ff */
[----:B------:R-:W-:Y:S02]  /*31c0*/  LDSM.16.M88.4 R152, [R216+0x1000] ;  /* 0x00100000d898783b */ /* 0x000fe40000000200 */
[C---:B------:R-:W-:Y:S06]  /*31d0*/  HMMA.16816.F32.BF16 R16, R32.reuse, R18, RZ ;  /* 0x000000122010723c */ /* 0x040fec00000418ff */
[----:B------:R-:W1:Y:S02]  /*31e0*/  LDSM.16.M88.4 R156, [R218+0xb000] ;  /* 0x00b00000da9c783b */ /* 0x000e640000000200 */
[-C--:B------:R-:W-:Y:S06]  /*31f0*/  HMMA.16816.F32.BF16 R20, R32, R132.reuse, RZ ;  /* 0x000000842014723c */ /* 0x080fec00000418ff */
[----:B------:R-:W1:Y:S02]  /*3200*/  LDSM.16.M88.4 R160, [R216+0x1800] ;  /* 0x00180000d8a0783b */ /* 0x000e640000000200 */
[C---:B------:R-:W-:Y:S06]  /*3210*/  HMMA.16816.F32.BF16 R24, R28.reuse, R132, RZ ;  /* 0x000000841c18723c */ /* 0x040fec00000418ff */
[----:B------:R-:W-:Y:S02]  /*3220*/  LDSM.16.M88.4 R164, [R0+0x1800] ;  /* 0x0018000000a4783b */ /* 0x000fe40000000200 */
[-C--:B------:R-:W-:Y:S08]  /*3230*/  HMMA.16816.F32.BF16 R28, R28, R134.reuse, RZ ;  /* 0x000000861c1c723c */ /* 0x080ff000000418ff */
[----:B------:R-:W-:Y:S01]  /*3240*/  HMMA.16816.F32.BF16 R32, R32, R134, RZ ;  /* 0x000000862020723c */ /* 0x000fe200000418ff */
[----:B------:R-:W1:Y:S07]  /*3250*/  LDSM.16.M88.4 R132, [R218+0xb400] ;  /* 0x00b40000da84783b */ /* 0x000e6e0000000200 */
[-C--:B------:R-:W-:Y:S08]  /*3260*/  HMMA.16816.F32.BF16 R4, R136, R140.reuse, R4 ;  /* 0x0000008c8804723c */ /* 0x080ff00000041804 */
[C---:B-1----:R-:W-:Y:S08]  /*3270*/  HMMA.16816.F32.BF16 R8, R144.reuse, R140, R8 ;  /* 0x0000008c9008723c */ /* 0x042ff00000041808 */
[-C--:B------:R-:W-:Y:S08]  /*3280*/  HMMA.16816.F32.BF16 R12, R144, R142.reuse, R12 ;  /* 0x0000008e900c723c */ /* 0x080ff0000004180c */
[C---:B------:R-:W-:Y:S01]  /*3290*/  HMMA.16816.F32.BF16 R16, R136.reuse, R142, R16 ;  /* 0x0000008e8810723c */ /* 0x040fe20000041810 */
[----:B------:R-:W-:Y:S07]  /*32a0*/  LDSM.16.M88.4 R140, [R0+0x1000] ;  /* 0x00100000008c783b */ /* 0x000fee0000000200 */
[-C--:B------:R-:W-:Y:S08]  /*32b0*/  HMMA.16816.F32.BF16 R20, R136, R148.reuse, R20 ;  /* 0x000000948814723c */ /* 0x080ff00000041814 */
[C---:B------:R-:W-:Y:S08]  /*32c0*/  HMMA.16816.F32.BF16 R24, R144.reuse, R148, R24 ;  /* 0x000000949018723c */ /* 0x040ff00000041818 */
[-C--:B------:R-:W-:Y:S01]  /*32d0*/  HMMA.16816.F32.BF16 R28, R144, R150.reuse, R28 ;  /* 0x00000096901c723c */ /* 0x080fe2000004181c */
[----:B------:R-:W1:Y:S07]  /*32e0*/  LDSM.16.M88.4 R144, [R217+0xb000] ;  /* 0x00b00000d990783b */ /* 0x000e6e0000000200 */
[----:B------:R-:W-:Y:S01]  /*32f0*/  HMMA.16816.F32.BF16 R32, R136, R150, R32 ;  /* 0x000000968820723c */ /* 0x000fe20000041820 */
[----:B------:R-:W1:Y:S07]  /*3300*/  LDSM.16.M88.4 R136, [R217+0xb400] ;  /* 0x00b40000d988783b */ /* 0x000e6e0000000200 */
[-C--:B------:R-:W-:Y:S01]  /*3310*/  HMMA.16816.F32.BF16 R4, R152, R156.reuse, R4 ;  /* 0x0000009c9804723c */ /* 0x080fe20000041804 */
[----:B------:R-:W-:Y:S07]  /*3320*/  LDSM.16.M88.4 R148, [R218+0xd000] ;  /* 0x00d00000da94783b */ /* 0x000fee0000000200 */
[C---:B------:R-:W-:Y:S08]  /*3330*/  HMMA.16816.F32.BF16 R8, R160.reuse, R156, R8 ;  /* 0x0000009ca008723c */ /* 0x040ff00000041808 */
[-C--:B------:R-:W-:Y:S08]  /*3340*/  HMMA.16816.F32.BF16 R12, R160, R158.reuse, R12 ;  /* 0x0000009ea00c723c */ /* 0x080ff0000004180c */
[C---:B------:R-:W-:Y:S01]  /*3350*/  HMMA.16816.F32.BF16 R16, R152.reuse, R158, R16 ;  /* 0x0000009e9810723c */ /* 0x040fe20000041810 */
[----:B------:R-:W-:Y:S07]  /*3360*/  LDSM.16.M88.4 R156, [R0+0x2000] ;  /* 0x00200000009c783b */ /* 0x000fee0000000200 */
[-C--:B------:R-:W-:Y:S08]  /*3370*/  HMMA.16816.F32.BF16 R20, R152, R132.reuse, R20 ;  /* 0x000000849814723c */ /* 0x080ff00000041814 */
[C---:B------:R-:W-:Y:S08]  /*3380*/  HMMA.16816.F32.BF16 R24, R160.reuse, R132, R24 ;  /* 0x00000084a018723c */ /* 0x040ff00000041818 */
[-C--:B------:R-:W-:Y:S01]  /*3390*/  HMMA.16816.F32.BF16 R28, R160, R134.reuse, R28 ;  /* 0x00000086a01c723c */ /* 0x080fe2000004181c */
[----:B------:R-:W-:Y:S07]  /*33a0*/  LDSM.16.M88.4 R160, [R217+0xd000] ;  /* 0x00d00000d9a0783b */ /* 0x000fee0000000200 */
[----:B------:R-:W-:Y:S01]  /*33b0*/  HMMA.16816.F32.BF16 R32, R152, R134, R32 ;  /* 0x000000869820723c */ /* 0x000fe20000041820 */
[----:B------:R-:W2:Y:S07]  /*33c0*/  LDSM.16.M88.4 R132, [R216+0x2000] ;  /* 0x00200000d884783b */ /* 0x000eae0000000200 */
[-C--:B-1----:R-:W-:Y:S01]  /*33d0*/  HMMA.16816.F32.BF16 R4, R140, R144.reuse, R4 ;  /* 0x000000908c04723c */ /* 0x082fe20000041804 */
[----:B------:R-:W1:Y:S07]  /*33e0*/  LDSM.16.M88.4 R152, [R216+0x2800] ;  /* 0x00280000d898783b */ /* 0x000e6e0000000200 */
[C---:B------:R-:W-:Y:S08]  /*33f0*/  HMMA.16816.F32.BF16 R8, R164.reuse, R144, R8 ;  /* 0x00000090a408723c */ /* 0x040ff00000041808 */
[-C--:B------:R-:W-:Y:S03]  /*3400*/  HMMA.16816.F32.BF16 R12, R164, R146.reuse, R12 ;  /* 0x00000092a40c723c */ /* 0x080fe6000004180c */
[----:B---3--:R-:W-:Y:S05]  /*3410*/  FSETP.NEU.FTZ.AND P2, PT, R240, -INF , PT ;  /* 0xff800000f000780b */ /* 0x008fea0003f5d000 */
[C---:B------:R-:W-:Y:S01]  /*3420*/  HMMA.16816.F32.BF16 R16, R140.reuse, R146, R16 ;  /* 0x000000928c10723c */ /* 0x040fe20000041810 */
[----:B------:R-:W3:Y:S07]  /*3430*/  LDSM.16.M88.4 R144, [R218+0xd400] ;  /* 0x00d40000da90783b */ /* 0x000eee0000000200 */
[-C--:B------:R-:W-:Y:S08]  /*3440*/  HMMA.16816.F32.BF16 R20, R140, R136.reuse, R20 ;  /* 0x000000888c14723c */ /* 0x080ff00000041814 */
[C---:B------:R-:W-:Y:S07]  /*3450*/  HMMA.16816.F32.BF16 R24, R164.reuse, R136, R24 ;  /* 0x00000088a418723c */ /* 0x040fee0000041818 */
[----:B----4-:R-:W-:Y:S01]  /*3460*/  FMUL.FTZ R137, R239, 1.4426950216293334961 ;  /* 0x3fb8aa3bef897820 */ /* 0x010fe20000410000 */
[-C--:B------:R-:W-:Y:S04]  /*3470*/  HMMA.16816.F32.BF16 R28, R164, R138.reuse, R28 ;  /* 0x0000008aa41c723c */ /* 0x080fe8000004181c */
[----:B-----5:R-:W-:Y:S04]  /*3480*/  FMUL.FTZ R136, R252, 1.4426950216293334961 ;  /* 0x3fb8aa3bfc887820 */ /* 0x020fe80000410000 */
[----:B------:R-:W-:Y:S01]  /*3490*/  HMMA.16816.F32.BF16 R32, R140, R138, R32 ;  /* 0x0000008a8c20723c */ /* 0x000fe20000041820 */
[----:B------:R-:W4:Y:S04]  /*34a0*/  LDL R140, [R1] ;  /* 0x00000000018c7983 */ /* 0x000f280000100800 */
[----:B------:R-:W4:Y:S02]  /*34b0*/  LDL R141, [R1+0x28] ;  /* 0x00002800018d7983 */ /* 0x000f240000100800 */
[----:B------:R-:W-:Y:S01]  /*34c0*/  IMAD.U32 R138, RZ, RZ, UR18 ;  /* 0x00000012ff8a7e24 */ /* 0x000fe2000f8e00ff */
[-C--:B--2---:R-:W-:Y:S05]  /*34d0*/  HMMA.16816.F32.BF16 R4, R132, R148.reuse, R4 ;  /* 0x000000948404723c */ /* 0x084fea0000041804 */
[----:B------:R-:W-:Y:S01]  /*34e0*/  @P0 IMAD R138, R138, 0x80, R241 ;  /* 0x000000808a8a0824 */ /* 0x000fe200078e02f1 */
[----:B------:R-:W-:Y:S01]  /*34f0*/  PLOP3.LUT P0, PT, PT, PT, UP0, 0x80, 0x0 ;  /* 0x000000000000781c */ /* 0x000fe20003f0f008 */
[----:B------:R-:W-:Y:S01]  /*3500*/  FMUL.FTZ R139, R240, 1.4426950216293334961 ;  /* 0x3fb8aa3bf08b7820 */ /* 0x000fe20000410000 */
[C---:B-1----:R-:W-:Y:S04]  /*3510*/  HMMA.16816.F32.BF16 R8, R152.reuse, R148, R8 ;  /* 0x000000949808723c */ /* 0x042fe80000041808 */
[----:B------:R-:W-:Y:S02]  /*3520*/  @P5 ISETP.GE.AND P5, PT, R138, UR6, PT ;  /* 0x000000068a005c0c */ /* 0x000fe4000bfa6270 */
[----:B------:R-:W-:Y:S02]  /*3530*/  FSEL R139, R139, RZ, P2 ;  /* 0x000000ff8b8b7208 */ /* 0x000fe40001000000 */
[-C--:B------:R-:W-:Y:S03]  /*3540*/  HMMA.16816.F32.BF16 R12, R152, R150.reuse, R12 ;  /* 0x00000096980c723c */ /* 0x080fe6000004180c */
[----:B------:R-:W-:Y:S04]  /*3550*/  FSETP.NEU.FTZ.AND P2, PT, R239, -INF , PT ;  /* 0xff800000ef00780b */ /* 0x000fe80003f5d000 */
[----:B------:R-:W-:Y:S01]  /*3560*/  FSEL R137, R137, RZ, P2 ;  /* 0x000000ff89897208 */ /* 0x000fe20001000000 */
[C---:B------:R-:W-:Y:S04]  /*3570*/  HMMA.16816.F32.BF16 R16, R132.reuse, R150, R16 ;  /* 0x000000968410723c */ /* 0x040fe80000041810 */
[----:B------:R-:W-:Y:S04]  /*3580*/  FSETP.NEU.FTZ.AND P2, PT, R252, -INF , PT ;  /* 0xff800000fc00780b */ /* 0x000fe80003f5d000 */
[-C--:B---3--:R-:W-:Y:S04]  /*3590*/  HMMA.16816.F32.BF16 R20, R132, R144.reuse, R20 ;  /* 0x000000908414723c */ /* 0x088fe80000041814 */
[----:B------:R-:W-:Y:S04]  /*35a0*/  FSEL R136, R136, RZ, P2 ;  /* 0x000000ff88887208 */ /* 0x000fe80001000000 */
[C---:B------:R-:W-:Y:S08]  /*35b0*/  HMMA.16816.F32.BF16 R24, R152.reuse, R144, R24 ;  /* 0x000000909818723c */ /* 0x040ff00000041818 */
[-C--:B------:R-:W-:Y:S08]  /*35c0*/  HMMA.16816.F32.BF16 R28, R152, R146.reuse, R28 ;  /* 0x00000092981c723c */ /* 0x080ff0000004181c */
[----:B------:R-:W-:Y:S01]  /*35d0*/  HMMA.16816.F32.BF16 R32, R132, R146, R32 ;  /* 0x000000928420723c */ /* 0x000fe20000041820 */
[----:B------:R1:W2:Y:S07]  /*35e0*/  LDSM.16.M88.4 R132, [R0+0x2800] ;  /* 0x002800000084783b */ /* 0x0002ae0000000200 */
[-C--:B------:R-:W-:Y:S05]  /*35f0*/  HMMA.16816.F32.BF16 R4, R156, R160.reuse, R4 ;  /* 0x000000a09c04723c */ /* 0x080fea0000041804 */
[----:B-1----:R-:W-:Y:S02]  /*3600*/  @P1 IADD3 R0, R138, 0x1, RZ ;  /* 0x000000018a001810 */ /* 0x002fe40007ffe0ff */
[----:B------:R-:W-:Y:S02]  /*3610*/  PLOP3.LUT P1, PT, PT, PT, UP0, 0x80, 0x0 ;  /* 0x000000000000781c */ /* 0x000fe40003f2f008 */
[----:B------:R-:W-:Y:S11]  /*3620*/  @P4 ISETP.GE.AND P4, PT, R0, UR6, PT ;  /* 0x0000000600004c0c */ /* 0x000ff6000bf86270 */
[----:B------:R-:W-:Y:S04]  /*3630*/  @!UPT UIADD3 URZ, URZ, URZ, URZ ;  /* 0x0000003f3f3ff290 */ /* 0x000fe8000fffe03f */
[----:B------:R-:W-:Y:S02]  /*3640*/  @P0 FSEL R4, R4, -INF , !P5 ;  /* 0xff80000004040808 */ /* 0x000fe40006800000 */
[----:B------:R-:W-:Y:S03]  /*3650*/  PLOP3.LUT P0, PT, PT, PT, UP0, 0x80, 0x0 ;  /* 0x000000000000781c */ /* 0x000fe60003f0f008 */
[--C-:B------:R-:W-:Y:S01]  /*3660*/  FFMA.FTZ R4, R4, c[0x0][0x23c], -R139.reuse ;  /* 0x00008f0004047a23 */ /* 0x100fe2000001088b */
[C---:B--2---:R-:W-:Y:S03]  /*3670*/  HMMA.16816.F32.BF16 R8, R132.reuse, R160, R8 ;  /* 0x000000a08408723c */ /* 0x044fe60000041808 */
[----:B------:R1:W-:Y:S01]  /*3680*/  MUFU.EX2 R241, R4 ;  /* 0x0000000400f17308 */ /* 0x0003e20000000800 */
[----:B------:R-:W-:Y:S02]  /*3690*/  @P1 FSEL R5, R5, -INF , !P4 ;  /* 0xff80000005051808 */ /* 0x000fe40006000000 */
[----:B------:R-:W-:Y:S02]  /*36a0*/  PLOP3.LUT P1, PT, PT, PT, UP0, 0x80, 0x0 ;  /* 0x000000000000781c */ /* 0x000fe40003f2f008 */
[-C--:B------:R-:W-:Y:S04]  /*36b0*/  HMMA.16816.F32.BF16 R12, R132, R162.reuse, R12 ;  /* 0x000000a2840c723c */ /* 0x080fe8000004180c */
[----:B------:R-:W-:Y:S01]  /*36c0*/  @P0 FSEL R6, R6, -INF , !P5 ;  /* 0xff80000006060808 */ /* 0x000fe20006800000 */
[----:B------:R-:W-:Y:S01]  /*36d0*/  FFMA.FTZ R5, R5, c[0x0][0x23c], -R139 ;  /* 0x00008f0005057a23 */ /* 0x000fe2000001088b */
[----:B------:R-:W-:Y:S02]  /*36e0*/  PLOP3.LUT P0, PT, PT, PT, UP0, 0x80, 0x0 ;  /* 0x000000000000781c */ /* 0x000fe40003f0f008 */
[C---:B------:R-:W-:Y:S01]  /*36f0*/  HMMA.16816.F32.BF16 R16, R156.reuse, R162, R16 ;  /* 0x000000a29c10723c */ /* 0x040fe20000041810 */
[----:B------:R-:W-:Y:S03]  /*3700*/  MUFU.EX2 R165, R5 ;  /* 0x0000000500a57308 */ /* 0x000fe60000000800 */
[----:B------:R-:W-:Y:S01]  /*3710*/  @P1 FSEL R7, R7, -INF , !P4 ;  /* 0xff80000007071808 */ /* 0x000fe20006000000 */
[--C-:B------:R-:W-:Y:S01]  /*3720*/  FFMA.FTZ R6, R6, c[0x0][0x23c], -R137.reuse ;  /* 0x00008f0006067a23 */ /* 0x100fe20000010889 */
[----:B------:R-:W-:Y:S03]  /*3730*/  PLOP3.LUT P1, PT, PT, PT, UP0, 0x80, 0x0 ;  /* 0x000000000000781c */ /* 0x000fe60003f2f008 */
[----:B------:R-:W-:Y:S02]  /*3740*/  FFMA.FTZ R7, R7, c[0x0][0x23c], -R137 ;  /* 0x00008f0007077a23 */ /* 0x000fe40000010889 */
[----:B------:R-:W-:Y:S01]  /*3750*/  MUFU.EX2 R146, R6 ;  /* 0x0000000600927308 */ /* 0x000fe20000000800 */
[----:B------:R-:W-:Y:S02]  /*3760*/  @P0 FSEL R8, R8, -INF , !P5 ;  /* 0xff80000008080808 */ /* 0x000fe40006800000 */
[----:B------:R-:W-:Y:S02]  /*3770*/  PLOP3.LUT P0, PT, PT, PT, UP0, 0x80, 0x0 ;  /* 0x000000000000781c */ /* 0x000fe40003f0f008 */
[----:B-1----:R-:W-:Y:S01]  /*3780*/  @P3 IADD3 R4, R138, 0x8, RZ ;  /* 0x000000088a043810 */ /* 0x002fe20007ffe0ff */
[--C-:B------:R-:W-:Y:S01]  /*3790*/  FFMA.FTZ R8, R8, c[0x0][0x23c], -R136.reuse ;  /* 0x00008f0008087a23 */ /* 0x100fe20000010888 */
[----:B------:R-:W-:Y:S02]  /*37a0*/  PLOP3.LUT P3, PT, PT, PT, UP0, 0x80, 0x0 ;  /* 0x000000000000781c */ /* 0x000fe40003f6f008 */
[----:B------:R-:W-:Y:S01]  /*37b0*/  @P6 ISETP.GE.AND P6, PT, R4, UR6, PT ;  /* 0x0000000604006c0c */ /* 0x000fe2000bfc6270 */
[----:B------:R-:W-:Y:S01]  /*37c0*/  MUFU.EX2 R245, R7 ;  /* 0x0000000700f57308 */ /* 0x000fe20000000800 */
[----:B------:R-:W-:Y:S02]  /*37d0*/  @P1 FSEL R9, R9, -INF , !P4 ;  /* 0xff80000009091808 */ /* 0x000fe40006000000 */
[----:B------:R-:W-:Y:S03]  /*37e0*/  PLOP3.LUT P1, PT, PT, PT, UP0, 0x80, 0x0 ;  /* 0x000000000000781c */ /* 0x000fe60003f2f008 */
[----:B------:R-:W-:Y:S01]  /*37f0*/  @P0 FSEL R10, R10, -INF , !P5 ;  /* 0xff8000000a0a0808 */ /* 0x000fe20006800000 */
[--C-:B------:R-:W-:Y:S01]  /*3800*/  FFMA.FTZ R9, R9, c[0x0][0x23c], -R136.reuse ;  /* 0x00008f0009097a23 */ /* 0x100fe20000010888 */
[----:B------:R-:W-:Y:S02]  /*3810*/  PLOP3.LUT P0, PT, PT, PT, UP0, 0x80, 0x0 ;  /* 0x000000000000781c */ /* 0x000fe40003f0f008 */
[----:B------:R1:W-:Y:S01]  /*3820*/  MUFU.EX2 R249, R8 ;  /* 0x0000000800f97308 */ /* 0x0003e20000000800 */
[----:B------:R-:W-:Y:S05]  /*3830*/  PLOP3.LUT P5, PT, PT, PT, UP0, 0x80, 0x0 ;  /* 0x000000000000781c */ /* 0x000fea0003faf008 */
[----:B------:R-:W-:Y:S02]  /*3840*/  @P1 FSEL R11, R11, -INF , !P4 ;  /* 0xff8000000b0b1808 */ /* 0x000fe40006000000 */
[----:B------:R-:W-:Y:S02]  /*3850*/  PLOP3.LUT P1, PT, PT, PT, UP0, 0x80, 0x0 ;  /* 0x000000000000781c */ /* 0x000fe40003f2f008 */
[----:B------:R-:W-:Y:S01]  /*3860*/  PLOP3.LUT P4, PT, PT, PT, UP0, 0x80, 0x0 ;  /* 0x000000000000781c */ /* 0x000fe20003f8f008 */
[----:B------:R-:W-:Y:S01]  /*3870*/  MUFU.EX2 R248, R9 ;  /* 0x0000000900f87308 */ /* 0x000fe20000000800 */
[----:B------:R-:W-:Y:S02]  /*3880*/  @P0 FSEL R12, R12, -INF , !P6 ;  /* 0xff8000000c0c0808 */ /* 0x000fe40007000000 */
[----:B------:R-:W-:Y:S03]  /*3890*/  PLOP3.LUT P0, PT, PT, PT, UP0, 0x80, 0x0 ;  /* 0x000000000000781c */ /* 0x000fe60003f0f008 */
[----:B------:R-:W-:Y:S04]  /*38a0*/  FFMA.FTZ R12, R12, c[0x0][0x23c], -R136 ;  /* 0x00008f000c0c7a23 */ /* 0x000fe80000010888 */
[----:B------:R-:W-:Y:S02]  /*38b0*/  MUFU.EX2 R244, R12 ;  /* 0x0000000c00f47308 */ /* 0x000fe40000000800 */
[----:B-1----:R-:W-:Y:S02]  /*38c0*/  @P4 IADD3 R8, R138, 0x10, RZ ;  /* 0x000000108a084810 */ /* 0x002fe40007ffe0ff */
[----:B------:R-:W-:Y:S02]  /*38d0*/  PLOP3.LUT P4, PT, PT, PT, UP0, 0x80, 0x0 ;  /* 0x000000000000781c */ /* 0x000fe40003f8f008 */
[----:B------:R-:W-:Y:S02]  /*38e0*/  @P0 FSEL R14, R14, -INF , !P6 ;  /* 0xff8000000e0e0808 */ /* 0x000fe40007000000 */
[----:B------:R-:W-:Y:S02]  /*38f0*/  PLOP3.LUT P0, PT, PT, PT, UP0, 0x80, 0x0 ;  /* 0x000000000000781c */ /* 0x000fe40003f0f008 */
[----:B------:R-:W-:Y:S11]  /*3900*/  @P5 ISETP.GE.AND P5, PT, R8, UR6, PT ;  /* 0x0000000608005c0c */ /* 0x000ff6000bfa6270 */
[----:B------:R-:W-:Y:S02]  /*3910*/  @P0 FSEL R16, R16, -INF , !P6 ;  /* 0xff80000010100808 */ /* 0x000fe40007000000 */
[----:B------:R-:W-:Y:S03]  /*3920*/  PLOP3.LUT P0, PT, PT, PT, UP0, 0x80, 0x0 ;  /* 0x000000000000781c */ /* 0x000fe60003f0f008 */
[----:B------:R-:W-:Y:S04]  /*3930*/  FFMA.FTZ R16, R16, c[0x0][0x23c], -R139 ;  /* 0x00008f0010107a23 */ /* 0x000fe8000001088b */
[----:B------:R-:W-:Y:S06]  /*3940*/  MUFU.EX2 R164, R16 ;  /* 0x0000001000a47308 */ /* 0x000fec0000000800 */
[----:B------:R-:W-:Y:S02]  /*3950*/  @P0 FSEL R18, R18, -INF , !P6 ;  /* 0xff80000012120808 */ /* 0x000fe40007000000 */
[----:B------:R-:W-:Y:S02]  /*3960*/  PLOP3.LUT P6, PT, PT, PT, UP0, 0x80, 0x0 ;  /* 0x000000000000781c */ /* 0x000fe40003fcf008 */
[----:B------:R-:W-:Y:S01]  /*3970*/  PLOP3.LUT P0, PT, PT, PT, UP0, 0x80, 0x0 ;  /* 0x000000000000781c */ /* 0x000fe20003f0f008 */
[----:B------:R-:W-:Y:S04]  /*3980*/  FFMA.FTZ R18, R18, c[0x0][0x23c], -R137 ;  /* 0x00008f0012127a23 */ /* 0x000fe80000010889 */
[----:B------:R-:W-:Y:S01]  /*3990*/  MUFU.EX2 R167, R18 ;  /* 0x0000001200a77308 */ /* 0x000fe20000000800 */
[C---:B----4-:R-:W-:Y:S01]  /*39a0*/  FMUL.FTZ R0, R140.reuse, 1.4426950216293334961 ;  /* 0x3fb8aa3b8c007820 */ /* 0x050fe20000410000 */
[----:B------:R-:W-:Y:S02]  /*39b0*/  FSETP.NEU.FTZ.AND P2, PT, R140, -INF , PT ;  /* 0xff8000008c00780b */ /* 0x000fe40003f5d000 */
[----:B------:R-:W2:Y:S02]  /*39c0*/  LDL R140, [R1+0x24] ;  /* 0x00002400018c7983 */ /* 0x000ea40000100800 */
[----:B------:R-:W-:Y:S02]  /*39d0*/  FSEL R0, R0, RZ, P2 ;  /* 0x000000ff00007208 */ /* 0x000fe40001000000 */
[----:B------:R-:W-:Y:S03]  /*39e0*/  PLOP3.LUT P2, PT, PT, PT, UP0, 0x80, 0x0 ;  /* 0x000000000000781c */ /* 0x000fe60003f4f008 */
[--C-:B------:R-:W-:Y:S02]  /*39f0*/  FFMA.FTZ R10, R10, c[0x0][0x23c], -R0.reuse ;  /* 0x00008f000a0a7a23 */ /* 0x100fe40000010800 */
[--C-:B------:R-:W-:Y:S02]  /*3a00*/  FFMA.FTZ R11, R11, c[0x0][0x23c], -R0.reuse ;  /* 0x00008f000b0b7a23 */ /* 0x100fe40000010800 */
[----:B------:R-:W-:Y:S01]  /*3a10*/  FFMA.FTZ R14, R14, c[0x0][0x23c], -R0 ;  /* 0x00008f000e0e7a23 */ /* 0x000fe20000010800 */
[----:B------:R-:W-:Y:S05]  /*3a20*/  MUFU.EX2 R251, R10 ;  /* 0x0000000a00fb7308 */ /* 0x000fea0000000800 */
[----:B------:R-:W-:Y:S02]  /*3a30*/  @P2 IADD3 R4, R138, 0x9, RZ ;  /* 0x000000098a042810 */ /* 0x000fe40007ffe0ff */
[----:B------:R-:W-:Y:S02]  /*3a40*/  PLOP3.LUT P2, PT, PT, PT, UP0, 0x80, 0x0 ;  /* 0x000000000000781c */ /* 0x000fe40003f4f008 */
[----:B------:R-:W-:Y:S01]  /*3a50*/  @P3 ISETP.GE.AND P3, PT, R4, UR6, PT ;  /* 0x0000000604003c0c */ /* 0x000fe2000bf66270 */
[----:B------:R-:W1:Y:S01]  /*3a60*/  MUFU.EX2 R250, R11 ;  /* 0x0000000b00fa7308 */ /* 0x000e620000000800 */
[----:B------:R-:W3:Y:S09]  /*3a70*/  LDSM.16.M88.4 R4, [R217+0xd400] ;  /* 0x00d40000d904783b */ /* 0x000ef20000000200 */
[----:B------:R-:W-:Y:S01]  /*3a80*/  @P2 IADD3 R8, R138, 0x11, RZ ;  /* 0x000000118a082810 */ /* 0x000fe20007ffe0ff */
[----:B------:R-:W-:Y:S01]  /*3a90*/  MUFU.EX2 R247, R14 ;  /* 0x0000000e00f77308 */ /* 0x000fe20000000800 */
[----:B------:R-:W-:Y:S02]  /*3aa0*/  @P1 FSEL R13, R13, -INF , !P3 ;  /* 0xff8000000d0d1808 */ /* 0x000fe40005800000 */
[----:B------:R-:W-:Y:S02]  /*3ab0*/  PLOP3.LUT P1, PT, PT, PT, UP0, 0x80, 0x0 ;  /* 0x000000000000781c */ /* 0x000fe40003f2f008 */
[----:B------:R-:W-:Y:S01]  /*3ac0*/  @P6 ISETP.GE.AND P6, PT, R8, UR6, PT ;  /* 0x0000000608006c0c */ /* 0x000fe2000bfc6270 */
[----:B------:R-:W-:Y:S01]  /*3ad0*/  FFMA.FTZ R13, R13, c[0x0][0x23c], -R136 ;  /* 0x00008f000d0d7a23 */ /* 0x000fe20000010888 */
[----:B------:R-:W-:Y:S03]  /*3ae0*/  PLOP3.LUT P2, PT, PT, PT, UP0, 0x80, 0x0 ;  /* 0x000000000000781c */ /* 0x000fe60003f4f008 */
[----:B------:R-:W-:Y:S06]  /*3af0*/  MUFU.EX2 R243, R13 ;  /* 0x0000000d00f37308 */ /* 0x000fec0000000800 */
[----:B------:R-:W-:Y:S02]  /*3b00*/  @P1 FSEL R15, R15, -INF , !P3 ;  /* 0xff8000000f0f1808 */ /* 0x000fe40005800000 */
[----:B------:R-:W-:Y:S03]  /*3b10*/  PLOP3.LUT P1, PT, PT, PT, UP0, 0x80, 0x0 ;  /* 0x000000000000781c */ /* 0x000fe60003f2f008 */
[----:B------:R-:W-:Y:S04]  /*3b20*/  FFMA.FTZ R15, R15, c[0x0][0x23c], -R0 ;  /* 0x00008f000f0f7a23 */ /* 0x000fe80000010800 */
[----:B------:R-:W-:Y:S01]  /*3b30*/  MUFU.EX2 R246, R15 ;  /* 0x0000000f00f67308 */ /* 0x000fe20000000800 */
[-C--:B---3--:R-:W-:Y:S05]  /*3b40*/  HMMA.16816.F32.BF16 R20, R156, R4.reuse, R20 ;  /* 0x000000049c14723c */ /* 0x088fea0000041814 */
[----:B------:R-:W-:Y:S02]  /*3b50*/  @P1 FSEL R17, R17, -INF , !P3 ;  /* 0xff80000011111808 */ /* 0x000fe40005800000 */
[----:B------:R-:W-:Y:S01]  /*3b60*/  PLOP3.LUT P1, PT, PT, PT, UP0, 0x80, 0x0 ;  /* 0x000000000000781c */ /* 0x000fe20003f2f008 */
[C---:B------:R-:W-:Y:S04]  /*3b70*/  HMMA.16816.F32.BF16 R24, R132.reuse, R4, R24 ;  /* 0x000000048418723c */ /* 0x040fe80000041818 */
[----:B------:R-:W-:Y:S03]  /*3b80*/  FFMA.FTZ R17, R17, c[0x0][0x23c], -R139 ;  /* 0x00008f0011117a23 */ /* 0x000fe6000001088b */
[----:B-1----:R-:W-:Y:S01]  /*3b90*/  F2FP.BF16.PACK_AB R5, R250, R251 ;  /* 0x000000fbfa05723e */ /* 0x002fe200000010ff */
[-C--:B------:R-:W-:Y:S01]  /*3ba0*/  HMMA.16816.F32.BF16 R28, R132, R6.reuse, R28 ;  /* 0x00000006841c723c */ /* 0x080fe2000004181c */
[----:B------:R-:W1:Y:S03]  /*3bb0*/  MUFU.EX2 R162, R17 ;  /* 0x0000001100a27308 */ /* 0x000e660000000800 */
[----:B------:R-:W-:Y:S02]  /*3bc0*/  @P1 FSEL R19, R19, -INF , !P3 ;  /* 0xff80000013131808 */ /* 0x000fe40005800000 */
[----:B------:R-:W-:Y:S02]  /*3bd0*/  PLOP3.LUT P1, PT, PT, PT, UP0, 0x80, 0x0 ;  /* 0x000000000000781c */ /* 0x000fe40003f2f008 */
[----:B------:R-:W-:Y:S01]  /*3be0*/  HMMA.16816.F32.BF16 R32, R156, R6, R32 ;  /* 0x000000069c20723c */ /* 0x000fe20000041820 */
[----:B------:R-:W-:Y:S03]  /*3bf0*/  PLOP3.LUT P3, PT, PT, PT, UP0, 0x80, 0x0 ;  /* 0x000000000000781c */ /* 0x000fe60003f6f008 */
[----:B------:R-:W-:Y:S01]  /*3c00*/  @P0 FSEL R20, R20, -INF , !P5 ;  /* 0xff80000014140808 */ /* 0x000fe20006800000 */
[----:B------:R-:W-:Y:S01]  /*3c10*/  FFMA.FTZ R19, R19, c[0x0][0x23c], -R137 ;  /* 0x00008f0013137a23 */ /* 0x000fe20000010889 */
[----:B------:R-:W-:Y:S02]  /*3c20*/  PLOP3.LUT P0, PT, PT, PT, UP0, 0x80, 0x0 ;  /* 0x000000000000781c */ /* 0x000fe40003f0f008 */
[----:B------:R-:W-:Y:S01]  /*3c30*/  @P2 FSEL R24, R24, -INF , !P5 ;  /* 0xff80000018182808 */ /* 0x000fe20006800000 */
[----:B------:R-:W-:Y:S01]  /*3c40*/  MUFU.EX2 R166, R19 ;  /* 0x0000001300a67308 */ /* 0x000fe20000000800 */
[----:B------:R-:W-:Y:S02]  /*3c50*/  PLOP3.LUT P2, PT, PT, PT, UP0, 0x80, 0x0 ;  /* 0x000000000000781c */ /* 0x000fe40003f4f008 */
[----:B------:R-:W-:Y:S01]  /*3c60*/  @P1 FSEL R21, R21, -INF , !P6 ;  /* 0xff80000015151808 */ /* 0x000fe20007000000 */
[--C-:B------:R-:W-:Y:S01]  /*3c70*/  FFMA.FTZ R20, R20, c[0x0][0x23c], -R139.reuse ;  /* 0x00008f0014147a23 */ /* 0x100fe2000001088b */
[----:B------:R-:W-:Y:S01]  /*3c80*/  PLOP3.LUT P1, PT, PT, PT, UP0, 0x80, 0x0 ;  /* 0x000000000000781c */ /* 0x000fe20003f2f008 */
[--C-:B------:R-:W-:Y:S01]  /*3c90*/  FFMA.FTZ R24, R24, c[0x0][0x23c], -R136.reuse ;  /* 0x00008f0018187a23 */ /* 0x100fe20000010888 */
[C---:B------:R-:W-:Y:S01]  /*3ca0*/  @P3 IADD3 R4, R138.reuse, 0x18, RZ ;  /* 0x000000188a043810 */ /* 0x040fe20007ffe0ff */
[----:B------:R-:W-:Y:S01]  /*3cb0*/  FFMA.FTZ R21, R21, c[0x0][0x23c], -R139 ;  /* 0x00008f0015157a23 */ /* 0x000fe2000001088b */
[----:B------:R-:W-:Y:S01]  /*3cc0*/  @P4 IADD3 R138, R138, 0x19, RZ ;  /* 0x000000198a8a4810 */ /* 0x000fe20007ffe0ff */
[----:B------:R-:W-:Y:S01]  /*3cd0*/  MUFU.EX2 R143, R20 ;  /* 0x00000014008f7308 */ /* 0x000fe20000000800 */
[----:B------:R-:W-:Y:S02]  /*3ce0*/  @P0 FSEL R22, R22, -INF , !P5 ;  /* 0xff80000016160808 */ /* 0x000fe40006800000 */
[----:B------:R-:W-:Y:S02]  /*3cf0*/  PLOP3.LUT P0, PT, PT, PT, UP0, 0x80, 0x0 ;  /* 0x000000000000781c */ /* 0x000fe40003f0f008 */
[----:B------:R-:W-:Y:S01]  /*3d00*/  @P2 ISETP.GE.AND P3, PT, R4, UR6, PT ;  /* 0x0000000604002c0c */ /* 0x000fe2000bf66270 */
[--C-:B------:R-:W-:Y:S01]  /*3d10*/  FFMA.FTZ R22, R22, c[0x0][0x23c], -R137.reuse ;  /* 0x00008f0016167a23 */ /* 0x100fe20000010889 */
[----:B------:R-:W-:Y:S02]  /*3d20*/  PLOP3.LUT P2, PT, PT, PT, UP0, 0x80, 0x0 ;  /* 0x000000000000781c */ /* 0x000fe40003f4f008 */
[----:B------:R-:W-:Y:S01]  /*3d30*/  @P1 FSEL R23, R23, -INF , !P6 ;  /* 0xff80000017171808 */ /* 0x000fe20007000000 */
[----:B------:R-:W-:Y:S01]  /*3d40*/  MUFU.EX2 R154, R21 ;  /* 0x00000015009a7308 */ /* 0x000fe20000000800 */
[----:B------:R-:W-:Y:S02]  /*3d50*/  PLOP3.LUT P1, PT, PT, PT, UP0, 0x80, 0x0 ;  /* 0x000000000000781c */ /* 0x000fe40003f2f008 */
[----:B------:R-:W-:Y:S01]  /*3d60*/  F2FP.BF16.PACK_AB R4, R165, R241 ;  /* 0x000000f1a504723e */ /* 0x000fe200000010ff */
[----:B------:R-:W-:Y:S01]  /*3d70*/  FFMA.FTZ R23, R23, c[0x0][0x23c], -R137 ;  /* 0x00008f0017177a23 */ /* 0x000fe20000010889 */
[----:B------:R-:W-:Y:S02]  /*3d80*/  F2FP.BF16.PACK_AB R7, R245, R146 ;  /* 0x00000092f507723e */ /* 0x000fe400000010ff */
[----:B------:R-:W-:Y:S01]  /*3d90*/  @P0 FSEL R25, R25, -INF , !P6 ;  /* 0xff80000019190808 */ /* 0x000fe20007000000 */
[----:B------:R1:W-:Y:S01]  /*3da0*/  STS [R231+0x13000], R4 ;  /* 0x01300004e7007388 */ /* 0x0003e20000000800 */
[----:B------:R-:W-:Y:S01]  /*3db0*/  PLOP3.LUT P0, PT, PT, PT, UP0, 0x80, 0x0 ;  /* 0x000000000000781c */ /* 0x000fe20003f0f008 */
[----:B------:R-:W-:Y:S01]  /*3dc0*/  MUFU.EX2 R161, R22 ;  /* 0x0000001600a17308 */ /* 0x000fe20000000800 */
[----:B------:R-:W-:Y:S01]  /*3dd0*/  @P2 FSEL R28, R28, -INF , !P3 ;  /* 0xff8000001c1c2808 */ /* 0x000fe20005800000 */
[----:B------:R3:W-:Y:S01]  /*3de0*/  STS [R231+0x13400], R7 ;  /* 0x01340007e7007388 */ /* 0x0007e20000000800 */
[----:B------:R-:W-:Y:S01]  /*3df0*/  PLOP3.LUT P2, PT, PT, PT, UP0, 0x80, 0x0 ;  /* 0x000000000000781c */ /* 0x000fe20003f4f008 */
[--C-:B------:R-:W-:Y:S01]  /*3e00*/  FFMA.FTZ R25, R25, c[0x0][0x23c], -R136.reuse ;  /* 0x00008f0019197a23 */ /* 0x100fe20000010888 */
[----:B------:R-:W-:Y:S01]  /*3e10*/  @P1 FSEL R26, R26, -INF , !P5 ;  /* 0xff8000001a1a1808 */ /* 0x000fe20006800000 */
[----:B------:R-:W-:Y:S01]  /*3e20*/  FFMA.FTZ R28, R28, c[0x0][0x23c], -R136 ;  /* 0x00008f001c1c7a23 */ /* 0x000fe20000010888 */
[----:B------:R-:W-:Y:S02]  /*3e30*/  PLOP3.LUT P1, PT, PT, PT, UP0, 0x80, 0x0 ;  /* 0x000000000000781c */ /* 0x000fe40003f2f008 */
[----:B------:R-:W-:Y:S01]  /*3e40*/  F2FP.BF16.PACK_AB R6, R248, R249 ;  /* 0x000000f9f806723e */ /* 0x000fe200000010ff */
[--C-:B------:R-:W-:Y:S01]  /*3e50*/  FFMA.FTZ R26, R26, c[0x0][0x23c], -R0.reuse ;  /* 0x00008f001a1a7a23 */ /* 0x100fe20000010800 */
[----:B------:R-:W4:Y:S01]  /*3e60*/  MUFU.EX2 R160, R23 ;  /* 0x0000001700a07308 */ /* 0x000f220000000800 */
[----:B------:R-:W-:Y:S02]  /*3e70*/  @P0 FSEL R27, R27, -INF , !P6 ;  /* 0xff8000001b1b0808 */ /* 0x000fe40007000000 */
[----:B------:R-:W-:Y:S02]  /*3e80*/  PLOP3.LUT P0, PT, PT, PT, UP0, 0x80, 0x0 ;  /* 0x000000000000781c */ /* 0x000fe40003f0f008 */
[----:B------:R-:W-:Y:S01]  /*3e90*/  @P2 FSEL R30, R30, -INF , !P3 ;  /* 0xff8000001e1e2808 */ /* 0x000fe20005800000 */
[--C-:B------:R-:W-:Y:S01]  /*3ea0*/  FFMA.FTZ R27, R27, c[0x0][0x23c], -R0.reuse ;  /* 0x00008f001b1b7a23 */ /* 0x100fe20000010800 */
[----:B------:R-:W-:Y:S02]  /*3eb0*/  PLOP3.LUT P2, PT, PT, PT, UP0, 0x80, 0x0 ;  /* 0x000000000000781c */ /* 0x000fe40003f4f008 */
[----:B------:R-:W-:Y:S01]  /*3ec0*/  @P1 ISETP.GE.AND P1, PT, R138, UR6, PT ;  /* 0x000000068a001c0c */ /* 0x000fe2000bf26270 */
[----:B------:R-:W-:Y:S01]  /*3ed0*/  FFMA.FTZ R30, R30, c[0x0][0x23c], -R0 ;  /* 0x00008f001e1e7a23 */ /* 0x000fe20000010800 */
[----:B------:R-:W-:Y:S01]  /*3ee0*/  MUFU.EX2 R240, R24 ;  /* 0x0000001800f07308 */ /* 0x000fe20000000800 */
[----:B-1----:R-:W-:Y:S02]  /*3ef0*/  F2FP.BF16.PACK_AB R4, R162, R164 ;  /* 0x000000a4a204723e */ /* 0x002fe400000010ff */
[----:B---3--:R-:W-:Y:S03]  /*3f00*/  F2FP.BF16.PACK_AB R7, R243, R244 ;  /* 0x000000f4f307723e */ /* 0x008fe600000010ff */
[----:B------:R4:W-:Y:S04]  /*3f10*/  STS [R229+0x13000], R4 ;  /* 0x01300004e5007388 */ /* 0x0009e80000000800 */
[----:B------:R-:W-:Y:S01]  /*3f20*/  MUFU.EX2 R163, R25 ;  /* 0x0000001900a37308 */ /* 0x000fe20000000800 */
[----:B------:R-:W-:Y:S02]  /*3f30*/  @P0 FSEL R29, R29, -INF , !P1 ;  /* 0xff8000001d1d0808 */ /* 0x000fe40004800000 */
[----:B------:R-:W-:Y:S02]  /*3f40*/  PLOP3.LUT P0, PT, PT, PT, UP0, 0x80, 0x0 ;  /* 0x000000000000781c */ /* 0x000fe40003f0f008 */
[----:B------:R-:W-:Y:S01]  /*3f50*/  @P2 FSEL R33, R33, -INF , !P1 ;  /* 0xff80000021212808 */ /* 0x000fe20004800000 */
[----:B------:R-:W-:Y:S01]  /*3f60*/  FFMA.FTZ R136, R29, c[0x0][0x23c], -R136 ;  /* 0x00008f001d887a23 */ /* 0x000fe20000010888 */
[----:B------:R-:W-:Y:S03]  /*3f70*/  PLOP3.LUT P2, PT, PT, PT, UP0, 0x80, 0x0 ;  /* 0x000000000000781c */ /* 0x000fe60003f4f008 */
[----:B------:R-:W-:Y:S06]  /*3f80*/  MUFU.EX2 R242, R26 ;  /* 0x0000001a00f27308 */ /* 0x000fec0000000800 */
[----:B------:R-:W-:Y:S02]  /*3f90*/  @P0 FSEL R32, R32, -INF , !P3 ;  /* 0xff80000020200808 */ /* 0x000fe40005800000 */
[----:B------:R-:W-:Y:S02]  /*3fa0*/  PLOP3.LUT P0, PT, PT, PT, UP0, 0x80, 0x0 ;  /* 0x000000000000781c */ /* 0x000fe40003f0f008 */
[----:B------:R-:W-:Y:S01]  /*3fb0*/  @P2 FSEL R35, R35, -INF , !P1 ;  /* 0xff80000023232808 */ /* 0x000fe20004800000 */
[--C-:B------:R-:W-:Y:S01]  /*3fc0*/  FFMA.FTZ R32, R32, c[0x0][0x23c], -R139.reuse ;  /* 0x00008f0020207a23 */ /* 0x100fe2000001088b */
[----:B----4-:R-:W-:Y:S01]  /*3fd0*/  F2FP.BF16.PACK_AB R4, R160, R161 ;  /* 0x000000a1a004723e */ /* 0x010fe200000010ff */
[----:B------:R-:W-:Y:S01]  /*3fe0*/  FFMA.FTZ R139, R33, c[0x0][0x23c], -R139 ;  /* 0x00008f00218b7a23 */ /* 0x000fe2000001088b */
[----:B------:R-:W-:Y:S07]  /*3ff0*/  MUFU.EX2 R239, R27 ;  /* 0x0000001b00ef7308 */ /* 0x000fee0000000800 */
[----:B------:R-:W-:Y:S02]  /*4000*/  @P0 FSEL R34, R34, -INF , !P3 ;  /* 0xff80000022220808 */ /* 0x000fe40005800000 */
[----:B------:R-:W-:Y:S01]  /*4010*/  PLOP3.LUT P0, PT, PT, PT, UP0, 0x80, 0x0 ;  /* 0x000000000000781c */ /* 0x000fe20003f0f008 */
[----:B------:R-:W-:Y:S02]  /*4020*/  MUFU.EX2 R147, R32 ;  /* 0x0000002000937308 */ /* 0x000fe40000000800 */
[--C-:B------:R-:W-:Y:S02]  /*4030*/  FFMA.FTZ R34, R34, c[0x0][0x23c], -R137.reuse ;  /* 0x00008f0022227a23 */ /* 0x100fe40000010889 */
[----:B------:R-:W-:Y:S06]  /*4040*/  FFMA.FTZ R137, R35, c[0x0][0x23c], -R137 ;  /* 0x00008f0023897a23 */ /* 0x000fec0000010889 */
[----:B------:R-:W1:Y:S02]  /*4050*/  MUFU.EX2 R148, R139 ;  /* 0x0000008b00947308 */ /* 0x000e640000000800 */
[----:B------:R-:W-:Y:S02]  /*4060*/  @P0 FSEL R31, R31, -INF , !P1 ;  /* 0xff8000001f1f0808 */ /* 0x000fe40004800000 */
[----:B------:R-:W-:Y:S03]  /*4070*/  IADD3 R144, P0, R141, UR11, RZ ;  /* 0x0000000b8d907c10 */ /* 0x000fe6000ff1e0ff */
[----:B------:R-:W-:Y:S03]  /*4080*/  FFMA.FTZ R0, R31, c[0x0][0x23c], -R0 ;  /* 0x00008f001f007a23 */ /* 0x000fe60000010800 */
[----:B------:R-:W-:Y:S10]  /*4090*/  MUFU.EX2 R150, R34 ;  /* 0x0000002200967308 */ /* 0x000ff40000000800 */
[----:B------:R3:W-:Y:S10]  /*40a0*/  MUFU.EX2 R151, R0 ;  /* 0x0000000000977308 */ /* 0x0007f40000000800 */
[----:B------:R-:W4:Y:S10]  /*40b0*/  MUFU.EX2 R149, R137 ;  /* 0x0000008900957308 */ /* 0x000f340000000800 */
[----:B------:R-:W-:Y:S01]  /*40c0*/  MUFU.EX2 R153, R28 ;  /* 0x0000001c00997308 */ /* 0x000fe20000000800 */
[----:B---3--:R-:W-:Y:S05]  /*40d0*/  F2FP.BF16.PACK_AB R0, R166, R167 ;  /* 0x000000a7a600723e */ /* 0x008fea00000010ff */
[----:B------:R1:W-:Y:S04]  /*40e0*/  STS [R229+0x13400], R0 ;  /* 0x01340000e5007388 */ /* 0x0003e80000000800 */
[----:B------:R-:W3:Y:S01]  /*40f0*/  MUFU.EX2 R152, R136 ;  /* 0x0000008800987308 */ /* 0x000ee20000000800 */
[----:B------:R3:W-:Y:S04]  /*4100*/  STS [R231+0x14000], R6 ;  /* 0x01400006e7007388 */ /* 0x0007e80000000800 */
[----:B------:R4:W-:Y:S05]  /*4110*/  STS [R231+0x14400], R5 ;  /* 0x01440005e7007388 */ /* 0x0009ea0000000800 */
[----:B------:R-:W2:Y:S01]  /*4120*/  MUFU.EX2 R155, R30 ;  /* 0x0000001e009b7308 */ /* 0x000ea20000000800 */
[----:B------:R4:W-:Y:S01]  /*4130*/  STS [R229+0x14000], R7 ;  /* 0x01400007e5007388 */ /* 0x0009e20000000800 */
[----:B-1----:R-:W-:Y:S02]  /*4140*/  F2FP.BF16.PACK_AB R0, R148, R147 ;  /* 0x000000939400723e */ /* 0x002fe400000010ff */
[----:B---3--:R-:W-:Y:S02]  /*4150*/  F2FP.BF16.PACK_AB R6, R246, R247 ;  /* 0x000000f7f606723e */ /* 0x008fe400000010ff */
[----:B----4-:R-:W-:Y:S03]  /*4160*/  F2FP.BF16.PACK_AB R5, R154, R143 ;  /* 0x0000008f9a05723e */ /* 0x010fe600000010ff */
[----:B------:R1:W-:Y:S01]  /*4170*/  STS [R229+0x14400], R6 ;  /* 0x01440006e5007388 */ /* 0x0003e20000000800 */
[----:B------:R-:W-:Y:S03]  /*4180*/  F2FP.BF16.PACK_AB R7, R163, R240 ;  /* 0x000000f0a307723e */ /* 0x000fe600000010ff */
[----:B------:R3:W-:Y:S04]  /*4190*/  STS [R230+0x13000], R5 ;  /* 0x01300005e6007388 */ /* 0x0007e80000000800 */
[----:B------:R4:W-:Y:S04]  /*41a0*/  STS [R230+0x13400], R4 ;  /* 0x01340004e6007388 */ /* 0x0009e80000000800 */
[----:B------:R4:W-:Y:S01]  /*41b0*/  STS [R228+0x13000], R0 ;  /* 0x01300000e4007388 */ /* 0x0009e20000000800 */
[----:B--2---:R-:W-:Y:S02]  /*41c0*/  IADD3.X R145, R140, UR10, RZ, P0, !PT ;  /* 0x0000000a8c917c10 */ /* 0x004fe400087fe4ff */
[----:B------:R-:W-:Y:S03]  /*41d0*/  PLOP3.LUT P0, PT, PT, PT, UP3, 0x80, 0x0 ;  /* 0x000000000000781c */ /* 0x000fe60003f0f038 */
[----:B------:R-:W2:Y:S04]  /*41e0*/  LDG.E R142, [R144.64] ;  /* 0x00000004908e7981 */ /* 0x000ea8000c1e1900 */
[----:B------:R-:W2:Y:S01]  /*41f0*/  LDG.E R141, [R144.64+0x20] ;  /* 0x00002004908d7981 */ /* 0x000ea2000c1e1900 */
[----:B-1----:R-:W-:Y:S03]  /*4200*/  F2FP.BF16.PACK_AB R6, R239, R242 ;  /* 0x000000f2ef06723e */ /* 0x002fe600000010ff */
[----:B------:R1:W2:Y:S01]  /*4210*/  LDG.E R140, [R144.64+0x80] ;  /* 0x00008004908c7981 */ /* 0x0002a2000c1e1900 */
[----:B---3--:R-:W-:Y:S02]  /*4220*/  F2FP.BF16.PACK_AB R5, R149, R150 ;  /* 0x000000969505723e */ /* 0x008fe400000010ff */
[----:B----4-:R-:W-:Y:S03]  /*4230*/  F2FP.BF16.PACK_AB R4, R152, R153 ;  /* 0x000000999804723e */ /* 0x010fe600000010ff */
[----:B------:R-:W-:Y:S01]  /*4240*/  STS [R228+0x13400], R5 ;  /* 0x01340005e4007388 */ /* 0x000fe20000000800 */
[----:B------:R-:W-:Y:S03]  /*4250*/  F2FP.BF16.PACK_AB R0, R151, R155 ;  /* 0x0000009b9700723e */ /* 0x000fe600000010ff */
[----:B------:R-:W-:Y:S04]  /*4260*/  STS [R230+0x14000], R7 ;  /* 0x01400007e6007388 */ /* 0x000fe80000000800 */
[----:B------:R-:W-:Y:S04]  /*4270*/  STS [R230+0x14400], R6 ;  /* 0x01440006e6007388 */ /* 0x000fe80000000800 */
[----:B------:R3:W-:Y:S04]  /*4280*/  STS [R228+0x14400], R0 ;  /* 0x01440000e4007388 */ /* 0x0007e80000000800 */
[----:B------:R-:W-:Y:S04]  /*4290*/  STS [R228+0x14000], R4 ;  /* 0x01400004e4007388 */ /* 0x000fe80000000800 */
[----:B------:R-:W4:Y:S08]  /*42a0*/  LDSM.16.M88.4 R32, [R219+0x6000] ;  /* 0x00600000db20783b */ /* 0x000f300000000200 */
[----:B------:R-:W1:Y:S08]  /*42b0*/  LDSM.16.M88.4 R28, [R219+0x6800] ;  /* 0x00680000db1c783b */ /* 0x000e700000000200 */
[----:B------:R-:W1:Y:S08]  /*42c0*/  LDSM.16.M88.4 R132, [R220+0x6000] ;  /* 0x00600000dc84783b */ /* 0x000e700000000200 */
[----:B---3--:R3:W2:Y:S04]  /*42d0*/  LDG.E R0, [R144.64+0xa0] ;  /* 0x0000a00490007981 */ /* 0x0086a8000c1e1900 */
[----:B------:R-:W3:Y:S01]  /*42e0*/  LDSM.16.M88.4 R136, [R220+0x6800] ;  /* 0x00680000dc88783b */ /* 0x000ee20000000200 */
[-C--:B----4-:R-:W-:Y:S08]  /*42f0*/  HMMA.16816.F32.BF16 R4, R32, R168.reuse, RZ ;  /* 0x000000a82004723c */ /* 0x090ff000000418ff */
[C---:B-1----:R-:W-:Y:S08]  /*4300*/  HMMA.16816.F32.BF16 R8, R28.reuse, R168, RZ ;  /* 0x000000a81c08723c */ /* 0x042ff000000418ff */
[-C--:B------:R-:W-:Y:S08]  /*4310*/  HMMA.16816.F32.BF16 R12, R28, R170.reuse, RZ ;  /* 0x000000aa1c0c723c */ /* 0x080ff000000418ff */
[C---:B------:R-:W-:Y:S08]  /*4320*/  HMMA.16816.F32.BF16 R16, R32.reuse, R170, RZ ;  /* 0x000000aa2010723c */ /* 0x040ff000000418ff */
[-C--:B------:R-:W-:Y:S08]  /*4330*/  HMMA.16816.F32.BF16 R20, R32, R172.reuse, RZ ;  /* 0x000000ac2014723c */ /* 0x080ff000000418ff */
[C---:B------:R-:W-:Y:S08]  /*4340*/  HMMA.16816.F32.BF16 R24, R28.reuse, R172, RZ ;  /* 0x000000ac1c18723c */ /* 0x040ff000000418ff */
[-C--:B------:R-:W-:Y:S08]  /*4350*/  HMMA.16816.F32.BF16 R28, R28, R174.reuse, RZ ;  /* 0x000000ae1c1c723c */ /* 0x080ff000000418ff */
[----:B------:R-:W-:Y:S08]  /*4360*/  HMMA.16816.F32.BF16 R32, R32, R174, RZ ;  /* 0x000000ae2020723c */ /* 0x000ff000000418ff */
[-C--:B------:R-:W-:Y:S08]  /*4370*/  HMMA.16816.F32.BF16 R4, R132, R176.reuse, R4 ;  /* 0x000000b08404723c */ /* 0x080ff00000041804 */
[C---:B---3--:R-:W-:Y:S08]  /*4380*/  HMMA.16816.F32.BF16 R8, R136.reuse, R176, R8 ;  /* 0x000000b08808723c */ /* 0x048ff00000041808 */
[-C--:B------:R-:W-:Y:S08]  /*4390*/  HMMA.16816.F32.BF16 R12, R136, R178.reuse, R12 ;  /* 0x000000b2880c723c */ /* 0x080ff0000004180c */
[C---:B------:R-:W-:Y:S08]  /*43a0*/  HMMA.16816.F32.BF16 R16, R132.reuse, R178, R16 ;  /* 0x000000b28410723c */ /* 0x040ff00000041810 */
[-C--:B------:R-:W-:Y:S08]  /*43b0*/  HMMA.16816.F32.BF16 R20, R132, R180.reuse, R20 ;  /* 0x000000b48414723c */ /* 0x080ff00000041814 */
[C---:B------:R-:W-:Y:S08]  /*43c0*/  HMMA.16816.F32.BF16 R24, R136.reuse, R180, R24 ;  /* 0x000000b48818723c */ /* 0x040ff00000041818 */
[-C--:B------:R-:W-:Y:S01]  /*43d0*/  HMMA.16816.F32.BF16 R28, R136, R182.reuse, R28 ;  /* 0x000000b6881c723c */ /* 0x080fe2000004181c */
[----:B------:R-:W1:Y:S07]  /*43e0*/  LDSM.16.M88.4 R136, [R219+0x7000] ;  /* 0x00700000db88783b */ /* 0x000e6e0000000200 */
[----:B------:R-:W-:Y:S01]  /*43f0*/  HMMA.16816.F32.BF16 R32, R132, R182, R32 ;  /* 0x000000b68420723c */ /* 0x000fe20000041820 */
[----:B------:R-:W3:Y:S07]  /*4400*/  LDSM.16.M88.4 R132, [R219+0x7800] ;  /* 0x00780000db84783b */ /* 0x000eee0000000200 */
[-C--:B-1----:R-:W-:Y:S08]  /*4410*/  HMMA.16816.F32.BF16 R4, R136, R184.reuse, R4 ;  /* 0x000000b88804723c */ /* 0x082ff00000041804 */
        /* <DEDUP_REMOVED lines=32> */
[C---:B--2---:R-:W-:Y:S01]  /*4620*/  FADD.FTZ R5, -R142.reuse, R5 ;  /* 0x000000058e057221 */ /* 0x044fe20000010100 */
[C---:B------:R-:W-:Y:S04]  /*4630*/  HMMA.16816.F32.BF16 R16, R132.reuse, R210, R16 ;  /* 0x000000d28410723c */ /* 0x040fe80000041810 */
[C---:B------:R-:W-:Y:S02]  /*4640*/  FADD.FTZ R6, -R141.reuse, R6 ;  /* 0x000000068d067221 */ /* 0x040fe40000010100 */
[----:B------:R-:W-:Y:S02]  /*4650*/  FADD.FTZ R7, -R141, R7 ;  /* 0x000000078d077221 */ /* 0x000fe40000010100 */
[----:B------:R-:W-:Y:S01]  /*4660*/  FADD.FTZ R4, -R142, R4 ;  /* 0x000000048e047221 */ /* 0x000fe20000010100 */
[-C--:B------:R-:W-:Y:S03]  /*4670*/  HMMA.16816.F32.BF16 R20, R132, R212.reuse, R20 ;  /* 0x000000d48414723c */ /* 0x080fe60000041814 */
[----:B------:R-:W-:Y:S02]  /*4680*/  FMUL.FTZ R144, R165, R5 ;  /* 0x00000005a5907220 */ /* 0x000fe40000410000 */
[----:B------:R-:W-:Y:S02]  /*4690*/  FMUL.FTZ R146, R146, R6 ;  /* 0x0000000692927220 */ /* 0x000fe40000410000 */
[C---:B------:R-:W-:Y:S01]  /*46a0*/  FADD.FTZ R8, -R140.reuse, R8 ;  /* 0x000000088c087221 */ /* 0x040fe20000010100 */
[C---:B------:R-:W-:Y:S04]  /*46b0*/  HMMA.16816.F32.BF16 R24, R136.reuse, R212, R24 ;  /* 0x000000d48818723c */ /* 0x040fe80000041818 */
[C---:B------:R-:W-:Y:S02]  /*46c0*/  FADD.FTZ R12, -R140.reuse, R12 ;  /* 0x0000000c8c0c7221 */ /* 0x040fe40000010100 */
[----:B------:R-:W-:Y:S02]  /*46d0*/  FADD.FTZ R13, -R140, R13 ;  /* 0x0000000d8c0d7221 */ /* 0x000fe40000010100 */
[C---:B------:R-:W-:Y:S01]  /*46e0*/  FADD.FTZ R17, -R142.reuse, R17 ;  /* 0x000000118e117221 */ /* 0x040fe20000010100 */
[-C--:B------:R-:W-:Y:S03]  /*46f0*/  HMMA.16816.F32.BF16 R28, R136, R214.reuse, R28 ;  /* 0x000000d6881c723c */ /* 0x080fe6000004181c */
[C---:B------:R-:W-:Y:S02]  /*4700*/  FADD.FTZ R18, -R141.reuse, R18 ;  /* 0x000000128d127221 */ /* 0x040fe40000010100 */
[C---:B------:R-:W-:Y:S02]  /*4710*/  FADD.FTZ R19, -R141.reuse, R19 ;  /* 0x000000138d137221 */ /* 0x040fe40000010100 */
[C---:B------:R-:W-:Y:S01]  /*4720*/  FADD.FTZ R20, -R142.reuse, R20 ;  /* 0x000000148e147221 */ /* 0x040fe20000010100 */
[----:B------:R-:W-:Y:S04]  /*4730*/  HMMA.16816.F32.BF16 R32, R132, R214, R32 ;  /* 0x000000d68420723c */ /* 0x000fe80000041820 */
[----:B------:R-:W-:Y:S02]  /*4740*/  FADD.FTZ R23, -R141, R23 ;  /* 0x000000178d177221 */ /* 0x000fe40000010100 */
[C---:B------:R-:W-:Y:S02]  /*4750*/  FADD.FTZ R16, -R142.reuse, R16 ;  /* 0x000000108e107221 */ /* 0x040fe40000010100 */
[----:B------:R-:W-:Y:S04]  /*4760*/  FADD.FTZ R21, -R142, R21 ;  /* 0x000000158e157221 */ /* 0x000fe80000010100 */
[----:B------:R-:W-:Y:S02]  /*4770*/  FMUL.FTZ R135, R162, R17 ;  /* 0x00000011a2877220 */ /* 0x000fe40000410000 */
[----:B------:R-:W-:Y:S02]  /*4780*/  FMUL.FTZ R143, R143, R20 ;  /* 0x000000148f8f7220 */ /* 0x000fe40000410000 */
[----:B------:R-:W-:Y:S02]  /*4790*/  FMUL.FTZ R132, R167, R18 ;  /* 0x00000012a7847220 */ /* 0x000fe40000410000 */
[----:B------:R-:W-:Y:S02]  /*47a0*/  FADD.FTZ R22, -R141, R22 ;  /* 0x000000168d167221 */ /* 0x000fe40000010100 */
[C---:B------:R-:W-:Y:S02]  /*47b0*/  FADD.FTZ R24, -R140.reuse, R24 ;  /* 0x000000188c187221 */ /* 0x040fe40000010100 */
[----:B------:R-:W-:Y:S02]  /*47c0*/  FADD.FTZ R28, -R140, R28 ;  /* 0x0000001c8c1c7221 */ /* 0x000fe40000010100 */
[C---:B------:R-:W-:Y:S02]  /*47d0*/  FADD.FTZ R32, -R142.reuse, R32 ;  /* 0x000000208e207221 */ /* 0x040fe40000010100 */
[----:B------:R-:W-:Y:S02]  /*47e0*/  FADD.FTZ R33, -R142, R33 ;  /* 0x000000218e217221 */ /* 0x000fe40000010100 */
[----:B------:R-:W-:Y:S02]  /*47f0*/  FMUL.FTZ R138, R147, R32 ;  /* 0x00000020938a7220 */ /* 0x000fe40000410000 */
[----:B------:R-:W-:Y:S02]  /*4800*/  FMUL.FTZ R136, R148, R33 ;  /* 0x0000002194887220 */ /* 0x000fe40000410000 */
[----:B------:R-:W-:Y:S02]  /*4810*/  FMUL.FTZ R32, R245, R7 ;  /* 0x00000007f5207220 */ /* 0x000fe40000410000 */
[----:B------:R-:W-:Y:S02]  /*4820*/  FMUL.FTZ R33, R166, R19 ;  /* 0x00000013a6217220 */ /* 0x000fe40000410000 */
[C---:B------:R-:W-:Y:S02]  /*4830*/  FADD.FTZ R134, -R141.reuse, R34 ;  /* 0x000000228d867221 */ /* 0x040fe40000010100 */
[----:B------:R-:W-:Y:S02]  /*4840*/  FADD.FTZ R133, -R141, R35 ;  /* 0x000000238d857221 */ /* 0x000fe40000010100 */
[----:B------:R-:W-:Y:S02]  /*4850*/  FMUL.FTZ R34, R160, R23 ;  /* 0x00000017a0227220 */ /* 0x000fe40000410000 */
[C---:B------:R-:W-:Y:S02]  /*4860*/  FADD.FTZ R7, -R140.reuse, R9 ;  /* 0x000000098c077221 */ /* 0x040fe40000010100 */
[C---:B------:R-:W-:Y:S02]  /*4870*/  FADD.FTZ R23, -R140.reuse, R25 ;  /* 0x000000198c177221 */ /* 0x040fe40000010100 */
[----:B------:R-:W-:Y:S02]  /*4880*/  FADD.FTZ R25, -R140, R29 ;  /* 0x0000001d8c197221 */ /* 0x000fe40000010100 */
[C---:B------:R-:W-:Y:S02]  /*4890*/  FADD.FTZ R6, -R0.reuse, R10 ;  /* 0x0000000a00067221 */ /* 0x040fe40000010100 */
[C---:B------:R-:W-:Y:S02]  /*48a0*/  FADD.FTZ R11, -R0.reuse, R11 ;  /* 0x0000000b000b7221 */ /* 0x040fe40000010100 */
[C---:B------:R-:W-:Y:S02]  /*48b0*/  FADD.FTZ R5, -R0.reuse, R14 ;  /* 0x0000000e00057221 */ /* 0x040fe40000010100 */
[C---:B------:R-:W-:Y:S02]  /*48c0*/  FADD.FTZ R9, -R0.reuse, R15 ;  /* 0x0000000f00097221 */ /* 0x040fe40000010100 */
[C---:B------:R-:W-:Y:S02]  /*48d0*/  FADD.FTZ R18, -R0.reuse, R26 ;  /* 0x0000001a00127221 */ /* 0x040fe40000010100 */
[C---:B------:R-:W-:Y:S02]  /*48e0*/  FADD.FTZ R17, -R0.reuse, R27 ;  /* 0x0000001b00117221 */ /* 0x040fe40000010100 */
[C---:B------:R-:W-:Y:S02]  /*48f0*/  FADD.FTZ R20, -R0.reuse, R30 ;  /* 0x0000001e00147221 */ /* 0x040fe40000010100 */
[----:B------:R-:W-:Y:S02]  /*4900*/  FADD.FTZ R19, -R0, R31 ;  /* 0x0000001f00137221 */ /* 0x000fe40000010100 */
[----:B------:R-:W-:Y:S02]  /*4910*/  FMUL.FTZ R145, R241, R4 ;  /* 0x00000004f1917220 */ /* 0x000fe40000410000 */
        /* <DEDUP_REMOVED lines=21> */
[----:B------:R-:W-:Y:S02]  /*4a70*/  IMAD.MOV.U32 R148, RZ, RZ, R233 ;  /* 0x000000ffff947224 */ /* 0x000fe400078e00e9 */
[----:B------:R-:W-:Y:S01]  /*4a80*/  IMAD.MOV.U32 R149, RZ, RZ, R232 ;  /* 0x000000ffff957224 */ /* 0x000fe200078e00e8 */
[----:B------:R-:W-:-:S05]  /*4a90*/  @!P0 BRA `(.L_x_7) ;  /* 0x0000012000008947 */ /* 0x000fca0003800000 */
[----:B------:R-:W-:Y:S01]  /*4aa0*/  IMAD.MOV.U32 R0, RZ, RZ, c[0x0][0x190] ;  /* 0x00006400ff007624 */ /* 0x000fe200078e00ff */
[----:B------:R-:W-:Y:S03]  /*4ab0*/  ULOP3.LUT UR12, UR7, 0x1, URZ, 0xc0, !UPT ;  /* 0x00000001070c7892 */ /* 0x000fe6000f8ec03f */
[----:B------:R-:W-:Y:S01]  /*4ac0*/  IMAD.U32 R0, R0, -0x40, RZ ;  /* 0xffffffc000007824 */ /* 0x000fe200078e00ff */
[----:B------:R-:W-:Y:S04]  /*4ad0*/  UISETP.NE.U32.AND UP1, UPT, UR12, 0x1, UPT ;  /* 0x000000010c00788c */ /* 0x000fe8000bf25070 */
[C---:B------:R-:W-:Y:S01]  /*4ae0*/  LEA R4, P1, R0.reuse, R236, 0x1 ;  /* 0x000000ec00047211 */ /* 0x040fe200078208ff */
[----:B------:R-:W-:Y:S03]  /*4af0*/  USEL UR12, UR40, 0x3000, !UP1 ;  /* 0x00003000280c7887 */ /* 0x000fe6000c800000 */
[----:B------:R-:W-:Y:S01]  /*4b00*/  LEA.HI.X.SX32 R0, R0, R237, 0x1, P1 ;  /* 0x000000ed00007211 */ /* 0x000fe200008f0eff */
[----:B------:R-:W-:Y:S02]  /*4b10*/  IMAD.MOV.U32 R236, RZ, RZ, R4 ;  /* 0x000000ffffec7224 */ /* 0x000fe400078e0004 */
[----:B------:R-:W-:Y:S02]  /*4b20*/  IADD3 R238, R238, UR12, RZ ;  /* 0x0000000ceeee7c10 */ /* 0x000fe4000fffe0ff */
[----:B------:R-:W-:Y:S01]  /*4b30*/  IMAD.MOV.U32 R237, RZ, RZ, R0 ;  /* 0x000000ffffed7224 */ /* 0x000fe200078e0000 */
[----:B------:R-:W-:Y:S04]  /*4b40*/  IADD3 R216, R216, UR12, RZ ;  /* 0x0000000cd8d87c10 */ /* 0x000fe8000fffe0ff */
[----:B------:R-:W-:Y:S01]  /*4b50*/  @!PT LDS RZ, [RZ] ;  /* 0x00000000fffff984 */ /* 0x000fe20000000800 */
[----:B------:R-:W-:Y:S01]  /*4b60*/  @!PT LDS RZ, [RZ] ;  /* 0x00000000fffff984 */ /* 0x000fe20000000800 */
[----:B------:R-:W-:Y:S01]  /*4b70*/  @!PT LDS RZ, [RZ] ;  /* 0x00000000fffff984 */ /* 0x000fe20000000800 */
[----:B------:R1:W-:Y:S04]  /*4b80*/  LDGSTS.E.BYPASS.LTC128B.128 [R238], [R236.64] ;  /* 0x00000000ecee7fae */ /* 0x0003e8000b901d44 */
[----:B------:R1:W-:Y:S04]  /*4b90*/  LDGSTS.E.BYPASS.LTC128B.128 [R238+0x1000], [R236.64+0x40] ;  /* 0x01000040ecee7fae */ /* 0x0003e8000b901d44 */
[----:B------:R1:W-:Y:S04]  /*4ba0*/  LDGSTS.E.BYPASS.LTC128B.128 [R238+0x2000], [R236.64+0x80] ;  /* 0x02000080ecee7fae */ /* 0x0003e8000b901d44 */
[----:B------:R-:W0:Y:S02]  /*4bb0*/  LDGDEPBAR ;  /* 0x00000000000079af */ /* 0x000e240000000000 */
.L_x_7:
[----:B------:R-:W-:Y:S01]  /*4bc0*/  F2FP.BF16.PACK_AB R16, R144, R145 ;  /* 0x000000919010723e */ /* 0x000fe200000010ff */
[----:B------:R-:W-:Y:S01]  /*4bd0*/  IMAD.SHL.U32 R144, R225, 0x2, RZ ;  /* 0x00000002e1907824 */ /* 0x000fe200078e00ff */
[----:B------:R-:W-:Y:S01]  /*4be0*/  F2FP.BF16.PACK_AB R15, R32, R146 ;  /* 0x00000092200f723e */ /* 0x000fe200000010ff */
[----:B------:R2:W5:Y:S01]  /*4bf0*/  LDL R150, [R1+0x2c] ;  /* 0x00002c0001967983 */ /* 0x0005620000100800 */
[----:B------:R-:W-:Y:S02]  /*4c00*/  F2FP.BF16.PACK_AB R12, R135, R137 ;  /* 0x00000089870c723e */ /* 0x000fe400000010ff */
[----:B------:R-:W-:Y:S01]  /*4c10*/  F2FP.BF16.PACK_AB R11, R33, R132 ;  /* 0x00000084210b723e */ /* 0x000fe200000010ff */
[----:B------:R-:W-:Y:S01]  /*4c20*/  STS [R231+0xf000], R16 ;  /* 0x00f00010e7007388 */ /* 0x000fe20000000800 */
        /* <DEDUP_REMOVED lines=17> */
[----:B------:R-:W-:Y:S04]  /*4d40*/  STS [R229+0x10000], R10 ;  /* 0x0100000ae5007388 */ /* 0x000fe80000000800 */
        /* <DEDUP_REMOVED lines=9> */
[----:B------:R-:W-:Y:S06]  /*4de0*/  BAR.SYNC.DEFER_BLOCKING 0x0 ;  /* 0x0000000000007b1d */ /* 0x000fec0000010000 */
[----:B------:R-:W-:Y:S04]  /*4df0*/  LDSM.16.MT88.4 R4, [R2+0x13000] ;  /* 0x013000000204783b */ /* 0x000fe80000004200 */
[----:B------:R-:W3:Y:S04]  /*4e00*/  LDSM.16.MT88.4 R8, [R144+0x6000] ;  /* 0x006000009008783b */ /* 0x000ee80000004200 */
[----:B------:R-:W4:Y:S04]  /*4e10*/  LDSM.16.MT88.4 R12, [R2+0x15000] ;  /* 0x01500000020c783b */ /* 0x000f280000004200 */
[----:B------:R-:W1:Y:S04]  /*4e20*/  LDSM.16.MT88.4 R16, [R144+0x7000] ;  /* 0x007000009010783b */ /* 0x000e680000004200 */
[----:B------:R-:W1:Y:S04]  /*4e30*/  LDSM.16.MT88.4 R20, [R144+0x8000] ;  /* 0x008000009014783b */ /* 0x000e680000004200 */
[----:B------:R-:W-:Y:S04]  /*4e40*/  LDSM.16.MT88.4 R24, [R2+0x13800] ;  /* 0x013800000218783b */ /* 0x000fe80000004200 */
[----:B------:R-:W1:Y:S04]  /*4e50*/  LDSM.16.MT88.4 R28, [R144+0x6400] ;  /* 0x00640000901c783b */ /* 0x000e680000004200 */
[----:B------:R-:W1:Y:S04]  /*4e60*/  LDSM.16.MT88.4 R32, [R2+0x15800] ;  /* 0x015800000220783b */ /* 0x000e680000004200 */
[----:B------:R-:W1:Y:S04]  /*4e70*/  LDSM.16.MT88.4 R132, [R144+0x7400] ;  /* 0x007400009084783b */ /* 0x000e680000004200 */
[----:B------:R-:W-:Y:S01]  /*4e80*/  LDSM.16.MT88.4 R136, [R2+0x16800] ;  /* 0x016800000288783b */ /* 0x000fe20000004200 */
[-C--:B---3--:R-:W-:Y:S08]  /*4e90*/  HMMA.16816.F32.BF16 R36, R4, R8.reuse, R36 ;  /* 0x000000080424723c */ /* 0x088ff00000041824 */
[C---:B----4-:R-:W-:Y:S08]  /*4ea0*/  HMMA.16816.F32.BF16 R40, R12.reuse, R8, R40 ;  /* 0x000000080c28723c */ /* 0x050ff00000041828 */
[-C--:B------:R-:W-:Y:S08]  /*4eb0*/  HMMA.16816.F32.BF16 R44, R12, R10.reuse, R44 ;  /* 0x0000000a0c2c723c */ /* 0x080ff0000004182c */
[C---:B------:R-:W-:Y:S01]  /*4ec0*/  HMMA.16816.F32.BF16 R48, R4.reuse, R10, R48 ;  /* 0x0000000a0430723c */ /* 0x040fe20000041830 */
[----:B------:R-:W3:Y:S07]  /*4ed0*/  LDSM.16.MT88.4 R8, [R144+0x8400] ;  /* 0x008400009008783b */ /* 0x000eee0000004200 */
[-C--:B-1----:R-:W-:Y:S08]  /*4ee0*/  HMMA.16816.F32.BF16 R52, R4, R16.reuse, R52 ;  /* 0x000000100434723c */ /* 0x082ff00000041834 */
[C---:B------:R-:W-:Y:S08]  /*4ef0*/  HMMA.16816.F32.BF16 R56, R12.reuse, R16, R56 ;  /* 0x000000100c38723c */ /* 0x040ff00000041838 */
[-C--:B------:R-:W-:Y:S08]  /*4f00*/  HMMA.16816.F32.BF16 R60, R12, R18.reuse, R60 ;  /* 0x000000120c3c723c */ /* 0x080ff0000004183c */
[C---:B------:R-:W-:Y:S01]  /*4f10*/  HMMA.16816.F32.BF16 R64, R4.reuse, R18, R64 ;  /* 0x000000120440723c */ /* 0x040fe20000041840 */
[----:B------:R-:W-:Y:S07]  /*4f20*/  LDSM.16.MT88.4 R16, [R2+0x16000] ;  /* 0x016000000210783b */ /* 0x000fee0000004200 */
[-C--:B------:R-:W-:Y:S08]  /*4f30*/  HMMA.16816.F32.BF16 R68, R4, R20.reuse, R68 ;  /* 0x000000140444723c */ /* 0x080ff00000041844 */
[C---:B------:R-:W-:Y:S08]  /*4f40*/  HMMA.16816.F32.BF16 R72, R12.reuse, R20, R72 ;  /* 0x000000140c48723c */ /* 0x040ff00000041848 */
[-C--:B------:R-:W-:Y:S01]  /*4f50*/  HMMA.16816.F32.BF16 R76, R12, R22.reuse, R76 ;  /* 0x000000160c4c723c */ /* 0x080fe2000004184c */
[----:B------:R-:W-:Y:S07]  /*4f60*/  LDSM.16.MT88.4 R12, [R144+0x6800] ;  /* 0x00680000900c783b */ /* 0x000fee0000004200 */
[----:B------:R-:W-:Y:S01]  /*4f70*/  HMMA.16816.F32.BF16 R80, R4, R22, R80 ;  /* 0x000000160450723c */ /* 0x000fe20000041850 */
[----:B------:R-:W1:Y:S04]  /*4f80*/  LDSM.16.MT88.4 R4, [R2+0x14000] ;  /* 0x014000000204783b */ /* 0x000e680000004200 */
[----:B------:R-:W4:Y:S03]  /*4f90*/  LDSM.16.MT88.4 R20, [R144+0x7800] ;  /* 0x007800009014783b */ /* 0x000f260000004200 */
[-C--:B------:R-:W-:Y:S08]  /*4fa0*/  HMMA.16816.F32.BF16 R36, R24, R28.reuse, R36 ;  /* 0x0000001c1824723c */ /* 0x080ff00000041824 */
[C---:B------:R-:W-:Y:S08]  /*4fb0*/  HMMA.16816.F32.BF16 R40, R32.reuse, R28, R40 ;  /* 0x0000001c2028723c */ /* 0x040ff00000041828 */
[-C--:B------:R-:W-:Y:S08]  /*4fc0*/  HMMA.16816.F32.BF16 R44, R32, R30.reuse, R44 ;  /* 0x0000001e202c723c */ /* 0x080ff0000004182c */
[C---:B------:R-:W-:Y:S01]  /*4fd0*/  HMMA.16816.F32.BF16 R48, R24.reuse, R30, R48 ;  /* 0x0000001e1830723c */ /* 0x040fe20000041830 */
[----:B------:R-:W1:Y:S07]  /*4fe0*/  LDSM.16.MT88.4 R28, [R144+0x8800] ;  /* 0x00880000901c783b */ /* 0x000e6e0000004200 */
[-C--:B------:R-:W-:Y:S08]  /*4ff0*/  HMMA.16816.F32.BF16 R52, R24, R132.reuse, R52 ;  /* 0x000000841834723c */ /* 0x080ff00000041834 */
[C---:B------:R-:W-:Y:S08]  /*5000*/  HMMA.16816.F32.BF16 R56, R32.reuse, R132, R56 ;  /* 0x000000842038723c */ /* 0x040ff00000041838 */
[-C--:B------:R-:W-:Y:S08]  /*5010*/  HMMA.16816.F32.BF16 R60, R32, R134.reuse, R60 ;  /* 0x00000086203c723c */ /* 0x080ff0000004183c */
[C---:B------:R-:W-:Y:S01]  /*5020*/  HMMA.16816.F32.BF16 R64, R24.reuse, R134, R64 ;  /* 0x000000861840723c */ /* 0x040fe20000041840 */
[----:B------:R-:W-:Y:S07]  /*5030*/  LDSM.16.MT88.4 R132, [R144+0x6c00] ;  /* 0x006c00009084783b */ /* 0x000fee0000004200 */
[-C--:B---3--:R-:W-:Y:S08]  /*5040*/  HMMA.16816.F32.BF16 R68, R24, R8.reuse, R68 ;  /* 0x000000081844723c */ /* 0x088ff00000041844 */
[C---:B------:R-:W-:Y:S08]  /*5050*/  HMMA.16816.F32.BF16 R72, R32.reuse, R8, R72 ;  /* 0x000000082048723c */ /* 0x040ff00000041848 */
[-C--:B------:R-:W-:Y:S01]  /*5060*/  HMMA.16816.F32.BF16 R76, R32, R10.reuse, R76 ;  /* 0x0000000a204c723c */ /* 0x080fe2000004184c */
[----:B------:R-:W3:Y:S07]  /*5070*/  LDSM.16.MT88.4 R32, [R2+0x14800] ;  /* 0x014800000220783b */ /* 0x000eee0000004200 */
[----:B------:R-:W-:Y:S01]  /*5080*/  HMMA.16816.F32.BF16 R80, R24, R10, R80 ;  /* 0x0000000a1850723c */ /* 0x000fe20000041850 */
[----:B------:R-:W2:Y:S04]  /*5090*/  LDSM.16.MT88.4 R8, [R144+0x7c00] ;  /* 0x007c00009008783b */ /* 0x000ea80000004200 */
[----:B------:R-:W2:Y:S03]  /*50a0*/  LDSM.16.MT88.4 R24, [R144+0x8c00] ;  /* 0x008c00009018783b */ /* 0x000ea60000004200 */
[-C--:B-1----:R-:W-:Y:S01]  /*50b0*/  HMMA.16816.F32.BF16 R36, R4, R12.reuse, R36 ;  /* 0x0000000c0424723c */ /* 0x082fe20000041824 */
[----:B------:R-:W-:Y:S07]  /*50c0*/  BAR.SYNC.DEFER_BLOCKING 0x0 ;  /* 0x0000000000007b1d */ /* 0x000fee0000010000 */
[C---:B------:R-:W-:Y:S08]  /*50d0*/  HMMA.16816.F32.BF16 R40, R16.reuse, R12, R40 ;  /* 0x0000000c1028723c */ /* 0x040ff00000041828 */
[-C--:B------:R-:W-:Y:S08]  /*50e0*/  HMMA.16816.F32.BF16 R44, R16, R14.reuse, R44 ;  /* 0x0000000e102c723c */ /* 0x080ff0000004182c */
[C---:B------:R-:W-:Y:S08]  /*50f0*/  HMMA.16816.F32.BF16 R48, R4.reuse, R14, R48 ;  /* 0x0000000e0430723c */ /* 0x040ff00000041830 */
[-C--:B----4-:R-:W-:Y:S08]  /*5100*/  HMMA.16816.F32.BF16 R52, R4, R20.reuse, R52 ;  /* 0x000000140434723c */ /* 0x090ff00000041834 */
[C---:B------:R-:W-:Y:S08]  /*5110*/  HMMA.16816.F32.BF16 R56, R16.reuse, R20, R56 ;  /* 0x000000141038723c */ /* 0x040ff00000041838 */
[-C--:B------:R-:W-:Y:S08]  /*5120*/  HMMA.16816.F32.BF16 R60, R16, R22.reuse, R60 ;  /* 0x00000016103c723c */ /* 0x080ff0000004183c */
[C---:B------:R-:W-:Y:S08]  /*5130*/  HMMA.16816.F32.BF16 R64, R4.reuse, R22, R64 ;  /* 0x000000160440723c */ /* 0x040ff00000041840 */
[-C--:B------:R-:W-:Y:S08]  /*5140*/  HMMA.16816.F32.BF16 R68, R4, R28.reuse, R68 ;  /* 0x0000001c0444723c */ /* 0x080ff00000041844 */
[C---:B------:R-:W-:Y:S08]  /*5150*/  HMMA.16816.F32.BF16 R72, R16.reuse, R28, R72 ;  /* 0x0000001c1048723c */ /* 0x040ff00000041848 */
[-C--:B------:R-:W-:Y:S08]  /*5160*/  HMMA.16816.F32.BF16 R76, R16, R30.reuse, R76 ;  /* 0x0000001e104c723c */ /* 0x080ff0000004184c */
[----:B------:R-:W-:Y:S08]  /*5170*/  HMMA.16816.F32.BF16 R80, R4, R30, R80 ;  /* 0x0000001e0450723c */ /* 0x000ff00000041850 */
[-C--:B---3--:R-:W-:Y:S08]  /*5180*/  HMMA.16816.F32.BF16 R36, R32, R132.reuse, R36 ;  /* 0x000000842024723c */ /* 0x088ff00000041824 */
[C---:B------:R-:W-:Y:S08]  /*5190*/  HMMA.16816.F32.BF16 R40, R136.reuse, R132, R40 ;  /* 0x000000848828723c */ /* 0x040ff00000041828 */
[-C--:B------:R-:W-:Y:S08]  /*51a0*/  HMMA.16816.F32.BF16 R44, R136, R134.reuse, R44 ;  /* 0x00000086882c723c */ /* 0x080ff0000004182c */
[C---:B------:R-:W-:Y:S08]  /*51b0*/  HMMA.16816.F32.BF16 R48, R32.reuse, R134, R48 ;  /* 0x000000862030723c */ /* 0x040ff00000041830 */
[-C--:B--2---:R-:W-:Y:S08]  /*51c0*/  HMMA.16816.F32.BF16 R52, R32, R8.reuse, R52 ;  /* 0x000000082034723c */ /* 0x084ff00000041834 */
[C---:B------:R-:W-:Y:S08]  /*51d0*/  HMMA.16816.F32.BF16 R56, R136.reuse, R8, R56 ;  /* 0x000000088838723c */ /* 0x040ff00000041838 */
[-C--:B------:R-:W-:Y:S08]  /*51e0*/  HMMA.16816.F32.BF16 R60, R136, R10.reuse, R60 ;  /* 0x0000000a883c723c */ /* 0x080ff0000004183c */
[C---:B------:R-:W-:Y:S08]  /*51f0*/  HMMA.16816.F32.BF16 R64, R32.reuse, R10, R64 ;  /* 0x0000000a2040723c */ /* 0x040ff00000041840 */
[-C--:B------:R-:W-:Y:S08]  /*5200*/  HMMA.16816.F32.BF16 R68, R32, R24.reuse, R68 ;  /* 0x000000182044723c */ /* 0x080ff00000041844 */
[C---:B------:R-:W-:Y:S08]  /*5210*/  HMMA.16816.F32.BF16 R72, R136.reuse, R24, R72 ;  /* 0x000000188848723c */ /* 0x040ff00000041848 */
[-C--:B------:R-:W-:Y:S08]  /*5220*/  HMMA.16816.F32.BF16 R76, R136, R26.reuse, R76 ;  /* 0x0000001a884c723c */ /* 0x080ff0000004184c */
[----:B------:R-:W-:Y:S01]  /*5230*/  HMMA.16816.F32.BF16 R80, R32, R26, R80 ;  /* 0x0000001a2050723c */ /* 0x000fe20000041850 */
[----:B------:R-:W-:-:S07]  /*5240*/  @!P0 BRA `(.L_x_8) ;  /* 0x000000e000008947 */ /* 0x000fce0003800000 */
[----:B------:R-:W-:Y:S02]  /*5250*/  IMAD.MOV.U32 R4, RZ, RZ, c[0x0][0x370] ;  /* 0x0000dc00ff047624 */ /* 0x000fe400078e00ff */
[----:B-----5:R-:W-:Y:S03]  /*5260*/  IMAD.SHL.U32 R0, R150, 0x2, RZ ;  /* 0x0000000296007824 */ /* 0x020fe600078e00ff */
[----:B------:R-:W-:Y:S04]  /*5270*/  LEA R4, -R4, RZ, 0x6 ;  /* 0x000000ff04047211 */ /* 0x000fe800078e31ff */
[C---:B------:R-:W-:Y:S04]  /*5280*/  LEA R5, P1, R4.reuse, R234, 0x1 ;  /* 0x000000ea04057211 */ /* 0x040fe800078208ff */
[----:B------:R-:W-:Y:S02]  /*5290*/  LEA.HI.X.SX32 R4, R4, R235, 0x1, P1 ;  /* 0x000000eb04047211 */ /* 0x000fe400008f0eff */
[----:B------:R-:W-:Y:S03]  /*52a0*/  MOV R234, R5 ;  /* 0x0000000500ea7202 */ /* 0x000fe60000000f00 */
[----:B------:R-:W-:Y:S05]  /*52b0*/  IMAD.MOV.U32 R235, RZ, RZ, R4 ;  /* 0x000000ffffeb7224 */ /* 0x000fea00078e0004 */
[----:B------:R-:W-:Y:S01]  /*52c0*/  @!PT LDS RZ, [RZ] ;  /* 0x00000000fffff984 */ /* 0x000fe20000000800 */
[----:B------:R-:W-:Y:S01]  /*52d0*/  @!PT LDS RZ, [RZ] ;  /* 0x00000000fffff984 */ /* 0x000fe20000000800 */
[----:B------:R-:W-:Y:S01]  /*52e0*/  @!PT LDS RZ, [RZ] ;  /* 0x00000000fffff984 */ /* 0x000fe20000000800 */
[----:B------:R1:W-:Y:S04]  /*52f0*/  LDGSTS.E.BYPASS.LTC128B.128 [R0+0x6000], [R234.64] ;  /* 0x06000000ea007fae */ /* 0x0003e8000b901d44 */
[----:B------:R1:W-:Y:S04]  /*5300*/  LDGSTS.E.BYPASS.LTC128B.128 [R0+0x7000], [R234.64+0x40] ;  /* 0x07000040ea007fae */ /* 0x0003e8000b901d44 */
[----:B------:R1:W-:Y:S04]  /*5310*/  LDGSTS.E.BYPASS.LTC128B.128 [R0+0x8000], [R234.64+0x80] ;  /* 0x08000080ea007fae */ /* 0x0003e8000b901d44 */
[----:B------:R-:W0:Y:S02]  /*5320*/  LDGDEPBAR ;  /* 0x00000000000079af */ /* 0x000e240000000000 */
.L_x_8:
[----:B------:R-:W-:Y:S01]  /*5330*/  LDSM.16.M88.4 R24, [R221] ;  /* 0x00000000dd18783b */ /* 0x000fe20000000200 */
[----:B------:R-:W-:Y:S01]  /*5340*/  IMAD.MOV.U32 R151, RZ, RZ, c[0x0][0x22c] ;  /* 0x00008b00ff977624 */ /* 0x000fe200078e00ff */
[----:B------:R-:W-:Y:S02]  /*5350*/  ULOP3.LUT UR12, UR7, 0x1, URZ, 0xc0, !UPT ;  /* 0x00000001070c7892 */ /* 0x000fe4000f8ec03f */
[----:B------:R-:W2:Y:S01]  /*5360*/  LDSM.16.MT88.4 R8, [R144+0x9000] ;  /* 0x009000009008783b */ /* 0x000ea20000004200 */
[----:B------:R-:W-:Y:S01]  /*5370*/  IMAD R151, R151, c[0x0][0x1c0], RZ ;  /* 0x0000700097977a24 */ /* 0x000fe200078e02ff */
[----:B------:R-:W-:Y:S02]  /*5380*/  UISETP.NE.U32.AND UP1, UPT, UR12, 0x1, UPT ;  /* 0x000000010c00788c */ /* 0x000fe4000bf25070 */
[----:B------:R-:W3:Y:S01]  /*5390*/  LDSM.16.MT88.4 R16, [R144+0xb000] ;  /* 0x00b000009010783b */ /* 0x000ee20000004200 */
[----:B------:R-:W-:Y:S01]  /*53a0*/  IMAD.U32 R151, R151, -0x40, RZ ;  /* 0xffffffc097977824 */ /* 0x000fe200078e00ff */
[----:B------:R-:W-:Y:S02]  /*53b0*/  UIADD3 UR12, UR7, -0x1, URZ ;  /* 0xffffffff070c7890 */ /* 0x000fe4000fffe03f */
[----:B------:R-:W3:Y:S02]  /*53c0*/  LDSM.16.MT88.4 R28, [R144+0xd000] ;  /* 0x00d00000901c783b */ /* 0x000ee40000004200 */
[C---:B------:R-:W-:Y:S02]  /*53d0*/  LEA R233, P1, R151.reuse, R148, 0x2 ;  /* 0x0000009497e97211 */ /* 0x040fe400078210ff */
[----:B------:R-:W4:Y:S02]  /*53e0*/  LDL R155, [R1+0x30] ;  /* 0x00003000019b7983 */ /* 0x000f240000100800 */
[----:B------:R-:W-:Y:S01]  /*53f0*/  LEA.HI.X.SX32 R232, R151, R149, 0x2, P1 ;  /* 0x0000009597e87211 */ /* 0x000fe200008f16ff */
[----:B------:R-:W-:Y:S01]  /*5400*/  IMAD.MOV.U32 R151, RZ, RZ, c[0x0][0x22c] ;  /* 0x00008b00ff977624 */ /* 0x000fe200078e00ff */
[----:B------:R-:W-:Y:S03]  /*5410*/  LDSM.16.M88.4 R32, [R222] ;  /* 0x00000000de20783b */ /* 0x000fe60000000200 */
[----:B------:R-:W-:Y:S01]  /*5420*/  IMAD R151, R151, c[0x0][0x1c0], RZ ;  /* 0x0000700097977a24 */ /* 0x000fe200078e02ff */
[----:B------:R-:W4:Y:S03]  /*5430*/  LDL R154, [R1+0x34] ;  /* 0x00003400019a7983 */ /* 0x000f260000100800 */
[----:B------:R-:W-:Y:S01]  /*5440*/  IMAD.SHL.U32 R151, R151, 0x8, RZ ;  /* 0x0000000897977824 */ /* 0x000fe200078e00ff */
[----:B------:R-:W1:Y:S04]  /*5450*/  LDSM.16.MT88.4 R132, [R144+0x9400] ;  /* 0x009400009084783b */ /* 0x000e680000004200 */
[----:B------:R1:W4:Y:S04]  /*5460*/  LDL R152, [R1+0x8] ;  /* 0x0000080001987983 */ /* 0x0003280000100800 */
[----:B------:R-:W1:Y:S04]  /*5470*/  LDSM.16.MT88.4 R136, [R144+0xb400] ;  /* 0x00b400009088783b */ /* 0x000e680000004200 */
[----:B-1----:R1:W4:Y:S01]  /*5480*/  LDL R0, [R1] ;  /* 0x0000000001007983 */ /* 0x0023220000100800 */
[C---:B--2---:R-:W-:Y:S03]  /*5490*/  HMMA.16816.F32.BF16 R4, R24.reuse, R8, RZ ;  /* 0x000000081804723c */ /* 0x044fe600000418ff */
[----:B------:R-:W2:Y:S04]  /*54a0*/  LDSM.16.MT88.4 R140, [R144+0xd400] ;  /* 0x00d40000908c783b */ /* 0x000ea80000004200 */
[----:B------:R1:W4:Y:S01]  /*54b0*/  LDL R153, [R1+0x4] ;  /* 0x0000040001997983 */ /* 0x0003220000100800 */
[C---:B------:R-:W-:Y:S08]  /*54c0*/  HMMA.16816.F32.BF16 R8, R24.reuse, R10, RZ ;  /* 0x0000000a1808723c */ /* 0x040ff000000418ff */
[C---:B---3--:R-:W-:Y:S08]  /*54d0*/  HMMA.16816.F32.BF16 R12, R24.reuse, R16, RZ ;  /* 0x00000010180c723c */ /* 0x048ff000000418ff */
[C---:B------:R-:W-:Y:S08]  /*54e0*/  HMMA.16816.F32.BF16 R16, R24.reuse, R18, RZ ;  /* 0x000000121810723c */ /* 0x040ff000000418ff */
[C---:B------:R-:W-:Y:S08]  /*54f0*/  HMMA.16816.F32.BF16 R20, R24.reuse, R28, RZ ;  /* 0x0000001c1814723c */ /* 0x040ff000000418ff */
[----:B------:R-:W-:Y:S01]  /*5500*/  HMMA.16816.F32.BF16 R24, R24, R30, RZ ;  /* 0x0000001e1818723c */ /* 0x000fe200000418ff */
[----:B------:R-:W-:Y:S07]  /*5510*/  LDSM.16.M88.4 R28, [R224] ;  /* 0x00000000e01c783b */ /* 0x000fee0000000200 */
[C---:B------:R-:W-:Y:S08]  /*5520*/  HMMA.16816.F32.BF16 R4, R32.reuse, R132, R4 ;  /* 0x000000842004723c */ /* 0x040ff00000041804 */
[C---:B------:R-:W-:Y:S01]  /*5530*/  HMMA.16816.F32.BF16 R8, R32.reuse, R134, R8 ;  /* 0x000000862008723c */ /* 0x040fe20000041808 */
[----:B------:R-:W3:Y:S07]  /*5540*/  LDSM.16.MT88.4 R132, [R144+0x9800] ;  /* 0x009800009084783b */ /* 0x000eee0000004200 */
[C---:B------:R-:W-:Y:S08]  /*5550*/  HMMA.16816.F32.BF16 R12, R32.reuse, R136, R12 ;  /* 0x00000088200c723c */ /* 0x040ff0000004180c */
[C---:B------:R-:W-:Y:S01]  /*5560*/  HMMA.16816.F32.BF16 R16, R32.reuse, R138, R16 ;  /* 0x0000008a2010723c */ /* 0x040fe20000041810 */
[----:B------:R-:W1:Y:S07]  /*5570*/  LDSM.16.MT88.4 R136, [R144+0xb800] ;  /* 0x00b800009088783b */ /* 0x000e6e0000004200 */
[C---:B--2---:R-:W-:Y:S08]  /*5580*/  HMMA.16816.F32.BF16 R20, R32.reuse, R140, R20 ;  /* 0x0000008c2014723c */ /* 0x044ff00000041814 */
[----:B------:R-:W-:Y:S01]  /*5590*/  HMMA.16816.F32.BF16 R24, R32, R142, R24 ;  /* 0x0000008e2018723c */ /* 0x000fe20000041818 */
[----:B------:R-:W2:Y:S04]  /*55a0*/  LDSM.16.MT88.4 R32, [R144+0xd800] ;  /* 0x00d800009020783b */ /* 0x000ea80000004200 */
[----:B------:R-:W-:Y:S03]  /*55b0*/  LDSM.16.MT88.4 R140, [R144+0x9c00] ;  /* 0x009c0000908c783b */ /* 0x000fe60000004200 */
[C---:B---3--:R-:W-:Y:S08]  /*55c0*/  HMMA.16816.F32.BF16 R4, R28.reuse, R132, R4 ;  /* 0x000000841c04723c */ /* 0x048ff00000041804 */
[C---:B------:R-:W-:Y:S01]  /*55d0*/  HMMA.16816.F32.BF16 R8, R28.reuse, R134, R8 ;  /* 0x000000861c08723c */ /* 0x040fe20000041808 */
[----:B------:R-:W3:Y:S07]  /*55e0*/  LDSM.16.M88.4 R132, [R223] ;  /* 0x00000000df84783b */ /* 0x000eee0000000200 */
[C---:B-1----:R-:W-:Y:S08]  /*55f0*/  HMMA.16816.F32.BF16 R12, R28.reuse, R136, R12 ;  /* 0x000000881c0c723c */ /* 0x042ff0000004180c */
[C---:B------:R-:W-:Y:S01]  /*5600*/  HMMA.16816.F32.BF16 R16, R28.reuse, R138, R16 ;  /* 0x0000008a1c10723c */ /* 0x040fe20000041810 */
[----:B------:R-:W1:Y:S07]  /*5610*/  LDSM.16.MT88.4 R136, [R144+0xbc00] ;  /* 0x00bc00009088783b */ /* 0x000e6e0000004200 */
[C---:B--2---:R-:W-:Y:S08]  /*5620*/  HMMA.16816.F32.BF16 R20, R28.reuse, R32, R20 ;  /* 0x000000201c14723c */ /* 0x044ff00000041814 */
[----:B------:R-:W-:Y:S01]  /*5630*/  HMMA.16816.F32.BF16 R24, R28, R34, R24 ;  /* 0x000000221c18723c */ /* 0x000fe20000041818 */
[----:B------:R-:W2:Y:S04]  /*5640*/  LDSM.16.MT88.4 R28, [R144+0xdc00] ;  /* 0x00dc0000901c783b */ /* 0x000ea80000004200 */
[----:B------:R-:W-:Y:S03]  /*5650*/  LDSM.16.M88.4 R32, [R221+0x2000] ;  /* 0x00200000dd20783b */ /* 0x000fe60000000200 */
[C---:B---3--:R-:W-:Y:S08]  /*5660*/  HMMA.16816.F32.BF16 R4, R132.reuse, R140, R4 ;  /* 0x0000008c8404723c */ /* 0x048ff00000041804 */
[C---:B------:R-:W-:Y:S01]  /*5670*/  HMMA.16816.F32.BF16 R8, R132.reuse, R142, R8 ;  /* 0x0000008e8408723c */ /* 0x040fe20000041808 */
[----:B------:R-:W3:Y:S07]  /*5680*/  LDSM.16.MT88.4 R140, [R144+0xa000] ;  /* 0x00a00000908c783b */ /* 0x000eee0000004200 */
        /* <DEDUP_REMOVED lines=32> */
[----:B------:R-:W1:Y:S04]  /*5890*/  LDSM.16.MT88.4 R136, [R144+0xcc00] ;  /* 0x00cc00009088783b */ /* 0x000e680000004200 */
[----:B------:R-:W1:Y:S03]  /*58a0*/  LDSM.16.MT88.4 R144, [R144+0xec00] ;  /* 0x00ec00009090783b */ /* 0x000e660000004200 */
[C---:B--2---:R-:W-:Y:S07]  /*58b0*/  HMMA.16816.F32.BF16 R20, R32.reuse, R28, R20 ;  /* 0x0000001c2014723c */ /* 0x044fee0000041814 */
[----:B------:R-:W-:Y:S01]  /*58c0*/  IMAD.MOV.U32 R28, RZ, RZ, R233 ;  /* 0x000000ffff1c7224 */ /* 0x000fe200078e00e9 */
[----:B------:R-:W-:Y:S04]  /*58d0*/  HMMA.16816.F32.BF16 R24, R32, R30, R24 ;  /* 0x0000001e2018723c */ /* 0x000fe80000041818 */
[----:B------:R-:W-:Y:S03]  /*58e0*/  IMAD.MOV.U32 R29, RZ, RZ, R232 ;  /* 0x000000ffff1d7224 */ /* 0x000fe600078e00e8 */
[----:B----4-:R-:W-:Y:S01]  /*58f0*/  @P0 IADD3 R30, P2, R155, UR9, RZ ;  /* 0x000000099b1e0c10 */ /* 0x010fe2000ff5e0ff */
[----:B------:R-:W-:Y:S01]  /*5900*/  IMAD.MOV.U32 R155, RZ, RZ, c[0x0][0x22c] ;  /* 0x00008b00ff9b7624 */ /* 0x000fe200078e00ff */
[C---:B---3--:R-:W-:Y:S01]  /*5910*/  HMMA.16816.F32.BF16 R4, R132.reuse, R140, R4 ;  /* 0x0000008c8404723c */ /* 0x048fe20000041804 */
[----:B------:R-:W-:Y:S04]  /*5920*/  @UP3 UIADD3 UR9, UP2, UR9, -0x100, URZ ;  /* 0xffffff0009093890 */ /* 0x000fe8000ff5e03f */
[----:B------:R-:W-:Y:S01]  /*5930*/  @P0 IADD3.X R31, R154, UR8, RZ, P2, !PT ;  /* 0x000000089a1f0c10 */ /* 0x000fe200097fe4ff */
[----:B------:R-:W-:Y:S01]  /*5940*/  IMAD R155, R155, c[0x0][0x1c0], RZ ;  /* 0x000070009b9b7a24 */ /* 0x000fe200078e02ff */
[CC--:B------:R-:W-:Y:S01]  /*5950*/  LEA R32, P1, R151.reuse, R28.reuse, 0x2 ;  /* 0x0000001c97207211 */ /* 0x0c0fe200078210ff */
[C---:B------:R-:W-:Y:S01]  /*5960*/  HMMA.16816.F32.BF16 R8, R132.reuse, R142, R8 ;  /* 0x0000008e8408723c */ /* 0x040fe20000041808 */
[----:B------:R-:W-:Y:S01]  /*5970*/  IMAD.MOV.U32 R141, RZ, RZ, c[0x0][0x22c] ;  /* 0x00008b00ff8d7624 */ /* 0x000fe200078e00ff */
[----:B------:R2:W3:Y:S01]  /*5980*/  @P0 LDG.E R152, [R30.64+0x20] ;  /* 0x000020041e980981 */ /* 0x0004e2000c1e1900 */
[----:B------:R-:W-:Y:S01]  /*5990*/  @UP3 UIADD3.X UR8, UR8, -0x1, URZ, UP2, !UPT ;  /* 0xffffffff08083890 */ /* 0x000fe200097fe43f */
[-C--:B------:R-:W-:Y:S01]  /*59a0*/  LEA.HI.X.SX32 R33, R151, R29.reuse, 0x2, P1 ;  /* 0x0000001d97217211 */ /* 0x080fe200008f16ff */
[----:B------:R-:W-:Y:S01]  /*59b0*/  IMAD R141, R141, c[0x0][0x1c0], RZ ;  /* 0x000070008d8d7a24 */ /* 0x000fe200078e02ff */
[----:B------:R2:W4:Y:S01]  /*59c0*/  @P0 LDG.E R0, [R30.64+0xa0] ;  /* 0x0000a0041e000981 */ /* 0x000522000c1e1900 */
[----:B------:R-:W-:Y:S01]  /*59d0*/  IMAD.SHL.U32 R155, R155, 0x10, RZ ;  /* 0x000000109b9b7824 */ /* 0x000fe200078e00ff */
[C---:B-1----:R-:W-:Y:S01]  /*59e0*/  HMMA.16816.F32.BF16 R12, R132.reuse, R136, R12 ;  /* 0x00000088840c723c */ /* 0x042fe2000004180c */
[----:B------:R-:W-:Y:S01]  /*59f0*/  IMAD.MOV.U32 R142, RZ, RZ, c[0x0][0x22c] ;  /* 0x00008b00ff8e7624 */ /* 0x000fe200078e00ff */
[----:B------:R2:W4:Y:S02]  /*5a00*/  @P0 LDG.E R153, [R30.64] ;  /* 0x000000041e990981 */ /* 0x000524000c1e1900 */
[----:B------:R-:W-:Y:S02]  /*5a10*/  IMAD R141, R141, 0x28, RZ ;  /* 0x000000288d8d7824 */ /* 0x000fe400078e02ff */
[----:B------:R2:W5:Y:S01]  /*5a20*/  @P0 LDG.E R252, [R30.64+0x80] ;  /* 0x000080041efc0981 */ /* 0x000562000c1e1900 */
[----:B------:R-:W-:Y:S01]  /*5a30*/  IMAD R142, R142, c[0x0][0x1c0], RZ ;  /* 0x000070008e8e7a24 */ /* 0x000fe200078e02ff */
[C---:B------:R-:W-:Y:S01]  /*5a40*/  HMMA.16816.F32.BF16 R16, R132.reuse, R138, R16 ;  /* 0x0000008a8410723c */ /* 0x040fe20000041810 */
[----:B------:R-:W-:Y:S01]  /*5a50*/  IMAD.MOV.U32 R140, RZ, RZ, c[0x0][0x22c] ;  /* 0x00008b00ff8c7624 */ /* 0x000fe200078e00ff */
[----:B------:R-:W-:Y:S02]  /*5a60*/  RED.E.ADD.F32.FTZ.RN.STRONG.GPU [R28.64], R4 ;  /* 0x000000041c00798e */ /* 0x000fe4000c10e784 */
[----:B------:R-:W-:Y:S02]  /*5a70*/  IMAD.SHL.U32 R142, R142, 0x20, RZ ;  /* 0x000000208e8e7824 */ /* 0x000fe400078e00ff */
[----:B------:R-:W-:Y:S01]  /*5a80*/  RED.E.ADD.F32.FTZ.RN.STRONG.GPU [R32.64], R5 ;  /* 0x000000052000798e */ /* 0x000fe2000c10e784 */
[----:B------:R-:W-:Y:S01]  /*5a90*/  IMAD R140, R140, c[0x0][0x1c0], RZ ;  /* 0x000070008c8c7a24 */ /* 0x000fe200078e02ff */
[C---:B------:R-:W-:Y:S01]  /*5aa0*/  HMMA.16816.F32.BF16 R20, R132.reuse, R144, R20 ;  /* 0x000000908414723c */ /* 0x040fe20000041814 */
[----:B------:R-:W-:Y:S03]  /*5ab0*/  IMAD.MOV.U32 R154, RZ, RZ, c[0x0][0x22c] ;  /* 0x00008b00ff9a7624 */ /* 0x000fe600078e00ff */
[----:B------:R-:W-:Y:S02]  /*5ac0*/  IMAD R140, R140, 0x38, RZ ;  /* 0x000000388c8c7824 */ /* 0x000fe400078e02ff */
[----:B------:R-:W-:Y:S02]  /*5ad0*/  IMAD R154, R154, c[0x0][0x1c0], RZ ;  /* 0x000070009a9a7a24 */ /* 0x000fe400078e02ff */
[----:B------:R-:W-:Y:S04]  /*5ae0*/  HMMA.16816.F32.BF16 R24, R132, R146, R24 ;  /* 0x000000928418723c */ /* 0x000fe80000041818 */
[----:B------:R-:W-:Y:S01]  /*5af0*/  IMAD.SHL.U32 R154, R154, 0x10, RZ ;  /* 0x000000109a9a7824 */ /* 0x000fe200078e00ff */
[CC--:B--2---:R-:W-:Y:S04]  /*5b00*/  LEA R30, P2, R141.reuse, R28.reuse, 0x2 ;  /* 0x0000001c8d1e7211 */ /* 0x0c4fe800078410ff */
[-C--:B------:R-:W-:Y:S03]  /*5b10*/  LEA.HI.X.SX32 R31, R141, R29.reuse, 0x2, P2 ;  /* 0x0000001d8d1f7211 */ /* 0x080fe600010f16ff */
[----:B------:R-:W-:Y:S01]  /*5b20*/  IADD3 R141, R154, 0x20, RZ ;  /* 0x000000209a8d7810 */ /* 0x000fe20007ffe0ff */
[----:B---3--:R1:W-:Y:S04]  /*5b30*/  @P0 STL [R1+0x8], R152 ;  /* 0x0000089801000387 */ /* 0x0083e80000100800 */
[----:B------:R-:W2:Y:S04]  /*5b40*/  LDL R139, [R1+0x10] ;  /* 0x00001000018b7983 */ /* 0x000ea80000100800 */
[----:B------:R-:W3:Y:S04]  /*5b50*/  LDL R138, [R1+0x18] ;  /* 0x00001800018a7983 */ /* 0x000ee80000100800 */
[----:B----4-:R4:W-:Y:S04]  /*5b60*/  @P0 STL [R1], R0 ;  /* 0x0000000001000387 */ /* 0x0109e80000100800 */
[----:B------:R4:W-:Y:S01]  /*5b70*/  @P0 STL [R1+0x4], R153 ;  /* 0x0000049901000387 */ /* 0x0009e20000100800 */
[----:B-1----:R-:W-:Y:S04]  /*5b80*/  IMAD.MOV.U32 R152, RZ, RZ, c[0x0][0x22c] ;  /* 0x00008b00ff987624 */ /* 0x002fe800078e00ff */
[----:B------:R-:W-:Y:S04]  /*5b90*/  IMAD R152, R152, c[0x0][0x1c0], RZ ;  /* 0x0000700098987a24 */ /* 0x000fe800078e02ff */
[----:B------:R-:W-:Y:S02]  /*5ba0*/  IMAD.SHL.U32 R152, R152, 0x10, RZ ;  /* 0x0000001098987824 */ /* 0x000fe400078e00ff */
[----:B----4-:R-:W-:Y:S03]  /*5bb0*/  IMAD.MOV.U32 R0, RZ, RZ, c[0x0][0x22c] ;  /* 0x00008b00ff007624 */ /* 0x010fe600078e00ff */
[CC--:B------:R-:W-:Y:S02]  /*5bc0*/  LEA R136, P0, R152.reuse, R28.reuse, 0x2 ;  /* 0x0000001c98887211 */ /* 0x0c0fe400078010ff */
[----:B------:R-:W-:Y:S01]  /*5bd0*/  IADD3 R134, R152, 0x40, RZ ;  /* 0x0000004098867810 */ /* 0x000fe20007ffe0ff */
[----:B------:R-:W-:Y:S01]  /*5be0*/  IMAD R0, R0, c[0x0][0x1c0], RZ ;  /* 0x0000700000007a24 */ /* 0x000fe200078e02ff */
[-C--:B------:R-:W-:Y:S01]  /*5bf0*/  LEA.HI.X.SX32 R137, R152, R29.reuse, 0x2, P0 ;  /* 0x0000001d98897211 */ /* 0x080fe200000f16ff */
[----:B------:R-:W-:Y:S01]  /*5c00*/  IMAD.MOV.U32 R153, RZ, RZ, c[0x0][0x22c] ;  /* 0x00008b00ff997624 */ /* 0x000fe200078e00ff */
[-C--:B------:R-:W-:Y:S01]  /*5c10*/  LEA R34, P0, R142, R28.reuse, 0x2 ;  /* 0x0000001c8e227211 */ /* 0x080fe200078010ff */
[----:B------:R-:W-:Y:S02]  /*5c20*/  IMAD R0, R0, 0x18, RZ ;  /* 0x0000001800007824 */ /* 0x000fe400078e02ff */
[----:B------:R1:W-:Y:S01]  /*5c30*/  RED.E.ADD.F32.FTZ.RN.STRONG.GPU [R136.64], R6 ;  /* 0x000000068800798e */ /* 0x0003e2000c10e784 */
[-C--:B------:R-:W-:Y:S01]  /*5c40*/  LEA.HI.X.SX32 R35, R142, R29.reuse, 0x2, P0 ;  /* 0x0000001d8e237211 */ /* 0x080fe200000f16ff */
[----:B------:R-:W-:Y:S01]  /*5c50*/  IMAD R153, R153, c[0x0][0x1c0], RZ ;  /* 0x0000700099997a24 */ /* 0x000fe200078e02ff */
[-C--:B------:R-:W-:Y:S02]  /*5c60*/  LEA R132, P1, R0, R28.reuse, 0x2 ;  /* 0x0000001c00847211 */ /* 0x080fe400078210ff */
[----:B------:R-:W-:Y:S01]  /*5c70*/  IADD3 R142, R154, 0x20, RZ ;  /* 0x000000209a8e7810 */ /* 0x000fe20007ffe0ff */
[----:B------:R-:W-:Y:S01]  /*5c80*/  IMAD.SHL.U32 R153, R153, 0x8, RZ ;  /* 0x0000000899997824 */ /* 0x000fe200078e00ff */
[-C--:B------:R-:W-:Y:S01]  /*5c90*/  LEA.HI.X.SX32 R133, R0, R29.reuse, 0x2, P1 ;  /* 0x0000001d00857211 */ /* 0x080fe200008f16ff */
[----:B------:R-:W-:Y:S02]  /*5ca0*/  IMAD.MOV.U32 R0, RZ, RZ, c[0x0][0x22c] ;  /* 0x00008b00ff007624 */ /* 0x000fe400078e00ff */
[C---:B------:R-:W-:Y:S02]  /*5cb0*/  IMAD.IADD R142, R153.reuse, 0x1, R142 ;  /* 0x00000001998e7824 */ /* 0x040fe400078e028e */
[----:B------:R4:W-:Y:S01]  /*5cc0*/  RED.E.ADD.F32.FTZ.RN.STRONG.GPU [R132.64], R7 ;  /* 0x000000078400798e */ /* 0x0009e2000c10e784 */
[----:B------:R-:W-:Y:S02]  /*5cd0*/  IMAD R0, R0, c[0x0][0x1c0], RZ ;  /* 0x0000700000007a24 */ /* 0x000fe400078e02ff */
[C---:B------:R-:W-:Y:S01]  /*5ce0*/  IMAD.IADD R141, R153.reuse, 0x1, R141 ;  /* 0x00000001998d7824 */ /* 0x040fe200078e028d */
[----:B------:R4:W-:Y:S01]  /*5cf0*/  RED.E.ADD.F32.FTZ.RN.STRONG.GPU [R34.64], R8 ;  /* 0x000000082200798e */ /* 0x0009e2000c10e784 */
[----:B------:R-:W-:Y:S02]  /*5d00*/  IMAD R0, R0, 0x30, RZ ;  /* 0x0000003000007824 */ /* 0x000fe400078e02ff */
[----:B------:R-:W-:Y:S01]  /*5d10*/  IMAD.IADD R141, R153, 0x1, R141 ;  /* 0x00000001998d7824 */ /* 0x000fe200078e028d */
[----:B------:R4:W-:Y:S02]  /*5d20*/  RED.E.ADD.F32.FTZ.RN.STRONG.GPU [R30.64], R9 ;  /* 0x000000091e00798e */ /* 0x0009e4000c10e784 */
[CC--:B------:R-:W-:Y:S04]  /*5d30*/  LEA R4, P1, R0.reuse, R28.reuse, 0x2 ;  /* 0x0000001c00047211 */ /* 0x0c0fe800078210ff */
[-C--:B------:R-:W-:Y:S02]  /*5d40*/  LEA.HI.X.SX32 R5, R0, R29.reuse, 0x2, P1 ;  /* 0x0000001d00057211 */ /* 0x080fe400008f16ff */
[----:B------:R-:W3:Y:S01]  /*5d50*/  LDL R0, [R1+0x14] ;  /* 0x0000140001007983 */ /* 0x000ee20000100800 */
[CC--:B-1----:R-:W-:Y:S03]  /*5d60*/  LEA R6, P0, R140.reuse, R28.reuse, 0x2 ;  /* 0x0000001c8c067211 */ /* 0x0c2fe600078010ff */
[----:B------:R1:W-:Y:S04]  /*5d70*/  RED.E.ADD.F32.FTZ.RN.STRONG.GPU [R4.64], R10 ;  /* 0x0000000a0400798e */ /* 0x0003e8000c10e784 */
[----:B----4-:R-:W4:Y:S01]  /*5d80*/  LDL R132, [R1+0xc] ;  /* 0x00000c0001847983 */ /* 0x010f220000100800 */
[-C--:B------:R-:W-:Y:S02]  /*5d90*/  LEA.HI.X.SX32 R7, R140, R29.reuse, 0x2, P0 ;  /* 0x0000001d8c077211 */ /* 0x080fe400000f16ff */
[----:B------:R-:W-:Y:S02]  /*5da0*/  IADD3 R140, R155, 0x20, RZ ;  /* 0x000000209b8c7810 */ /* 0x000fe40007ffe0ff */
[C---:B------:R-:W-:Y:S01]  /*5db0*/  IADD3 R35, R152.reuse, 0x40, RZ ;  /* 0x0000004098237810 */ /* 0x040fe20007ffe0ff */
[----:B------:R1:W-:Y:S01]  /*5dc0*/  RED.E.ADD.F32.FTZ.RN.STRONG.GPU [R6.64], R11 ;  /* 0x0000000b0600798e */ /* 0x0003e2000c10e784 */
[----:B------:R-:W-:Y:S02]  /*5dd0*/  IADD3 R34, R152, 0x40, RZ ;  /* 0x0000004098227810 */ /* 0x000fe40007ffe0ff */
[-C--:B------:R-:W-:Y:S01]  /*5de0*/  LEA R30, P1, R142, R28.reuse, 0x2 ;  /* 0x0000001c8e1e7211 */ /* 0x080fe200078210ff */
[----:B------:R1:W-:Y:S01]  /*5df0*/  RED.E.ADD.F32.FTZ.RN.STRONG.GPU [R28.64+0x80], R12 ;  /* 0x0000800c1c00798e */ /* 0x0003e2000c10e784 */
[----:B------:R-:W-:Y:S01]  /*5e00*/  IADD3 R133, R152, 0x40, RZ ;  /* 0x0000004098857810 */ /* 0x000fe20007ffe0ff */
[C---:B------:R-:W-:Y:S01]  /*5e10*/  IMAD.IADD R35, R151.reuse, 0x1, R35 ;  /* 0x0000000197237824 */ /* 0x040fe200078e0223 */
[-C--:B------:R-:W-:Y:S01]  /*5e20*/  LEA.HI.X.SX32 R31, R142, R29.reuse, 0x2, P1 ;  /* 0x0000001d8e1f7211 */ /* 0x080fe200008f16ff */
[----:B------:R1:W-:Y:S01]  /*5e30*/  RED.E.ADD.F32.FTZ.RN.STRONG.GPU [R32.64+0x80], R13 ;  /* 0x0000800d2000798e */ /* 0x0003e2000c10e784 */
[C---:B------:R-:W-:Y:S02]  /*5e40*/  IMAD.IADD R34, R151.reuse, 0x1, R34 ;  /* 0x0000000197227824 */ /* 0x040fe400078e0222 */
[C---:B------:R-:W-:Y:S02]  /*5e50*/  IMAD.IADD R133, R151.reuse, 0x1, R133 ;  /* 0x0000000197857824 */ /* 0x040fe400078e0285 */
[C---:B------:R-:W-:Y:S01]  /*5e60*/  IMAD.IADD R34, R151.reuse, 0x1, R34 ;  /* 0x0000000197227824 */ /* 0x040fe200078e0222 */
[CC--:B-1----:R-:W-:Y:S01]  /*5e70*/  LEA R4, P0, R140.reuse, R28.reuse, 0x2 ;  /* 0x0000001c8c047211 */ /* 0x0c2fe200078010ff */
[C---:B------:R-:W-:Y:S03]  /*5e80*/  IMAD.IADD R133, R151.reuse, 0x1, R133 ;  /* 0x0000000197857824 */ /* 0x040fe600078e0285 */
[-C--:B------:R-:W-:Y:S01]  /*5e90*/  LEA.HI.X.SX32 R5, R140, R29.reuse, 0x2, P0 ;  /* 0x0000001d8c057211 */ /* 0x080fe200000f16ff */
[----:B------:R-:W-:Y:S01]  /*5ea0*/  IMAD.IADD R133, R151, 0x1, R133 ;  /* 0x0000000197857824 */ /* 0x000fe200078e0285 */
[----:B------:R-:W-:Y:S02]  /*5eb0*/  IADD3 R140, R154, 0x20, RZ ;  /* 0x000000209a8c7810 */ /* 0x000fe40007ffe0ff */
[-C--:B------:R-:W-:Y:S01]  /*5ec0*/  LEA R10, P0, R141, R28.reuse, 0x2 ;  /* 0x0000001c8d0a7211 */ /* 0x080fe200078010ff */
[----:B------:R1:W-:Y:S02]  /*5ed0*/  RED.E.ADD.F32.FTZ.RN.STRONG.GPU [R4.64], R14 ;  /* 0x0000000e0400798e */ /* 0x0003e4000c10e784 */
[----:B------:R-:W-:Y:S01]  /*5ee0*/  IMAD.IADD R140, R153, 0x1, R140 ;  /* 0x00000001998c7824 */ /* 0x000fe200078e028c */
[-C--:B------:R-:W-:Y:S01]  /*5ef0*/  LEA.HI.X.SX32 R11, R141, R29.reuse, 0x2, P0 ;  /* 0x0000001d8d0b7211 */ /* 0x080fe200000f16ff */
[----:B------:R1:W-:Y:S02]  /*5f00*/  RED.E.ADD.F32.FTZ.RN.STRONG.GPU [R30.64], R15 ;  /* 0x0000000f1e00798e */ /* 0x0003e4000c10e784 */
[----:B------:R-:W-:Y:S01]  /*5f10*/  IMAD.IADD R140, R153, 0x1, R140 ;  /* 0x00000001998c7824 */ /* 0x000fe200078e028c */
[-C--:B------:R-:W-:Y:S01]  /*5f20*/  LEA R12, P4, R35, R28.reuse, 0x2 ;  /* 0x0000001c230c7211 */ /* 0x080fe200078810ff */
[----:B------:R1:W-:Y:S02]  /*5f30*/  RED.E.ADD.F32.FTZ.RN.STRONG.GPU [R10.64], R16 ;  /* 0x000000100a00798e */ /* 0x0003e4000c10e784 */
[----:B------:R-:W-:Y:S01]  /*5f40*/  IMAD.IADD R140, R153, 0x1, R140 ;  /* 0x00000001998c7824 */ /* 0x000fe200078e028c */
[-C--:B------:R-:W-:Y:S04]  /*5f50*/  LEA.HI.X.SX32 R13, R35, R29.reuse, 0x2, P4 ;  /* 0x0000001d230d7211 */ /* 0x080fe800020f16ff */
[CC--:B------:R-:W-:Y:S04]  /*5f60*/  LEA R8, P2, R140.reuse, R28.reuse, 0x2 ;  /* 0x0000001c8c087211 */ /* 0x0c0fe800078410ff */
[-C--:B------:R-:W-:Y:S02]  /*5f70*/  LEA.HI.X.SX32 R9, R140, R29.reuse, 0x2, P2 ;  /* 0x0000001d8c097211 */ /* 0x080fe400010f16ff */
[----:B------:R-:W-:Y:S04]  /*5f80*/  LDSM.16.MT88.4 R140, [R3+0x1c00] ;  /* 0x001c0000038c783b */ /* 0x000fe80000004200 */
[----:B------:R1:W-:Y:S02]  /*5f90*/  RED.E.ADD.F32.FTZ.RN.STRONG.GPU [R8.64], R17 ;  /* 0x000000110800798e */ /* 0x0003e4000c10e784 */
[CC--:B-1----:R-:W-:Y:S04]  /*5fa0*/  LEA R14, P5, R134.reuse, R28.reuse, 0x2 ;  /* 0x0000001c860e7211 */ /* 0x0c2fe800078a10ff */
[-C--:B------:R-:W-:Y:S02]  /*5fb0*/  LEA.HI.X.SX32 R15, R134, R29.reuse, 0x2, P5 ;  /* 0x0000001d860f7211 */ /* 0x080fe400028f16ff */
[CC--:B------:R-:W-:Y:S04]  /*5fc0*/  LEA R10, P3, R34.reuse, R28.reuse, 0x2 ;  /* 0x0000001c220a7211 */ /* 0x0c0fe800078610ff */
[-C--:B------:R-:W-:Y:S02]  /*5fd0*/  LEA.HI.X.SX32 R11, R34, R29.reuse, 0x2, P3 ;  /* 0x0000001d220b7211 */ /* 0x080fe400018f16ff */
[CC--:B------:R-:W-:Y:S04]  /*5fe0*/  LEA R8, P2, R133.reuse, R28.reuse, 0x2 ;  /* 0x0000001c85087211 */ /* 0x0c0fe800078410ff */
[-C--:B------:R-:W-:Y:S02]  /*5ff0*/  LEA.HI.X.SX32 R9, R133, R29.reuse, 0x2, P2 ;  /* 0x0000001d85097211 */ /* 0x080fe400010f16ff */
[CC--:B--2---:R-:W-:Y:S02]  /*6000*/  LEA R6, P1, R139.reuse, R28.reuse, 0x2 ;  /* 0x0000001c8b067211 */ /* 0x0c4fe400078210ff */
[CC--:B---3--:R-:W-:Y:S02]  /*6010*/  LEA R4, P0, R138.reuse, R28.reuse, 0x2 ;  /* 0x0000001c8a047211 */ /* 0x0c8fe400078010ff */
[-C--:B------:R-:W-:Y:S02]  /*6020*/  LEA.HI.X.SX32 R7, R139, R29.reuse, 0x2, P1 ;  /* 0x0000001d8b077211 */ /* 0x080fe400008f16ff */
[-C--:B------:R-:W-:Y:S02]  /*6030*/  LEA.HI.X.SX32 R5, R138, R29.reuse, 0x2, P0 ;  /* 0x0000001d8a057211 */ /* 0x080fe400000f16ff */
[----:B------:R-:W-:Y:S04]  /*6040*/  LDSM.16.MT88.4 R136, [R2+0x12800] ;  /* 0x012800000288783b */ /* 0x000fe80000004200 */
[----:B------:R-:W-:Y:S04]  /*6050*/  RED.E.ADD.F32.FTZ.RN.STRONG.GPU [R6.64], R18 ;  /* 0x000000120600798e */ /* 0x000fe8000c10e784 */
[----:B------:R1:W-:Y:S04]  /*6060*/  RED.E.ADD.F32.FTZ.RN.STRONG.GPU [R4.64], R19 ;  /* 0x000000130400798e */ /* 0x0003e8000c10e784 */
[----:B------:R-:W-:Y:S04]  /*6070*/  RED.E.ADD.F32.FTZ.RN.STRONG.GPU [R28.64+0x100], R20 ;  /* 0x000100141c00798e */ /* 0x000fe8000c10e784 */
[----:B------:R-:W-:Y:S04]  /*6080*/  RED.E.ADD.F32.FTZ.RN.STRONG.GPU [R32.64+0x100], R21 ;  /* 0x000100152000798e */ /* 0x000fe8000c10e784 */
[----:B------:R-:W-:Y:S04]  /*6090*/  RED.E.ADD.F32.FTZ.RN.STRONG.GPU [R14.64], R22 ;  /* 0x000000160e00798e */ /* 0x000fe8000c10e784 */
[----:B------:R-:W-:Y:S04]  /*60a0*/  RED.E.ADD.F32.FTZ.RN.STRONG.GPU [R12.64], R23 ;  /* 0x000000170c00798e */ /* 0x000fe8000c10e784 */
[----:B------:R-:W-:Y:S04]  /*60b0*/  RED.E.ADD.F32.FTZ.RN.STRONG.GPU [R10.64], R24 ;  /* 0x000000180a00798e */ /* 0x000fe8000c10e784 */
[----:B------:R-:W-:Y:S04]  /*60c0*/  RED.E.ADD.F32.FTZ.RN.STRONG.GPU [R8.64], R25 ;  /* 0x000000190800798e */ /* 0x000fe8000c10e784 */
[----:B------:R-:W-:Y:S04]  /*60d0*/  LDSM.16.MT88.4 R8, [R3] ;  /* 0x000000000308783b */ /* 0x000fe80000004200 */
[----:B------:R-:W-:Y:S04]  /*60e0*/  LDSM.16.MT88.4 R12, [R2+0x11000] ;  /* 0x01100000020c783b */ /* 0x000fe80000004200 */
[----:B------:R-:W-:Y:S04]  /*60f0*/  LDSM.16.MT88.4 R16, [R3+0x1000] ;  /* 0x001000000310783b */ /* 0x000fe80000004200 */
[----:B------:R-:W-:Y:S04]  /*6100*/  LDSM.16.MT88.4 R32, [R2+0xf800] ;  /* 0x00f800000220783b */ /* 0x000fe80000004200 */
[----:B------:R-:W-:Y:S01]  /*6110*/  LDSM.16.MT88.4 R20, [R3+0x400] ;  /* 0x000400000314783b */ /* 0x000fe20000004200 */
[CC--:B-1----:R-:W-:Y:S04]  /*6120*/  LEA R4, P0, R0.reuse, R28.reuse, 0x2 ;  /* 0x0000001c00047211 */ /* 0x0c2fe800078010ff */
[-C--:B------:R-:W-:Y:S02]  /*6130*/  LEA.HI.X.SX32 R5, R0, R29.reuse, 0x2, P0 ;  /* 0x0000001d00057211 */ /* 0x080fe400000f16ff */
[----:B------:R-:W-:Y:S01]  /*6140*/  PLOP3.LUT P0, PT, PT, PT, UP1, 0x80, 0x0 ;  /* 0x000000000000781c */ /* 0x000fe20003f0f018 */
[----:B------:R-:W-:Y:S01]  /*6150*/  @UP3 UIADD3 UR11, UP1, UR11, -0x100, URZ ;  /* 0xffffff000b0b3890 */ /* 0x000fe2000ff3e03f */
[C---:B------:R-:W-:Y:S02]  /*6160*/  IADD3 R0, R3.reuse, -0x3000, RZ ;  /* 0xffffd00003007810 */ /* 0x040fe40007ffe0ff */
[C---:B----4-:R-:W-:Y:S01]  /*6170*/  LEA R6, P1, R132.reuse, R28, 0x2 ;  /* 0x0000001c84067211 */ /* 0x050fe200078210ff */
[----:B------:R-:W-:Y:S03]  /*6180*/  @UP3 UIADD3.X UR10, UR10, -0x1, URZ, UP1, !UPT ;  /* 0xffffffff0a0a3890 */ /* 0x000fe60008ffe43f */
[----:B------:R-:W-:Y:S02]  /*6190*/  LEA.HI.X.SX32 R7, R132, R29, 0x2, P1 ;  /* 0x0000001d84077211 */ /* 0x000fe400008f16ff */
[----:B------:R-:W-:Y:S01]  /*61a0*/  LDSM.16.MT88.4 R28, [R3+0x2000] ;  /* 0x00200000031c783b */ /* 0x000fe20000004200 */
[----:B------:R-:W-:Y:S01]  /*61b0*/  ISETP.LT.AND P1, PT, RZ, UR7, PT ;  /* 0x00000007ff007c0c */ /* 0x000fe2000bf21270 */
[----:B------:R-:W-:Y:S01]  /*61c0*/  UMOV UR7, UR12 ;  /* 0x0000000c00077c82 */ /* 0x000fe20008000000 */
[----:B------:R-:W-:Y:S01]  /*61d0*/  @P0 IADD3 R0, R3, 0x3000, RZ ;  /* 0x0000300003000810 */ /* 0x000fe20007ffe0ff */
[----:B------:R-:W-:Y:S04]  /*61e0*/  RED.E.ADD.F32.FTZ.RN.STRONG.GPU [R6.64], R26 ;  /* 0x0000001a0600798e */ /* 0x000fe8000c10e784 */
[----:B------:R-:W-:Y:S04]  /*61f0*/  RED.E.ADD.F32.FTZ.RN.STRONG.GPU [R4.64], R27 ;  /* 0x0000001b0400798e */ /* 0x000fe8000c10e784 */
[----:B------:R-:W1:Y:S04]  /*6200*/  LDSM.16.MT88.4 R4, [R2+0xf000] ;  /* 0x00f000000204783b */ /* 0x000e680000004200 */
[----:B------:R-:W2:Y:S04]  /*6210*/  LDSM.16.MT88.4 R132, [R2+0x11800] ;  /* 0x011800000284783b */ /* 0x000ea80000004200 */
[----:B------:R-:W3:Y:S01]  /*6220*/  LDSM.16.MT88.4 R24, [R3+0x1400] ;  /* 0x001400000318783b */ /* 0x000ee20000004200 */
[-C--:B-1----:R-:W-:Y:S08]  /*6230*/  HMMA.16816.F32.BF16 R84, R4, R8.reuse, R84 ;  /* 0x000000080454723c */ /* 0x082ff00000041854 */
        /* <DEDUP_REMOVED lines=14> */
[----:B------:R-:W4:Y:S04]  /*6320*/  LDSM.16.MT88.4 R4, [R2+0x10000] ;  /* 0x010000000204783b */ /* 0x000f280000004200 */
[----:B------:R-:W1:Y:S03]  /*6330*/  LDSM.16.MT88.4 R28, [R3+0x1800] ;  /* 0x00180000031c783b */ /* 0x000e660000004200 */
[-C--:B------:R-:W-:Y:S08]  /*6340*/  HMMA.16816.F32.BF16 R84, R32, R20.reuse, R84 ;  /* 0x000000142054723c */ /* 0x080ff00000041854 */
[C---:B--2---:R-:W-:Y:S08]  /*6350*/  HMMA.16816.F32.BF16 R88, R132.reuse, R20, R88 ;  /* 0x000000148458723c */ /* 0x044ff00000041858 */
[-C--:B------:R-:W-:Y:S08]  /*6360*/  HMMA.16816.F32.BF16 R92, R132, R22.reuse, R92 ;  /* 0x00000016845c723c */ /* 0x080ff0000004185c */
[C---:B------:R-:W-:Y:S01]  /*6370*/  HMMA.16816.F32.BF16 R96, R32.reuse, R22, R96 ;  /* 0x000000162060723c */ /* 0x040fe20000041860 */
[----:B------:R-:W2:Y:S07]  /*6380*/  LDSM.16.MT88.4 R20, [R3+0x2800] ;  /* 0x002800000314783b */ /* 0x000eae0000004200 */
[-C--:B---3--:R-:W-:Y:S08]  /*6390*/  HMMA.16816.F32.BF16 R100, R32, R24.reuse, R100 ;  /* 0x000000182064723c */ /* 0x088ff00000041864 */
[C---:B------:R-:W-:Y:S08]  /*63a0*/  HMMA.16816.F32.BF16 R104, R132.reuse, R24, R104 ;  /* 0x000000188468723c */ /* 0x040ff00000041868 */
[-C--:B------:R-:W-:Y:S08]  /*63b0*/  HMMA.16816.F32.BF16 R108, R132, R26.reuse, R108 ;  /* 0x0000001a846c723c */ /* 0x080ff0000004186c */
[C---:B------:R-:W-:Y:S01]  /*63c0*/  HMMA.16816.F32.BF16 R112, R32.reuse, R26, R112 ;  /* 0x0000001a2070723c */ /* 0x040fe20000041870 */
[----:B------:R-:W-:Y:S07]  /*63d0*/  LDSM.16.MT88.4 R24, [R2+0x10800] ;  /* 0x010800000218783b */ /* 0x000fee0000004200 */
[-C--:B-1----:R-:W-:Y:S08]  /*63e0*/  HMMA.16816.F32.BF16 R116, R32, R8.reuse, R116 ;  /* 0x000000082074723c */ /* 0x082ff00000041874 */
[C---:B------:R-:W-:Y:S08]  /*63f0*/  HMMA.16816.F32.BF16 R120, R132.reuse, R8, R120 ;  /* 0x000000088478723c */ /* 0x040ff00000041878 */
[-C--:B------:R-:W-:Y:S01]  /*6400*/  HMMA.16816.F32.BF16 R124, R132, R10.reuse, R124 ;  /* 0x0000000a847c723c */ /* 0x080fe2000004187c */
[----:B------:R-:W1:Y:S07]  /*6410*/  LDSM.16.MT88.4 R132, [R3+0xc00] ;  /* 0x000c00000384783b */ /* 0x000e6e0000004200 */
[----:B------:R-:W-:Y:S01]  /*6420*/  HMMA.16816.F32.BF16 R128, R32, R10, R128 ;  /* 0x0000000a2080723c */ /* 0x000fe20000041880 */
[----:B------:R3:W1:Y:S07]  /*6430*/  LDSM.16.MT88.4 R8, [R3+0x2c00] ;  /* 0x002c00000308783b */ /* 0x00066e0000004200 */
[-C--:B----4-:R-:W-:Y:S08]  /*6440*/  HMMA.16816.F32.BF16 R84, R4, R12.reuse, R84 ;  /* 0x0000000c0454723c */ /* 0x090ff00000041854 */
[C---:B------:R-:W-:Y:S08]  /*6450*/  HMMA.16816.F32.BF16 R88, R16.reuse, R12, R88 ;  /* 0x0000000c1058723c */ /* 0x040ff00000041858 */
[-C--:B------:R-:W-:Y:S04]  /*6460*/  HMMA.16816.F32.BF16 R92, R16, R14.reuse, R92 ;  /* 0x0000000e105c723c */ /* 0x080fe8000004185c */
[----:B---3--:R-:W-:Y:S04]  /*6470*/  IMAD.MOV.U32 R3, RZ, RZ, R0 ;  /* 0x000000ffff037224 */ /* 0x008fe800078e0000 */
[C---:B------:R-:W-:Y:S08]  /*6480*/  HMMA.16816.F32.BF16 R96, R4.reuse, R14, R96 ;  /* 0x0000000e0460723c */ /* 0x040ff00000041860 */
[-C--:B------:R-:W-:Y:S08]  /*6490*/  HMMA.16816.F32.BF16 R100, R4, R28.reuse, R100 ;  /* 0x0000001c0464723c */ /* 0x080ff00000041864 */
[C---:B------:R-:W-:Y:S08]  /*64a0*/  HMMA.16816.F32.BF16 R104, R16.reuse, R28, R104 ;  /* 0x0000001c1068723c */ /* 0x040ff00000041868 */
[-C--:B------:R-:W-:Y:S08]  /*64b0*/  HMMA.16816.F32.BF16 R108, R16, R30.reuse, R108 ;  /* 0x0000001e106c723c */ /* 0x080ff0000004186c */
[C---:B------:R-:W-:Y:S08]  /*64c0*/  HMMA.16816.F32.BF16 R112, R4.reuse, R30, R112 ;  /* 0x0000001e0470723c */ /* 0x040ff00000041870 */
[-C--:B--2---:R-:W-:Y:S08]  /*64d0*/  HMMA.16816.F32.BF16 R116, R4, R20.reuse, R116 ;  /* 0x000000140474723c */ /* 0x084ff00000041874 */
[C---:B------:R-:W-:Y:S08]  /*64e0*/  HMMA.16816.F32.BF16 R120, R16.reuse, R20, R120 ;  /* 0x000000141078723c */ /* 0x040ff00000041878 */
[-C--:B------:R-:W-:Y:S08]  /*64f0*/  HMMA.16816.F32.BF16 R124, R16, R22.reuse, R124 ;  /* 0x00000016107c723c */ /* 0x080ff0000004187c */
[----:B------:R-:W-:Y:S08]  /*6500*/  HMMA.16816.F32.BF16 R128, R4, R22, R128 ;  /* 0x000000160480723c */ /* 0x000ff00000041880 */
[-C--:B-1----:R-:W-:Y:S08]  /*6510*/  HMMA.16816.F32.BF16 R84, R24, R132.reuse, R84 ;  /* 0x000000841854723c */ /* 0x082ff00000041854 */
[C---:B------:R-:W-:Y:S08]  /*6520*/  HMMA.16816.F32.BF16 R88, R136.reuse, R132, R88 ;  /* 0x000000848858723c */ /* 0x040ff00000041858 */
[-C--:B------:R-:W-:Y:S08]  /*6530*/  HMMA.16816.F32.BF16 R92, R136, R134.reuse, R92 ;  /* 0x00000086885c723c */ /* 0x080ff0000004185c */
        /* <DEDUP_REMOVED lines=8> */
[----:B------:R-:W-:Y:S01]  /*65c0*/  HMMA.16816.F32.BF16 R128, R24, R10, R128 ;  /* 0x0000000a1880723c */ /* 0x000fe20000041880 */
[----:B------:R-:W-:-:S07]  /*65d0*/  @P1 BRA `(.L_x_9) ;  /* 0xffffca5000001947 */ /* 0x000fce000383ffff */
[----:B------:R-:W2:Y:S04]  /*65e0*/  LDL R145, [R1+0x1c] ;  /* 0x00001c0001917983 */ /* 0x000ea80000100800 */
[----:B------:R-:W3:Y:S01]  /*65f0*/  LDL R144, [R1+0x20] ;  /* 0x0000200001907983 */ /* 0x000ee20000100800 */
[----:B------:R-:W-:Y:S01]  /*6600*/  FMUL.FTZ R84, R84, c[0x0][0x2e0] ;  /* 0x0000b80054547a20 */ /* 0x000fe20000410000 */
[----:B------:R-:W-:Y:S01]  /*6610*/  F2FP.BF16.PACK_AB R36, R37, R36 ;  /* 0x000000242524723e */ /* 0x000fe200000010ff */
[----:B------:R-:W-:Y:S01]  /*6620*/  FMUL.FTZ R25, R85, c[0x0][0x2e0] ;  /* 0x0000b80055197a20 */ /* 0x000fe20000410000 */
[----:B------:R-:W-:Y:S01]  /*6630*/  F2FP.BF16.PACK_AB R38, R39, R38 ;  /* 0x000000262726723e */ /* 0x000fe200000010ff */
[----:B------:R-:W-:Y:S01]  /*6640*/  FMUL.FTZ R86, R86, c[0x0][0x2e0] ;  /* 0x0000b80056567a20 */ /* 0x000fe20000410000 */
[----:B------:R-:W-:Y:S01]  /*6650*/  F2FP.BF16.PACK_AB R48, R49, R48 ;  /* 0x000000303130723e */ /* 0x000fe200000010ff */
[----:B------:R-:W-:Y:S01]  /*6660*/  FMUL.FTZ R24, R87, c[0x0][0x2e0] ;  /* 0x0000b80057187a20 */ /* 0x000fe20000410000 */
[----:B------:R-:W-:Y:S01]  /*6670*/  F2FP.BF16.PACK_AB R25, R25, R84 ;  /* 0x000000541919723e */ /* 0x000fe200000010ff */
[----:B------:R-:W-:Y:S01]  /*6680*/  BAR.SYNC.DEFER_BLOCKING 0x0 ;  /* 0x0000000000007b1d */ /* 0x000fe20000010000 */
        /* <DEDUP_REMOVED lines=85> */
[----:B------:R-:W-:Y:S01]  /*6be0*/  UISETP.NE.AND UP0, UPT, UR19, -0x1, UPT ;  /* 0xffffffff1300788c */ /* 0x000fe2000bf05270 */
[----:B------:R-:W-:Y:S01]  /*6bf0*/  FMUL.FTZ R0, R127, c[0x0][0x2e0] ;  /* 0x0000b8007f007a20 */ /* 0x000fe20000410000 */
[----:B------:R-:W-:Y:S01]  /*6c00*/  F2FP.BF16.PACK_AB R3, R3, R124 ;  /* 0x0000007c0303723e */ /* 0x000fe200000010ff */
[----:B------:R-:W-:-:S03]  /*6c10*/  ULDC.64 UR10, c[0x0][0x3a0] ;  /* 0x0000e800000a7ab9 */ /* 0x000fc60000000a00 */
[----:B------:R-:W-:Y:S02]  /*6c20*/  F2FP.BF16.PACK_AB R0, R0, R126 ;  /* 0x0000007e0000723e */ /* 0x000fe400000010ff */
[----:B------:R-:W-:-:S03]  /*6c30*/  PLOP3.LUT P0, PT, PT, PT, UP0, 0x80, 0x0 ;  /* 0x000000000000781c */ /* 0x000fc60003f0f008 */
[----:B------:R-:W-:-:S04]  /*6c40*/  @UP0 UIADD3 UR7, UR16, UR19, URZ ;  /* 0x0000001310070290 */ /* 0x000fc8000fffe03f */
[----:B------:R-:W-:-:S04]  /*6c50*/  @UP0 UIMAD.WIDE.U32 UR8, UR7, UR10, URZ ;  /* 0x0000000a070802a5 */ /* 0x000fc8000f8e003f */
[----:B------:R-:W-:-:S03]  /*6c60*/  @UP0 UIMAD UR15, UR7, UR11, UR9 ;  /* 0x0000000b070f02a4 */ /* 0x000fc6000f8e0209 */
[----:B------:R-:W-:Y:S01]  /*6c70*/  @UP0 UMOV UR14, UR8 ;  /* 0x00000008000e0c82 */ /* 0x000fe20008000000 */
[----:B--2---:R1:W-:Y:S04]  /*6c80*/  STS [R145], R25 ;  /* 0x0000001991007388 */ /* 0x0043e80000000800 */
[----:B------:R1:W-:Y:S04]  /*6c90*/  STS [R145+0x200], R24 ;  /* 0x0002001891007388 */ /* 0x0003e80000000800 */
[----:B---3--:R1:W-:Y:S04]  /*6ca0*/  STS [R144], R21 ;  /* 0x0000001590007388 */ /* 0x0083e80000000800 */
[----:B------:R1:W-:Y:S04]  /*6cb0*/  STS [R144+0x200], R20 ;  /* 0x0002001490007388 */ /* 0x0003e80000000800 */
        /* <DEDUP_REMOVED lines=43> */
[----:B------:R1:W-:Y:S01]  /*6f70*/  STS [R144+0xb200], R78 ;  /* 0x00b2004e90007388 */ /* 0x0003e20000000800 */
[----:B------:R-:W-:Y:S05]  /*6f80*/  @P0 BRA `(.L_x_10) ;  /* 0x000000c000000947 */ /* 0x000fea0003800000 */
[----:B------:R-:W-:Y:S02]  /*6f90*/  USHF.R.S32.HI UR7, URZ, 0x1f, UR16 ;  /* 0x0000001f3f077899 */ /* 0x000fe40008011410 */
[----:B------:R-:W-:-:S02]  /*6fa0*/  ULDC.64 UR10, c[0x0][0x3a0] ;  /* 0x0000e800000a7ab9 */ /* 0x000fc40000000a00 */
[----:B------:R-:W-:Y:S02]  /*6fb0*/  UIMAD UR7, UR7, UR10, URZ ;  /* 0x0000000a070772a4 */ /* 0x000fe4000f8e023f */
[----:B------:R-:W-:Y:S02]  /*6fc0*/  UIMAD.WIDE.U32 UR8, UR16, UR10, URZ ;  /* 0x0000000a100872a5 */ /* 0x000fe4000f8e003f */
[----:B------:R-:W-:Y:S02]  /*6fd0*/  UIMAD UR11, UR16, UR11, UR7 ;  /* 0x0000000b100b72a4 */ /* 0x000fe4000f8e0207 */
[----:B------:R-:W-:Y:S02]  /*6fe0*/  ULDC.64 UR12, c[0x0][0x388] ;  /* 0x0000e200000c7ab9 */ /* 0x000fe40000000a00 */
[----:B------:R-:W-:Y:S02]  /*6ff0*/  UIADD3 UR9, UR9, UR11, URZ ;  /* 0x0000000b09097290 */ /* 0x000fe4000fffe03f */
[----:B------:R-:W-:-:S02]  /*7000*/  UIMAD UR7, UR60, UR12, URZ ;  /* 0x0000000c3c0772a4 */ /* 0x000fc4000f8e023f */
[----:B------:R-:W-:Y:S02]  /*7010*/  UIMAD.WIDE.U32 UR8, UR31, UR12, UR8 ;  /* 0x0000000c1f0872a5 */ /* 0x000fe4000f8e0008 */
[----:B------:R-:W-:-:S04]  /*7020*/  UIMAD UR7, UR31, UR13, UR7 ;  /* 0x0000000d1f0772a4 */ /* 0x000fc8000f8e0207 */
[----:B------:R-:W-:Y:S02]  /*7030*/  UIADD3 UR15, UR9, UR7, URZ ;  /* 0x00000007090f7290 */ /* 0x000fe4000fffe03f */
[----:B------:R-:W-:Y:S02]  /*7040*/  UMOV UR14, UR8 ;  /* 0x00000008000e7c82 */ /* 0x000fe40008000000 */
.L_x_10:
        /* <DEDUP_REMOVED lines=10> */
[----:B------:R-:W-:Y:S02]  /*70f0*/  UIMAD UR11, UR16, UR11, UR7 ;  /* 0x0000000b100b72a4 */ /* 0x000fe4000f8e0207 */
[----:B------:R-:W-:-:S02]  /*7100*/  ULDC.64 UR12, c[0x0][0x390] ;  /* 0x0000e400000c7ab9 */ /* 0x000fc40000000a00 */
[----:B------:R-:W-:Y:S02]  /*7110*/  UIADD3 UR9, UR9, UR11, URZ ;  /* 0x0000000b09097290 */ /* 0x000fe4000fffe03f */
[----:B------:R-:W-:Y:S02]  /*7120*/  UIMAD UR7, UR60, UR12, URZ ;  /* 0x0000000c3c0772a4 */ /* 0x000fe4000f8e023f */
[----:B------:R-:W-:Y:S02]  /*7130*/  UIMAD.WIDE.U32 UR8, UR31, UR12, UR8 ;  /* 0x0000000c1f0872a5 */ /* 0x000fe4000f8e0008 */
[----:B------:R-:W-:-:S04]  /*7140*/  UIMAD UR7, UR31, UR13, UR7 ;  /* 0x0000000d1f0772a4 */ /* 0x000fc8000f8e0207 */
[----:B------:R-:W-:Y:S02]  /*7150*/  UIADD3 UR12, UR9, UR7, URZ ;  /* 0x00000007090c7290 */ /* 0x000fe4000fffe03f */
[----:B------:R-:W-:Y:S02]  /*7160*/  UMOV UR11, UR8 ;  /* 0x00000008000b7c82 */ /* 0x000fe40008000000 */
.L_x_11:
[----:B-1----:R-:W1:Y:S01]  /*7170*/  S2R R4, SR_TID.X ;  /* 0x0000000000047919 */ /* 0x002e620000002100 */
[----:B-----5:R-:W-:Y:S01]  /*7180*/  IMAD.SHL.U32 R0, R150, 0x2, RZ ;  /* 0x0000000296007824 */ /* 0x020fe200078e00ff */
[----:B------:R-:W-:Y:S01]  /*7190*/  USHF.L.U32 UR7, UR18, 0x7, URZ ;  /* 0x0000000712077899 */ /* 0x000fe2000800063f */
[----:B------:R-:W-:Y:S01]  /*71a0*/  IMAD.U32 R10, RZ, RZ, UR38 ;  /* 0x00000026ff0a7e24 */ /* 0x000fe2000f8e00ff */
[----:B------:R-:W-:Y:S01]  /*71b0*/  BAR.SYNC.DEFER_BLOCKING 0x0 ;  /* 0x0000000000007b1d */ /* 0x000fe20000010000 */
[----:B------:R-:W-:Y:S02]  /*71c0*/  UIMAD UR6, UR18, -0x80, UR6 ;  /* 0xffffff80120678a4 */ /* 0x000fe4000f8e0206 */
[----:B------:R-:W-:Y:S01]  /*71d0*/  USHF.R.S32.HI UR10, URZ, 0x1f, UR7 ;  /* 0x0000001f3f0a7899 */ /* 0x000fe20008011407 */
[----:B------:R-:W-:-:S02]  /*71e0*/  IMAD.U32 R25, RZ, RZ, UR7 ;  /* 0x00000007ff197e24 */ /* 0x000fc4000f8e00ff */
[----:B------:R-:W2:Y:S01]  /*71f0*/  S2R R27, SR_TID.X ;  /* 0x00000000001b7919 */ /* 0x000ea20000002100 */
[----:B------:R-:W-:Y:S01]  /*7200*/  ULDC.64 UR8, c[0x0][0x3a0] ;  /* 0x0000e80000087ab9 */ /* 0x000fe20000000a00 */
[----:B------:R-:W-:Y:S01]  /*7210*/  BSSY B0, `(.L_x_12) ;  /* 0x0000030000007945 */ /* 0x000fe20003800000 */
[----:B------:R-:W-:Y:S01]  /*7220*/  UIMAD UR8, UR10, UR8, URZ ;  /* 0x000000080a0872a4 */ /* 0x000fe2000f8e023f */
[----:B------:R-:W3:Y:S03]  /*7230*/  S2R R64, SR_TID.X ;  /* 0x0000000000407919 */ /* 0x000ee60000002100 */
[----:B------:R-:W-:Y:S01]  /*7240*/  UIMAD UR8, UR7, UR9, UR8 ;  /* 0x00000009070872a4 */ /* 0x000fe2000f8e0208 */
[----:B-1----:R-:W-:-:S04]  /*7250*/  SHF.R.S32.HI R3, RZ, 0x1f, R4 ;  /* 0x0000001fff037819 */ /* 0x002fc80000011404 */
[----:B------:R-:W-:Y:S01]  /*7260*/  LEA.HI R3, R3, R4, RZ, 0x2 ;  /* 0x0000000403037211 */ /* 0x000fe200078f10ff */
[----:B------:R1:W4:Y:S03]  /*7270*/  LDS.128 R36, [R0+0xa000] ;  /* 0x00a0000000247984 */ /* 0x0003260000000c00 */
[----:B------:R-:W-:Y:S01]  /*7280*/  LOP3.LUT R3, R3, 0xfffffffc, RZ, 0xc0, !PT ;  /* 0xfffffffc03037812 */ /* 0x000fe200078ec0ff */
[----:B------:R1:W1:Y:S01]  /*7290*/  LDS.128 R32, [R0+0xc000] ;  /* 0x00c0000000207984 */ /* 0x0002620000000c00 */
[----:B--2---:R-:W-:-:S03]  /*72a0*/  SHF.R.S32.HI R27, RZ, 0x1f, R27 ;  /* 0x0000001fff1b7819 */ /* 0x004fc6000001141b */
[----:B------:R-:W-:Y:S01]  /*72b0*/  IMAD.IADD R3, R4, 0x1, -R3 ;  /* 0x0000000104037824 */ /* 0x000fe200078e0a03 */
[----:B------:R2:W1:Y:S01]  /*72c0*/  LDS.128 R28, [R0+0xe000] ;  /* 0x00e00000001c7984 */ /* 0x0004620000000c00 */
[----:B---3--:R-:W-:Y:S02]  /*72d0*/  LEA.HI R27, R27, R64, RZ, 0x2 ;  /* 0x000000401b1b7211 */ /* 0x008fe400078f10ff */
[----:B------:R-:W-:Y:S01]  /*72e0*/  IMAD.SHL.U32 R6, R3, 0x8, RZ ;  /* 0x0000000803067824 */ /* 0x000fe200078e00ff */
[----:B------:R2:W3:Y:S01]  /*72f0*/  LDS.128 R48, [R0+0xf000] ;  /* 0x00f0000000307984 */ /* 0x0004e20000000c00 */
[----:B------:R-:W-:Y:S01]  /*7300*/  SHF.R.S32.HI R27, RZ, 0x2, R27 ;  /* 0x00000002ff1b7819 */ /* 0x000fe2000001141b */
[----:B------:R-:W-:Y:S01]  /*7310*/  IMAD.U32 R3, RZ, RZ, UR8 ;  /* 0x00000008ff037e24 */ /* 0x000fe2000f8e00ff */
[----:B------:R-:W-:Y:S01]  /*7320*/  ULDC.64 UR8, c[0x0][0x3b8] ;  /* 0x0000ee0000087ab9 */ /* 0x000fe20000000a00 */
[----:B------:R2:W1:Y:S01]  /*7330*/  LDS.128 R60, [R0+0x10000] ;  /* 0x01000000003c7984 */ /* 0x0004620000000c00 */
[--C-:B------:R-:W-:Y:S01]  /*7340*/  SHF.R.S32.HI R7, RZ, 0x1f, R6.reuse ;  /* 0x0000001fff077819 */ /* 0x100fe20000011406 */
[----:B------:R-:W-:Y:S01]  /*7350*/  UIMAD UR8, UR59, UR8, URZ ;  /* 0x000000083b0872a4 */ /* 0x000fe2000f8e023f */
[----:B------:R-:W-:Y:S01]  /*7360*/  ISETP.GE.AND P2, PT, R27, UR6, PT ;  /* 0x000000061b007c0c */ /* 0x000fe2000bf46270 */
[----:B------:R2:W1:Y:S01]  /*7370*/  LDS.128 R44, [R0+0x11000] ;  /* 0x01100000002c7984 */ /* 0x0004620000000c00 */
[----:B------:R-:W-:Y:S01]  /*7380*/  SHF.R.S32.HI R26, RZ, 0x1f, R27 ;  /* 0x0000001fff1a7819 */ /* 0x000fe2000001141b */
[----:B------:R-:W-:Y:S01]  /*7390*/  IMAD.WIDE.U32 R4, R25, c[0x0][0x3a0], R6 ;  /* 0x0000e80019047a25 */ /* 0x000fe200078e0006 */
[----:B------:R-:W-:Y:S01]  /*73a0*/  UIMAD UR8, UR38, UR9, UR8 ;  /* 0x00000009260872a4 */ /* 0x000fe2000f8e0208 */
[----:B------:R2:W1:Y:S03]  /*73b0*/  LDS.128 R56, [R0+0x12000] ;  /* 0x0120000000387984 */ /* 0x0004660000000c00 */
[----:B------:R-:W-:Y:S01]  /*73c0*/  IADD3 R4, P0, R4, UR14, RZ ;  /* 0x0000000e04047c10 */ /* 0x000fe2000ff1e0ff */
[----:B------:R2:W1:Y:S03]  /*73d0*/  LDS.128 R40, [R0+0x13000] ;  /* 0x0130000000287984 */ /* 0x0004660000000c00 */
[----:B------:R-:W-:Y:S01]  /*73e0*/  IADD3.X R5, R5, UR15, R3, P0, !PT ;  /* 0x0000000f05057c10 */ /* 0x000fe200087fe403 */
[----:B------:R2:W1:Y:S04]  /*73f0*/  LDS.128 R52, [R0+0x14000] ;  /* 0x0140000000347984 */ /* 0x0004680000000c00 */
[----:B------:R-:W-:-:S05]  /*7400*/  IMAD.WIDE.U32 R10, R10, c[0x0][0x3b8], R4 ;  /* 0x0000ee000a0a7a25 */ /* 0x000fca00078e0004 */
[----:B------:R-:W-:Y:S01]  /*7410*/  IADD3 R24, R11, UR8, RZ ;  /* 0x000000080b187c10 */ /* 0x000fe2000fffe0ff */
[----:B------:R-:W-:Y:S05]  /*7420*/  @P2 BRA `(.L_x_13) ;  /* 0x000000e000002947 */ /* 0x000fea0003800000 */
[----:B----4-:R-:W4:Y:S01]  /*7430*/  LDS.128 R20, [R0+0xb000] ;  /* 0x00b0000000147984 */ /* 0x010f220000000c00 */
[----:B------:R-:W-:Y:S02]  /*7440*/  MOV R4, R10 ;  /* 0x0000000a00047202 */ /* 0x000fe40000000f00 */
[----:B------:R-:W-:Y:S01]  /*7450*/  MOV R5, R24 ;  /* 0x0000001800057202 */ /* 0x000fe20000000f00 */
[----:B------:R-:W5:Y:S04]  /*7460*/  LDS.128 R16, [R0+0x9000] ;  /* 0x0090000000107984 */ /* 0x000f680000000c00 */
[----:B------:R2:W3:Y:S01]  /*7470*/  LDS.128 R12, [R0+0xd000] ;  /* 0x00d00000000c7984 */ /* 0x0004e20000000c00 */
[----:B------:R-:W-:-:S05]  /*7480*/  IMAD.WIDE.U32 R8, R27, c[0x0][0x3a0], R4 ;  /* 0x0000e8001b087a25 */ /* 0x000fca00078e0004 */
[----:B------:R-:W-:Y:S01]  /*7490*/  LEA R4, P0, R8, c[0x0][0x340], 0x1 ;  /* 0x0000d00008047a11 */ /* 0x000fe200078008ff */
[----:B-12---:R-:W-:-:S04]  /*74a0*/  IMAD R0, R26, c[0x0][0x3a0], RZ ;  /* 0x0000e8001a007a24 */ /* 0x006fc800078e02ff */
[----:B------:R-:W-:-:S05]  /*74b0*/  IMAD R0, R27, c[0x0][0x3a4], R0 ;  /* 0x0000e9001b007a24 */ /* 0x000fca00078e0200 */
[----:B------:R-:W-:-:S04]  /*74c0*/  IADD3 R0, R9, R0, RZ ;  /* 0x0000000009007210 */ /* 0x000fc80007ffe0ff */
[----:B------:R-:W-:-:S05]  /*74d0*/  LEA.HI.X R5, R8, c[0x0][0x344], R0, 0x1, P0 ;  /* 0x0000d10008057a11 */ /* 0x000fca00000f0c00 */
[----:B----4-:R1:W-:Y:S04]  /*74e0*/  STG.E.128 [R4.64+0x40], R20 ;  /* 0x0000401404007986 */ /* 0x0103e8000c101d04 */
[----:B-----5:R1:W-:Y:S04]  /*74f0*/  STG.E.128 [R4.64], R16 ;  /* 0x0000001004007986 */ /* 0x0203e8000c101d04 */
[----:B---3--:R1:W-:Y:S02]  /*7500*/  STG.E.128 [R4.64+0x80], R12 ;  /* 0x0000800c04007986 */ /* 0x0083e4000c101d04 */
.L_x_13:
[----:B----4-:R-:W-:Y:S05]  /*7510*/  BSYNC B0 ;  /* 0x0000000000007941 */ /* 0x010fea0003800000 */
.L_x_12:
[----:B-12---:R-:W-:Y:S01]  /*7520*/  IADD3 R0, R27, 0x40, RZ ;  /* 0x000000401b007810 */ /* 0x006fe20007ffe0ff */
[----:B------:R-:W-:Y:S03]  /*7530*/  BSSY B0, `(.L_x_14) ;  /* 0x0000010000007945 */ /* 0x000fe60003800000 */
[----:B------:R-:W-:-:S13]  /*7540*/  ISETP.GE.AND P1, PT, R0, UR6, PT ;  /* 0x0000000600007c0c */ /* 0x000fda000bf26270 */
[----:B------:R-:W-:Y:S05]  /*7550*/  @P1 BRA `(.L_x_15) ;  /* 0x000000d000001947 */ /* 0x000fea0003800000 */
[----:B------:R-:W-:Y:S01]  /*7560*/  IADD3 R0, P0, R27, 0x40, RZ ;  /* 0x000000401b007810 */ /* 0x000fe20007f1e0ff */
[----:B------:R-:W-:Y:S01]  /*7570*/  IMAD.MOV.U32 R4, RZ, RZ, R10 ;  /* 0x000000ffff047224 */ /* 0x000fe200078e000a */
[----:B------:R-:W-:-:S03]  /*7580*/  MOV R5, R24 ;  /* 0x0000001800057202 */ /* 0x000fc60000000f00 */
[----:B------:R-:W-:Y:S02]  /*7590*/  IMAD.X R3, RZ, RZ, R26, P0 ;  /* 0x000000ffff037224 */ /* 0x000fe400000e061a */
[----:B------:R-:W-:-:S04]  /*75a0*/  IMAD.WIDE.U32 R8, R0, c[0x0][0x3a0], R4 ;  /* 0x0000e80000087a25 */ /* 0x000fc800078e0004 */
[----:B------:R-:W-:Y:S01]  /*75b0*/  IMAD R3, R3, c[0x0][0x3a0], RZ ;  /* 0x0000e80003037a24 */ /* 0x000fe200078e02ff */
[----:B------:R-:W-:-:S03]  /*75c0*/  LEA R4, P0, R8, c[0x0][0x340], 0x1 ;  /* 0x0000d00008047a11 */ /* 0x000fc600078008ff */
[----:B------:R-:W-:-:S05]  /*75d0*/  IMAD R0, R0, c[0x0][0x3a4], R3 ;  /* 0x0000e90000007a24 */ /* 0x000fca00078e0203 */
[----:B------:R-:W-:-:S04]  /*75e0*/  IADD3 R0, R9, R0, RZ ;  /* 0x0000000009007210 */ /* 0x000fc80007ffe0ff */
[----:B------:R-:W-:-:S05]  /*75f0*/  LEA.HI.X R5, R8, c[0x0][0x344], R0, 0x1, P0 ;  /* 0x0000d10008057a11 */ /* 0x000fca00000f0c00 */
[----:B------:R1:W-:Y:S04]  /*7600*/  STG.E.128 [R4.64], R36 ;  /* 0x0000002404007986 */ /* 0x0003e8000c101d04 */
[----:B------:R1:W-:Y:S04]  /*7610*/  STG.E.128 [R4.64+0x40], R32 ;  /* 0x0000402004007986 */ /* 0x0003e8000c101d04 */
[----:B------:R1:W-:Y:S02]  /*7620*/  STG.E.128 [R4.64+0x80], R28 ;  /* 0x0000801c04007986 */ /* 0x0003e4000c101d04 */
.L_x_15:
[----:B------:R-:W-:Y:S05]  /*7630*/  BSYNC B0 ;  /* 0x0000000000007941 */ /* 0x000fea0003800000 */
.L_x_14:
[----:B------:R-:W-:Y:S01]  /*7640*/  ULDC.64 UR8, c[0x0][0x3a8] ;  /* 0x0000ea0000087ab9 */ /* 0x000fe20000000a00 */
[----:B------:R-:W-:Y:S01]  /*7650*/  IMAD.WIDE.U32 R6, R25, c[0x0][0x3a8], R6 ;  /* 0x0000ea0019067a25 */ /* 0x000fe200078e0006 */
[----:B------:R-:W-:Y:S01]  /*7660*/  UIMAD UR6, UR10, UR8, URZ ;  /* 0x000000080a0672a4 */ /* 0x000fe2000f8e023f */
[----:B------:R-:W-:Y:S03]  /*7670*/  BSSY B0, `(.L_x_16) ;  /* 0x0000017000007945 */ /* 0x000fe60003800000 */
[----:B------:R-:W-:Y:S01]  /*7680*/  UIMAD UR7, UR7, UR9, UR6 ;  /* 0x00000009070772a4 */ /* 0x000fe2000f8e0206 */
[----:B------:R-:W-:-:S05]  /*7690*/  IADD3 R6, P0, R6, UR11, RZ ;  /* 0x0000000b06067c10 */ /* 0x000fca000ff1e0ff */
[----:B------:R-:W-:Y:S01]  /*76a0*/  IMAD.U32 R0, RZ, RZ, UR7 ;  /* 0x00000007ff007e24 */ /* 0x000fe2000f8e00ff */
[----:B------:R-:W-:Y:S02]  /*76b0*/  ULDC.64 UR6, c[0x0][0x3c0] ;  /* 0x0000f00000067ab9 */ /* 0x000fe40000000a00 */
[----:B------:R-:W-:Y:S02]  /*76c0*/  UIMAD UR6, UR59, UR6, URZ ;  /* 0x000000063b0672a4 */ /* 0x000fe4000f8e023f */
[----:B------:R-:W-:Y:S02]  /*76d0*/  IADD3.X R7, R7, UR12, R0, P0, !PT ;  /* 0x0000000c07077c10 */ /* 0x000fe400087fe400 */
[----:B------:R-:W-:Y:S01]  /*76e0*/  MOV R0, UR38 ;  /* 0x0000002600007c02 */ /* 0x000fe20008000f00 */
[----:B------:R-:W-:-:S04]  /*76f0*/  UIMAD UR6, UR38, UR7, UR6 ;  /* 0x00000007260672a4 */ /* 0x000fc8000f8e0206 */
[----:B------:R-:W-:-:S05]  /*7700*/  IMAD.WIDE.U32 R6, R0, c[0x0][0x3c0], R6 ;  /* 0x0000f00000067a25 */ /* 0x000fca00078e0006 */
[----:B------:R-:W-:Y:S01]  /*7710*/  IADD3 R3, R7, UR6, RZ ;  /* 0x0000000607037c10 */ /* 0x000fe2000fffe0ff */
[----:B------:R-:W-:Y:S05]  /*7720*/  @P2 BRA `(.L_x_17) ;  /* 0x000000b000002947 */ /* 0x000fea0003800000 */
[----:B-1----:R-:W-:Y:S01]  /*7730*/  MOV R4, R6 ;  /* 0x0000000600047202 */ /* 0x002fe20000000f00 */
[----:B------:R-:W-:Y:S01]  /*7740*/  IMAD R0, R26, c[0x0][0x3a8], RZ ;  /* 0x0000ea001a007a24 */ /* 0x000fe200078e02ff */
[----:B------:R-:W-:-:S03]  /*7750*/  MOV R5, R3 ;  /* 0x0000000300057202 */ /* 0x000fc60000000f00 */
[C---:B------:R-:W-:Y:S02]  /*7760*/  IMAD R0, R27.reuse, c[0x0][0x3ac], R0 ;  /* 0x0000eb001b007a24 */ /* 0x040fe400078e0200 */
[----:B------:R-:W-:-:S05]  /*7770*/  IMAD.WIDE.U32 R8, R27, c[0x0][0x3a8], R4 ;  /* 0x0000ea001b087a25 */ /* 0x000fca00078e0004 */
[----:B------:R-:W-:Y:S02]  /*7780*/  IADD3 R0, R9, R0, RZ ;  /* 0x0000000009007210 */ /* 0x000fe40007ffe0ff */
[----:B------:R-:W-:-:S04]  /*7790*/  LEA R4, P0, R8, c[0x0][0x348], 0x1 ;  /* 0x0000d20008047a11 */ /* 0x000fc800078008ff */
[----:B------:R-:W-:-:S05]  /*77a0*/  LEA.HI.X R5, R8, c[0x0][0x34c], R0, 0x1, P0 ;  /* 0x0000d30008057a11 */ /* 0x000fca00000f0c00 */
[----:B---3--:R1:W-:Y:S04]  /*77b0*/  STG.E.128 [R4.64], R48 ;  /* 0x0000003004007986 */ /* 0x0083e8000c101d04 */
[----:B------:R1:W-:Y:S04]  /*77c0*/  STG.E.128 [R4.64+0x40], R44 ;  /* 0x0000402c04007986 */ /* 0x0003e8000c101d04 */
[----:B------:R1:W-:Y:S02]  /*77d0*/  STG.E.128 [R4.64+0x80], R40 ;  /* 0x0000802804007986 */ /* 0x0003e4000c101d04 */
.L_x_17:
[----:B------:R-:W-:Y:S05]  /*77e0*/  BSYNC B0 ;  /* 0x0000000000007941 */ /* 0x000fea0003800000 */
.L_x_16:
[----:B------:R-:W-:Y:S05]  /*77f0*/  @P1 BRA `(.L_x_18) ;  /* 0x0000092000001947 */ /* 0x000fea0003800000 */
[----:B------:R-:W-:Y:S02]  /*7800*/  IADD3 R0, P0, R27, 0x40, RZ ;  /* 0x000000401b007810 */ /* 0x000fe40007f1e0ff */
[----:B------:R-:W-:-:S02]  /*7810*/  MOV R7, R3 ;  /* 0x0000000300077202 */ /* 0x000fc40000000f00 */
[----:B-1----:R-:W-:-:S03]  /*7820*/  IADD3.X R4, RZ, R26, RZ, P0, !PT ;  /* 0x0000001aff047210 */ /* 0x002fc600007fe4ff */
[----:B------:R-:W-:-:S04]  /*7830*/  IMAD.WIDE.U32 R6, R0, c[0x0][0x3a8], R6 ;  /* 0x0000ea0000067a25 */ /* 0x000fc800078e0006 */
[----:B------:R-:W-:-:S04]  /*7840*/  IMAD R4, R4, c[0x0][0x3a8], RZ ;  /* 0x0000ea0004047a24 */ /* 0x000fc800078e02ff */
[----:B------:R-:W-:Y:S01]  /*7850*/  IMAD R0, R0, c[0x0][0x3ac], R4 ;  /* 0x0000eb0000007a24 */ /* 0x000fe200078e0204 */
[----:B------:R-:W-:-:S04]  /*7860*/  LEA R4, P0, R6, c[0x0][0x348], 0x1 ;  /* 0x0000d20006047a11 */ /* 0x000fc800078008ff */
[----:B------:R-:W-:-:S04]  /*7870*/  IADD3 R0, R7, R0, RZ ;  /* 0x0000000007007210 */ /* 0x000fc80007ffe0ff */
[----:B------:R-:W-:-:S05]  /*7880*/  LEA.HI.X R5, R6, c[0x0][0x34c], R0, 0x1, P0 ;  /* 0x0000d30006057a11 */ /* 0x000fca00000f0c00 */
[----:B------:R1:W-:Y:S04]  /*7890*/  STG.E.128 [R4.64], R60 ;  /* 0x0000003c04007986 */ /* 0x0003e8000c101d04 */
[----:B------:R1:W-:Y:S04]  /*78a0*/  STG.E.128 [R4.64+0x40], R56 ;  /* 0x0000403804007986 */ /* 0x0003e8000c101d04 */
[----:B------:R1:W-:Y:S01]  /*78b0*/  STG.E.128 [R4.64+0x80], R52 ;  /* 0x0000803404007986 */ /* 0x0003e2000c101d04 */
[----:B------:R-:W-:Y:S05]  /*78c0*/  BRA `(.L_x_18) ;  /* 0x0000085000007947 */ /* 0x000fea0003800000 */
.L_x_6:
[----:B------:R-:W-:Y:S02]  /*78d0*/  UISETP.NE.AND UP0, UPT, UR19, -0x1, UPT ;  /* 0xffffffff1300788c */ /* 0x000fe4000bf05270 */
[----:B------:R-:W-:-:S04]  /*78e0*/  ULDC.64 UR10, c[0x0][0x3a0] ;  /* 0x0000e800000a7ab9 */ /* 0x000fc80000000a00 */
[----:B------:R-:W-:-:S05]  /*78f0*/  PLOP3.LUT P0, PT, PT, PT, UP0, 0x80, 0x0 ;  /* 0x000000000000781c */ /* 0x000fca0003f0f008 */
[----:B------:R-:W-:-:S04]  /*7900*/  @UP0 UIADD3 UR7, UR16, UR19, URZ ;  /* 0x0000001310070290 */ /* 0x000fc8000fffe03f */
        /* <DEDUP_REMOVED lines=16> */
.L_x_19:
        /* <DEDUP_REMOVED lines=18> */
.L_x_20:
[----:B------:R-:W1:Y:S01]  /*7b30*/  S2R R14, SR_TID.X ;  /* 0x00000000000e7919 */ /* 0x000e620000002100 */
[----:B------:R-:W-:Y:S01]  /*7b40*/  USHF.L.U32 UR7, UR18, 0x7, URZ ;  /* 0x0000000712077899 */ /* 0x000fe2000800063f */
[----:B------:R-:W-:Y:S01]  /*7b50*/  BSSY B0, `(.L_x_21) ;  /* 0x0000023000007945 */ /* 0x000fe20003800000 */
[----:B------:R-:W-:Y:S01]  /*7b60*/  ULDC.64 UR8, c[0x0][0x3a0] ;  /* 0x0000e80000087ab9 */ /* 0x000fe20000000a00 */
[----:B------:R-:W2:Y:S01]  /*7b70*/  S2R R15, SR_TID.X ;  /* 0x00000000000f7919 */ /* 0x000ea20000002100 */
[----:B------:R-:W-:Y:S02]  /*7b80*/  USHF.R.S32.HI UR10, URZ, 0x1f, UR7 ;  /* 0x0000001f3f0a7899 */ /* 0x000fe40008011407 */
[----:B------:R-:W-:Y:S01]  /*7b90*/  IMAD.U32 R12, RZ, RZ, UR7 ;  /* 0x00000007ff0c7e24 */ /* 0x000fe2000f8e00ff */
[----:B------:R-:W-:-:S02]  /*7ba0*/  UIMAD UR6, UR18, -0x80, UR6 ;  /* 0xffffff80120678a4 */ /* 0x000fc4000f8e0206 */
[----:B------:R-:W-:Y:S01]  /*7bb0*/  UIMAD UR8, UR10, UR8, URZ ;  /* 0x000000080a0872a4 */ /* 0x000fe2000f8e023f */
[----:B------:R-:W-:-:S03]  /*7bc0*/  IMAD.WIDE.U32 R6, R12, c[0x0][0x3a0], R4 ;  /* 0x0000e8000c067a25 */ /* 0x000fc600078e0004 */
[----:B------:R-:W-:Y:S02]  /*7bd0*/  UIMAD UR8, UR7, UR9, UR8 ;  /* 0x00000009070872a4 */ /* 0x000fe4000f8e0208 */
[----:B------:R-:W-:-:S04]  /*7be0*/  IADD3 R8, P0, R6, UR14, RZ ;  /* 0x0000000e06087c10 */ /* 0x000fc8000ff1e0ff */
[----:B------:R-:W-:Y:S01]  /*7bf0*/  IMAD.U32 R0, RZ, RZ, UR8 ;  /* 0x00000008ff007e24 */ /* 0x000fe2000f8e00ff */
[----:B------:R-:W-:Y:S02]  /*7c00*/  ULDC.64 UR8, c[0x0][0x3b8] ;  /* 0x0000ee0000087ab9 */ /* 0x000fe40000000a00 */
[----:B------:R-:W-:Y:S01]  /*7c10*/  UIMAD UR8, UR57, UR8, URZ ;  /* 0x00000008390872a4 */ /* 0x000fe2000f8e023f */
[----:B-1----:R-:W-:Y:S02]  /*7c20*/  SHF.R.S32.HI R14, RZ, 0x1f, R14 ;  /* 0x0000001fff0e7819 */ /* 0x002fe4000001140e */
[----:B------:R-:W-:Y:S01]  /*7c30*/  IADD3.X R9, R7, UR15, R0, P0, !PT ;  /* 0x0000000f07097c10 */ /* 0x000fe200087fe400 */
[----:B------:R-:W-:Y:S01]  /*7c40*/  IMAD.U32 R0, RZ, RZ, UR38 ;  /* 0x00000026ff007e24 */ /* 0x000fe2000f8e00ff */
[----:B--2---:R-:W-:Y:S01]  /*7c50*/  LEA.HI R14, R14, R15, RZ, 0x2 ;  /* 0x0000000f0e0e7211 */ /* 0x004fe200078f10ff */
[----:B------:R-:W-:Y:S02]  /*7c60*/  UIMAD UR8, UR38, UR9, UR8 ;  /* 0x00000009260872a4 */ /* 0x000fe4000f8e0208 */
[----:B------:R-:W-:Y:S01]  /*7c70*/  IMAD.WIDE.U32 R8, R0, c[0x0][0x3b8], R8 ;  /* 0x0000ee0000087a25 */ /* 0x000fe200078e0008 */
[----:B------:R-:W-:-:S04]  /*7c80*/  SHF.R.S32.HI R14, RZ, 0x2, R14 ;  /* 0x00000002ff0e7819 */ /* 0x000fc8000001140e */
[----:B------:R-:W-:Y:S02]  /*7c90*/  ISETP.GE.AND P2, PT, R14, UR6, PT ;  /* 0x000000060e007c0c */ /* 0x000fe4000bf46270 */
[----:B------:R-:W-:Y:S02]  /*7ca0*/  IADD3 R3, R9, UR8, RZ ;  /* 0x0000000809037c10 */ /* 0x000fe4000fffe0ff */
[----:B------:R-:W-:-:S09]  /*7cb0*/  SHF.R.S32.HI R13, RZ, 0x1f, R14 ;  /* 0x0000001fff0d7819 */ /* 0x000fd2000001140e */
[----:B------:R-:W-:Y:S05]  /*7cc0*/  @P2 BRA `(.L_x_22) ;  /* 0x000000b000002947 */ /* 0x000fea0003800000 */
[----:B------:R-:W-:Y:S01]  /*7cd0*/  MOV R6, R8 ;  /* 0x0000000800067202 */ /* 0x000fe20000000f00 */
[----:B------:R-:W-:Y:S01]  /*7ce0*/  IMAD R0, R13, c[0x0][0x3a0], RZ ;  /* 0x0000e8000d007a24 */ /* 0x000fe200078e02ff */
[----:B------:R-:W-:-:S03]  /*7cf0*/  MOV R7, R3 ;  /* 0x0000000300077202 */ /* 0x000fc60000000f00 */
[C---:B------:R-:W-:Y:S02]  /*7d00*/  IMAD R0, R14.reuse, c[0x0][0x3a4], R0 ;  /* 0x0000e9000e007a24 */ /* 0x040fe400078e0200 */
[----:B------:R-:W-:-:S05]  /*7d10*/  IMAD.WIDE.U32 R10, R14, c[0x0][0x3a0], R6 ;  /* 0x0000e8000e0a7a25 */ /* 0x000fca00078e0006 */
[----:B------:R-:W-:Y:S02]  /*7d20*/  IADD3 R0, R0, R11, RZ ;  /* 0x0000000b00007210 */ /* 0x000fe40007ffe0ff */
[----:B------:R-:W-:-:S04]  /*7d30*/  LEA R6, P0, R10, c[0x0][0x340], 0x1 ;  /* 0x0000d0000a067a11 */ /* 0x000fc800078008ff */
[----:B------:R-:W-:-:S05]  /*7d40*/  LEA.HI.X R7, R10, c[0x0][0x344], R0, 0x1, P0 ;  /* 0x0000d1000a077a11 */ /* 0x000fca00000f0c00 */
[----:B------:R1:W-:Y:S04]  /*7d50*/  STG.E.128 [R6.64], RZ ;  /* 0x000000ff06007986 */ /* 0x0003e8000c101d04 */
[----:B------:R1:W-:Y:S04]  /*7d60*/  STG.E.128 [R6.64+0x40], RZ ;  /* 0x000040ff06007986 */ /* 0x0003e8000c101d04 */
[----:B------:R1:W-:Y:S02]  /*7d70*/  STG.E.128 [R6.64+0x80], RZ ;  /* 0x000080ff06007986 */ /* 0x0003e4000c101d04 */
.L_x_22:
[----:B------:R-:W-:Y:S05]  /*7d80*/  BSYNC B0 ;  /* 0x0000000000007941 */ /* 0x000fea0003800000 */
.L_x_21:
[----:B------:R-:W-:Y:S01]  /*7d90*/  IADD3 R0, R14, 0x40, RZ ;  /* 0x000000400e007810 */ /* 0x000fe20007ffe0ff */
[----:B------:R-:W-:Y:S03]  /*7da0*/  BSSY B0, `(.L_x_23) ;  /* 0x000000f000007945 */ /* 0x000fe60003800000 */
[----:B------:R-:W-:-:S13]  /*7db0*/  ISETP.GE.AND P1, PT, R0, UR6, PT ;  /* 0x0000000600007c0c */ /* 0x000fda000bf26270 */
[----:B------:R-:W-:Y:S05]  /*7dc0*/  @P1 BRA `(.L_x_24) ;  /* 0x000000c000001947 */ /* 0x000fea0003800000 */
[----:B------:R-:W-:Y:S02]  /*7dd0*/  IADD3 R0, P0, R14, 0x40, RZ ;  /* 0x000000400e007810 */ /* 0x000fe40007f1e0ff */
[----:B------:R-:W-:Y:S02]  /*7de0*/  MOV R9, R3 ;  /* 0x0000000300097202 */ /* 0x000fe40000000f00 */
[----:B-1----:R-:W-:-:S03]  /*7df0*/  IADD3.X R6, RZ, R13, RZ, P0, !PT ;  /* 0x0000000dff067210 */ /* 0x002fc600007fe4ff */
[----:B------:R-:W-:-:S04]  /*7e00*/  IMAD.WIDE.U32 R8, R0, c[0x0][0x3a0], R8 ;  /* 0x0000e80000087a25 */ /* 0x000fc800078e0008 */
[----:B------:R-:W-:-:S04]  /*7e10*/  IMAD R6, R6, c[0x0][0x3a0], RZ ;  /* 0x0000e80006067a24 */ /* 0x000fc800078e02ff */
[----:B------:R-:W-:Y:S01]  /*7e20*/  IMAD R0, R0, c[0x0][0x3a4], R6 ;  /* 0x0000e90000007a24 */ /* 0x000fe200078e0206 */
[----:B------:R-:W-:-:S04]  /*7e30*/  LEA R6, P0, R8, c[0x0][0x340], 0x1 ;  /* 0x0000d00008067a11 */ /* 0x000fc800078008ff */
[----:B------:R-:W-:-:S04]  /*7e40*/  IADD3 R0, R0, R9, RZ ;  /* 0x0000000900007210 */ /* 0x000fc80007ffe0ff */
[----:B------:R-:W-:-:S05]  /*7e50*/  LEA.HI.X R7, R8, c[0x0][0x344], R0, 0x1, P0 ;  /* 0x0000d10008077a11 */ /* 0x000fca00000f0c00 */
[----:B------:R1:W-:Y:S04]  /*7e60*/  STG.E.128 [R6.64], RZ ;  /* 0x000000ff06007986 */ /* 0x0003e8000c101d04 */
[----:B------:R1:W-:Y:S04]  /*7e70*/  STG.E.128 [R6.64+0x40], RZ ;  /* 0x000040ff06007986 */ /* 0x0003e8000c101d04 */
[----:B------:R1:W-:Y:S02]  /*7e80*/  STG.E.128 [R6.64+0x80], RZ ;  /* 0x000080ff06007986 */ /* 0x0003e4000c101d04 */
.L_x_24:
[----:B------:R-:W-:Y:S05]  /*7e90*/  BSYNC B0 ;  /* 0x0000000000007941 */ /* 0x000fea0003800000 */
.L_x_23:
[----:B------:R-:W-:Y:S01]  /*7ea0*/  ULDC.64 UR8, c[0x0][0x3a8] ;  /* 0x0000ea0000087ab9 */ /* 0x000fe20000000a00 */
[----:B------:R-:W-:Y:S01]  /*7eb0*/  IMAD.WIDE.U32 R4, R12, c[0x0][0x3a8], R4 ;  /* 0x0000ea000c047a25 */ /* 0x000fe200078e0004 */
[----:B------:R-:W-:Y:S01]  /*7ec0*/  UIMAD UR6, UR10, UR8, URZ ;  /* 0x000000080a0672a4 */ /* 0x000fe2000f8e023f */
[----:B------:R-:W-:Y:S03]  /*7ed0*/  BSSY B0, `(.L_x_25) ;  /* 0x0000017000007945 */ /* 0x000fe60003800000 */
[----:B------:R-:W-:Y:S01]  /*7ee0*/  UIMAD UR7, UR7, UR9, UR6 ;  /* 0x00000009070772a4 */ /* 0x000fe2000f8e0206 */
[----:B-1----:R-:W-:-:S05]  /*7ef0*/  IADD3 R6, P0, R4, UR11, RZ ;  /* 0x0000000b04067c10 */ /* 0x002fca000ff1e0ff */
        /* <DEDUP_REMOVED lines=20> */
.L_x_26:
[----:B------:R-:W-:Y:S05]  /*8040*/  BSYNC B0 ;  /* 0x0000000000007941 */ /* 0x000fea0003800000 */
.L_x_25:
        /* <DEDUP_REMOVED lines=13> */
.L_x_18:
[----:B------:R-:W-:Y:S05]  /*8120*/  BSYNC B1 ;  /* 0x0000000000017941 */ /* 0x000fea0003800000 */
.L_x_1:
[----:B------:R-:W-:Y:S02]  /*8130*/  ULDC UR7, c[0x0][0x218] ;  /* 0x0000860000077ab9 */ /* 0x000fe40000000800 */
[----:B------:R-:W-:-:S04]  /*8140*/  UIADD3 UR7, UR7, 0x7f, URZ ;  /* 0x0000007f07077890 */ /* 0x000fc8000fffe03f */
[----:B------:R-:W-:-:S04]  /*8150*/  USHF.R.S32.HI UR6, URZ, 0x1f, UR7 ;  /* 0x0000001f3f067899 */ /* 0x000fc80008011407 */
[----:B------:R-:W-:-:S03]  /*8160*/  ULEA.HI UR6, UR6, UR7, URZ, 0x7 ;  /* 0x0000000706067291 */ /* 0x000fc6000f8f383f */
[----:B------:R-:W-:Y:S02]  /*8170*/  ULDC UR7, c[0x0][0xc] ;  /* 0x0000030000077ab9 */ /* 0x000fe40000000800 */
[----:B------:R-:W-:Y:S02]  /*8180*/  UIADD3 UR18, UR18, UR7, URZ ;  /* 0x0000000712127290 */ /* 0x000fe4000fffe03f */
[----:B------:R-:W-:-:S04]  /*8190*/  USHF.R.S32.HI UR6, URZ, 0x7, UR6 ;  /* 0x000000073f067899 */ /* 0x000fc80008011406 */
[----:B------:R-:W-:-:S06]  /*81a0*/  UISETP.GE.AND UP0, UPT, UR18, UR6, UPT ;  /* 0x000000061200728c */ /* 0x000fcc000bf06270 */
[----:B------:R-:W-:-:S13]  /*81b0*/  PLOP3.LUT P0, PT, PT, PT, UP0, 0x80, 0x0 ;  /* 0x000000000000781c */ /* 0x000fda0003f0f008 */
[----:B------:R-:W-:Y:S01]  /*81c0*/  @P0 CALL.REL.NOINC `(.L_x_27) ;  /* 0x0000001000000944 */ /* 0x000fe20003c00000 */
[----:B------:R-:W-:Y:S05]  /*81d0*/  BRA `(.L_x_28) ;  /* 0xffff8c4000007947 */ /* 0x000fea000383ffff */
.L_x_27:
[----:B------:R-:W-:Y:S05]  /*81e0*/  EXIT ;  /* 0x000000000000794d */ /* 0x000fea0003800000 */
.L_x_29:
[----:B------:R-:W-:-:S00]  /*81f0*/  BRA `(.L_x_29) ;  /* 0xfffffff000007947 */ /* 0x000fc0000383ffff */
[----:B------:R-:W-:-:S00]  /*8200*/  NOP ;  /* 0x0000000000007918 */ /* 0x000fc00000000000 */
[----:B------:R-:W-:-:S00]  /*8210*/  NOP ;  /* 0x0000000000007918 */ /* 0x000fc00000000000 */
[----:B------:R-:W-:-:S00]  /*8220*/  NOP ;  /* 0x0000000000007918 */ /* 0x000fc00000000000 */
[----:B------:R-:W-:-:S00]  /*8230*/  NOP ;  /* 0x0000000000007918 */ /* 0x000fc00000000000 */
[----:B------:R-:W-:-:S00]  /*8240*/  NOP ;  /* 0x0000000000007918 */ /* 0x000fc00000000000 */
[----:B------:R-:W-:-:S00]  /*8250*/  NOP ;  /* 0x0000000000007918 */ /* 0x000fc00000000000 */
[----:B------:R-:W-:-:S00]  /*8260*/  NOP ;  /* 0x0000000000007918 */ /* 0x000fc00000000000 */
[----:B------:R-:W-:-:S00]  /*8270*/  NOP ;  /* 0x0000000000007918 */ /* 0x000fc00000000000 */
.L_x_1274:


//--------------------- .text._ZN5flash44flash_bwd_dq_dk_dv_loop_seqk_parallel_kernelI23Flash_bwd_kernel_traitsILi96ELi64ELi128ELi8ELi2ELi4ELi4ELb1ELb0EN7cutlass10bfloat16_tE19Flash_kernel_traitsILi96ELi64ELi128ELi8ES3_EELb0ELb0ELb0ELb0ELb0ELb0ELb0EEEvNS_16Flash_bwd_paramsE --------------------------
	.section	.text._ZN5flash44flash_bwd_dq_dk_dv_loop_seqk_parallel_kernelI23Flash_bwd_kernel_traitsILi96ELi64ELi128ELi8ELi2ELi4ELi4ELb1ELb0EN7cutlass10bfloat16_tE19Flash_kernel_traitsILi96ELi64ELi128ELi8ES3_EELb0ELb0ELb0ELb0ELb0ELb0ELb0EEEvNS_16Flash_bwd_paramsE,"ax",@progbits
	.sectioninfo	@"SHI_REGISTERS=255"
	.align	128
        .global         _ZN5flash44flash_bwd_dq_dk_dv_loop_seqk_parallel_kernelI23Flash_bwd_kernel_traitsILi96ELi64ELi128ELi8ELi2ELi4ELi4ELb1ELb0EN7cutlass10bfloat16_tE19Flash_kernel_traitsILi96ELi64ELi128ELi8ES3_EELb0ELb0ELb0ELb0ELb0ELb0ELb0EEEvNS_16Flash_bwd_paramsE
        .type           _ZN5flash44flash_bwd_dq_dk_dv_loop_seqk_parallel_kernelI23Flash_bwd_kernel_traitsILi96ELi64ELi128ELi8ELi2ELi4ELi4ELb1ELb0EN7cutlass10bfloat16_tE19Flash_kernel_traitsILi96ELi64ELi128ELi8ES3_EELb0ELb0ELb0ELb0ELb0ELb0ELb0EEEvNS_16Flash_bwd_paramsE,@function
        .size           _ZN5flash44flash_bwd_dq_dk_dv_loop_seqk_parallel_kernelI23Flash_bwd_kernel_traitsILi96ELi64ELi128ELi8ELi2ELi4ELi4ELb1ELb0EN7cutlass10bfloat16_tE19Flash_kernel_traitsILi96ELi64ELi128ELi8ES3_EELb0ELb0ELb0ELb0ELb0ELb0ELb0EEEvNS_16Flash_bwd_paramsE,(.L_x_1275 - _ZN5flash44flash_bwd_dq_dk_dv_loop_seqk_parallel_kernelI23Flash_bwd_kernel_traitsILi96ELi64ELi128ELi8ELi2ELi4ELi4ELb1ELb0EN7cutlass10bfloat16_tE19Flash_kernel_traitsILi96ELi64ELi128ELi8ES3_EELb0ELb0ELb0ELb0ELb0ELb0ELb0EEEvNS_16Flash_bwd_paramsE)
        .other          _ZN5flash44flash_bwd_dq_dk_dv_loop_seqk_parallel_kernelI23Flash_bwd_kernel_traitsILi96ELi64ELi128ELi8ELi2ELi4ELi4ELb1ELb0EN7cutlass10bfloat16_tE19Flash_kernel_traitsILi96ELi64ELi128ELi8ES3_EELb0ELb0ELb0ELb0ELb0ELb0ELb0EEEvNS_16Flash_bwd_paramsE,@"STO_CUDA_ENTRY STV_DEFAULT"
_ZN5flash44flash_bwd_dq_dk_dv_loop_seqk_parallel_kernelI23Flash_bwd_kernel_traitsILi96ELi64ELi128ELi8ELi2ELi4ELi4ELb1ELb0EN7cutlass10bfloat16_tE19Flash_kernel_traitsILi96ELi64ELi128ELi8ES3_EELb0ELb0ELb0ELb0ELb0ELb0ELb0EEEvNS_16Flash_bwd_paramsE:
.text._ZN5flash44flash_bwd_dq_dk_dv_loop_seqk_parallel_kernelI23Flash_bwd_kernel_traitsILi96ELi64ELi128ELi8ELi2ELi4ELi4ELb1ELb0EN7cutlass10bfloat16_tE19Flash_kernel_traitsILi96ELi64ELi128ELi8ES3_EELb0ELb0ELb0ELb0ELb0ELb0ELb0EEEvNS_16Flash_bwd_paramsE:
        /* <DEDUP_REMOVED lines=33> */
[CC--:B------:R-:W-:Y:S01]  /*0210*/  LEA.HI R11, R19.reuse, R20.reuse, RZ, 0x5 ;  /* 0x00000014130b7211 */ /* 0x0c0fe200078f28ff */
[----:B------:R-:W-:Y:S01]  /*0220*/  ULDC UR11, c[0x0][0x1c0] ;  /* 0x00007000000b7ab9 */ /* 0x000fe20000000800 */
[----:B------:R-:W-:Y:S01]  /*0230*/  LEA.HI R6, R19, R20, RZ, 0x4 ;  /* 0x0000001413067211 */ /* 0x000fe200078f20ff */
[----:B---3--:R-:W-:Y:S01]  /*0240*/  UIMAD UR47, UR38, UR46, URZ ;  /* 0x0000002e262f72a4 */ /* 0x008fe2000f8e023f */
[--C-:B------:R-:W-:Y:S01]  /*0250*/  SHF.R.S32.HI R7, RZ, 0x2, R5.reuse ;  /* 0x00000002ff077819 */ /* 0x100fe20000011405 */
[----:B------:R-:W-:Y:S01]  /*0260*/  UIMAD UR46, UR46, UR12, URZ ;  /* 0x0000000c2e2e72a4 */ /* 0x000fe2000f8e023f */
[----:B------:R-:W-:Y:S01]  /*0270*/  SHF.R.S32.HI R0, RZ, 0x1f, R5 ;  /* 0x0000001fff007819 */ /* 0x000fe20000011405 */
[----:B------:R-:W-:Y:S01]  /*0280*/  UIMAD UR55, UR8, UR6, UR55 ;  /* 0x00000006083772a4 */ /* 0x000fe2000f8e0237 */
[----:B------:R-:W-:Y:S01]  /*0290*/  LOP3.LUT R3, R11, 0xffffffe0, RZ, 0xc0, !PT ;  /* 0xffffffe00b037812 */ /* 0x000fe200078ec0ff */
[----:B------:R-:W-:Y:S01]  /*02a0*/  UIMAD UR52, UR7, UR33, URZ ;  /* 0x00000021073472a4 */ /* 0x000fe2000f8e023f */
[----:B------:R-:W-:Y:S01]  /*02b0*/  SHF.R.S32.HI R8, RZ, 0x4, R6 ;  /* 0x00000004ff087819 */ /* 0x000fe20000011406 */
[----:B------:R-:W-:Y:S01]  /*02c0*/  UIMAD UR6, UR33, UR11, UR38 ;  /* 0x0000000b210672a4 */ /* 0x000fe2000f8e0226 */
[-C--:B------:R-:W-:Y:S01]  /*02d0*/  LEA.HI R2, R0, R7.reuse, RZ, 0x3 ;  /* 0x0000000700027211 */ /* 0x080fe200078f18ff */
[----:B------:R-:W-:Y:S01]  /*02e0*/  IMAD.IADD R0, R20, 0x1, -R3 ;  /* 0x0000000114007824 */ /* 0x000fe200078e0a03 */
[----:B------:R-:W-:Y:S01]  /*02f0*/  LEA.HI R4, R6, R8, RZ, 0x1 ;  /* 0x0000000806047211 */ /* 0x000fe200078f08ff */
[----:B------:R-:W-:Y:S01]  /*0300*/  @!UP2 UIMAD UR7, UR33, UR13, UR38 ;  /* 0x0000000d2107a2a4 */ /* 0x000fe2000f8e0226 */
[----:B------:R-:W-:Y:S01]  /*0310*/  LEA.HI R9, R5, R7, RZ, 0x1 ;  /* 0x0000000705097211 */ /* 0x000fe200078f08ff */
[----:B------:R-:W-:Y:S01]  /*0320*/  USHF.L.U32 UR41, UR46, 0x6, URZ ;  /* 0x000000062e297899 */ /* 0x000fe2000800063f */
[----:B------:R-:W-:Y:S01]  /*0330*/  LOP3.LUT R2, R2, 0xfffffff8, RZ, 0xc0, !PT ;  /* 0xfffffff802027812 */ /* 0x000fe200078ec0ff */
[----:B------:R-:W-:Y:S01]  /*0340*/  ULDC UR49, c[0x0][0x214] ;  /* 0x0000850000317ab9 */ /* 0x000fe20000000800 */
[----:B------:R-:W-:Y:S01]  /*0350*/  LOP3.LUT R3, R4, 0xfffffffe, RZ, 0xc0, !PT ;  /* 0xfffffffe04037812 */ /* 0x000fe200078ec0ff */
[----:B------:R-:W-:Y:S01]  /*0360*/  ULDC UR56, c[0x0][0x1c8] ;  /* 0x0000720000387ab9 */ /* 0x000fe20000000800 */
[----:B------:R-:W-:Y:S01]  /*0370*/  SHF.R.S32.HI R10, RZ, 0x1f, R0 ;  /* 0x0000001fff0a7819 */ /* 0x000fe20000011400 */
[----:B------:R-:W-:Y:S01]  /*0380*/  ULDC.U8 UR10, c[0x0][0x3d0] ;  /* 0x0000f400000a7ab9 */ /* 0x000fe20000000000 */
[----:B------:R-:W-:Y:S01]  /*0390*/  LOP3.LUT R4, R9, 0x7fffffe, RZ, 0xc0, !PT ;  /* 0x07fffffe09047812 */ /* 0x000fe200078ec0ff */
[----:B------:R-:W-:Y:S01]  /*03a0*/  IMAD.IADD R9, R7, 0x1, -R2 ;  /* 0x0000000107097824 */ /* 0x000fe200078e0a02 */
[----:B------:R-:W-:Y:S01]  /*03b0*/  LEA.HI R21, R19, R20, RZ, 0x3 ;  /* 0x0000001413157211 */ /* 0x000fe200078f18ff */
[----:B------:R-:W-:Y:S01]  /*03c0*/  IMAD.IADD R15, R8, 0x1, -R3 ;  /* 0x00000001080f7824 */ /* 0x000fe200078e0a03 */
[----:B------:R-:W-:Y:S01]  /*03d0*/  LEA.HI R22, R10, R0, RZ, 0x2 ;  /* 0x000000000a167211 */ /* 0x000fe200078f10ff */
[----:B------:R-:W-:Y:S01]  /*03e0*/  IMAD.IADD R8, R7, 0x1, -R4 ;  /* 0x0000000107087824 */ /* 0x000fe200078e0a04 */
[--C-:B------:R-:W-:Y:S01]  /*03f0*/  SHF.R.S32.HI R2, RZ, 0x5, R11.reuse ;  /* 0x00000005ff027819 */ /* 0x100fe2000001140b */
[----:B------:R-:W-:Y:S01]  /*0400*/  ULDC UR50, c[0x0][0x224] ;  /* 0x0000890000327ab9 */ /* 0x000fe20000000800 */
[----:B------:R-:W-:Y:S01]  /*0410*/  LOP3.LUT R0, R6, 0xfffffff0, RZ, 0xc0, !PT ;  /* 0xfffffff006007812 */ /* 0x000fe200078ec0ff */
[----:B------:R-:W-:Y:S01]  /*0420*/  @UP2 UIMAD UR54, UR33, UR49, URZ ;  /* 0x00000031213622a4 */ /* 0x000fe2000f8e023f */
[----:B------:R-:W-:Y:S01]  /*0430*/  SHF.R.S32.HI R3, RZ, 0x1f, R11 ;  /* 0x0000001fff037819 */ /* 0x000fe2000001140b */
[----:B------:R-:W-:Y:S01]  /*0440*/  IMAD R8, R2, 0x8, R8 ;  /* 0x0000000802087824 */ /* 0x000fe200078e0208 */
[----:B------:R-:W-:Y:S01]  /*0450*/  LOP3.LUT R6, R5, 0xfffffffc, RZ, 0xc0, !PT ;  /* 0xfffffffc05067812 */ /* 0x000fe200078ec0ff */
[C---:B------:R-:W-:Y:S01]  /*0460*/  IMAD.IADD R0, R20.reuse, 0x1, -R0 ;  /* 0x0000000114007824 */ /* 0x040fe200078e0a00 */
[----:B------:R-:W-:Y:S01]  /*0470*/  SHF.R.S32.HI R4, RZ, 0x3, R21 ;  /* 0x00000003ff047819 */ /* 0x000fe20000011415 */
[----:B------:R-:W-:Y:S01]  /*0480*/  ULDC.64 UR4, c[0x0][0x118] ;  /* 0x0000460000047ab9 */ /* 0x000fe20000000a00 */
[-C--:B------:R-:W-:Y:S01]  /*0490*/  LEA.HI R5, R11, R2.reuse, RZ, 0x1 ;  /* 0x000000020b057211 */ /* 0x080fe200078f08ff */
[----:B------:R-:W-:Y:S01]  /*04a0*/  IMAD.IADD R16, R20, 0x1, -R6 ;  /* 0x0000000114107824 */ /* 0x000fe200078e0a06 */
[----:B------:R-:W-:Y:S01]  /*04b0*/  LEA.HI R3, R3, R2, RZ, 0x2 ;  /* 0x0000000203037211 */ /* 0x000fe200078f10ff */
[----:B------:R-:W-:Y:S01]  /*04c0*/  IMAD.SHL.U32 R4, R4, 0x40, RZ ;  /* 0x0000004004047824 */ /* 0x000fe200078e00ff */
[----:B------:R-:W-:Y:S01]  /*04d0*/  LOP3.LUT R6, R5, 0xfffffffe, RZ, 0xc0, !PT ;  /* 0xfffffffe05067812 */ /* 0x000fe200078ec0ff */
[----:B------:R-:W-:Y:S01]  /*04e0*/  IMAD.SHL.U32 R250, R16, 0x8, RZ ;  /* 0x0000000810fa7824 */ /* 0x000fe200078e00ff */
[----:B------:R-:W-:Y:S01]  /*04f0*/  LOP3.LUT R5, R3, 0xfffffffc, RZ, 0xc0, !PT ;  /* 0xfffffffc03057812 */ /* 0x000fe200078ec0ff */
[----:B------:R-:W-:Y:S01]  /*0500*/  ULOP3.LUT UR56, UR38, UR56, URZ, 0x3c, !UPT ;  /* 0x0000003826387292 */ /* 0x000fe2000f8e3c3f */
[----:B------:R-:W-:Y:S01]  /*0510*/  LOP3.LUT R3, R4, 0xc0, RZ, 0xc0, !PT ;  /* 0x000000c004037812 */ /* 0x000fe200078ec0ff */
[C---:B------:R-:W-:Y:S01]  /*0520*/  IMAD.IADD R227, R2.reuse, 0x1, -R6 ;  /* 0x0000000102e37824 */ /* 0x040fe200078e0a06 */
[----:B------:R-:W-:Y:S01]  /*0530*/  SHF.R.S32.HI R6, RZ, 0x1f, R0 ;  /* 0x0000001fff067819 */ /* 0x000fe20000011400 */
[----:B------:R-:W-:Y:S01]  /*0540*/  IMAD.IADD R11, R2, 0x1, -R5 ;  /* 0x00000001020b7824 */ /* 0x000fe200078e0a05 */
[----:B------:R-:W-:Y:S01]  /*0550*/  LOP3.LUT R5, R21, 0xfffffff8, RZ, 0xc0, !PT ;  /* 0xfffffff815057812 */ /* 0x000fe200078ec0ff */
[----:B------:R-:W-:Y:S01]  /*0560*/  USHF.R.S32.HI UR61, URZ, 0x1f, UR38 ;  /* 0x0000001f3f3d7899 */ /* 0x000fe20008011426 */
[----:B------:R-:W-:Y:S01]  /*0570*/  LOP3.LUT R4, R3, 0x18, R250, 0xf8, !PT ;  /* 0x0000001803047812 */ /* 0x000fe200078ef8fa */
[----:B------:R-:W-:Y:S01]  /*0580*/  UISETP.NE.AND UP3, UPT, UR10, URZ, UPT ;  /* 0x0000003f0a00728c */ /* 0x000fe2000bf65270 */
[----:B------:R-:W-:Y:S01]  /*0590*/  SHF.R.U32.HI R3, RZ, 0x3, R3 ;  /* 0x00000003ff037819 */ /* 0x000fe20000011603 */
[----:B------:R-:W-:Y:S01]  /*05a0*/  IMAD.IADD R5, R20, 0x1, -R5 ;  /* 0x0000000114057824 */ /* 0x000fe200078e0a05 */
[-C--:B------:R-:W-:Y:S01]  /*05b0*/  LEA.HI R2, R0, R0.reuse, RZ, 0x1 ;  /* 0x0000000000027211 */ /* 0x080fe200078f08ff */
[----:B------:R-:W-:Y:S01]  /*05c0*/  USHF.R.S32.HI UR60, URZ, 0x1f, UR33 ;  /* 0x0000001f3f3c7899 */ /* 0x000fe20008011421 */
[----:B------:R-:W-:Y:S01]  /*05d0*/  LEA.HI R14, R6, R0, RZ, 0x3 ;  /* 0x00000000060e7211 */ /* 0x000fe200078f18ff */
[----:B------:R-:W-:Y:S01]  /*05e0*/  USHF.R.S32.HI UR59, URZ, 0x1f, UR38 ;  /* 0x0000001f3f3b7899 */ /* 0x000fe20008011426 */
[----:B------:R-:W-:Y:S01]  /*05f0*/  LOP3.LUT R7, R4, R3, RZ, 0x3c, !PT ;  /* 0x0000000304077212 */ /* 0x000fe200078e3cff */
[----:B------:R-:W-:Y:S01]  /*0600*/  USHF.R.S32.HI UR58, URZ, 0x1f, UR33 ;  /* 0x0000001f3f3a7899 */ /* 0x000fe20008011421 */
[----:B------:R-:W-:Y:S01]  /*0610*/  LOP3.LUT R4, R2, 0x7fffffe, RZ, 0xc0, !PT ;  /* 0x07fffffe02047812 */ /* 0x000fe200078ec0ff */
[----:B------:R-:W-:Y:S01]  /*0620*/  USHF.R.S32.HI UR57, URZ, 0x1f, UR38 ;  /* 0x0000001f3f397899 */ /* 0x000fe20008011426 */
[----:B------:R-:W-:Y:S01]  /*0630*/  LOP3.LUT R3, R14, 0xfffffff8, RZ, 0xc0, !PT ;  /* 0xfffffff80e037812 */ /* 0x000fe200078ec0ff */
[----:B------:R-:W-:Y:S01]  /*0640*/  UIMAD.WIDE.U32 UR42, UR36, UR44, URZ ;  /* 0x0000002c242a72a5 */ /* 0x000fe2000f8e003f */
[----:B------:R-:W-:Y:S01]  /*0650*/  LEA.HI R6, R5, R5, RZ, 0x1 ;  /* 0x0000000505067211 */ /* 0x000fe200078f08ff */
[C---:B------:R-:W-:Y:S01]  /*0660*/  IMAD.IADD R18, R0.reuse, 0x1, -R4 ;  /* 0x0000000100127824 */ /* 0x040fe200078e0a04 */
[----:B------:R-:W-:Y:S01]  /*0670*/  LEA.HI R10, R19, R20, RZ, 0x6 ;  /* 0x00000014130a7211 */ /* 0x000fe200078f30ff */
[----:B------:R-:W-:Y:S01]  /*0680*/  IMAD.IADD R12, R0, 0x1, -R3 ;  /* 0x00000001000c7824 */ /* 0x000fe200078e0a03 */
[----:B------:R-:W-:Y:S01]  /*0690*/  LOP3.LUT R0, R6, 0x3fffffe, RZ, 0xc0, !PT ;  /* 0x03fffffe06007812 */ /* 0x000fe200078ec0ff */
[----:B------:R-:W-:Y:S01]  /*06a0*/  IMAD.U32 R3, R8, 0x20, R7 ;  /* 0x0000002008037824 */ /* 0x000fe200078e0007 */
[----:B------:R-:W-:Y:S01]  /*06b0*/  SHF.R.S32.HI R10, RZ, 0x6, R10 ;  /* 0x00000006ff0a7819 */ /* 0x000fe2000001140a */
[----:B------:R-:W-:Y:S01]  /*06c0*/  UIMAD UR51, UR37, UR44, URZ ;  /* 0x0000002c253372a4 */ /* 0x000fe2000f8e023f */
[----:B------:R-:W-:Y:S01]  /*06d0*/  SHF.R.S32.HI R7, RZ, 0x1, R2 ;  /* 0x00000001ff077819 */ /* 0x000fe20000011402 */
[----:B------:R-:W-:Y:S01]  /*06e0*/  IMAD.IADD R4, R5, 0x1, -R0 ;  /* 0x0000000105047824 */ /* 0x000fe200078e0a00 */
[----:B------:R1:W-:Y:S01]  /*06f0*/  STL [R1+0x28], R3 ;  /* 0x0000280301007387 */ /* 0x0003e20000100800 */
[----:B------:R-:W-:Y:S01]  /*0700*/  IMAD R0, R10, 0x4, R15 ;  /* 0x000000040a007824 */ /* 0x000fe200078e020f */
[----:B------:R-:W-:Y:S01]  /*0710*/  SHF.R.S32.HI R2, RZ, 0x1f, R2 ;  /* 0x0000001fff027819 */ /* 0x000fe20000011402 */
[----:B------:R-:W-:Y:S01]  /*0720*/  USHF.R.S32.HI UR53, URZ, 0x1f, UR47 ;  /* 0x0000001f3f357899 */ /* 0x000fe2000801142f */
[----:B------:R-:W-:Y:S01]  /*0730*/  LOP3.LUT P2, RZ, R9, 0x2, RZ, 0xc0, !PT ;  /* 0x0000000209ff7812 */ /* 0x000fe2000784c0ff */
[----:B------:R-:W-:Y:S01]  /*0740*/  IMAD R17, R0, 0x8, R4 ;  /* 0x0000000800117824 */ /* 0x000fe200078e0204 */
[----:B------:R-:W-:Y:S01]  /*0750*/  SHF.R.S32.HI R0, RZ, 0x1, R6 ;  /* 0x00000001ff007819 */ /* 0x000fe20000011406 */
[----:B------:R-:W-:Y:S01]  /*0760*/  UIMAD UR50, UR6, UR50, URZ ;  /* 0x00000032063272a4 */ /* 0x000fe2000f8e023f */
[----:B------:R-:W-:Y:S01]  /*0770*/  LOP3.LUT P5, RZ, R12, 0x2, RZ, 0xc0, !PT ;  /* 0x000000020cff7812 */ /* 0x000fe200078ac0ff */
[----:B------:R-:W-:Y:S01]  /*0780*/  @!UP2 UIMAD UR49, UR7, UR49, URZ ;  /* 0x000000310731a2a4 */ /* 0x000fe2000f8e023f */
[C---:B------:R-:W-:Y:S01]  /*0790*/  LOP3.LUT P4, RZ, R0.reuse, 0x2, RZ, 0xc0, !PT ;  /* 0x0000000200ff7812 */ /* 0x040fe2000788c0ff */
[----:B------:R-:W-:Y:S01]  /*07a0*/  IMAD.SHL.U32 R0, R0, 0x40, RZ ;  /* 0x0000004000007824 */ /* 0x000fe200078e00ff */
[----:B------:R-:W-:Y:S01]  /*07b0*/  LOP3.LUT P6, RZ, R12, 0x4, RZ, 0xc0, !PT ;  /* 0x000000040cff7812 */ /* 0x000fe200078cc0ff */
[----:B------:R-:W-:Y:S01]  /*07c0*/  USHF.R.S32.HI UR48, URZ, 0x1f, UR41 ;  /* 0x0000001f3f307899 */ /* 0x000fe20008011429 */
[----:B------:R-:W-:Y:S01]  /*07d0*/  SEL R222, R226, 0xffffffe0, !P5 ;  /* 0xffffffe0e2de7807 */ /* 0x000fe20006800000 */
[----:B------:R-:W-:Y:S01]  /*07e0*/  UMOV UR40, 0xffffd000 ;  /* 0xffffd00000287882 */ /* 0x000fe20000000000 */
[----:B------:R-:W-:-:S02]  /*07f0*/  LOP3.LUT R0, R0, 0xc0, RZ, 0xc0, !PT ;  /* 0x000000c000007812 */ /* 0x000fc400078ec0ff */
[----:B------:R-:W-:Y:S02]  /*0800*/  SEL R217, R226, 0xffffffe0, !P4 ;  /* 0xffffffe0e2d97807 */ /* 0x000fe40006000000 */
[----:B------:R-:W-:Y:S02]  /*0810*/  SEL R223, R223, 0x40, P6 ;  /* 0x00000040dfdf7807 */ /* 0x000fe40003000000 */
[----:B-1----:R-:W-:-:S04]  /*0820*/  LOP3.LUT R3, R9, 0x1, RZ, 0xc0, !PT ;  /* 0x0000000109037812 */ /* 0x002fc800078ec0ff */
[----:B------:R-:W-:Y:S02]  /*0830*/  ISETP.NE.U32.AND P3, PT, R3, 0x1, PT ;  /* 0x000000010300780c */ /* 0x000fe40003f65070 */
[----:B------:R-:W-:Y:S01]  /*0840*/  LEA.HI R3, R2, R7, RZ, 0x2 ;  /* 0x0000000702037211 */ /* 0x000fe200078f10ff */
[----:B------:R-:W-:Y:S01]  /*0850*/  IMAD.SHL.U32 R2, R5, 0x40, RZ ;  /* 0x0000004005027824 */ /* 0x000fe200078e00ff */
[----:B------:R-:W-:Y:S02]  /*0860*/  LEA.HI R5, R9, R9, RZ, 0x1 ;  /* 0x0000000909057211 */ /* 0x000fe400078f08ff */
[----:B------:R-:W-:Y:S02]  /*0870*/  LOP3.LUT R3, R3, 0xfffffffc, RZ, 0xc0, !PT ;  /* 0xfffffffc03037812 */ /* 0x000fe400078ec0ff */
[----:B------:R-:W-:Y:S01]  /*0880*/  LOP3.LUT R4, R2, 0x1c0, RZ, 0xc0, !PT ;  /* 0x000001c002047812 */ /* 0x000fe200078ec0ff */
[----:B------:R-:W-:Y:S01]  /*0890*/  IMAD.SHL.U32 R2, R11, 0x10, RZ ;  /* 0x000000100b027824 */ /* 0x000fe200078e00ff */
[----:B------:R-:W-:Y:S01]  /*08a0*/  SEL R229, R229, 0x10, !P3 ;  /* 0x00000010e5e57807 */ /* 0x000fe20005800000 */
[----:B------:R-:W-:Y:S01]  /*08b0*/  IMAD.IADD R13, R7, 0x1, -R3 ;  /* 0x00000001070d7824 */ /* 0x000fe200078e0a03 */
[----:B------:R-:W-:-:S02]  /*08c0*/  LOP3.LUT R3, R0, 0x8, R21, 0xf8, !PT ;  /* 0x0000000800037812 */ /* 0x000fc400078ef815 */
[----:B------:R-:W-:Y:S02]  /*08d0*/  SHF.R.U32.HI R0, RZ, 0x3, R0 ;  /* 0x00000003ff007819 */ /* 0x000fe40000011600 */
[----:B------:R-:W-:Y:S02]  /*08e0*/  LOP3.LUT R2, R4, 0x30, R2, 0xf8, !PT ;  /* 0x0000003004027812 */ /* 0x000fe400078ef802 */
[----:B------:R-:W-:Y:S02]  /*08f0*/  LOP3.LUT R218, R3, R0, RZ, 0x3c, !PT ;  /* 0x0000000003da7212 */ /* 0x000fe400078e3cff */
[----:B------:R-:W-:Y:S02]  /*0900*/  LOP3.LUT R0, R5, 0x3fffffe, RZ, 0xc0, !PT ;  /* 0x03fffffe05007812 */ /* 0x000fe400078ec0ff */
[----:B------:R-:W-:Y:S01]  /*0910*/  LOP3.LUT R6, R2, 0x8, R21, 0xf8, !PT ;  /* 0x0000000802067812 */ /* 0x000fe200078ef815 */
[----:B------:R-:W-:Y:S01]  /*0920*/  IMAD.SHL.U32 R2, R9, 0x40, RZ ;  /* 0x0000004009027824 */ /* 0x000fe200078e00ff */
[----:B------:R-:W-:Y:S01]  /*0930*/  LEA.HI R7, R19, R20, RZ, 0x7 ;  /* 0x0000001413077211 */ /* 0x000fe200078f38ff */
[----:B------:R-:W-:Y:S01]  /*0940*/  IMAD.IADD R8, R9, 0x1, -R0 ;  /* 0x0000000109087824 */ /* 0x000fe200078e0a00 */
[----:B------:R-:W-:Y:S01]  /*0950*/  SHF.R.U32.HI R4, RZ, 0x3, R4 ;  /* 0x00000003ff047819 */ /* 0x000fe20000011604 */
[----:B------:R-:W-:Y:S01]  /*0960*/  IMAD.SHL.U32 R20, R20, 0x2, RZ ;  /* 0x0000000214147824 */ /* 0x000fe200078e00ff */
[----:B------:R-:W-:Y:S01]  /*0970*/  LOP3.LUT R2, R2, 0x1c0, RZ, 0xc0, !PT ;  /* 0x000001c002027812 */ /* 0x000fe200078ec0ff */
[----:B------:R-:W-:Y:S01]  /*0980*/  IMAD.SHL.U32 R0, R10, 0x20, RZ ;  /* 0x000000200a007824 */ /* 0x000fe200078e00ff */
[----:B------:R-:W-:Y:S01]  /*0990*/  LOP3.LUT P0, RZ, R13, 0x2, RZ, 0xc0, !PT ;  /* 0x000000020dff7812 */ /* 0x000fe2000780c0ff */
[----:B------:R-:W-:-:S03]  /*09a0*/  IMAD.U32 R218, R17, 0x20, R218 ;  /* 0x0000002011da7824 */ /* 0x000fc600078e00da */
[----:B------:R-:W-:Y:S01]  /*09b0*/  LOP3.LUT R9, R0, 0x6, R20, 0xf8, !PT ;  /* 0x0000000600097812 */ /* 0x000fe200078ef814 */
[----:B------:R-:W-:Y:S01]  /*09c0*/  IMAD R217, R218, 0x2, R217 ;  /* 0x00000002dad97824 */ /* 0x000fe200078e02d9 */
[----:B------:R-:W-:Y:S01]  /*09d0*/  LOP3.LUT R3, R2, 0x20, R0, 0xf8, !PT ;  /* 0x0000002002037812 */ /* 0x000fe200078ef800 */
[----:B------:R-:W-:Y:S01]  /*09e0*/  IMAD.SHL.U32 R218, R218, 0x2, RZ ;  /* 0x00000002dada7824 */ /* 0x000fe200078e00ff */
[----:B------:R-:W-:Y:S01]  /*09f0*/  SHF.R.U32.HI R0, RZ, 0x3, R2 ;  /* 0x00000003ff007819 */ /* 0x000fe20000011602 */
[----:B------:R1:W-:Y:S01]  /*0a00*/  STL [R1+0x44], R9 ;  /* 0x0000440901007387 */ /* 0x0003e20000100800 */
[----:B------:R-:W-:Y:S02]  /*0a10*/  SHF.R.S32.HI R2, RZ, 0x3, R14 ;  /* 0x00000003ff027819 */ /* 0x000fe4000001140e */
[----:B------:R-:W-:-:S03]  /*0a20*/  SEL R226, R226, 0xffffffe0, !P0 ;  /* 0xffffffe0e2e27807 */ /* 0x000fc60004000000 */
[----:B------:R-:W-:Y:S02]  /*0a30*/  IMAD R14, R2, 0x8, R18 ;  /* 0x00000008020e7824 */ /* 0x000fe400078e0212 */
[----:B------:R-:W-:Y:S01]  /*0a40*/  IMAD R221, R11, 0x2, R2 ;  /* 0x000000020bdd7824 */ /* 0x000fe200078e0202 */
[----:B-1----:R-:W-:Y:S02]  /*0a50*/  LOP3.LUT R9, R6, R4, RZ, 0x3c, !PT ;  /* 0x0000000406097212 */ /* 0x002fe400078e3cff */
[----:B------:R-:W-:Y:S01]  /*0a60*/  LOP3.LUT R4, R3, R0, RZ, 0x3c, !PT ;  /* 0x0000000003047212 */ /* 0x000fe200078e3cff */
[----:B------:R-:W-:Y:S01]  /*0a70*/  IMAD.SHL.U32 R0, R16, 0x2, RZ ;  /* 0x0000000210007824 */ /* 0x000fe200078e00ff */
[----:B------:R-:W-:-:S03]  /*0a80*/  SHF.R.S32.HI R3, RZ, 0x7, R7 ;  /* 0x00000007ff037819 */ /* 0x000fc60000011407 */
[--C-:B------:R-:W-:Y:S02]  /*0a90*/  IMAD R2, R11, 0x200, R0.reuse ;  /* 0x000002000b027824 */ /* 0x100fe400078e0200 */
[----:B------:R-:W-:Y:S02]  /*0aa0*/  IMAD R0, R3, 0x1000, R0 ;  /* 0x0000100003007824 */ /* 0x000fe400078e0200 */
[----:B------:R-:W-:Y:S01]  /*0ab0*/  IMAD R10, R8, 0x20, R2 ;  /* 0x00000020080a7824 */ /* 0x000fe200078e0202 */
[----:B------:R-:W-:Y:S01]  /*0ac0*/  SHF.R.S32.HI R2, RZ, 0x2, R22 ;  /* 0x00000002ff027819 */ /* 0x000fe20000011416 */
[----:B------:R-:W-:Y:S02]  /*0ad0*/  IMAD R0, R227, 0x400, R0 ;  /* 0x00000400e3007824 */ /* 0x000fe400078e0200 */
[----:B------:R-:W-:Y:S02]  /*0ae0*/  IMAD.SHL.U32 R3, R3, 0x8, RZ ;  /* 0x0000000803037824 */ /* 0x000fe400078e00ff */
[----:B------:R-:W-:Y:S01]  /*0af0*/  IMAD.IADD R232, R4, 0x1, R0 ;  /* 0x0000000104e87824 */ /* 0x000fe200078e0200 */
[----:B------:R-:W-:Y:S01]  /*0b00*/  SHF.R.S32.HI R0, RZ, 0x1, R5 ;  /* 0x00000001ff007819 */ /* 0x000fe20000011405 */
[----:B------:R-:W-:Y:S01]  /*0b10*/  IMAD R2, R227, 0x10, R2 ;  /* 0x00000010e3027824 */ /* 0x000fe200078e0202 */
[----:B------:R-:W-:Y:S01]  /*0b20*/  LOP3.LUT R3, R3, 0x8, RZ, 0xc0, !PT ;  /* 0x0000000803037812 */ /* 0x000fe200078ec0ff */
[----:B------:R-:W-:Y:S01]  /*0b30*/  IMAD.U32 R4, RZ, RZ, UR14 ;  /* 0x0000000eff047e24 */ /* 0x000fe2000f8e00ff */
[C---:B------:R-:W-:Y:S01]  /*0b40*/  LOP3.LUT P1, RZ, R0.reuse, 0x2, RZ, 0xc0, !PT ;  /* 0x0000000200ff7812 */ /* 0x040fe2000782c0ff */
[----:B------:R-:W-:Y:S01]  /*0b50*/  IMAD.SHL.U32 R0, R0, 0x40, RZ ;  /* 0x0000004000007824 */ /* 0x000fe200078e00ff */
[----:B------:R1:W-:Y:S01]  /*0b60*/  STL [R1+0x48], R2 ;  /* 0x0000480201007387 */ /* 0x0003e20000100800 */
[----:B------:R-:W-:-:S02]  /*0b70*/  IMAD.SHL.U32 R5, R15, 0x10, RZ ;  /* 0x000000100f057824 */ /* 0x000fc400078e00ff */
[----:B------:R-:W-:Y:S01]  /*0b80*/  IMAD.SHL.U32 R232, R232, 0x2, RZ ;  /* 0x00000002e8e87824 */ /* 0x000fe200078e00ff */
[----:B------:R-:W-:Y:S02]  /*0b90*/  LOP3.LUT R0, R0, 0xc0, RZ, 0xc0, !PT ;  /* 0x000000c000007812 */ /* 0x000fe400078ec0ff */
[----:B------:R-:W-:Y:S01]  /*0ba0*/  LOP3.LUT R7, R3, 0x10, R5, 0xf8, !PT ;  /* 0x0000001003077812 */ /* 0x000fe200078ef805 */
[----:B------:R-:W-:Y:S01]  /*0bb0*/  IMAD.SHL.U32 R5, R15, 0x8, RZ ;  /* 0x000000080f057824 */ /* 0x000fe200078e00ff */
[----:B------:R-:W-:Y:S01]  /*0bc0*/  SHF.R.U32.HI R4, RZ, 0x3, R0 ;  /* 0x00000003ff047819 */ /* 0x000fe20000011600 */
[C---:B------:R-:W-:Y:S01]  /*0bd0*/  IMAD.IADD R230, R232.reuse, 0x1, R229 ;  /* 0x00000001e8e67824 */ /* 0x040fe200078e02e5 */
[----:B------:R-:W-:Y:S02]  /*0be0*/  IADD3 R231, R232, 0x20, RZ ;  /* 0x00000020e8e77810 */ /* 0x000fe40007ffe0ff */
[----:B------:R-:W-:Y:S01]  /*0bf0*/  LOP3.LUT R8, R4, R0, R3, 0x1e, !PT ;  /* 0x0000000004087212 */ /* 0x000fe200078e1e03 */
[----:B------:R-:W-:Y:S01]  /*0c00*/  IMAD.SHL.U32 R0, R12, 0x40, RZ ;  /* 0x000000400c007824 */ /* 0x000fe200078e00ff */
[----:B------:R-:W-:Y:S01]  /*0c10*/  LOP3.LUT R5, R5, 0x8, RZ, 0xc0, !PT ;  /* 0x0000000805057812 */ /* 0x000fe200078ec0ff */
[----:B------:R-:W-:Y:S01]  /*0c20*/  IMAD R3, R15, 0x200, R9 ;  /* 0x000002000f037824 */ /* 0x000fe200078e0209 */
[----:B------:R-:W-:Y:S01]  /*0c30*/  @P2 IADD3 R231, R232, -0x20, RZ ;  /* 0xffffffe0e8e72810 */ /* 0x000fe20007ffe0ff */
[----:B------:R-:W-:Y:S01]  /*0c40*/  IMAD.IADD R8, R8, 0x1, R10 ;  /* 0x0000000108087824 */ /* 0x000fe200078e020a */
[----:B------:R-:W-:-:S03]  /*0c50*/  LOP3.LUT R0, R0, 0x1c0, RZ, 0xc0, !PT ;  /* 0x000001c000007812 */ /* 0x000fc600078ec0ff */
[----:B------:R-:W-:Y:S01]  /*0c60*/  IMAD.IADD R229, R229, 0x1, R231 ;  /* 0x00000001e5e57824 */ /* 0x000fe200078e02e7 */
[----:B-1----:R-:W-:-:S04]  /*0c70*/  IADD3 R2, R2, -0x40, RZ ;  /* 0xffffffc002027810 */ /* 0x002fc80007ffe0ff */
[----:B------:R-:W-:-:S04]  /*0c80*/  SHF.R.S32.HI R6, RZ, 0x1f, R2 ;  /* 0x0000001fff067819 */ /* 0x000fc80000011402 */
[----:B------:R-:W-:Y:S02]  /*0c90*/  SHF.L.U64.HI R2, R2, 0x2, R6 ;  /* 0x0000000202027819 */ /* 0x000fe40000010206 */
[----:B------:R-:W-:-:S03]  /*0ca0*/  SHF.R.U32.HI R6, RZ, 0x3, R0 ;  /* 0x00000003ff067819 */ /* 0x000fc60000011600 */
[----:B------:R1:W-:Y:S01]  /*0cb0*/  STL [R1+0x40], R2 ;  /* 0x0000400201007387 */ /* 0x0003e20000100800 */
[----:B------:R-:W-:Y:S01]  /*0cc0*/  LOP3.LUT R6, R6, R0, R5, 0x1e, !PT ;  /* 0x0000000006067212 */ /* 0x000fe200078e1e05 */
[----:B------:R-:W-:-:S04]  /*0cd0*/  IMAD.SHL.U32 R0, R14, 0x20, RZ ;  /* 0x000000200e007824 */ /* 0x000fc800078e00ff */
[----:B------:R-:W-:Y:S02]  /*0ce0*/  IMAD R227, R227, 0x200, R0 ;  /* 0x00000200e3e37824 */ /* 0x000fe400078e0200 */
[----:B------:R-:W-:-:S05]  /*0cf0*/  IMAD.U32 R221, R221, 0x200, R6 ;  /* 0x00000200dddd7824 */ /* 0x000fca00078e0006 */
[----:B------:R-:W-:-:S05]  /*0d00*/  LEA R221, R221, 0xf000, 0x1 ;  /* 0x0000f000dddd7811 */ /* 0x000fca00078e08ff */
[C---:B------:R-:W-:Y:S02]  /*0d10*/  IMAD.IADD R222, R221.reuse, 0x1, R222 ;  /* 0x00000001ddde7824 */ /* 0x040fe400078e02de */
[--C-:B------:R-:W-:Y:S02]  /*0d20*/  IMAD.IADD R224, R221, 0x1, R223.reuse ;  /* 0x00000001dde07824 */ /* 0x100fe400078e02df */
[----:B------:R-:W-:Y:S02]  /*0d30*/  IMAD.IADD R223, R222, 0x1, R223 ;  /* 0x00000001dedf7824 */ /* 0x000fe400078e02df */
[----:B-1----:R-:W-:-:S05]  /*0d40*/  IMAD.SHL.U32 R2, R13, 0x40, RZ ;  /* 0x000000400d027824 */ /* 0x002fca00078e00ff */
[----:B------:R-:W-:-:S04]  /*0d50*/  LOP3.LUT R2, R2, 0xc0, RZ, 0xc0, !PT ;  /* 0x000000c002027812 */ /* 0x000fc800078ec0ff */
[----:B------:R-:W-:-:S04]  /*0d60*/  SHF.R.U32.HI R4, RZ, 0x3, R2 ;  /* 0x00000003ff047819 */ /* 0x000fc80000011602 */
[C---:B------:R-:W-:Y:S02]  /*0d70*/  LOP3.LUT R5, R4.reuse, R2, R5, 0x1e, !PT ;  /* 0x0000000204057212 */ /* 0x040fe400078e1e05 */
[----:B------:R-:W-:Y:S02]  /*0d80*/  LOP3.LUT R2, R4, R7, R2, 0x1e, !PT ;  /* 0x0000000704027212 */ /* 0x000fe400078e1e02 */
[----:B------:R-:W-:Y:S01]  /*0d90*/  LEA R4, R8, 0x9000, 0x1 ;  /* 0x0000900008047811 */ /* 0x000fe200078e08ff */
[----:B------:R-:W-:Y:S02]  /*0da0*/  IMAD.IADD R227, R227, 0x1, R5 ;  /* 0x00000001e3e37824 */ /* 0x000fe400078e0205 */
[----:B------:R-:W-:Y:S01]  /*0db0*/  IMAD.IADD R225, R0, 0x1, R2 ;  /* 0x0000000100e17824 */ /* 0x000fe200078e0202 */
[C---:B------:R-:W-:Y:S02]  /*0dc0*/  IADD3 R2, R250.reuse, 0x20, RZ ;  /* 0x00000020fa027810 */ /* 0x040fe40007ffe0ff */
[----:B------:R-:W-:-:S03]  /*0dd0*/  IADD3 R0, R250, 0x40, RZ ;  /* 0x00000040fa007810 */ /* 0x000fc60007ffe0ff */
[----:B------:R1:W-:Y:S04]  /*0de0*/  STL [R1+0x10], R2 ;  /* 0x0000100201007387 */ /* 0x0003e80000100800 */
[----:B------:R2:W-:Y:S04]  /*0df0*/  STL [R1+0x14], R0 ;  /* 0x0000140001007387 */ /* 0x0005e80000100800 */
[----:B------:R3:W-:Y:S01]  /*0e00*/  STL [R1+0x2c], R4 ;  /* 0x00002c0401007387 */ /* 0x0007e20000100800 */
[----:B-1----:R-:W-:Y:S01]  /*0e10*/  IMAD.SHL.U32 R2, R3, 0x2, RZ ;  /* 0x0000000203027824 */ /* 0x002fe200078e00ff */
[----:B--2---:R-:W-:-:S02]  /*0e20*/  IADD3 R0, R4, 0x20, RZ ;  /* 0x0000002004007810 */ /* 0x004fc40007ffe0ff */
[----:B------:R-:W-:-:S05]  /*0e30*/  @P1 IADD3 R0, R4, -0x20, RZ ;  /* 0xffffffe004001810 */ /* 0x000fca0007ffe0ff */
[----:B------:R3:W-:Y:S02]  /*0e40*/  STL [R1+0x30], R0 ;  /* 0x0000300001007387 */ /* 0x0007e40000100800 */
.L_x_71:
        /* <DEDUP_REMOVED lines=12> */
[----:B-123--:R-:W-:Y:S01]  /*0f10*/  IMAD.U32 R4, RZ, RZ, UR6 ;  /* 0x00000006ff047e24 */ /* 0x00efe2000f8e00ff */
        /* <DEDUP_REMOVED lines=14> */
[----:B----4-:R-:W4:Y:S01]  /*1000*/  @P0 LDG.E R6, [R6.64] ;  /* 0x0000000406060981 */ /* 0x010f22000c1e1900 */
[----:B------:R-:W-:Y:S01]  /*1010*/  PLOP3.LUT P1, PT, PT, PT, UP1, 0x80, 0x0 ;  /* 0x000000000000781c */ /* 0x000fe20003f2f018 */
[----:B------:R-:W-:Y:S01]  /*1020*/  UIADD3.X UR9, UR12, UR9, URZ, UP0, !UPT ;  /* 0x000000090c097290 */ /* 0x000fe200087fe43f */
[----:B-1----:R-:W-:-:S05]  /*1030*/  IMAD.U32 R4, RZ, RZ, UR8 ;  /* 0x00000008ff047e24 */ /* 0x002fca000f8e00ff */
[----:B------:R-:W-:-:S06]  /*1040*/  MOV R5, UR9 ;  /* 0x0000000900057c02 */ /* 0x000fcc0008000f00 */
[----:B-----5:R-:W5:Y:S01]  /*1050*/  @!P1 LDG.E R0, [R4.64] ;  /* 0x0000000404009981 */ /* 0x020f62000c1e1900 */
        /* <DEDUP_REMOVED lines=20> */
.L_x_30:
        /* <DEDUP_REMOVED lines=58> */
.L_x_32:
        /* <DEDUP_REMOVED lines=18> */
.L_x_33:
[----:B------:R-:W-:Y:S01]  /*1660*/  IABS R6, c[0x0][0x1c8] ;  /* 0x0000720000067a13 */ /* 0x000fe20000000000 */
[----:B------:R-:W-:Y:S01]  /*1670*/  ULDC.64 UR10, c[0x0][0x370] ;  /* 0x0000dc00000a7ab9 */ /* 0x000fe20000000a00 */
[----:B------:R-:W-:Y:S01]  /*1680*/  IABS R3, UR38 ;  /* 0x0000002600037c13 */ /* 0x000fe20008000000 */
[----:B------:R-:W-:Y:S01]  /*1690*/  @UP1 UIMAD.WIDE.U32 UR8, UR16, UR10, URZ ;  /* 0x0000000a100812a5 */ /* 0x000fe2000f8e003f */
[----:B------:R-:W1:Y:S01]  /*16a0*/  I2F.RP R4, R6 ;  /* 0x0000000600047306 */ /* 0x000e620000209400 */
[----:B------:R-:W-:Y:S01]  /*16b0*/  ULDC UR12, c[0x0][0x224] ;  /* 0x00008900000c7ab9 */ /* 0x000fe20000000800 */
[----:B------:R-:W-:Y:S01]  /*16c0*/  ISETP.NE.AND P1, PT, RZ, c[0x0][0x1c8], PT ;  /* 0x00007200ff007a0c */ /* 0x000fe20003f25270 */
[----:B------:R-:W-:-:S03]  /*16d0*/  @UP1 UIMAD UR28, UR16, UR11, UR9 ;  /* 0x0000000b101c12a4 */ /* 0x000fc6000f8e0209 */
[----:B------:R-:W-:Y:S02]  /*16e0*/  @UP1 UMOV UR22, UR8 ;  /* 0x0000000800161c82 */ /* 0x000fe40008000000 */
[----:B------:R-:W-:Y:S02]  /*16f0*/  ULDC.64 UR8, c[0x0][0x368] ;  /* 0x0000da0000087ab9 */ /* 0x000fe40000000a00 */
[----:B------:R-:W-:Y:S02]  /*1700*/  @!UP1 UIMAD UR7, UR19, UR8, URZ ;  /* 0x00000008130792a4 */ /* 0x000fe4000f8e023f */
[----:B------:R-:W-:Y:S02]  /*1710*/  ULDC.64 UR10, c[0x0][0x3d8] ;  /* 0x0000f600000a7ab9 */ /* 0x000fe40000000a00 */
[----:B------:R-:W-:Y:S01]  /*1720*/  @!UP1 UIMAD UR7, UR33, UR9, UR7 ;  /* 0x00000009210792a4 */ /* 0x000fe2000f8e0207 */
[----:B-1----:R-:W1:Y:S01]  /*1730*/  MUFU.RCP R4, R4 ;  /* 0x0000000400047308 */ /* 0x002e620000001000 */
[----:B------:R-:W-:-:S04]  /*1740*/  @!UP1 UIMAD.WIDE.U32 UR8, UR33, UR8, URZ ;  /* 0x00000008210892a5 */ /* 0x000fc8000f8e003f */
[----:B------:R-:W-:Y:S02]  /*1750*/  @!UP1 UIADD3 UR28, UR9, UR7, URZ ;  /* 0x00000007091c9290 */ /* 0x000fe4000fffe03f */
[----:B------:R-:W-:Y:S01]  /*1760*/  UIMAD UR7, UR19, UR12, UR52 ;  /* 0x0000000c130772a4 */ /* 0x000fe2000f8e0234 */
[----:B------:R-:W2:Y:S01]  /*1770*/  S2UR UR12, SR_CTAID.X ;  /* 0x00000000000c79c3 */ /* 0x000ea20000002500 */
[----:B------:R-:W-:Y:S02]  /*1780*/  @!UP1 UMOV UR22, UR8 ;  /* 0x0000000800169c82 */ /* 0x000fe40008000000 */
[----:B------:R-:W-:Y:S02]  /*1790*/  UIADD3 UR7, UR45, UR7, URZ ;  /* 0x000000072d077290 */ /* 0x000fe4000fffe03f */
[----:B------:R-:W-:Y:S02]  /*17a0*/  UIMAD.WIDE.U32 UR8, UR36, UR16, URZ ;  /* 0x00000010240872a5 */ /* 0x000fe4000f8e003f */
[----:B------:R-:W-:Y:S01]  /*17b0*/  UIMAD UR7, UR36, UR7, UR51 ;  /* 0x00000007240772a4 */ /* 0x000fe2000f8e0233 */
[----:B-1----:R-:W-:Y:S01]  /*17c0*/  IADD3 R4, R4, 0xffffffe, RZ ;  /* 0x0ffffffe04047810 */ /* 0x002fe20007ffe0ff */
[----:B------:R-:W-:-:S02]  /*17d0*/  USEL UR15, UR42, UR8, !UP1 ;  /* 0x000000082a0f7287 */ /* 0x000fc4000c800000 */
[----:B------:R-:W-:Y:S01]  /*17e0*/  UIADD3 UR17, UR43, UR7, URZ ;  /* 0x000000072b117290 */ /* 0x000fe2000fffe03f */
[----:B------:R-:W1:Y:S01]  /*17f0*/  F2I.FTZ.U32.TRUNC.NTZ R5, R4 ;  /* 0x0000000400057305 */ /* 0x000e62000021f000 */
[----:B------:R-:W-:-:S04]  /*1800*/  UIMAD UR7, UR37, UR16, URZ ;  /* 0x00000010250772a4 */ /* 0x000fc8000f8e023f */
[----:B------:R-:W-:Y:S02]  /*1810*/  @UP1 UIADD3 UR17, UR9, UR7, URZ ;  /* 0x0000000709111290 */ /* 0x000fe4000fffe03f */
[----:B------:R-:W-:Y:S02]  /*1820*/  USHF.L.U64.HI UR7, UR33, 0x7, UR19 ;  /* 0x0000000721077899 */ /* 0x000fe40008010213 */
[----:B------:R-:W-:Y:S02]  /*1830*/  USHF.R.S32.HI UR19, URZ, 0x1f, UR24 ;  /* 0x0000001f3f137899 */ /* 0x000fe40008011418 */
[----:B------:R-:W-:Y:S02]  /*1840*/  USEL UR7, UR7, URZ, UP6 ;  /* 0x0000003f07077287 */ /* 0x000fe4000b000000 */
[----:B--2---:R-:W-:Y:S01]  /*1850*/  UIMAD.WIDE.U32 UR8, UR12, UR10, URZ ;  /* 0x0000000a0c0872a5 */ /* 0x004fe2000f8e003f */
[----:B-1----:R-:W-:-:S03]  /*1860*/  IMAD.MOV R0, RZ, RZ, -R5 ;  /* 0x000000ffff007224 */ /* 0x002fc600078e0a05 */
[----:B------:R-:W-:Y:S01]  /*1870*/  UIMAD UR11, UR12, UR11, UR9 ;  /* 0x0000000b0c0b72a4 */ /* 0x000fe2000f8e0209 */
[----:B------:R-:W-:Y:S01]  /*1880*/  IMAD.MOV.U32 R4, RZ, RZ, RZ ;  /* 0x000000ffff047224 */ /* 0x000fe200078e00ff */
[----:B------:R-:W-:Y:S01]  /*1890*/  USHF.L.U32 UR12, UR33, 0x7, URZ ;  /* 0x00000007210c7899 */ /* 0x000fe2000800063f */
[----:B------:R-:W-:Y:S01]  /*18a0*/  IMAD R0, R0, R6, RZ ;  /* 0x0000000600007224 */ /* 0x000fe200078e02ff */
[----:B------:R-:W-:Y:S02]  /*18b0*/  USEL UR13, UR8, URZ, UP3 ;  /* 0x0000003f080d7287 */ /* 0x000fe40009800000 */
[----:B------:R-:W-:Y:S01]  /*18c0*/  USEL UR8, UR12, URZ, UP6 ;  /* 0x0000003f0c087287 */ /* 0x000fe2000b000000 */
[----:B------:R-:W-:Y:S01]  /*18d0*/  IMAD.HI.U32 R0, R5, R0, R4 ;  /* 0x0000000005007227 */ /* 0x000fe200078e0004 */
[----:B------:R-:W-:Y:S02]  /*18e0*/  USEL UR29, UR11, URZ, UP3 ;  /* 0x0000003f0b1d7287 */ /* 0x000fe40009800000 */
[----:B------:R-:W-:-:S02]  /*18f0*/  UIADD3 UR8, UP0, UR14, UR8, URZ ;  /* 0x000000080e087290 */ /* 0x000fc4000ff1e03f */
[----:B------:R-:W-:Y:S01]  /*1900*/  ULDC UR12, c[0x0][0x234] ;  /* 0x00008d00000c7ab9 */ /* 0x000fe20000000800 */
[----:B------:R-:W-:Y:S01]  /*1910*/  IMAD.HI.U32 R0, R0, R3, RZ ;  /* 0x0000000300007227 */ /* 0x000fe200078e00ff */
[----:B------:R-:W-:Y:S02]  /*1920*/  UIADD3.X UR9, UR30, UR7, URZ, UP0, !UPT ;  /* 0x000000071e097290 */ /* 0x000fe400087fe43f */
[----:B------:R-:W-:Y:S01]  /*1930*/  UIMAD UR7, UR37, UR8, URZ ;  /* 0x00000008250772a4 */ /* 0x000fe2000f8e023f */
[----:B------:R-:W-:-:S03]  /*1940*/  IMAD.MOV R4, RZ, RZ, -R0 ;  /* 0x000000ffff047224 */ /* 0x000fc600078e0a00 */
[----:B------:R-:W-:Y:S01]  /*1950*/  UIMAD UR10, UR36, UR9, UR7 ;  /* 0x00000009240a72a4 */ /* 0x000fe2000f8e0207 */
[C---:B------:R-:W-:Y:S01]  /*1960*/  IMAD R3, R6.reuse, R4, R3 ;  /* 0x0000000406037224 */ /* 0x040fe200078e0203 */
[----:B------:R-:W-:Y:S02]  /*1970*/  @UP2 USEL UR7, UR54, UR16, !UP1 ;  /* 0x0000001036072287 */ /* 0x000fe4000c800000 */
[----:B------:R-:W-:Y:S02]  /*1980*/  UIMAD.WIDE.U32 UR8, UR36, UR8, URZ ;  /* 0x00000008240872a5 */ /* 0x000fe4000f8e003f */
[----:B------:R-:W-:Y:S01]  /*1990*/  ISETP.GT.U32.AND P0, PT, R6, R3, PT ;  /* 0x000000030600720c */ /* 0x000fe20003f04070 */
[----:B------:R-:W-:Y:S02]  /*19a0*/  @UP2 UIMAD UR12, UR38, UR12, UR7 ;  /* 0x0000000c260c22a4 */ /* 0x000fe4000f8e0207 */
[----:B------:R-:W-:-:S05]  /*19b0*/  UIADD3 UR25, UR9, UR10, URZ ;  /* 0x0000000a09197290 */ /* 0x000fca000fffe03f */
[----:B------:R-:W-:-:S05]  /*19c0*/  @!UP2 UMOV UR12, UR49 ;  /* 0x00000031000cac82 */ /* 0x000fca0008000000 */
[----:B------:R-:W-:Y:S01]  /*19d0*/  @!P0 IMAD.IADD R3, R3, 0x1, -R6 ;  /* 0x0000000103038824 */ /* 0x000fe200078e0a06 */
[----:B------:R-:W-:Y:S02]  /*19e0*/  @!P0 IADD3 R0, R0, 0x1, RZ ;  /* 0x0000000100008810 */ /* 0x000fe40007ffe0ff */
[----:B------:R-:W-:Y:S02]  /*19f0*/  ISETP.LE.AND P0, PT, RZ, UR56, PT ;  /* 0x00000038ff007c0c */ /* 0x000fe4000bf03270 */
[----:B------:R-:W-:-:S13]  /*1a00*/  ISETP.GE.U32.AND P2, PT, R3, R6, PT ;  /* 0x000000060300720c */ /* 0x000fda0003f46070 */
[----:B------:R-:W-:-:S05]  /*1a10*/  @P2 IADD3 R0, R0, 0x1, RZ ;  /* 0x0000000100002810 */ /* 0x000fca0007ffe0ff */
[----:B------:R-:W-:-:S04]  /*1a20*/  IMAD.MOV.U32 R14, RZ, RZ, R0 ;  /* 0x000000ffff0e7224 */ /* 0x000fc800078e0000 */
        /* <DEDUP_REMOVED lines=10> */
.L_x_34:
[----:B------:R-:W-:Y:S02]  /*1ad0*/  UMOV UR11, UR50 ;  /* 0x00000032000b7c82 */ /* 0x000fe40008000000 */
.L_x_35:
[----:B------:R-:W1:Y:S01]  /*1ae0*/  S2R R8, SR_TID.X ;  /* 0x0000000000087919 */ /* 0x000e620000002100 */
[----:B------:R-:W-:Y:S01]  /*1af0*/  UIADD3 UR8, UP5, UP4, UR8, UR41, UR47 ;  /* 0x0000002908087290 */ /* 0x000fe2000fcbe02f */
[----:B------:R-:W-:Y:S01]  /*1b00*/  SHF.R.S32.HI R251, RZ, 0x1f, R250 ;  /* 0x0000001ffffb7819 */ /* 0x000fe200000114fa */
[----:B------:R-:W-:Y:S01]  /*1b10*/  BSSY B1, `(.L_x_31) ;  /* 0x000074b000017945 */ /* 0x000fe20003800000 */
[----:B------:R-:W-:Y:S01]  /*1b20*/  IADD3 R4, P0, R250, UR22, RZ ;  /* 0x00000016fa047c10 */ /* 0x000fe2000ff1e0ff */
[----:B------:R-:W-:Y:S02]  /*1b30*/  UIADD3 UR15, UP1, UP0, UR13, UR8, UR15 ;  /* 0x000000080d0f7290 */ /* 0x000fe4000f83e00f */
[----:B------:R-:W-:Y:S02]  /*1b40*/  UMOV UR22, 0x4 ;  /* 0x0000000400167882 */ /* 0x000fe40000000000 */
        /* <DEDUP_REMOVED lines=8> */
[----:B------:R-:W-:Y:S02]  /*1bd0*/  ULDC.64 UR8, c[0x0][0x370] ;  /* 0x0000dc0000087ab9 */ /* 0x000fe40000000a00 */
[----:B------:R-:W-:Y:S01]  /*1be0*/  UIMAD UR7, UR30, UR8, URZ ;  /* 0x000000081e0772a4 */ /* 0x000fe2000f8e023f */
[----:B------:R-:W-:Y:S01]  /*1bf0*/  SHF.R.S32.HI R3, RZ, 0x2, R3 ;  /* 0x00000002ff037819 */ /* 0x000fe20000011403 */
[----:B------:R-:W-:Y:S02]  /*1c00*/  UIADD3 UR8, UR14, UR12, URZ ;  /* 0x0000000c0e087290 */ /* 0x000fe4000fffe03f */
[----:B------:R-:W-:Y:S01]  /*1c10*/  UIMAD UR7, UR14, UR9, UR7 ;  /* 0x000000090e0772a4 */ /* 0x000fe2000f8e0207 */
[----:B------:R-:W-:Y:S01]  /*1c20*/  SHF.R.S32.HI R18, RZ, 0x1f, R3 ;  /* 0x0000001fff127819 */ /* 0x000fe20000011403 */
[----:B------:R-:W-:Y:S01]  /*1c30*/  UIADD3 UR9, UR14, UR11, URZ ;  /* 0x0000000b0e097290 */ /* 0x000fe2000fffe03f */
[----:B------:R-:W-:Y:S01]  /*1c40*/  IADD3 R0, P1, R3, UR14, RZ ;  /* 0x0000000e03007c10 */ /* 0x000fe2000ff3e0ff */
[----:B------:R-:W-:-:S03]  /*1c50*/  ULEA.HI.SX32 UR11, UR34, 0xffffffff, 0x1a ;  /* 0xffffffff220b7891 */ /* 0x000fc6000f8fd23f */
[----:B------:R-:W-:Y:S01]  /*1c60*/  IADD3.X R5, R18, UR30, RZ, P1, !PT ;  /* 0x0000001e12057c10 */ /* 0x000fe20008ffe4ff */
[----:B------:R-:W-:-:S04]  /*1c70*/  IMAD.WIDE.U32 R6, R0, c[0x0][0x190], R250 ;  /* 0x0000640000067a25 */ /* 0x000fc800078e00fa */
[----:B------:R-:W-:Y:S01]  /*1c80*/  IMAD R5, R5, c[0x0][0x190], RZ ;  /* 0x0000640005057a24 */ /* 0x000fe200078e02ff */
[----:B------:R-:W-:-:S03]  /*1c90*/  IADD3 R6, P1, R6, UR39, RZ ;  /* 0x0000002706067c10 */ /* 0x000fc6000ff3e0ff */
[----:B------:R-:W-:Y:S01]  /*1ca0*/  IMAD R0, R0, c[0x0][0x194], R5 ;  /* 0x0000650000007a24 */ /* 0x000fe200078e0205 */
[----:B------:R-:W-:-:S04]  /*1cb0*/  IADD3.X R5, R251, UR28, RZ, P0, !PT ;  /* 0x0000001cfb057c10 */ /* 0x000fc800087fe4ff */
[----:B------:R-:W-:Y:S01]  /*1cc0*/  IADD3.X R7, R7, UR35, R0, P1, !PT ;  /* 0x0000002307077c10 */ /* 0x000fe20008ffe400 */
[----:B------:R-:W-:Y:S01]  /*1cd0*/  IMAD.U32 R0, RZ, RZ, UR14 ;  /* 0x0000000eff007e24 */ /* 0x000fe2000f8e00ff */
[----:B------:R-:W-:-:S03]  /*1ce0*/  ULDC.64 UR34, c[0x0][0x200] ;  /* 0x0000800000227ab9 */ /* 0x000fc60000000a00 */
[----:B------:R-:W-:-:S04]  /*1cf0*/  IMAD.WIDE.U32 R4, R0, c[0x0][0x370], R4 ;  /* 0x0000dc0000047a25 */ /* 0x000fc800078e0004 */
[----:B------:R-:W-:Y:S01]  /*1d00*/  IMAD.U32 R0, RZ, RZ, UR38 ;  /* 0x00000026ff007e24 */ /* 0x000fe2000f8e00ff */
[----:B------:R-:W-:Y:S01]  /*1d10*/  IADD3 R5, R5, UR7, RZ ;  /* 0x0000000705057c10 */ /* 0x000fe2000fffe0ff */
[----:B------:R-:W-:Y:S02]  /*1d20*/  UIADD3.X UR7, UR25, UR48, UR53, UP5, UP4 ;  /* 0x0000003019077290 */ /* 0x000fe4000afe8435 */
[----:B------:R-:W-:Y:S02]  /*1d30*/  UISETP.GE.AND UP4, UPT, UR26, 0x1, UPT ;  /* 0x000000011a00788c */ /* 0x000fe4000bf86270 */
[----:B------:R-:W-:Y:S01]  /*1d40*/  IMAD.WIDE.U32 R4, R0, c[0x0][0x378], R4 ;  /* 0x0000de0000047a25 */ /* 0x000fe200078e0004 */
[----:B------:R-:W-:Y:S01]  /*1d50*/  LEA.HI R0, R9, R8, RZ, 0x5 ;  /* 0x0000000809007211 */ /* 0x000fe200078f28ff */
[----:B------:R-:W-:Y:S02]  /*1d60*/  UIADD3.X UR7, UR29, UR7, UR17, UP1, UP0 ;  /* 0x000000071d077290 */ /* 0x000fe40008fe0411 */
[----:B------:R-:W-:Y:S01]  /*1d70*/  PLOP3.LUT P0, PT, PT, PT, UP4, 0x80, 0x0 ;  /* 0x000000000000781c */ /* 0x000fe20003f0f048 */
[----:B------:R-:W-:Y:S01]  /*1d80*/  ULDC.64 UR16, c[0x0][0x3c8] ;  /* 0x0000f20000107ab9 */ /* 0x000fe20000000a00 */
[----:B------:R-:W-:Y:S01]  /*1d90*/  LOP3.LUT R9, R0, 0xffffffe0, RZ, 0xc0, !PT ;  /* 0xffffffe000097812 */ /* 0x000fe200078ec0ff */
[----:B------:R-:W-:Y:S01]  /*1da0*/  UIMAD.WIDE UR16, UR9, UR22, UR16 ;  /* 0x00000016091072a5 */ /* 0x000fe2000f8e0210 */
[----:B------:R-:W-:Y:S01]  /*1db0*/  IADD3 R5, R5, UR10, RZ ;  /* 0x0000000a05057c10 */ /* 0x000fe2000fffe0ff */
[----:B------:R-:W-:-:S02]  /*1dc0*/  UIMAD.WIDE UR8, UR8, UR22, UR34 ;  /* 0x00000016080872a5 */ /* 0x000fc4000f8e0222 */
[----:B------:R-:W-:Y:S01]  /*1dd0*/  IMAD.IADD R9, R8, 0x1, -R9 ;  /* 0x0000000108097824 */ /* 0x000fe200078e0a09 */
[----:B------:R-:W-:Y:S01]  /*1de0*/  SHF.R.S32.HI R8, RZ, 0x5, R0 ;  /* 0x00000005ff087819 */ /* 0x000fe20000011400 */
[----:B------:R-:W-:Y:S02]  /*1df0*/  IMAD.U32 R0, RZ, RZ, UR38 ;  /* 0x00000026ff007e24 */ /* 0x000fe4000f8e00ff */
[----:B------:R-:W-:-:S04]  /*1e00*/  IMAD.WIDE.U32 R4, R3, c[0x0][0x370], R4 ;  /* 0x0000dc0003047a25 */ /* 0x000fc800078e0004 */
[----:B------:R-:W-:Y:S01]  /*1e10*/  IMAD R8, R8, UR46, R9 ;  /* 0x0000002e08087c24 */ /* 0x000fe2000f8e0209 */
[----:B------:R-:W-:Y:S01]  /*1e20*/  LEA R11, P2, R4, c[0x0][0x330], 0x1 ;  /* 0x0000cc00040b7a11 */ /* 0x000fe200078408ff */
[----:B------:R-:W-:Y:S02]  /*1e30*/  IMAD R9, R18, c[0x0][0x370], RZ ;  /* 0x0000dc0012097a24 */ /* 0x000fe400078e02ff */
[----:B------:R-:W-:Y:S01]  /*1e40*/  IMAD.WIDE.U32 R6, R0, c[0x0][0x1a8], R6 ;  /* 0x00006a0000067a25 */ /* 0x000fe200078e0006 */
[----:B------:R-:W-:-:S03]  /*1e50*/  IADD3 R0, P1, R8, UR15, RZ ;  /* 0x0000000f08007c10 */ /* 0x000fc6000ff3e0ff */
[----:B------:R-:W-:Y:S01]  /*1e60*/  IMAD R9, R3, c[0x0][0x374], R9 ;  /* 0x0000dd0003097a24 */ /* 0x000fe200078e0209 */
[----:B------:R-:W-:Y:S02]  /*1e70*/  LEA.HI.X.SX32 R8, R8, UR7, 0x1, P1 ;  /* 0x0000000708087c11 */ /* 0x000fe400088f0eff */
[----:B------:R-:W-:Y:S01]  /*1e80*/  LEA R234, P1, R0, c[0x0][0x350], 0x2 ;  /* 0x0000d40000ea7a11 */ /* 0x000fe200078210ff */
[----:B------:R-:W-:Y:S01]  /*1e90*/  IMAD.IADD R5, R5, 0x1, R9 ;  /* 0x0000000105057824 */ /* 0x000fe200078e0209 */
[----:B------:R-:W-:Y:S02]  /*1ea0*/  LEA R10, P3, R6, c[0x0][0x160], 0x1 ;  /* 0x00005800060a7a11 */ /* 0x000fe400078608ff */
[----:B------:R-:W-:Y:S02]  /*1eb0*/  IADD3 R7, R7, UR13, RZ ;  /* 0x0000000d07077c10 */ /* 0x000fe4000fffe0ff */
[----:B------:R-:W-:Y:S02]  /*1ec0*/  LEA.HI.X R233, R0, c[0x0][0x354], R8, 0x2, P1 ;  /* 0x0000d50000e97a11 */ /* 0x000fe400008f1408 */
[----:B------:R-:W-:-:S02]  /*1ed0*/  LEA.HI.X R9, R4, c[0x0][0x334], R5, 0x1, P2 ;  /* 0x0000cd0004097a11 */ /* 0x000fc400010f0c05 */
[----:B------:R-:W-:Y:S01]  /*1ee0*/  LEA.HI.X R8, R6, c[0x0][0x164], R7, 0x1, P3 ;  /* 0x0000590006087a11 */ /* 0x000fe200018f0c07 */
[----:B------:R-:W-:Y:S05]  /*1ef0*/  @!P0 BRA `(.L_x_36) ;  /* 0x000067a000008947 */ /* 0x000fea0003800000 */
[----:B------:R-:W2:Y:S01]  /*1f00*/  LDL R17, [R1+0x28] ;  /* 0x0000280001117983 */ /* 0x000ea20000100800 */
[----:B------:R-:W-:Y:S01]  /*1f10*/  PLOP3.LUT P0, PT, PT, PT, UP3, 0x80, 0x0 ;  /* 0x000000000000781c */ /* 0x000fe20003f0f038 */
[----:B------:R-:W-:Y:S01]  /*1f20*/  UIMAD UR13, UR20, -0x80, UR6 ;  /* 0xffffff80140d78a4 */ /* 0x000fe2000f8e0206 */
[----:B------:R-:W-:Y:S01]  /*1f30*/  IMAD.U32 R15, RZ, RZ, UR24 ;  /* 0x00000018ff0f7e24 */ /* 0x000fe2000f8e00ff */
[----:B------:R-:W-:Y:S01]  /*1f40*/  ULDC.64 UR14, c[0x0][0x1a0] ;  /* 0x00006800000e7ab9 */ /* 0x000fe20000000a00 */
[----:B------:R-:W-:Y:S01]  /*1f50*/  BSSY B0, `(.L_x_37) ;  /* 0x0000043000007945 */ /* 0x000fe20003800000 */
[----:B------:R-:W-:Y:S01]  /*1f60*/  UIMAD UR7, UR19, UR14, URZ ;  /* 0x0000000e130772a4 */ /* 0x000fe2000f8e023f */
[----:B------:R-:W-:Y:S01]  /*1f70*/  IMAD.WIDE.U32 R4, R15, c[0x0][0x1a0], R250 ;  /* 0x000068000f047a25 */ /* 0x000fe200078e00fa */
[----:B------:R-:W-:Y:S01]  /*1f80*/  ISETP.GE.AND P1, PT, R3, UR13, PT ;  /* 0x0000000d03007c0c */ /* 0x000fe2000bf26270 */
[----:B------:R-:W-:Y:S01]  /*1f90*/  UMOV UR10, UR8 ;  /* 0x00000008000a7c82 */ /* 0x000fe20008000000 */
[----:B------:R-:W-:Y:S01]  /*1fa0*/  MOV R237, R8 ;  /* 0x0000000800ed7202 */ /* 0x000fe20000000f00 */
[----:B------:R-:W-:Y:S01]  /*1fb0*/  UIMAD UR8, UR24, UR15, UR7 ;  /* 0x0000000f180872a4 */ /* 0x000fe2000f8e0207 */
[----:B------:R-:W-:Y:S01]  /*1fc0*/  IMAD.MOV.U32 R238, RZ, RZ, R10 ;  /* 0x000000ffffee7224 */ /* 0x000fe200078e000a */
[----:B------:R-:W-:Y:S01]  /*1fd0*/  UMOV UR12, UR16 ;  /* 0x00000010000c7c82 */ /* 0x000fe20008000000 */
[----:B------:R-:W-:Y:S01]  /*1fe0*/  @P0 BAR.SYNC.DEFER_BLOCKING 0x0 ;  /* 0x0000000000000b1d */ /* 0x000fe20000010000 */
[----:B------:R-:W-:Y:S01]  /*1ff0*/  IADD3 R6, P0, R4, UR31, RZ ;  /* 0x0000001f04067c10 */ /* 0x000fe2000ff1e0ff */
[----:B------:R-:W-:Y:S01]  /*2000*/  IMAD.MOV.U32 R236, RZ, RZ, R11 ;  /* 0x000000ffffec7224 */ /* 0x000fe200078e000b */
[----:B------:R-:W-:-:S02]  /*2010*/  MOV R4, UR8 ;  /* 0x0000000800047c02 */ /* 0x000fc40008000f00 */
[----:B------:R-:W-:Y:S01]  /*2020*/  MOV R235, R9 ;  /* 0x0000000900eb7202 */ /* 0x000fe20000000f00 */
[----:B------:R-:W-:Y:S01]  /*2030*/  UMOV UR7, UR11 ;  /* 0x0000000b00077c82 */ /* 0x000fe20008000000 */
[----:B------:R-:W-:Y:S01]  /*2040*/  IADD3.X R7, R5, UR32, R4, P0, !PT ;  /* 0x0000002005077c10 */ /* 0x000fe200087fe404 */
[----:B------:R-:W-:Y:S01]  /*2050*/  ULEA.HI UR11, UR7, UR7, URZ, 0x1 ;  /* 0x00000007070b7291 */ /* 0x000fe2000f8f083f */
[----:B------:R-:W-:-:S03]  /*2060*/  IMAD R4, R16, c[0x0][0x1b8], RZ ;  /* 0x00006e0010047a24 */ /* 0x000fc600078e02ff */
[----:B------:R-:W-:Y:S01]  /*2070*/  ULOP3.LUT UR8, UR11, 0xfffffffe, URZ, 0xc0, !UPT ;  /* 0xfffffffe0b087892 */ /* 0x000fe2000f8ec03f */
[C---:B------:R-:W-:Y:S02]  /*2080*/  IMAD R4, R14.reuse, c[0x0][0x1bc], R4 ;  /* 0x00006f000e047a24 */ /* 0x040fe400078e0204 */
[----:B------:R-:W-:Y:S01]  /*2090*/  IMAD.WIDE.U32 R6, R14, c[0x0][0x1b8], R6 ;  /* 0x00006e000e067a25 */ /* 0x000fe200078e0006 */
[----:B------:R-:W-:Y:S02]  /*20a0*/  UIADD3 UR8, UR7, -UR8, URZ ;  /* 0x8000000807087290 */ /* 0x000fe4000fffe03f */
[----:B------:R-:W-:Y:S02]  /*20b0*/  UMOV UR11, UR17 ;  /* 0x00000011000b7c82 */ /* 0x000fe40008000000 */
[----:B------:R-:W-:Y:S01]  /*20c0*/  UISETP.NE.AND UP0, UPT, UR8, 0x1, UPT ;  /* 0x000000010800788c */ /* 0x000fe2000bf05270 */
[----:B------:R-:W-:Y:S01]  /*20d0*/  IADD3 R13, R7, R4, RZ ;  /* 0x00000004070d7210 */ /* 0x000fe20007ffe0ff */
[----:B--2---:R-:W-:-:S05]  /*20e0*/  IMAD.SHL.U32 R0, R17, 0x2, RZ ;  /* 0x0000000211007824 */ /* 0x004fca00078e00ff */
[----:B------:R1:W-:Y:S04]  /*20f0*/  @P1 STS [R0+0xf000], RZ ;  /* 0x00f000ff00001388 */ /* 0x0003e80000000800 */
[----:B------:R1:W-:Y:S04]  /*2100*/  @P1 STS [R0+0xf004], RZ ;  /* 0x00f004ff00001388 */ /* 0x0003e80000000800 */
[----:B------:R1:W-:Y:S04]  /*2110*/  @P1 STS.64 [R0+0xf008], RZ ;  /* 0x00f008ff00001388 */ /* 0x0003e80000000a00 */
[----:B------:R1:W-:Y:S04]  /*2120*/  @P1 STS.128 [R0+0x11000], RZ ;  /* 0x011000ff00001388 */ /* 0x0003e80000000c00 */
[----:B------:R1:W-:Y:S01]  /*2130*/  @P1 STS.128 [R0+0x13000], RZ ;  /* 0x013000ff00001388 */ /* 0x0003e20000000c00 */
[----:B------:R-:W-:Y:S05]  /*2140*/  @P1 BRA `(.L_x_38) ;  /* 0x0000023000001947 */ /* 0x000fea0003800000 */
[----:B------:R-:W2:Y:S04]  /*2150*/  LDL R12, [R1+0x10] ;  /* 0x00001000010c7983 */ /* 0x000ea80000100800 */
[----:B------:R-:W3:Y:S01]  /*2160*/  LDL R19, [R1+0x14] ;  /* 0x0000140001137983 */ /* 0x000ee20000100800 */
[----:B------:R-:W-:Y:S01]  /*2170*/  ISETP.GE.AND P5, PT, R250, c[0x0][0x220], PT ;  /* 0x00008800fa007a0c */ /* 0x000fe20003fa6270 */
[----:B------:R-:W-:-:S02]  /*2180*/  IMAD.MOV.U32 R4, RZ, RZ, R6 ;  /* 0x000000ffff047224 */ /* 0x000fc400078e0006 */
[----:B------:R-:W-:-:S04]  /*2190*/  IMAD.MOV.U32 R5, RZ, RZ, R13 ;  /* 0x000000ffff057224 */ /* 0x000fc800078e000d */
[----:B------:R-:W-:-:S06]  /*21a0*/  IMAD.WIDE.U32 R4, R3, c[0x0][0x1a0], R4 ;  /* 0x0000680003047a25 */ /* 0x000fcc00078e0004 */
[----:B------:R-:W-:Y:S01]  /*21b0*/  @!P5 LEA R10, P2, R4, c[0x0][0x170], 0x1 ;  /* 0x00005c00040ada11 */ /* 0x000fe200078408ff */
[----:B------:R4:W-:Y:S04]  /*21c0*/  @P5 STS [R0+0xf000], RZ ;  /* 0x00f000ff00005388 */ /* 0x0009e80000000800 */
[----:B------:R4:W-:Y:S04]  /*21d0*/  @P5 STS [R0+0xf004], RZ ;  /* 0x00f004ff00005388 */ /* 0x0009e80000000800 */
[----:B------:R4:W-:Y:S01]  /*21e0*/  @P5 STS.64 [R0+0xf008], RZ ;  /* 0x00f008ff00005388 */ /* 0x0009e20000000a00 */
[----:B--2---:R-:W-:Y:S01]  /*21f0*/  ISETP.GE.AND P4, PT, R12, c[0x0][0x220], PT ;  /* 0x000088000c007a0c */ /* 0x004fe20003f86270 */
[----:B------:R-:W-:Y:S01]  /*2200*/  IMAD R12, R18, c[0x0][0x1a0], RZ ;  /* 0x00006800120c7a24 */ /* 0x000fe200078e02ff */
[----:B---3--:R-:W-:-:S03]  /*2210*/  ISETP.GE.AND P3, PT, R19, c[0x0][0x220], PT ;  /* 0x0000880013007a0c */ /* 0x008fc60003f66270 */
[----:B------:R-:W-:-:S04]  /*2220*/  IMAD R12, R3, c[0x0][0x1a4], R12 ;  /* 0x00006900030c7a24 */ /* 0x000fc800078e020c */
[----:B------:R-:W-:-:S04]  /*2230*/  IMAD.IADD R12, R5, 0x1, R12 ;  /* 0x00000001050c7824 */ /* 0x000fc800078e020c */
[C---:B------:R-:W-:Y:S02]  /*2240*/  @!P4 LEA R8, P0, R4.reuse, c[0x0][0x170], 0x1 ;  /* 0x00005c000408ca11 */ /* 0x040fe400078008ff */
[C-C-:B------:R-:W-:Y:S02]  /*2250*/  @!P5 LEA.HI.X R11, R4.reuse, c[0x0][0x174], R12.reuse, 0x1, P2 ;  /* 0x00005d00040bda11 */ /* 0x140fe400010f0c0c */
[----:B------:R-:W-:-:S03]  /*2260*/  @!P4 LEA.HI.X R9, R4, c[0x0][0x174], R12, 0x1, P0 ;  /* 0x00005d000409ca11 */ /* 0x000fc600000f0c0c */
[----:B------:R-:W-:Y:S01]  /*2270*/  @!PT LDS RZ, [RZ] ;  /* 0x00000000fffff984 */ /* 0x000fe20000000800 */
[----:B------:R-:W-:Y:S01]  /*2280*/  @!PT LDS RZ, [RZ] ;  /* 0x00000000fffff984 */ /* 0x000fe20000000800 */
[----:B------:R-:W-:Y:S01]  /*2290*/  @!PT LDS RZ, [RZ] ;  /* 0x00000000fffff984 */ /* 0x000fe20000000800 */
[----:B------:R4:W-:Y:S04]  /*22a0*/  @!P5 LDGSTS.E.BYPASS.LTC128B.128 [R0+0xf000], [R10.64] ;  /* 0x0f0000000a00dfae */ /* 0x0009e8000b901d44 */
[----:B------:R4:W-:Y:S04]  /*22b0*/  @P4 STS.128 [R0+0x11000], RZ ;  /* 0x011000ff00004388 */ /* 0x0009e80000000c00 */
[----:B------:R-:W-:Y:S01]  /*22c0*/  @!PT LDS RZ, [RZ] ;  /* 0x00000000fffff984 */ /* 0x000fe20000000800 */
[----:B------:R-:W-:Y:S01]  /*22d0*/  @!PT LDS RZ, [RZ] ;  /* 0x00000000fffff984 */ /* 0x000fe20000000800 */
[----:B------:R-:W-:Y:S01]  /*22e0*/  @!PT LDS RZ, [RZ] ;  /* 0x00000000fffff984 */ /* 0x000fe20000000800 */
[----:B------:R4:W-:Y:S04]  /*22f0*/  @!P4 LDGSTS.E.BYPASS.LTC128B.128 [R0+0x11000], [R8.64+0x40] ;  /* 0x110000400800cfae */ /* 0x0009e8000b901d44 */
[----:B------:R4:W-:Y:S01]  /*2300*/  @P3 STS.128 [R0+0x13000], RZ ;  /* 0x013000ff00003388 */ /* 0x0009e20000000c00 */
[----:B------:R-:W-:Y:S05]  /*2310*/  @P3 BRA `(.L_x_38) ;  /* 0x0000006000003947 */ /* 0x000fea0003800000 */
[----:B----4-:R-:W-:-:S04]  /*2320*/  LEA R8, P0, R4, c[0x0][0x170], 0x1 ;  /* 0x00005c0004087a11 */ /* 0x010fc800078008ff */
[----:B------:R-:W-:-:S05]  /*2330*/  LEA.HI.X R9, R4, c[0x0][0x174], R12, 0x1, P0 ;  /* 0x00005d0004097a11 */ /* 0x000fca00000f0c0c */
[----:B------:R-:W-:Y:S01]  /*2340*/  @!PT LDS RZ, [RZ] ;  /* 0x00000000fffff984 */ /* 0x000fe20000000800 */
[----:B------:R-:W-:Y:S01]  /*2350*/  @!PT LDS RZ, [RZ] ;  /* 0x00000000fffff984 */ /* 0x000fe20000000800 */
[----:B------:R-:W-:Y:S01]  /*2360*/  @!PT LDS RZ, [RZ] ;  /* 0x00000000fffff984 */ /* 0x000fe20000000800 */
[----:B------:R2:W-:Y:S04]  /*2370*/  LDGSTS.E.BYPASS.LTC128B.128 [R0+0x13000], [R8.64+0x80] ;  /* 0x1300008008007fae */ /* 0x0005e8000b901d44 */
.L_x_38:
[----:B------:R-:W-:Y:S05]  /*2380*/  BSYNC B0 ;  /* 0x0000000000007941 */ /* 0x000fea0003800000 */
.L_x_37:
[----:B------:R-:W-:Y:S01]  /*2390*/  IADD3 R4, R3, 0x40, RZ ;  /* 0x0000004003047810 */ /* 0x000fe20007ffe0ff */
[----:B------:R-:W-:Y:S03]  /*23a0*/  BSSY B0, `(.L_x_39) ;  /* 0x0000028000007945 */ /* 0x000fe60003800000 */
[----:B------:R-:W-:-:S13]  /*23b0*/  ISETP.GE.AND P5, PT, R4, UR13, PT ;  /* 0x0000000d04007c0c */ /* 0x000fda000bfa6270 */
[----:B------:R3:W-:Y:S04]  /*23c0*/  @P5 STS.128 [R0+0x10000], RZ ;  /* 0x010000ff00005388 */ /* 0x0007e80000000c00 */
[----:B------:R3:W-:Y:S04]  /*23d0*/  @P5 STS.128 [R0+0x12000], RZ ;  /* 0x012000ff00005388 */ /* 0x0007e80000000c00 */
[----:B------:R3:W-:Y:S01]  /*23e0*/  @P5 STS.128 [R0+0x14000], RZ ;  /* 0x014000ff00005388 */ /* 0x0007e20000000c00 */
[----:B------:R-:W-:Y:S05]  /*23f0*/  @P5 BRA `(.L_x_40) ;  /* 0x0000022000005947 */ /* 0x000fea0003800000 */
[----:B--2-4-:R-:W2:Y:S04]  /*2400*/  LDL R9, [R1+0x10] ;  /* 0x0000100001097983 */ /* 0x014ea80000100800 */
[----:B------:R-:W4:Y:S01]  /*2410*/  LDL R8, [R1+0x14] ;  /* 0x0000140001087983 */ /* 0x000f220000100800 */
[----:B------:R-:W-:Y:S01]  /*2420*/  IADD3 R4, P0, R3, 0x40, RZ ;  /* 0x0000004003047810 */ /* 0x000fe20007f1e0ff */
[----:B------:R-:W-:Y:S01]  /*2430*/  IMAD.MOV.U32 R7, RZ, RZ, R13 ;  /* 0x000000ffff077224 */ /* 0x000fe200078e000d */
[----:B------:R-:W-:-:S03]  /*2440*/  ISETP.GE.AND P4, PT, R250, c[0x0][0x220], PT ;  /* 0x00008800fa007a0c */ /* 0x000fc60003f86270 */
[----:B------:R-:W-:Y:S02]  /*2450*/  IMAD.X R5, RZ, RZ, R18, P0 ;  /* 0x000000ffff057224 */ /* 0x000fe400000e0612 */
[----:B------:R-:W-:-:S04]  /*2460*/  IMAD.WIDE.U32 R10, R4, c[0x0][0x1a0], R6 ;  /* 0x00006800040a7a25 */ /* 0x000fc800078e0006 */
[----:B------:R-:W-:-:S04]  /*2470*/  IMAD R5, R5, c[0x0][0x1a0], RZ ;  /* 0x0000680005057a24 */ /* 0x000fc800078e02ff */
[----:B------:R-:W-:Y:S01]  /*2480*/  IMAD R4, R4, c[0x0][0x1a4], R5 ;  /* 0x0000690004047a24 */ /* 0x000fe200078e0205 */
[----:B------:R1:W-:Y:S03]  /*2490*/  @P4 STS.128 [R0+0x10000], RZ ;  /* 0x010000ff00004388 */ /* 0x0003e60000000c00 */
[----:B------:R-:W-:Y:S01]  /*24a0*/  IMAD.IADD R4, R11, 0x1, R4 ;  /* 0x000000010b047824 */ /* 0x000fe200078e0204 */
[----:B--2---:R-:W-:Y:S02]  /*24b0*/  ISETP.GE.AND P3, PT, R9, c[0x0][0x220], PT ;  /* 0x0000880009007a0c */ /* 0x004fe40003f66270 */
[----:B----4-:R-:W-:Y:S02]  /*24c0*/  ISETP.GE.AND P0, PT, R8, c[0x0][0x220], PT ;  /* 0x0000880008007a0c */ /* 0x010fe40003f06270 */
[----:B------:R-:W-:-:S04]  /*24d0*/  @!P4 LEA R8, P6, R10, c[0x0][0x170], 0x1 ;  /* 0x00005c000a08ca11 */ /* 0x000fc800078c08ff */
[----:B------:R-:W-:-:S05]  /*24e0*/  @!P4 LEA.HI.X R9, R10, c[0x0][0x174], R4, 0x1, P6 ;  /* 0x00005d000a09ca11 */ /* 0x000fca00030f0c04 */
[C---:B------:R-:W-:Y:S01]  /*24f0*/  @!P3 LEA R6, P2, R10.reuse, c[0x0][0x170], 0x1 ;  /* 0x00005c000a06ba11 */ /* 0x040fe200078408ff */
[----:B------:R-:W-:Y:S01]  /*2500*/  @!PT LDS RZ, [RZ] ;  /* 0x00000000fffff984 */ /* 0x000fe20000000800 */
[----:B------:R-:W-:Y:S01]  /*2510*/  @!PT LDS RZ, [RZ] ;  /* 0x00000000fffff984 */ /* 0x000fe20000000800 */
[----:B------:R-:W-:Y:S01]  /*2520*/  @!PT LDS RZ, [RZ] ;  /* 0x00000000fffff984 */ /* 0x000fe20000000800 */
[----:B------:R1:W-:Y:S03]  /*2530*/  @!P4 LDGSTS.E.BYPASS.LTC128B.128 [R0+0x10000], [R8.64] ;  /* 0x100000000800cfae */ /* 0x0003e6000b901d44 */
[----:B------:R-:W-:Y:S01]  /*2540*/  @!P3 LEA.HI.X R7, R10, c[0x0][0x174], R4, 0x1, P2 ;  /* 0x00005d000a07ba11 */ /* 0x000fe200010f0c04 */
[----:B------:R1:W-:Y:S04]  /*2550*/  @P3 STS.128 [R0+0x12000], RZ ;  /* 0x012000ff00003388 */ /* 0x0003e80000000c00 */
[----:B------:R-:W-:Y:S01]  /*2560*/  @!PT LDS RZ, [RZ] ;  /* 0x00000000fffff984 */ /* 0x000fe20000000800 */
[----:B------:R-:W-:Y:S01]  /*2570*/  @!PT LDS RZ, [RZ] ;  /* 0x00000000fffff984 */ /* 0x000fe20000000800 */
[----:B------:R-:W-:Y:S01]  /*2580*/  @!PT LDS RZ, [RZ] ;  /* 0x00000000fffff984 */ /* 0x000fe20000000800 */
[----:B------:R1:W-:Y:S04]  /*2590*/  @!P3 LDGSTS.E.BYPASS.LTC128B.128 [R0+0x12000], [R6.64+0x40] ;  /* 0x120000400600bfae */ /* 0x0003e8000b901d44 */
[----:B------:R1:W-:Y:S01]  /*25a0*/  @P0 STS.128 [R0+0x14000], RZ ;  /* 0x014000ff00000388 */ /* 0x0003e20000000c00 */
[----:B------:R-:W-:Y:S05]  /*25b0*/  @P0 BRA `(.L_x_40) ;  /* 0x0000006000000947 */ /* 0x000fea0003800000 */
[----:B-1----:R-:W-:-:S04]  /*25c0*/  LEA R6, P0, R10, c[0x0][0x170], 0x1 ;  /* 0x00005c000a067a11 */ /* 0x002fc800078008ff */
[----:B------:R-:W-:-:S05]  /*25d0*/  LEA.HI.X R7, R10, c[0x0][0x174], R4, 0x1, P0 ;  /* 0x00005d000a077a11 */ /* 0x000fca00000f0c04 */
[----:B------:R-:W-:Y:S01]  /*25e0*/  @!PT LDS RZ, [RZ] ;  /* 0x00000000fffff984 */ /* 0x000fe20000000800 */
[----:B------:R-:W-:Y:S01]  /*25f0*/  @!PT LDS RZ, [RZ] ;  /* 0x00000000fffff984 */ /* 0x000fe20000000800 */
[----:B------:R-:W-:Y:S01]  /*2600*/  @!PT LDS RZ, [RZ] ;  /* 0x00000000fffff984 */ /* 0x000fe20000000800 */
[----:B------:R1:W-:Y:S04]  /*2610*/  LDGSTS.E.BYPASS.LTC128B.128 [R0+0x14000], [R6.64+0x80] ;  /* 0x1400008006007fae */ /* 0x0003e8000b901d44 */
.L_x_40:
[----:B------:R-:W-:Y:S05]  /*2620*/  BSYNC B0 ;  /* 0x0000000000007941 */ /* 0x000fea0003800000 */
.L_x_39:
[----:B------:R-:W-:Y:S01]  /*2630*/  UIMAD UR8, UR7, -0x40, UR26 ;  /* 0xffffffc0070878a4 */ /* 0x000fe2000f8e021a */
[----:B------:R-:W0:Y:S01]  /*2640*/  LDGDEPBAR ;  /* 0x00000000000079af */ /* 0x000e220000000000 */
[----:B------:R-:W-:Y:S04]  /*2650*/  BSSY B0, `(.L_x_41) ;  /* 0x0000025000007945 */ /* 0x000fe80003800000 */
[----:B------:R-:W-:-:S13]  /*2660*/  ISETP.GE.AND P2, PT, R3, UR8, PT ;  /* 0x0000000803007c0c */ /* 0x000fda000bf46270 */
[----:B------:R1:W-:Y:S04]  /*2670*/  @P2 STS [R0+0x6000], RZ ;  /* 0x006000ff00002388 */ /* 0x0003e80000000800 */
[----:B------:R1:W-:Y:S04]  /*2680*/  @P2 STS [R0+0x6004], RZ ;  /* 0x006004ff00002388 */ /* 0x0003e80000000800 */
[----:B------:R1:W-:Y:S04]  /*2690*/  @P2 STS.64 [R0+0x6008], RZ ;  /* 0x006008ff00002388 */ /* 0x0003e80000000a00 */
[----:B------:R1:W-:Y:S04]  /*26a0*/  @P2 STS.128 [R0+0x7000], RZ ;  /* 0x007000ff00002388 */ /* 0x0003e80000000c00 */
[----:B------:R1:W-:Y:S01]  /*26b0*/  @P2 STS.128 [R0+0x8000], RZ ;  /* 0x008000ff00002388 */ /* 0x0003e20000000c00 */
[----:B------:R-:W-:Y:S05]  /*26c0*/  @P2 BRA `(.L_x_42) ;  /* 0x000001d000002947 */ /* 0x000fea0003800000 */
[----:B------:R-:W5:Y:S04]  /*26d0*/  LDL R5, [R1+0x10] ;  /* 0x0000100001057983 */ /* 0x000f680000100800 */
[----:B--2---:R-:W2:Y:S01]  /*26e0*/  LDL R4, [R1+0x14] ;  /* 0x0000140001047983 */ /* 0x004ea20000100800 */
[----:B------:R-:W-:-:S13]  /*26f0*/  ISETP.GE.AND P4, PT, R250, c[0x0][0x220], PT ;  /* 0x00008800fa007a0c */ /* 0x000fda0003f86270 */
[----:B-1----:R-:W-:Y:S01]  /*2700*/  @!P4 IMAD.MOV.U32 R6, RZ, RZ, R236 ;  /* 0x000000ffff06c224 */ /* 0x002fe200078e00ec */
[----:B------:R1:W-:Y:S01]  /*2710*/  @P4 STS [R0+0x6000], RZ ;  /* 0x006000ff00004388 */ /* 0x0003e20000000800 */
[----:B------:R-:W-:-:S03]  /*2720*/  @!P4 IMAD.MOV.U32 R7, RZ, RZ, R235 ;  /* 0x000000ffff07c224 */ /* 0x000fc600078e00eb */
[----:B------:R1:W-:Y:S04]  /*2730*/  @P4 STS [R0+0x6004], RZ ;  /* 0x006004ff00004388 */ /* 0x0003e80000000800 */
[----:B------:R1:W-:Y:S04]  /*2740*/  @P4 STS.64 [R0+0x6008], RZ ;  /* 0x006008ff00004388 */ /* 0x0003e80000000a00 */
[----:B------:R-:W-:Y:S01]  /*2750*/  @!PT LDS RZ, [RZ] ;  /* 0x00000000fffff984 */ /* 0x000fe20000000800 */
[----:B------:R-:W-:Y:S01]  /*2760*/  @!PT LDS RZ, [RZ] ;  /* 0x00000000fffff984 */ /* 0x000fe20000000800 */
[----:B------:R-:W-:Y:S01]  /*2770*/  @!PT LDS RZ, [RZ] ;  /* 0x00000000fffff984 */ /* 0x000fe20000000800 */
[----:B------:R1:W-:Y:S01]  /*2780*/  @!P4 LDGSTS.E.BYPASS.LTC128B.128 [R0+0x6000], [R6.64] ;  /* 0x060000000600cfae */ /* 0x0003e2000b901d44 */
[----:B-----5:R-:W-:Y:S02]  /*2790*/  ISETP.GE.AND P3, PT, R5, c[0x0][0x220], PT ;  /* 0x0000880005007a0c */ /* 0x020fe40003f66270 */
[----:B--2---:R-:W-:-:S11]  /*27a0*/  ISETP.GE.AND P0, PT, R4, c[0x0][0x220], PT ;  /* 0x0000880004007a0c */ /* 0x004fd60003f06270 */
[----:B------:R-:W-:Y:S01]  /*27b0*/  @!P3 MOV R4, R236 ;  /* 0x000000ec0004b202 */ /* 0x000fe20000000f00 */
[----:B------:R-:W-:Y:S01]  /*27c0*/  @!P3 IMAD.MOV.U32 R5, RZ, RZ, R235 ;  /* 0x000000ffff05b224 */ /* 0x000fe200078e00eb */
[----:B------:R1:W-:Y:S04]  /*27d0*/  @P3 STS.128 [R0+0x7000], RZ ;  /* 0x007000ff00003388 */ /* 0x0003e80000000c00 */
[----:B------:R-:W-:Y:S01]  /*27e0*/  @!PT LDS RZ, [RZ] ;  /* 0x00000000fffff984 */ /* 0x000fe20000000800 */
[----:B------:R-:W-:Y:S01]  /*27f0*/  @!PT LDS RZ, [RZ] ;  /* 0x00000000fffff984 */ /* 0x000fe20000000800 */
[----:B------:R-:W-:Y:S01]  /*2800*/  @!PT LDS RZ, [RZ] ;  /* 0x00000000fffff984 */ /* 0x000fe20000000800 */
[----:B------:R1:W-:Y:S04]  /*2810*/  @!P3 LDGSTS.E.BYPASS.LTC128B.128 [R0+0x7000], [R4.64+0x40] ;  /* 0x070000400400bfae */ /* 0x0003e8000b901d44 */
[----:B------:R1:W-:Y:S01]  /*2820*/  @P0 STS.128 [R0+0x8000], RZ ;  /* 0x008000ff00000388 */ /* 0x0003e20000000c00 */
[----:B------:R-:W-:Y:S05]  /*2830*/  @P0 BRA `(.L_x_42) ;  /* 0x0000006000000947 */ /* 0x000fea0003800000 */
[----:B-1----:R-:W-:Y:S02]  /*2840*/  MOV R4, R236 ;  /* 0x000000ec00047202 */ /* 0x002fe40000000f00 */
[----:B------:R-:W-:-:S05]  /*2850*/  MOV R5, R235 ;  /* 0x000000eb00057202 */ /* 0x000fca0000000f00 */
[----:B------:R-:W-:Y:S01]  /*2860*/  @!PT LDS RZ, [RZ] ;  /* 0x00000000fffff984 */ /* 0x000fe20000000800 */
[----:B------:R-:W-:Y:S01]  /*2870*/  @!PT LDS RZ, [RZ] ;  /* 0x00000000fffff984 */ /* 0x000fe20000000800 */
[----:B------:R-:W-:Y:S01]  /*2880*/  @!PT LDS RZ, [RZ] ;  /* 0x00000000fffff984 */ /* 0x000fe20000000800 */
[----:B------:R1:W-:Y:S02]  /*2890*/  LDGSTS.E.BYPASS.LTC128B.128 [R0+0x8000], [R4.64+0x80] ;  /* 0x0800008004007fae */ /* 0x0003e4000b901d44 */
.L_x_42:
[----:B------:R-:W-:Y:S05]  /*28a0*/  BSYNC B0 ;  /* 0x0000000000007941 */ /* 0x000fea0003800000 */
.L_x_41:
[----:B------:R-:W-:Y:S01]  /*28b0*/  PLOP3.LUT P0, PT, PT, PT, UP0, 0x80, 0x0 ;  /* 0x000000000000781c */ /* 0x000fe20003f0f008 */
[----:B------:R-:W-:Y:S01]  /*28c0*/  BSSY B0, `(.L_x_43) ;  /* 0x0000036000007945 */ /* 0x000fe20003800000 */
[----:B-1----:R-:W-:-:S04]  /*28d0*/  IADD3 R4, R17, 0x1800, RZ ;  /* 0x0000180011047810 */ /* 0x002fc80007ffe0ff */
[----:B------:R-:W-:-:S05]  /*28e0*/  SEL R4, R4, R17, !P0 ;  /* 0x0000001104047207 */ /* 0x000fca0004000000 */
[----:B------:R-:W-:Y:S01]  /*28f0*/  IMAD.SHL.U32 R228, R4, 0x2, RZ ;  /* 0x0000000204e47824 */ /* 0x000fe200078e00ff */
[----:B------:R-:W-:Y:S05]  /*2900*/  @!P2 BRA `(.L_x_44) ;  /* 0x000000d00000a947 */ /* 0x000fea0003800000 */
[----:B------:R1:W-:Y:S04]  /*2910*/  STS [R228], RZ ;  /* 0x000000ffe4007388 */ /* 0x0003e80000000800 */
[----:B------:R1:W-:Y:S04]  /*2920*/  STS [R228+0x4], RZ ;  /* 0x000004ffe4007388 */ /* 0x0003e80000000800 */
        /* <DEDUP_REMOVED lines=9> */
[----:B------:R1:W-:Y:S01]  /*29c0*/  STS [R228+0x200c], RZ ;  /* 0x00200cffe4007388 */ /* 0x0003e20000000800 */
[----:B------:R-:W-:Y:S05]  /*29d0*/  BRA `(.L_x_45) ;  /* 0x0000024000007947 */ /* 0x000fea0003800000 */
.L_x_44:
[----:B------:R-:W5:Y:S04]  /*29e0*/  LDL R5, [R1+0x10] ;  /* 0x0000100001057983 */ /* 0x000f680000100800 */
[----:B--2---:R-:W2:Y:S01]  /*29f0*/  LDL R4, [R1+0x14] ;  /* 0x0000140001047983 */ /* 0x004ea20000100800 */
[----:B------:R-:W-:-:S13]  /*2a00*/  ISETP.GE.AND P4, PT, R250, c[0x0][0x220], PT ;  /* 0x00008800fa007a0c */ /* 0x000fda0003f86270 */
[----:B------:R-:W-:Y:S01]  /*2a10*/  @!P4 IMAD.MOV.U32 R6, RZ, RZ, R238 ;  /* 0x000000ffff06c224 */ /* 0x000fe200078e00ee */
[----:B------:R1:W-:Y:S01]  /*2a20*/  @P4 STS [R228], RZ ;  /* 0x000000ffe4004388 */ /* 0x0003e20000000800 */
[----:B------:R-:W-:-:S03]  /*2a30*/  @!P4 IMAD.MOV.U32 R7, RZ, RZ, R237 ;  /* 0x000000ffff07c224 */ /* 0x000fc600078e00ed */
[----:B------:R1:W-:Y:S04]  /*2a40*/  @P4 STS [R228+0x4], RZ ;  /* 0x000004ffe4004388 */ /* 0x0003e80000000800 */
[----:B------:R1:W-:Y:S04]  /*2a50*/  @P4 STS [R228+0x8], RZ ;  /* 0x000008ffe4004388 */ /* 0x0003e80000000800 */
[----:B------:R1:W-:Y:S04]  /*2a60*/  @P4 STS [R228+0xc], RZ ;  /* 0x00000cffe4004388 */ /* 0x0003e80000000800 */
[----:B------:R-:W-:Y:S01]  /*2a70*/  @!PT LDS RZ, [RZ] ;  /* 0x00000000fffff984 */ /* 0x000fe20000000800 */
[----:B------:R-:W-:Y:S01]  /*2a80*/  @!PT LDS RZ, [RZ] ;  /* 0x00000000fffff984 */ /* 0x000fe20000000800 */
[----:B------:R-:W-:Y:S01]  /*2a90*/  @!PT LDS RZ, [RZ] ;  /* 0x00000000fffff984 */ /* 0x000fe20000000800 */
[----:B------:R1:W-:Y:S01]  /*2aa0*/  @!P4 LDGSTS.E.BYPASS.LTC128B.128 [R228], [R6.64] ;  /* 0x0000000006e4cfae */ /* 0x0003e2000b901d44 */
[----:B-----5:R-:W-:-:S02]  /*2ab0*/  ISETP.GE.AND P3, PT, R5, c[0x0][0x220], PT ;  /* 0x0000880005007a0c */ /* 0x020fc40003f66270 */
[----:B--2---:R-:W-:-:S11]  /*2ac0*/  ISETP.GE.AND P2, PT, R4, c[0x0][0x220], PT ;  /* 0x0000880004007a0c */ /* 0x004fd60003f46270 */
[----:B------:R-:W-:Y:S01]  /*2ad0*/  @!P3 MOV R4, R238 ;  /* 0x000000ee0004b202 */ /* 0x000fe20000000f00 */
[----:B------:R-:W-:Y:S01]  /*2ae0*/  @!P3 IMAD.MOV.U32 R5, RZ, RZ, R237 ;  /* 0x000000ffff05b224 */ /* 0x000fe200078e00ed */
[----:B------:R1:W-:Y:S04]  /*2af0*/  @P3 STS [R228+0x1000], RZ ;  /* 0x001000ffe4003388 */ /* 0x0003e80000000800 */
[----:B------:R1:W-:Y:S04]  /*2b00*/  @P3 STS [R228+0x1004], RZ ;  /* 0x001004ffe4003388 */ /* 0x0003e80000000800 */
[----:B------:R1:W-:Y:S04]  /*2b10*/  @P3 STS [R228+0x1008], RZ ;  /* 0x001008ffe4003388 */ /* 0x0003e80000000800 */
[----:B------:R1:W-:Y:S04]  /*2b20*/  @P3 STS [R228+0x100c], RZ ;  /* 0x00100cffe4003388 */ /* 0x0003e80000000800 */
[----:B------:R-:W-:Y:S01]  /*2b30*/  @!PT LDS RZ, [RZ] ;  /* 0x00000000fffff984 */ /* 0x000fe20000000800 */
[----:B------:R-:W-:Y:S01]  /*2b40*/  @!PT LDS RZ, [RZ] ;  /* 0x00000000fffff984 */ /* 0x000fe20000000800 */
[----:B------:R-:W-:Y:S01]  /*2b50*/  @!PT LDS RZ, [RZ] ;  /* 0x00000000fffff984 */ /* 0x000fe20000000800 */
[----:B------:R1:W-:Y:S04]  /*2b60*/  @!P3 LDGSTS.E.BYPASS.LTC128B.128 [R228+0x1000], [R4.64+0x40] ;  /* 0x0100004004e4bfae */ /* 0x0003e8000b901d44 */
[----:B------:R1:W-:Y:S04]  /*2b70*/  @P2 STS [R228+0x2000], RZ ;  /* 0x002000ffe4002388 */ /* 0x0003e80000000800 */
[----:B------:R1:W-:Y:S04]  /*2b80*/  @P2 STS [R228+0x2004], RZ ;  /* 0x002004ffe4002388 */ /* 0x0003e80000000800 */
[----:B------:R1:W-:Y:S04]  /*2b90*/  @P2 STS [R228+0x2008], RZ ;  /* 0x002008ffe4002388 */ /* 0x0003e80000000800 */
[----:B------:R1:W-:Y:S01]  /*2ba0*/  @P2 STS [R228+0x200c], RZ ;  /* 0x00200cffe4002388 */ /* 0x0003e20000000800 */
[----:B------:R-:W-:Y:S05]  /*2bb0*/  @P2 BRA `(.L_x_45) ;  /* 0x0000006000002947 */ /* 0x000fea0003800000 */
[----:B-1----:R-:W-:Y:S02]  /*2bc0*/  MOV R4, R238 ;  /* 0x000000ee00047202 */ /* 0x002fe40000000f00 */
[----:B------:R-:W-:-:S05]  /*2bd0*/  MOV R5, R237 ;  /* 0x000000ed00057202 */ /* 0x000fca0000000f00 */
[----:B------:R-:W-:Y:S01]  /*2be0*/  @!PT LDS RZ, [RZ] ;  /* 0x00000000fffff984 */ /* 0x000fe20000000800 */
[----:B------:R-:W-:Y:S01]  /*2bf0*/  @!PT LDS RZ, [RZ] ;  /* 0x00000000fffff984 */ /* 0x000fe20000000800 */
[----:B------:R-:W-:Y:S01]  /*2c00*/  @!PT LDS RZ, [RZ] ;  /* 0x00000000fffff984 */ /* 0x000fe20000000800 */
[----:B------:R1:W-:Y:S02]  /*2c10*/  LDGSTS.E.BYPASS.LTC128B.128 [R228+0x2000], [R4.64+0x80] ;  /* 0x0200008004e47fae */ /* 0x0003e4000b901d44 */
.L_x_45:
[----:B------:R-:W-:Y:S05]  /*2c20*/  BSYNC B0 ;  /* 0x0000000000007941 */ /* 0x000fea0003800000 */
.L_x_43:
[----:B------:R-:W5:Y:S01]  /*2c30*/  LDL R19, [R1+0x48] ;  /* 0x0000480001137983 */ /* 0x000f620000100800 */
[----:B------:R-:W-:Y:S01]  /*2c40*/  IMAD.MOV.U32 R13, RZ, RZ, 0x7f800000 ;  /* 0x7f800000ff0d7424 */ /* 0x000fe200078e00ff */
[----:B------:R-:W-:Y:S01]  /*2c50*/  ULDC.64 UR14, c[0x0][0x198] ;  /* 0x00006600000e7ab9 */ /* 0x000fe20000000a00 */
[----:B----4-:R-:W-:Y:S02]  /*2c60*/  IMAD.MOV.U32 R11, RZ, RZ, 0x7f800000 ;  /* 0x7f800000ff0b7424 */ /* 0x010fe400078e00ff */
[----:B------:R-:W-:Y:S02]  /*2c70*/  IMAD.MOV.U32 R12, RZ, RZ, 0x7f800000 ;  /* 0x7f800000ff0c7424 */ /* 0x000fe400078e00ff */
[----:B------:R-:W-:Y:S01]  /*2c80*/  IMAD.MOV.U32 R20, RZ, RZ, 0x7f800000 ;  /* 0x7f800000ff147424 */ /* 0x000fe200078e00ff */
[C---:B-1---5:R-:W-:Y:S01]  /*2c90*/  IADD3 R5, R19.reuse, 0x28, RZ ;  /* 0x0000002813057810 */ /* 0x062fe20007ffe0ff */
[C---:B------:R-:W-:Y:S01]  /*2ca0*/  IMAD.SHL.U32 R7, R19.reuse, 0x4, RZ ;  /* 0x0000000413077824 */ /* 0x040fe200078e00ff */
[----:B------:R-:W-:-:S02]  /*2cb0*/  IADD3 R4, R19, 0x8, RZ ;  /* 0x0000000813047810 */ /* 0x000fc40007ffe0ff */
[----:B------:R-:W-:Y:S02]  /*2cc0*/  ISETP.GE.AND P4, PT, R5, UR8, PT ;  /* 0x0000000805007c0c */ /* 0x000fe4000bf86270 */
[----:B------:R-:W-:Y:S02]  /*2cd0*/  SHF.R.S32.HI R17, RZ, 0x1f, R19 ;  /* 0x0000001fff117819 */ /* 0x000fe40000011413 */
[----:B------:R-:W-:Y:S02]  /*2ce0*/  ISETP.GE.AND P6, PT, R4, UR8, PT ;  /* 0x0000000804007c0c */ /* 0x000fe4000bfc6270 */
[----:B------:R-:W-:Y:S02]  /*2cf0*/  SHF.R.S32.HI R10, RZ, 0x1f, R5 ;  /* 0x0000001fff0a7819 */ /* 0x000fe40000011405 */
[----:B------:R-:W-:Y:S02]  /*2d00*/  IADD3 R4, P3, R7, UR10, RZ ;  /* 0x0000000a07047c10 */ /* 0x000fe4000ff7e0ff */
[----:B--2---:R-:W-:-:S02]  /*2d10*/  SHF.L.U64.HI R9, R19, 0x2, R17 ;  /* 0x0000000213097819 */ /* 0x004fc40000010211 */
[----:B------:R-:W-:Y:S02]  /*2d20*/  IADD3 R8, R19, 0x20, RZ ;  /* 0x0000002013087810 */ /* 0x000fe40007ffe0ff */
[----:B------:R-:W-:-:S04]  /*2d30*/  @!P4 LEA R6, P2, R5, UR10, 0x2 ;  /* 0x0000000a0506cc11 */ /* 0x000fc8000f8410ff */
[----:B------:R-:W-:Y:S02]  /*2d40*/  @!P4 LEA.HI.X R7, R5, UR9, R10, 0x2, P2 ;  /* 0x000000090507cc11 */ /* 0x000fe400090f140a */
[----:B------:R-:W-:Y:S02]  /*2d50*/  IADD3.X R5, R9, UR9, RZ, P3, !PT ;  /* 0x0000000909057c10 */ /* 0x000fe40009ffe4ff */
[----:B------:R-:W-:Y:S01]  /*2d60*/  ISETP.GE.AND P3, PT, R8, UR8, PT ;  /* 0x0000000808007c0c */ /* 0x000fe2000bf66270 */
[----:B------:R1:W2:Y:S01]  /*2d70*/  @!P4 LDG.E R11, [R6.64] ;  /* 0x00000004060bc981 */ /* 0x0002a2000c1e1900 */
[----:B------:R-:W-:-:S03]  /*2d80*/  ISETP.GE.AND P2, PT, R19, UR8, PT ;  /* 0x0000000813007c0c */ /* 0x000fc6000bf46270 */
[----:B------:R4:W5:Y:S08]  /*2d90*/  @!P6 LDG.E R13, [R4.64+0x20] ;  /* 0x00002004040de981 */ /* 0x000970000c1e1900 */
[----:B---3--:R4:W3:Y:S04]  /*2da0*/  @!P3 LDG.E R12, [R4.64+0x80] ;  /* 0x00008004040cb981 */ /* 0x0088e8000c1e1900 */
[----:B------:R4:W3:Y:S01]  /*2db0*/  @!P2 LDG.E R20, [R4.64] ;  /* 0x000000040414a981 */ /* 0x0008e2000c1e1900 */
[----:B------:R-:W-:-:S03]  /*2dc0*/  UIMAD UR8, UR19, UR14, URZ ;  /* 0x0000000e130872a4 */ /* 0x000fc6000f8e023f */
[----:B------:R-:W-:Y:S01]  /*2dd0*/  @P1 STS [R0+0x9000], RZ ;  /* 0x009000ff00001388 */ /* 0x000fe20000000800 */
[----:B------:R-:W-:-:S03]  /*2de0*/  UIMAD UR8, UR24, UR15, UR8 ;  /* 0x0000000f180872a4 */ /* 0x000fc6000f8e0208 */
[----:B------:R-:W-:Y:S04]  /*2df0*/  @P1 STS [R0+0x9004], RZ ;  /* 0x009004ff00001388 */ /* 0x000fe80000000800 */
[----:B------:R-:W-:Y:S04]  /*2e00*/  @P1 STS.64 [R0+0x9008], RZ ;  /* 0x009008ff00001388 */ /* 0x000fe80000000a00 */
[----:B------:R-:W-:Y:S04]  /*2e10*/  @P1 STS.128 [R0+0xb000], RZ ;  /* 0x00b000ff00001388 */ /* 0x000fe80000000c00 */
[----:B------:R-:W-:Y:S01]  /*2e20*/  @P1 STS.128 [R0+0xd000], RZ ;  /* 0x00d000ff00001388 */ /* 0x000fe20000000c00 */
[----:B----4-:R-:W-:-:S05]  /*2e30*/  IMAD.WIDE.U32 R4, R15, c[0x0][0x198], R250 ;  /* 0x000066000f047a25 */ /* 0x010fca00078e00fa */
[----:B-1----:R-:W-:Y:S01]  /*2e40*/  IADD3 R6, P2, R4, UR23, RZ ;  /* 0x0000001704067c10 */ /* 0x002fe2000ff5e0ff */
[----:B------:R-:W-:-:S05]  /*2e50*/  IMAD.U32 R4, RZ, RZ, UR8 ;  /* 0x00000008ff047e24 */ /* 0x000fca000f8e00ff */
[----:B------:R-:W-:Y:S01]  /*2e60*/  IADD3.X R7, R5, UR27, R4, P2, !PT ;  /* 0x0000001b05077c10 */ /* 0x000fe200097fe404 */
[----:B------:R-:W-:Y:S01]  /*2e70*/  IMAD R4, R16, c[0x0][0x1b0], RZ ;  /* 0x00006c0010047a24 */ /* 0x000fe200078e02ff */
[----:B------:R-:W-:Y:S03]  /*2e80*/  BSSY B0, `(.L_x_46) ;  /* 0x000002c000007945 */ /* 0x000fe60003800000 */
[C---:B------:R-:W-:Y:S02]  /*2e90*/  IMAD R4, R14.reuse, c[0x0][0x1b4], R4 ;  /* 0x00006d000e047a24 */ /* 0x040fe400078e0204 */
[----:B------:R-:W-:Y:S01]  /*2ea0*/  IMAD.WIDE.U32 R6, R14, c[0x0][0x1b0], R6 ;  /* 0x00006c000e067a25 */ /* 0x000fe200078e0006 */
[----:B-----5:R1:W-:Y:S04]  /*2eb0*/  STL [R1+0xc], R13 ;  /* 0x00000c0d01007387 */ /* 0x0203e80000100800 */
[----:B--2---:R2:W-:Y:S04]  /*2ec0*/  STL [R1+0x4], R11 ;  /* 0x0000040b01007387 */ /* 0x0045e80000100800 */
[----:B---3--:R2:W-:Y:S04]  /*2ed0*/  STL [R1], R12 ;  /* 0x0000000c01007387 */ /* 0x0085e80000100800 */
[----:B------:R2:W-:Y:S01]  /*2ee0*/  STL [R1+0x8], R20 ;  /* 0x0000081401007387 */ /* 0x0005e20000100800 */
[----:B-1----:R-:W-:Y:S01]  /*2ef0*/  IMAD.IADD R13, R7, 0x1, R4 ;  /* 0x00000001070d7824 */ /* 0x002fe200078e0204 */
[----:B------:R-:W-:Y:S05]  /*2f00*/  @P1 BRA `(.L_x_47) ;  /* 0x0000023000001947 */ /* 0x000fea0003800000 */
[----:B--2---:R-:W2:Y:S04]  /*2f10*/  LDL R12, [R1+0x10] ;  /* 0x00001000010c7983 */ /* 0x004ea80000100800 */
        /* <DEDUP_REMOVED lines=34> */
.L_x_47:
[----:B------:R-:W-:Y:S05]  /*3140*/  BSYNC B0 ;  /* 0x0000000000007941 */ /* 0x000fea0003800000 */
.L_x_46:
[----:B------:R3:W-:Y:S01]  /*3150*/  @P5 STS.128 [R0+0xa000], RZ ;  /* 0x00a000ff00005388 */ /* 0x0007e20000000c00 */
[----:B------:R-:W-:Y:S03]  /*3160*/  BSSY B0, `(.L_x_48) ;  /* 0x0000026000007945 */ /* 0x000fe60003800000 */
[----:B------:R3:W-:Y:S04]  /*3170*/  @P5 STS.128 [R0+0xc000], RZ ;  /* 0x00c000ff00005388 */ /* 0x0007e80000000c00 */
[----:B------:R3:W-:Y:S01]  /*3180*/  @P5 STS.128 [R0+0xe000], RZ ;  /* 0x00e000ff00005388 */ /* 0x0007e20000000c00 */
[----:B------:R-:W-:Y:S05]  /*3190*/  @P5 BRA `(.L_x_49) ;  /* 0x0000022000005947 */ /* 0x000fea0003800000 */
[----:B-1----:R-:W4:Y:S04]  /*31a0*/  LDL R8, [R1+0x10] ;  /* 0x0000100001087983 */ /* 0x002f280000100800 */
[----:B------:R-:W5:Y:S01]  /*31b0*/  LDL R5, [R1+0x14] ;  /* 0x0000140001057983 */ /* 0x000f620000100800 */
[----:B------:R-:W-:Y:S01]  /*31c0*/  IADD3 R3, P1, R3, 0x40, RZ ;  /* 0x0000004003037810 */ /* 0x000fe20007f3e0ff */
[----:B------:R-:W-:Y:S01]  /*31d0*/  IMAD.MOV.U32 R7, RZ, RZ, R13 ;  /* 0x000000ffff077224 */ /* 0x000fe200078e000d */
[----:B------:R-:W-:-:S03]  /*31e0*/  ISETP.GE.AND P4, PT, R250, c[0x0][0x220], PT ;  /* 0x00008800fa007a0c */ /* 0x000fc60003f86270 */
[----:B------:R-:W-:-:S04]  /*31f0*/  IMAD.X R4, RZ, RZ, R18, P1 ;  /* 0x000000ffff047224 */ /* 0x000fc800008e0612 */
[----:B------:R-:W-:-:S06]  /*3200*/  IMAD R4, R4, c[0x0][0x198], RZ ;  /* 0x0000660004047a24 */ /* 0x000fcc00078e02ff */
[----:B------:R1:W-:Y:S01]  /*3210*/  @P4 STS.128 [R0+0xa000], RZ ;  /* 0x00a000ff00004388 */ /* 0x0003e20000000c00 */
[----:B----4-:R-:W-:Y:S01]  /*3220*/  ISETP.GE.AND P3, PT, R8, c[0x0][0x220], PT ;  /* 0x0000880008007a0c */ /* 0x010fe20003f66270 */
[----:B------:R-:W-:Y:S01]  /*3230*/  IMAD.WIDE.U32 R8, R3, c[0x0][0x198], R6 ;  /* 0x0000660003087a25 */ /* 0x000fe200078e0006 */
[----:B-----5:R-:W-:-:S03]  /*3240*/  ISETP.GE.AND P1, PT, R5, c[0x0][0x220], PT ;  /* 0x0000880005007a0c */ /* 0x020fc60003f26270 */
[----:B------:R-:W-:Y:S01]  /*3250*/  IMAD R3, R3, c[0x0][0x19c], R4 ;  /* 0x0000670003037a24 */ /* 0x000fe200078e0204 */
[----:B------:R-:W-:-:S03]  /*3260*/  @!P4 LEA R6, P5, R8, c[0x0][0x168], 0x1 ;  /* 0x00005a000806ca11 */ /* 0x000fc600078a08ff */
        /* <DEDUP_REMOVED lines=21> */
.L_x_49:
[----:B------:R-:W-:Y:S05]  /*33c0*/  BSYNC B0 ;  /* 0x0000000000007941 */ /* 0x000fea0003800000 */
.L_x_48:
[----:B------:R-:W0:Y:S01]  /*33d0*/  LDGDEPBAR ;  /* 0x00000000000079af */ /* 0x000e220000000000 */
[----:B-1----:R-:W-:Y:S01]  /*33e0*/  IMAD.MOV.U32 R4, RZ, RZ, c[0x0][0x22c] ;  /* 0x00008b00ff047624 */ /* 0x002fe200078e00ff */
[C---:B---3--:R-:W-:Y:S01]  /*33f0*/  IADD3 R0, R227.reuse, 0x1800, RZ ;  /* 0x00001800e3007810 */ /* 0x048fe20007ffe0ff */
[----:B------:R-:W-:Y:S01]  /*3400*/  IMAD.SHL.U32 R219, R227, 0x2, RZ ;  /* 0x00000002e3db7824 */ /* 0x000fe200078e00ff */
[----:B------:R-:W-:Y:S01]  /*3410*/  SHF.L.U64.HI R6, R19, 0x2, R17 ;  /* 0x0000000213067819 */ /* 0x000fe20000010211 */
[----:B------:R-:W-:Y:S01]  /*3420*/  IMAD R4, R4, c[0x0][0x1c0], RZ ;  /* 0x0000700004047a24 */ /* 0x000fe200078e02ff */
[----:B------:R-:W-:Y:S01]  /*3430*/  SEL R0, R0, R227, !P0 ;  /* 0x000000e300007207 */ /* 0x000fe20004000000 */
[----:B------:R-:W-:Y:S01]  /*3440*/  UIADD3 UR8, UR24, 0x80, URZ ;  /* 0x0000008018087890 */ /* 0x000fe2000fffe03f */
[----:B------:R-:W-:Y:S01]  /*3450*/  IADD3 R3, R225, 0x1800, RZ ;  /* 0x00001800e1037810 */ /* 0x000fe20007ffe0ff */
[C---:B------:R-:W-:Y:S01]  /*3460*/  IMAD.SHL.U32 R7, R4.reuse, 0x10, RZ ;  /* 0x0000001004077824 */ /* 0x040fe200078e00ff */
[----:B------:R-:W-:Y:S01]  /*3470*/  SHF.L.U32 R5, R4, 0x3, RZ ;  /* 0x0000000304057819 */ /* 0x000fe200000006ff */
[----:B------:R-:W-:Y:S01]  /*3480*/  IMAD.SHL.U32 R216, R0, 0x2, RZ ;  /* 0x0000000200d87824 */ /* 0x000fe200078e00ff */
[----:B------:R-:W-:Y:S01]  /*3490*/  IADD3 R0, R19, -0x40, RZ ;  /* 0xffffffc013007810 */ /* 0x000fe20007ffe0ff */
[----:B------:R1:W-:Y:S01]  /*34a0*/  STL [R1+0x38], R6 ;  /* 0x0000380601007387 */ /* 0x0003e20000100800 */
[----:B------:R-:W-:Y:S01]  /*34b0*/  IADD3 R4, R7, 0x40, RZ ;  /* 0x0000004007047810 */ /* 0x000fe20007ffe0ff */
[----:B------:R-:W-:Y:S01]  /*34c0*/  IMAD.MOV.U32 R239, RZ, RZ, R228 ;  /* 0x000000ffffef7224 */ /* 0x000fe200078e00e4 */
[----:B------:R-:W-:Y:S01]  /*34d0*/  SEL R3, R3, R225, !P0 ;  /* 0x000000e103037207 */ /* 0x000fe20004000000 */
[----:B------:R-:W-:Y:S01]  /*34e0*/  IMAD.SHL.U32 R0, R0, 0x4, RZ ;  /* 0x0000000400007824 */ /* 0x000fe200078e00ff */
[----:B------:R-:W-:Y:S01]  /*34f0*/  CS2R R126, SRZ ;  /* 0x00000000007e7805 */ /* 0x000fe2000001ff00 */
[----:B------:R-:W-:Y:S01]  /*3500*/  IMAD.IADD R4, R5, 0x1, R4 ;  /* 0x0000000105047824 */ /* 0x000fe200078e0204 */
[----:B------:R-:W-:Y:S01]  /*3510*/  CS2R R124, SRZ ;  /* 0x00000000007c7805 */ /* 0x000fe2000001ff00 */
[----:B------:R-:W-:Y:S01]  /*3520*/  CS2R R130, SRZ ;  /* 0x0000000000827805 */ /* 0x000fe2000001ff00 */
[----:B------:R-:W-:Y:S01]  /*3530*/  CS2R R128, SRZ ;  /* 0x0000000000807805 */ /* 0x000fe2000001ff00 */
[----:B------:R-:W-:Y:S01]  /*3540*/  CS2R R122, SRZ ;  /* 0x00000000007a7805 */ /* 0x000fe2000001ff00 */
[----:B------:R-:W-:-:S04]  /*3550*/  DEPBAR.LE SB0, 0x1 ;  /* 0x000080400000791a */ /* 0x000fc80000000000 */
[----:B------:R-:W-:Y:S01]  /*3560*/  BAR.SYNC.DEFER_BLOCKING 0x0 ;  /* 0x0000000000007b1d */ /* 0x000fe20000010000 */
        /* <DEDUP_REMOVED lines=9> */
[----:B-1----:R-:W-:Y:S01]  /*3600*/  IADD3 R6, R7, 0x20, RZ ;  /* 0x0000002007067810 */ /* 0x002fe20007ffe0ff */
[----:B------:R-:W-:Y:S01]  /*3610*/  IMAD.SHL.U32 R7, R19, 0x4, RZ ;  /* 0x0000000413077824 */ /* 0x000fe200078e00ff */
[----:B------:R-:W-:Y:S01]  /*3620*/  CS2R R102, SRZ ;  /* 0x0000000000667805 */ /* 0x000fe2000001ff00 */
[----:B------:R-:W-:Y:S01]  /*3630*/  CS2R R100, SRZ ;  /* 0x0000000000647805 */ /* 0x000fe2000001ff00 */
[C---:B------:R-:W-:Y:S01]  /*3640*/  IADD3 R6, R5.reuse, R6, RZ ;  /* 0x0000000605067210 */ /* 0x040fe20007ffe0ff */
[----:B------:R-:W-:Y:S01]  /*3650*/  CS2R R94, SRZ ;  /* 0x00000000005e7805 */ /* 0x000fe2000001ff00 */
[----:B------:R-:W-:Y:S01]  /*3660*/  STL [R1+0x3c], R7 ;  /* 0x00003c0701007387 */ /* 0x000fe20000100800 */
[----:B------:R-:W-:Y:S01]  /*3670*/  CS2R R92, SRZ ;  /* 0x00000000005c7805 */ /* 0x000fe2000001ff00 */
[----:B------:R-:W-:Y:S01]  /*3680*/  CS2R R98, SRZ ;  /* 0x0000000000627805 */ /* 0x000fe2000001ff00 */
[C---:B------:R-:W-:Y:S01]  /*3690*/  IMAD.IADD R6, R5.reuse, 0x1, R6 ;  /* 0x0000000105067824 */ /* 0x040fe200078e0206 */
[----:B------:R1:W-:Y:S01]  /*36a0*/  STL [R1+0x34], R0 ;  /* 0x0000340001007387 */ /* 0x0003e20000100800 */
[----:B------:R-:W-:Y:S01]  /*36b0*/  CS2R R96, SRZ ;  /* 0x0000000000607805 */ /* 0x000fe2000001ff00 */
[----:B------:R-:W-:Y:S01]  /*36c0*/  CS2R R90, SRZ ;  /* 0x00000000005a7805 */ /* 0x000fe2000001ff00 */
[C---:B------:R-:W-:Y:S01]  /*36d0*/  IMAD.IADD R6, R5.reuse, 0x1, R6 ;  /* 0x0000000105067824 */ /* 0x040fe200078e0206 */
[----:B------:R-:W3:Y:S01]  /*36e0*/  LDSM.16.M88.4 R168, [R218+0xf000] ;  /* 0x00f00000daa8783b */ /* 0x000ee20000000200 */
[----:B------:R-:W-:Y:S01]  /*36f0*/  CS2R R88, SRZ ;  /* 0x0000000000587805 */ /* 0x000fe2000001ff00 */
[----:B------:R-:W-:Y:S01]  /*3700*/  CS2R R86, SRZ ;  /* 0x0000000000567805 */ /* 0x000fe2000001ff00 */
[C---:B------:R-:W-:Y:S01]  /*3710*/  IMAD.IADD R6, R5.reuse, 0x1, R6 ;  /* 0x0000000105067824 */ /* 0x040fe200078e0206 */
[----:B------:R-:W4:Y:S01]  /*3720*/  LDSM.16.M88.4 R172, [R218+0xf400] ;  /* 0x00f40000daac783b */ /* 0x000f220000000200 */
[----:B------:R-:W-:Y:S01]  /*3730*/  CS2R R84, SRZ ;  /* 0x0000000000547805 */ /* 0x000fe2000001ff00 */
[----:B------:R-:W-:Y:S01]  /*3740*/  CS2R R78, SRZ ;  /* 0x00000000004e7805 */ /* 0x000fe2000001ff00 */
[----:B------:R-:W-:Y:S01]  /*3750*/  CS2R R76, SRZ ;  /* 0x00000000004c7805 */ /* 0x000fe2000001ff00 */
[----:B------:R-:W2:Y:S01]  /*3760*/  LDSM.16.M88.4 R176, [R217+0xf000] ;  /* 0x00f00000d9b0783b */ /* 0x000ea20000000200 */
        /* <DEDUP_REMOVED lines=12> */
[C---:B-1----:R-:W-:Y:S01]  /*3830*/  IADD3 R0, R5.reuse, R4, RZ ;  /* 0x0000000405007210 */ /* 0x042fe20007ffe0ff */
[C---:B------:R-:W-:Y:S01]  /*3840*/  IMAD.IADD R4, R5.reuse, 0x1, R6 ;  /* 0x0000000105047824 */ /* 0x040fe200078e0206 */
[----:B------:R-:W-:Y:S01]  /*3850*/  CS2R R64, SRZ ;  /* 0x0000000000407805 */ /* 0x000fe2000001ff00 */
[----:B------:R-:W1:Y:S01]  /*3860*/  LDSM.16.M88.4 R192, [R217+0x11000] ;  /* 0x01100000d9c0783b */ /* 0x000e620000000200 */
[C---:B------:R-:W-:Y:S01]  /*3870*/  IADD3 R0, R5.reuse, R0, RZ ;  /* 0x0000000005007210 */ /* 0x040fe20007ffe0ff */
[----:B------:R-:W-:Y:S01]  /*3880*/  CS2R R58, SRZ ;  /* 0x00000000003a7805 */ /* 0x000fe2000001ff00 */
[----:B------:R-:W-:Y:S01]  /*3890*/  CS2R R56, SRZ ;  /* 0x0000000000387805 */ /* 0x000fe2000001ff00 */
[----:B------:R-:W1:Y:S01]  /*38a0*/  LDSM.16.M88.4 R196, [R217+0x11400] ;  /* 0x01140000d9c4783b */ /* 0x000e620000000200 */
[----:B------:R-:W-:Y:S01]  /*38b0*/  IADD3 R0, R5, R0, RZ ;  /* 0x0000000005007210 */ /* 0x000fe20007ffe0ff */
[----:B------:R-:W-:Y:S01]  /*38c0*/  CS2R R54, SRZ ;  /* 0x0000000000367805 */ /* 0x000fe2000001ff00 */
[----:B------:R-:W-:Y:S01]  /*38d0*/  CS2R R52, SRZ ;  /* 0x0000000000347805 */ /* 0x000fe2000001ff00 */
[----:B------:R-:W1:Y:S01]  /*38e0*/  LDSM.16.M88.4 R200, [R218+0x13000] ;  /* 0x01300000dac8783b */ /* 0x000e620000000200 */
[----:B------:R-:W-:Y:S01]  /*38f0*/  CS2R R46, SRZ ;  /* 0x00000000002e7805 */ /* 0x000fe2000001ff00 */
        /* <DEDUP_REMOVED lines=9> */
[----:B------:R-:W-:Y:S01]  /*3990*/  SHF.L.U32 R3, R3, 0x1, RZ ;  /* 0x0000000103037819 */ /* 0x000fe200000006ff */
[----:B------:R-:W1:Y:S01]  /*39a0*/  LDSM.16.M88.4 R212, [R217+0x13400] ;  /* 0x01340000d9d4783b */ /* 0x000e620000000200 */
[----:B------:R-:W-:Y:S01]  /*39b0*/  IADD3 R220, R219, R226, RZ ;  /* 0x000000e2dbdc7210 */ /* 0x000fe20007ffe0ff */
[----:B------:R-:W-:-:S02]  /*39c0*/  UISETP.GE.AND UP0, UPT, UR8, UR6, UPT ;  /* 0x000000060800728c */ /* 0x000fc4000bf06270 */
[----:B------:R-:W-:Y:S04]  /*39d0*/  STL [R1+0x1c], R6 ;  /* 0x00001c0601007387 */ /* 0x000fe80000100800 */
[----:B------:R5:W-:Y:S04]  /*39e0*/  STL [R1+0x18], R0 ;  /* 0x0000180001007387 */ /* 0x000be80000100800 */
[----:B------:R1:W-:Y:S01]  /*39f0*/  STL [R1+0x24], R4 ;  /* 0x0000240401007387 */ /* 0x0003e20000100800 */
[----:B-----5:R-:W-:-:S05]  /*3a00*/  IADD3 R0, R5, R0, RZ ;  /* 0x0000000005007210 */ /* 0x020fca0007ffe0ff */
[----:B--234-:R1:W-:Y:S02]  /*3a10*/  STL [R1+0x20], R0 ;  /* 0x0000200001007387 */ /* 0x01c3e40000100800 */
.L_x_52:
[----:B------:R-:W0:Y:S01]  /*3a20*/  LDGDEPBAR ;  /* 0x00000000000079af */ /* 0x000e220000000000 */
[----:B-1----:R-:W-:Y:S01]  /*3a30*/  IMAD.IADD R0, R226, 0x1, R216 ;  /* 0x00000001e2007824 */ /* 0x002fe200078e02d8 */
        /* <DEDUP_REMOVED lines=9> */
[----:B------:R-:W4:Y:S04]  /*3ad0*/  LDL R241, [R1+0xc] ;  /* 0x00000c0001f17983 */ /* 0x000f280000100800 */
[----:B------:R-:W2:Y:S01]  /*3ae0*/  LDL R240, [R1] ;  /* 0x0000000001f07983 */ /* 0x000ea20000100800 */
        /* <DEDUP_REMOVED lines=57> */
[----:B--2---:R-:W-:Y:S04]  /*3e80*/  FMUL.FTZ R136, R240, 1.4426950216293334961 ;  /* 0x3fb8aa3bf0887820 */ /* 0x004fe80000410000 */
[----:B------:R-:W-:Y:S01]  /*3e90*/  HMMA.16816.F32.BF16 R32, R140, R138, R32 ;  /* 0x0000008a8c20723c */ /* 0x000fe20000041820 */
[----:B------:R-:W2:Y:S04]  /*3ea0*/  LDL R140, [R1+0x4] ;  /* 0x00000400018c7983 */ /* 0x000ea80000100800 */
[----:B------:R-:W2:Y:S02]  /*3eb0*/  LDL R141, [R1+0x3c] ;  /* 0x00003c00018d7983 */ /* 0x000ea40000100800 */
[----:B------:R-:W-:Y:S01]  /*3ec0*/  IMAD.U32 R138, RZ, RZ, UR20 ;  /* 0x00000014ff8a7e24 */ /* 0x000fe2000f8e00ff */
[-C--:B------:R-:W-:Y:S05]  /*3ed0*/  HMMA.16816.F32.BF16 R4, R132, R148.reuse, R4 ;  /* 0x000000948404723c */ /* 0x080fea0000041804 */
        /* <DEDUP_REMOVED lines=16> */
[----:B------:R1:W3:Y:S07]  /*3fe0*/  LDSM.16.M88.4 R132, [R0+0x2800] ;  /* 0x002800000084783b */ /* 0x0002ee0000000200 */
        /* <DEDUP_REMOVED lines=8> */
[C---:B---3--:R-:W-:Y:S03]  /*4070*/  HMMA.16816.F32.BF16 R8, R132.reuse, R160, R8 ;  /* 0x000000a08408723c */ /* 0x048fe60000041808 */
        /* <DEDUP_REMOVED lines=50> */
[C---:B--2---:R-:W-:Y:S01]  /*43a0*/  FMUL.FTZ R0, R140.reuse, 1.4426950216293334961 ;  /* 0x3fb8aa3b8c007820 */ /* 0x044fe20000410000 */
[----:B------:R-:W-:Y:S04]  /*43b0*/  FSETP.NEU.FTZ.AND P2, PT, R140, -INF , PT ;  /* 0xff8000008c00780b */ /* 0x000fe80003f5d000 */
[----:B------:R-:W-:Y:S02]  /*43c0*/  FSEL R0, R0, RZ, P2 ;  /* 0x000000ff00007208 */ /* 0x000fe40001000000 */
[----:B------:R-:W-:Y:S03]  /*43d0*/  PLOP3.LUT P2, PT, PT, PT, UP0, 0x80, 0x0 ;  /* 0x000000000000781c */ /* 0x000fe60003f4f008 */
[--C-:B------:R-:W-:Y:S02]  /*43e0*/  FFMA.FTZ R10, R10, c[0x0][0x23c], -R0.reuse ;  /* 0x00008f000a0a7a23 */ /* 0x100fe40000010800 */
[--C-:B------:R-:W-:Y:S02]  /*43f0*/  FFMA.FTZ R11, R11, c[0x0][0x23c], -R0.reuse ;  /* 0x00008f000b0b7a23 */ /* 0x100fe40000010800 */
[----:B------:R-:W-:Y:S01]  /*4400*/  FFMA.FTZ R14, R14, c[0x0][0x23c], -R0 ;  /* 0x00008f000e0e7a23 */ /* 0x000fe20000010800 */
[----:B------:R-:W1:Y:S05]  /*4410*/  MUFU.EX2 R140, R10 ;  /* 0x0000000a008c7308 */ /* 0x000e6a0000000800 */
[----:B------:R-:W-:Y:S02]  /*4420*/  @P2 IADD3 R4, R138, 0x9, RZ ;  /* 0x000000098a042810 */ /* 0x000fe40007ffe0ff */
[----:B------:R-:W-:Y:S02]  /*4430*/  PLOP3.LUT P2, PT, PT, PT, UP0, 0x80, 0x0 ;  /* 0x000000000000781c */ /* 0x000fe40003f4f008 */
[----:B------:R-:W-:Y:S01]  /*4440*/  @P3 ISETP.GE.AND P3, PT, R4, UR6, PT ;  /* 0x0000000604003c0c */ /* 0x000fe2000bf66270 */
[----:B------:R-:W2:Y:S01]  /*4450*/  MUFU.EX2 R252, R11 ;  /* 0x0000000b00fc7308 */ /* 0x000ea20000000800 */
        /* <DEDUP_REMOVED lines=17> */
[----:B------:R-:W-:Y:S04]  /*4570*/  FFMA.FTZ R17, R17, c[0x0][0x23c], -R139 ;  /* 0x00008f0011117a23 */ /* 0x000fe8000001088b */
[-C--:B------:R-:W-:Y:S01]  /*4580*/  HMMA.16816.F32.BF16 R28, R132, R6.reuse, R28 ;  /* 0x00000006841c723c */ /* 0x080fe2000004181c */
[----:B------:R-:W3:Y:S03]  /*4590*/  MUFU.EX2 R164, R17 ;  /* 0x0000001100a47308 */ /* 0x000ee60000000800 */
[----:B------:R-:W-:Y:S02]  /*45a0*/  @P1 FSEL R19, R19, -INF , !P3 ;  /* 0xff80000013131808 */ /* 0x000fe40005800000 */
[----:B------:R-:W-:Y:S02]  /*45b0*/  PLOP3.LUT P1, PT, PT, PT, UP0, 0x80, 0x0 ;  /* 0x000000000000781c */ /* 0x000fe40003f2f008 */
[----:B------:R-:W-:Y:S01]  /*45c0*/  HMMA.16816.F32.BF16 R32, R156, R6, R32 ;  /* 0x000000069c20723c */ /* 0x000fe20000041820 */
[----:B------:R-:W-:Y:S03]  /*45d0*/  PLOP3.LUT P3, PT, PT, PT, UP0, 0x80, 0x0 ;  /* 0x000000000000781c */ /* 0x000fe60003f6f008 */
[----:B------:R-:W-:Y:S01]  /*45e0*/  @P0 FSEL R20, R20, -INF , !P5 ;  /* 0xff80000014140808 */ /* 0x000fe20006800000 */
[----:B------:R-:W-:Y:S01]  /*45f0*/  FFMA.FTZ R19, R19, c[0x0][0x23c], -R137 ;  /* 0x00008f0013137a23 */ /* 0x000fe20000010889 */
[----:B------:R-:W-:Y:S01]  /*4600*/  PLOP3.LUT P0, PT, PT, PT, UP0, 0x80, 0x0 ;  /* 0x000000000000781c */ /* 0x000fe20003f0f008 */
[----:B-1----:R-:W-:Y:S01]  /*4610*/  IMAD.MOV.U32 R159, RZ, RZ, R140 ;  /* 0x000000ffff9f7224 */ /* 0x002fe200078e008c */
[----:B------:R-:W-:Y:S01]  /*4620*/  @P2 FSEL R24, R24, -INF , !P5 ;  /* 0xff80000018182808 */ /* 0x000fe20006800000 */
[----:B------:R-:W-:Y:S01]  /*4630*/  MUFU.EX2 R166, R19 ;  /* 0x0000001300a67308 */ /* 0x000fe20000000800 */
[----:B------:R-:W-:Y:S01]  /*4640*/  PLOP3.LUT P2, PT, PT, PT, UP0, 0x80, 0x0 ;  /* 0x000000000000781c */ /* 0x000fe20003f4f008 */
[----:B------:R-:W4:Y:S01]  /*4650*/  LDL R140, [R1+0x38] ;  /* 0x00003800018c7983 */ /* 0x000f220000100800 */
        /* <DEDUP_REMOVED lines=32> */
[----:B--2---:R-:W-:Y:S01]  /*4860*/  F2FP.BF16.PACK_AB R5, R252, R159 ;  /* 0x0000009ffc05723e */ /* 0x004fe200000010ff */
[----:B------:R-:W2:Y:S01]  /*4870*/  MUFU.EX2 R162, R23 ;  /* 0x0000001700a27308 */ /* 0x000ea20000000800 */
[----:B------:R-:W-:Y:S02]  /*4880*/  @P0 FSEL R27, R27, -INF , !P6 ;  /* 0xff8000001b1b0808 */ /* 0x000fe40007000000 */
[----:B------:R-:W-:Y:S02]  /*4890*/  PLOP3.LUT P0, PT, PT, PT, UP0, 0x80, 0x0 ;  /* 0x000000000000781c */ /* 0x000fe40003f0f008 */
[----:B------:R-:W-:Y:S01]  /*48a0*/  @P2 FSEL R30, R30, -INF , !P3 ;  /* 0xff8000001e1e2808 */ /* 0x000fe20005800000 */
[--C-:B------:R-:W-:Y:S01]  /*48b0*/  FFMA.FTZ R27, R27, c[0x0][0x23c], -R0.reuse ;  /* 0x00008f001b1b7a23 */ /* 0x100fe20000010800 */
[----:B------:R-:W-:Y:S02]  /*48c0*/  PLOP3.LUT P2, PT, PT, PT, UP0, 0x80, 0x0 ;  /* 0x000000000000781c */ /* 0x000fe40003f4f008 */
[----:B------:R-:W-:Y:S01]  /*48d0*/  @P1 ISETP.GE.AND P1, PT, R138, UR6, PT ;  /* 0x000000068a001c0c */ /* 0x000fe2000bf26270 */
[----:B------:R-:W-:Y:S01]  /*48e0*/  FFMA.FTZ R30, R30, c[0x0][0x23c], -R0 ;  /* 0x00008f001e1e7a23 */ /* 0x000fe20000010800 */
[----:B---3--:R-:W-:Y:S01]  /*48f0*/  F2FP.BF16.PACK_AB R4, R164, R143 ;  /* 0x0000008fa404723e */ /* 0x008fe200000010ff */
[----:B------:R-:W-:Y:S01]  /*4900*/  MUFU.EX2 R241, R24 ;  /* 0x0000001800f17308 */ /* 0x000fe20000000800 */
[----:B-1----:R-:W-:Y:S03]  /*4910*/  F2FP.BF16.PACK_AB R7, R243, R244 ;  /* 0x000000f4f307723e */ /* 0x002fe600000010ff */
[----:B------:R2:W-:Y:S06]  /*4920*/  STS [R230+0x13000], R4 ;  /* 0x01300004e6007388 */ /* 0x0005ec0000000800 */
[----:B------:R-:W-:Y:S01]  /*4930*/  @P0 FSEL R29, R29, -INF , !P1 ;  /* 0xff8000001d1d0808 */ /* 0x000fe20004800000 */
[----:B------:R-:W-:Y:S01]  /*4940*/  MUFU.EX2 R165, R25 ;  /* 0x0000001900a57308 */ /* 0x000fe20000000800 */
[----:B------:R-:W-:Y:S02]  /*4950*/  PLOP3.LUT P0, PT, PT, PT, UP0, 0x80, 0x0 ;  /* 0x000000000000781c */ /* 0x000fe40003f0f008 */
[----:B------:R-:W-:Y:S01]  /*4960*/  @P2 FSEL R33, R33, -INF , !P1 ;  /* 0xff80000021212808 */ /* 0x000fe20004800000 */
[----:B------:R-:W-:Y:S01]  /*4970*/  FFMA.FTZ R136, R29, c[0x0][0x23c], -R136 ;  /* 0x00008f001d887a23 */ /* 0x000fe20000010888 */
[----:B------:R-:W-:Y:S05]  /*4980*/  PLOP3.LUT P2, PT, PT, PT, UP0, 0x80, 0x0 ;  /* 0x000000000000781c */ /* 0x000fea0003f4f008 */
[----:B------:R-:W-:Y:S04]  /*4990*/  MUFU.EX2 R242, R26 ;  /* 0x0000001a00f27308 */ /* 0x000fe80000000800 */
[----:B------:R-:W-:Y:S02]  /*49a0*/  @P0 FSEL R32, R32, -INF , !P3 ;  /* 0xff80000020200808 */ /* 0x000fe40005800000 */
[----:B------:R-:W-:Y:S02]  /*49b0*/  PLOP3.LUT P0, PT, PT, PT, UP0, 0x80, 0x0 ;  /* 0x000000000000781c */ /* 0x000fe40003f0f008 */
[----:B------:R-:W-:Y:S01]  /*49c0*/  @P2 FSEL R35, R35, -INF , !P1 ;  /* 0xff80000023232808 */ /* 0x000fe20004800000 */
[--C-:B------:R-:W-:Y:S01]  /*49d0*/  FFMA.FTZ R32, R32, c[0x0][0x23c], -R139.reuse ;  /* 0x00008f0020207a23 */ /* 0x100fe2000001088b */
[----:B--2---:R-:W-:Y:S01]  /*49e0*/  F2FP.BF16.PACK_AB R4, R162, R163 ;  /* 0x000000a3a204723e */ /* 0x004fe200000010ff */
        /* <DEDUP_REMOVED lines=13> */
[----:B------:R-:W3:Y:S10]  /*4ac0*/  MUFU.EX2 R151, R137 ;  /* 0x0000008900977308 */ /* 0x000ef40000000800 */
[----:B------:R-:W-:Y:S01]  /*4ad0*/  MUFU.EX2 R155, R28 ;  /* 0x0000001c009b7308 */ /* 0x000fe20000000800 */
[----:B--2---:R-:W-:Y:S05]  /*4ae0*/  F2FP.BF16.PACK_AB R0, R166, R167 ;  /* 0x000000a7a600723e */ /* 0x004fea00000010ff */
[----:B------:R1:W-:Y:S04]  /*4af0*/  STS [R230+0x13400], R0 ;  /* 0x01340000e6007388 */ /* 0x0003e80000000800 */
[----:B------:R-:W2:Y:S01]  /*4b00*/  MUFU.EX2 R154, R136 ;  /* 0x00000088009a7308 */ /* 0x000ea20000000800 */
[----:B------:R2:W-:Y:S04]  /*4b10*/  STS [R232+0x14000], R6 ;  /* 0x01400006e8007388 */ /* 0x0005e80000000800 */
[----:B------:R3:W-:Y:S05]  /*4b20*/  STS [R232+0x14400], R5 ;  /* 0x01440005e8007388 */ /* 0x0007ea0000000800 */
[----:B------:R-:W3:Y:S01]  /*4b30*/  MUFU.EX2 R156, R30 ;  /* 0x0000001e009c7308 */ /* 0x000ee20000000800 */
[----:B------:R3:W-:Y:S01]  /*4b40*/  STS [R230+0x14000], R7 ;  /* 0x01400007e6007388 */ /* 0x0007e20000000800 */
[----:B-1----:R-:W-:Y:S02]  /*4b50*/  F2FP.BF16.PACK_AB R0, R150, R149 ;  /* 0x000000959600723e */ /* 0x002fe400000010ff */
[----:B--2---:R-:W-:Y:S02]  /*4b60*/  F2FP.BF16.PACK_AB R6, R246, R247 ;  /* 0x000000f7f606723e */ /* 0x004fe400000010ff */
[----:B---3--:R-:W-:Y:S03]  /*4b70*/  F2FP.BF16.PACK_AB R5, R160, R161 ;  /* 0x000000a1a005723e */ /* 0x008fe600000010ff */
[----:B------:R1:W-:Y:S01]  /*4b80*/  STS [R230+0x14400], R6 ;  /* 0x01440006e6007388 */ /* 0x0003e20000000800 */
[----:B------:R-:W-:Y:S03]  /*4b90*/  F2FP.BF16.PACK_AB R7, R165, R241 ;  /* 0x000000f1a507723e */ /* 0x000fe600000010ff */
[----:B------:R2:W-:Y:S04]  /*4ba0*/  STS [R231+0x13000], R5 ;  /* 0x01300005e7007388 */ /* 0x0005e80000000800 */
[----:B------:R3:W-:Y:S04]  /*4bb0*/  STS [R231+0x13400], R4 ;  /* 0x01340004e7007388 */ /* 0x0007e80000000800 */
[----:B------:R3:W-:Y:S01]  /*4bc0*/  STS [R229+0x13000], R0 ;  /* 0x01300000e5007388 */ /* 0x0007e20000000800 */
[----:B-1----:R-:W-:Y:S02]  /*4bd0*/  F2FP.BF16.PACK_AB R6, R240, R242 ;  /* 0x000000f2f006723e */ /* 0x002fe400000010ff */
[----:B--2---:R-:W-:Y:S02]  /*4be0*/  F2FP.BF16.PACK_AB R5, R151, R152 ;  /* 0x000000989705723e */ /* 0x004fe400000010ff */
[----:B---3--:R-:W-:Y:S03]  /*4bf0*/  F2FP.BF16.PACK_AB R4, R154, R155 ;  /* 0x0000009b9a04723e */ /* 0x008fe600000010ff */
[----:B------:R-:W-:Y:S01]  /*4c00*/  STS [R229+0x13400], R5 ;  /* 0x01340005e5007388 */ /* 0x000fe20000000800 */
[----:B------:R-:W-:Y:S03]  /*4c10*/  F2FP.BF16.PACK_AB R0, R153, R156 ;  /* 0x0000009c9900723e */ /* 0x000fe600000010ff */
[----:B------:R-:W-:Y:S04]  /*4c20*/  STS [R231+0x14000], R7 ;  /* 0x01400007e7007388 */ /* 0x000fe80000000800 */
[----:B------:R-:W-:Y:S04]  /*4c30*/  STS [R231+0x14400], R6 ;  /* 0x01440006e7007388 */ /* 0x000fe80000000800 */
[----:B------:R-:W-:Y:S04]  /*4c40*/  STS [R229+0x14400], R0 ;  /* 0x01440000e5007388 */ /* 0x000fe80000000800 */
[----:B------:R-:W-:Y:S04]  /*4c50*/  STS [R229+0x14000], R4 ;  /* 0x01400004e5007388 */ /* 0x000fe80000000800 */
[----:B------:R-:W1:Y:S08]  /*4c60*/  LDSM.16.M88.4 R32, [R219+0x6000] ;  /* 0x00600000db20783b */ /* 0x000e700000000200 */
[----:B------:R-:W2:Y:S08]  /*4c70*/  LDSM.16.M88.4 R28, [R219+0x6800] ;  /* 0x00680000db1c783b */ /* 0x000eb00000000200 */
[----:B------:R-:W3:Y:S08]  /*4c80*/  LDSM.16.M88.4 R132, [R220+0x6000] ;  /* 0x00600000dc84783b */ /* 0x000ef00000000200 */
[----:B------:R-:W3:Y:S01]  /*4c90*/  LDSM.16.M88.4 R136, [R220+0x6800] ;  /* 0x00680000dc88783b */ /* 0x000ee20000000200 */
[-C--:B-1----:R-:W-:Y:S08]  /*4ca0*/  HMMA.16816.F32.BF16 R4, R32, R168.reuse, RZ ;  /* 0x000000a82004723c */ /* 0x082ff000000418ff */
[C---:B--2---:R-:W-:Y:S08]  /*4cb0*/  HMMA.16816.F32.BF16 R8, R28.reuse, R168, RZ ;  /* 0x000000a81c08723c */ /* 0x044ff000000418ff */
[-C--:B------:R-:W-:Y:S01]  /*4cc0*/  HMMA.16816.F32.BF16 R12, R28, R170.reuse, RZ ;  /* 0x000000aa1c0c723c */ /* 0x080fe200000418ff */
[----:B----4-:R-:W-:Y:S02]  /*4cd0*/  IADD3.X R145, R140, UR11, RZ, P0, !PT ;  /* 0x0000000b8c917c10 */ /* 0x010fe400087fe4ff */
[----:B------:R-:W-:Y:S05]  /*4ce0*/  PLOP3.LUT P0, PT, PT, PT, UP5, 0x80, 0x0 ;  /* 0x000000000000781c */ /* 0x000fea0003f0f058 */
[C---:B------:R-:W-:Y:S01]  /*4cf0*/  HMMA.16816.F32.BF16 R16, R32.reuse, R170, RZ ;  /* 0x000000aa2010723c */ /* 0x040fe200000418ff */
[----:B------:R-:W2:Y:S04]  /*4d00*/  LDG.E R142, [R144.64] ;  /* 0x00000004908e7981 */ /* 0x000ea8000c1e1900 */
[----:B------:R-:W4:Y:S03]  /*4d10*/  LDG.E R141, [R144.64+0x20] ;  /* 0x00002004908d7981 */ /* 0x000f26000c1e1900 */
[-C--:B------:R-:W-:Y:S01]  /*4d20*/  HMMA.16816.F32.BF16 R20, R32, R172.reuse, RZ ;  /* 0x000000ac2014723c */ /* 0x080fe200000418ff */
[----:B------:R-:W2:Y:S04]  /*4d30*/  LDG.E R140, [R144.64+0x80] ;  /* 0x00008004908c7981 */ /* 0x000ea8000c1e1900 */
[----:B------:R1:W2:Y:S03]  /*4d40*/  LDG.E R0, [R144.64+0xa0] ;  /* 0x0000a00490007981 */ /* 0x0002a6000c1e1900 */
[C---:B------:R-:W-:Y:S08]  /*4d50*/  HMMA.16816.F32.BF16 R24, R28.reuse, R172, RZ ;  /* 0x000000ac1c18723c */ /* 0x040ff000000418ff */
[-C--:B------:R-:W-:Y:S08]  /*4d60*/  HMMA.16816.F32.BF16 R28, R28, R174.reuse, RZ ;  /* 0x000000ae1c1c723c */ /* 0x080ff000000418ff */
[----:B------:R-:W-:Y:S08]  /*4d70*/  HMMA.16816.F32.BF16 R32, R32, R174, RZ ;  /* 0x000000ae2020723c */ /* 0x000ff000000418ff */
[-C--:B---3--:R-:W-:Y:S08]  /*4d80*/  HMMA.16816.F32.BF16 R4, R132, R176.reuse, R4 ;  /* 0x000000b08404723c */ /* 0x088ff00000041804 */
[C---:B------:R-:W-:Y:S08]  /*4d90*/  HMMA.16816.F32.BF16 R8, R136.reuse, R176, R8 ;  /* 0x000000b08808723c */ /* 0x040ff00000041808 */
[-C--:B------:R-:W-:Y:S08]  /*4da0*/  HMMA.16816.F32.BF16 R12, R136, R178.reuse, R12 ;  /* 0x000000b2880c723c */ /* 0x080ff0000004180c */
[C---:B------:R-:W-:Y:S08]  /*4db0*/  HMMA.16816.F32.BF16 R16, R132.reuse, R178, R16 ;  /* 0x000000b28410723c */ /* 0x040ff00000041810 */
[-C--:B------:R-:W-:Y:S08]  /*4dc0*/  HMMA.16816.F32.BF16 R20, R132, R180.reuse, R20 ;  /* 0x000000b48414723c */ /* 0x080ff00000041814 */
[C---:B------:R-:W-:Y:S08]  /*4dd0*/  HMMA.16816.F32.BF16 R24, R136.reuse, R180, R24 ;  /* 0x000000b48818723c */ /* 0x040ff00000041818 */
[-C--:B------:R-:W-:Y:S01]  /*4de0*/  HMMA.16816.F32.BF16 R28, R136, R182.reuse, R28 ;  /* 0x000000b6881c723c */ /* 0x080fe2000004181c */
[----:B------:R-:W3:Y:S07]  /*4df0*/  LDSM.16.M88.4 R136, [R219+0x7000] ;  /* 0x00700000db88783b */ /* 0x000eee0000000200 */
[----:B------:R-:W-:Y:S01]  /*4e00*/  HMMA.16816.F32.BF16 R32, R132, R182, R32 ;  /* 0x000000b68420723c */ /* 0x000fe20000041820 */
[----:B------:R-:W1:Y:S07]  /*4e10*/  LDSM.16.M88.4 R132, [R219+0x7800] ;  /* 0x00780000db84783b */ /* 0x000e6e0000000200 */
[-C--:B---3--:R-:W-:Y:S08]  /*4e20*/  HMMA.16816.F32.BF16 R4, R136, R184.reuse, R4 ;  /* 0x000000b88804723c */ /* 0x088ff00000041804 */
[C---:B-1----:R-:W-:Y:S08]  /*4e30*/  HMMA.16816.F32.BF16 R8, R132.reuse, R184, R8 ;  /* 0x000000b88408723c */ /* 0x042ff00000041808 */
        /* <DEDUP_REMOVED lines=33> */
[----:B------:R-:W-:Y:S02]  /*5050*/  FADD.FTZ R5, -R142, R5 ;  /* 0x000000058e057221 */ /* 0x000fe40000010100 */
[----:B----4-:R-:W-:Y:S02]  /*5060*/  FADD.FTZ R6, -R141, R6 ;  /* 0x000000068d067221 */ /* 0x010fe40000010100 */
[----:B------:R-:W-:Y:S01]  /*5070*/  FMUL.FTZ R147, R147, R4 ;  /* 0x0000000493937220 */ /* 0x000fe20000410000 */
[-C--:B------:R-:W-:Y:S03]  /*5080*/  HMMA.16816.F32.BF16 R20, R132, R212.reuse, R20 ;  /* 0x000000d48414723c */ /* 0x080fe60000041814 */
[----:B------:R-:W-:Y:S02]  /*5090*/  FMUL.FTZ R146, R146, R5 ;  /* 0x0000000592927220 */ /* 0x000fe40000410000 */
[C---:B------:R-:W-:Y:S02]  /*50a0*/  FADD.FTZ R7, -R141.reuse, R7 ;  /* 0x000000078d077221 */ /* 0x040fe40000010100 */
        /* <DEDUP_REMOVED lines=11> */
[----:B------:R-:W-:Y:S02]  /*5160*/  FADD.FTZ R22, -R141, R22 ;  /* 0x000000168d167221 */ /* 0x000fe40000010100 */
[----:B------:R-:W-:Y:S04]  /*5170*/  FMUL.FTZ R145, R161, R20 ;  /* 0x00000014a1917220 */ /* 0x000fe80000410000 */
[----:B------:R-:W-:Y:S02]  /*5180*/  FMUL.FTZ R144, R160, R21 ;  /* 0x00000015a0907220 */ /* 0x000fe40000410000 */
[C---:B------:R-:W-:Y:S02]  /*5190*/  FADD.FTZ R18, -R141.reuse, R18 ;  /* 0x000000128d127221 */ /* 0x040fe40000010100 */
[----:B------:R-:W-:Y:S02]  /*51a0*/  FMUL.FTZ R133, R166, R19 ;  /* 0x00000013a6857220 */ /* 0x000fe40000410000 */
[----:B------:R-:W-:Y:S02]  /*51b0*/  FADD.FTZ R23, -R141, R23 ;  /* 0x000000178d177221 */ /* 0x000fe40000010100 */
[----:B------:R-:W-:Y:S02]  /*51c0*/  FMUL.FTZ R135, R163, R22 ;  /* 0x00000016a3877220 */ /* 0x000fe40000410000 */
[----:B------:R-:W-:Y:S02]  /*51d0*/  FADD.FTZ R13, -R140, R13 ;  /* 0x0000000d8c0d7221 */ /* 0x000fe40000010100 */
[C---:B------:R-:W-:Y:S02]  /*51e0*/  FADD.FTZ R32, -R142.reuse, R32 ;  /* 0x000000208e207221 */ /* 0x040fe40000010100 */
[----:B------:R-:W-:Y:S02]  /*51f0*/  FADD.FTZ R34, -R141, R34 ;  /* 0x000000228d227221 */ /* 0x000fe40000010100 */
[----:B------:R-:W-:Y:S02]  /*5200*/  FADD.FTZ R33, -R142, R33 ;  /* 0x000000218e217221 */ /* 0x000fe40000010100 */
[----:B------:R-:W-:Y:S02]  /*5210*/  FMUL.FTZ R142, R149, R32 ;  /* 0x00000020958e7220 */ /* 0x000fe40000410000 */
[----:B------:R-:W-:Y:S01]  /*5220*/  FMUL.FTZ R137, R152, R34 ;  /* 0x0000002298897220 */ /* 0x000fe20000410000 */
[----:B------:R1:W5:Y:S01]  /*5230*/  LDL R149, [R1+0x14] ;  /* 0x0000140001957983 */ /* 0x0003620000100800 */
[----:B------:R-:W-:Y:S02]  /*5240*/  FADD.FTZ R136, -R141, R35 ;  /* 0x000000238d887221 */ /* 0x000fe40000010100 */
[C---:B------:R-:W-:Y:S01]  /*5250*/  FADD.FTZ R4, -R140.reuse, R24 ;  /* 0x000000188c047221 */ /* 0x040fe20000010100 */
[----:B------:R1:W5:Y:S01]  /*5260*/  LDL R152, [R1+0x10] ;  /* 0x0000100001987983 */ /* 0x0003620000100800 */
        /* <DEDUP_REMOVED lines=38> */
[----:B-1----:R-:W-:Y:S01]  /*54d0*/  ULOP3.LUT UR8, UR7, 0x1, URZ, 0xc0, !UPT ;  /* 0x0000000107087892 */ /* 0x002fe2000f8ec03f */
[----:B------:R-:W-:Y:S01]  /*54e0*/  IMAD.MOV.U32 R0, RZ, RZ, c[0x0][0x190] ;  /* 0x00006400ff007624 */ /* 0x000fe200078e00ff */
[----:B------:R-:W-:Y:S02]  /*54f0*/  ISETP.GE.AND P3, PT, R250, c[0x0][0x220], PT ;  /* 0x00008800fa007a0c */ /* 0x000fe40003f66270 */
[----:B------:R-:W-:Y:S01]  /*5500*/  UISETP.NE.U32.AND UP1, UPT, UR8, 0x1, UPT ;  /* 0x000000010800788c */ /* 0x000fe2000bf25070 */
[----:B------:R-:W-:Y:S01]  /*5510*/  IMAD.U32 R0, R0, -0x40, RZ ;  /* 0xffffffc000007824 */ /* 0x000fe200078e00ff */
[----:B-----5:R-:W-:Y:S02]  /*5520*/  ISETP.GE.AND P2, PT, R152, c[0x0][0x220], PT ;  /* 0x0000880098007a0c */ /* 0x020fe40003f46270 */
[----:B------:R-:W-:Y:S01]  /*5530*/  USEL UR8, UR40, 0x3000, !UP1 ;  /* 0x0000300028087887 */ /* 0x000fe2000c800000 */
[----:B------:R-:W-:Y:S02]  /*5540*/  ISETP.GE.AND P1, PT, R149, c[0x0][0x220], PT ;  /* 0x0000880095007a0c */ /* 0x000fe40003f26270 */
[----:B------:R-:W-:Y:S02]  /*5550*/  LEA R238, P4, R0, R238, 0x1 ;  /* 0x000000ee00ee7211 */ /* 0x000fe400078808ff */
[----:B------:R-:W-:Y:S02]  /*5560*/  SHF.R.S32.HI R4, RZ, 0x1f, R0 ;  /* 0x0000001fff047819 */ /* 0x000fe40000011400 */
[----:B------:R-:W-:Y:S02]  /*5570*/  IADD3 R228, R228, UR8, RZ ;  /* 0x00000008e4e47c10 */ /* 0x000fe4000fffe0ff */
[----:B------:R-:W-:Y:S01]  /*5580*/  LEA.HI.X R237, R0, R237, R4, 0x1, P4 ;  /* 0x000000ed00ed7211 */ /* 0x000fe200020f0c04 */
[--C-:B------:R-:W-:Y:S01]  /*5590*/  @!P3 IMAD.MOV.U32 R4, RZ, RZ, R238.reuse ;  /* 0x000000ffff04b224 */ /* 0x100fe200078e00ee */
[C---:B------:R-:W-:Y:S01]  /*55a0*/  IADD3 R0, R239.reuse, UR8, RZ ;  /* 0x00000008ef007c10 */ /* 0x040fe2000fffe0ff */
[----:B------:R1:W-:Y:S01]  /*55b0*/  @P3 STS [R228], RZ ;  /* 0x000000ffe4003388 */ /* 0x0003e20000000800 */
[C---:B------:R-:W-:Y:S01]  /*55c0*/  @!P2 IADD3 R9, R239.reuse, UR8, RZ ;  /* 0x00000008ef09ac10 */ /* 0x040fe2000fffe0ff */
[--C-:B------:R-:W-:Y:S01]  /*55d0*/  @!P3 IMAD.MOV.U32 R5, RZ, RZ, R237.reuse ;  /* 0x000000ffff05b224 */ /* 0x100fe200078e00ed */
[----:B------:R-:W-:Y:S01]  /*55e0*/  @!P1 IADD3 R8, R239, UR8, RZ ;  /* 0x00000008ef089c10 */ /* 0x000fe2000fffe0ff */
[----:B------:R1:W-:Y:S01]  /*55f0*/  @P3 STS [R228+0x4], RZ ;  /* 0x000004ffe4003388 */ /* 0x0003e20000000800 */
[----:B------:R-:W-:Y:S01]  /*5600*/  @!P2 IMAD.MOV.U32 R6, RZ, RZ, R238 ;  /* 0x000000ffff06a224 */ /* 0x000fe200078e00ee */
[----:B------:R-:W-:Y:S01]  /*5610*/  IADD3 R216, R216, UR8, RZ ;  /* 0x00000008d8d87c10 */ /* 0x000fe2000fffe0ff */
[--C-:B------:R-:W-:Y:S01]  /*5620*/  @!P2 IMAD.MOV.U32 R7, RZ, RZ, R237.reuse ;  /* 0x000000ffff07a224 */ /* 0x100fe200078e00ed */
[----:B------:R1:W-:Y:S01]  /*5630*/  @P3 STS [R228+0x8], RZ ;  /* 0x000008ffe4003388 */ /* 0x0003e20000000800 */
[----:B------:R-:W-:Y:S03]  /*5640*/  IMAD.MOV.U32 R239, RZ, RZ, R0 ;  /* 0x000000ffffef7224 */ /* 0x000fe600078e0000 */
[----:B------:R1:W-:Y:S04]  /*5650*/  @P3 STS [R228+0xc], RZ ;  /* 0x00000cffe4003388 */ /* 0x0003e80000000800 */
[----:B------:R-:W-:Y:S01]  /*5660*/  @!PT LDS RZ, [RZ] ;  /* 0x00000000fffff984 */ /* 0x000fe20000000800 */
[----:B------:R-:W-:Y:S01]  /*5670*/  @!PT LDS RZ, [RZ] ;  /* 0x00000000fffff984 */ /* 0x000fe20000000800 */
[----:B------:R-:W-:Y:S01]  /*5680*/  @!PT LDS RZ, [RZ] ;  /* 0x00000000fffff984 */ /* 0x000fe20000000800 */
[----:B------:R2:W-:Y:S04]  /*5690*/  @!P3 LDGSTS.E.BYPASS.LTC128B.128 [R0], [R4.64] ;  /* 0x000000000400bfae */ /* 0x0005e8000b901d44 */
        /* <DEDUP_REMOVED lines=8> */
[----:B------:R1:W-:Y:S01]  /*5720*/  @P1 STS [R228+0x2000], RZ ;  /* 0x002000ffe4001388 */ /* 0x0003e20000000800 */
[----:B--2---:R-:W-:Y:S03]  /*5730*/  @!P1 IMAD.MOV.U32 R4, RZ, RZ, R238 ;  /* 0x000000ffff049224 */ /* 0x004fe600078e00ee */
[----:B------:R1:W-:Y:S01]  /*5740*/  @P1 STS [R228+0x2004], RZ ;  /* 0x002004ffe4001388 */ /* 0x0003e20000000800 */
[----:B------:R-:W-:Y:S03]  /*5750*/  @!P1 IMAD.MOV.U32 R5, RZ, RZ, R237 ;  /* 0x000000ffff059224 */ /* 0x000fe600078e00ed */
[----:B------:R1:W-:Y:S04]  /*5760*/  @P1 STS [R228+0x2008], RZ ;  /* 0x002008ffe4001388 */ /* 0x0003e80000000800 */
[----:B------:R1:W-:Y:S04]  /*5770*/  @P1 STS [R228+0x200c], RZ ;  /* 0x00200cffe4001388 */ /* 0x0003e80000000800 */
[----:B------:R-:W-:Y:S01]  /*5780*/  @!PT LDS RZ, [RZ] ;  /* 0x00000000fffff984 */ /* 0x000fe20000000800 */
[----:B------:R-:W-:Y:S01]  /*5790*/  @!PT LDS RZ, [RZ] ;  /* 0x00000000fffff984 */ /* 0x000fe20000000800 */
[----:B------:R-:W-:Y:S01]  /*57a0*/  @!PT LDS RZ, [RZ] ;  /* 0x00000000fffff984 */ /* 0x000fe20000000800 */
[----:B------:R1:W-:Y:S04]  /*57b0*/  @!P1 LDGSTS.E.BYPASS.LTC128B.128 [R8+0x2000], [R4.64+0x80] ;  /* 0x0200008004089fae */ /* 0x0003e8000b901d44 */
[----:B------:R-:W0:Y:S02]  /*57c0*/  LDGDEPBAR ;  /* 0x00000000000079af */ /* 0x000e240000000000 */
.L_x_50:
[----:B-1----:R-:W-:Y:S01]  /*57d0*/  F2FP.BF16.PACK_AB R16, R146, R147 ;  /* 0x000000939210723e */ /* 0x002fe200000010ff */
        /* <DEDUP_REMOVED lines=22> */
[----:B------:R-:W-:Y:S03]  /*5940*/  F2FP.BF16.PACK_AB R17, R21, R22 ;  /* 0x000000161511723e */ /* 0x000fe600000010ff */
[----:B------:R-:W-:Y:S04]  /*5950*/  STS [R230+0x10400], R9 ;  /* 0x01040009e6007388 */ /* 0x000fe80000000800 */
[----:B------:R-:W-:Y:S04]  /*5960*/  STS [R231+0xf000], R8 ;  /* 0x00f00008e7007388 */ /* 0x000fe80000000800 */
[----:B------:R-:W-:Y:S04]  /*5970*/  STS [R231+0xf400], R7 ;  /* 0x00f40007e7007388 */ /* 0x000fe80000000800 */
[----:B------:R-:W-:Y:S04]  /*5980*/  STS [R229+0xf000], R4 ;  /* 0x00f00004e5007388 */ /* 0x000fe80000000800 */
[----:B------:R2:W-:Y:S04]  /*5990*/  STS [R229+0xf400], R0 ;  /* 0x00f40000e5007388 */ /* 0x0005e80000000800 */
[----:B------:R-:W-:Y:S04]  /*59a0*/  STS [R231+0x10000], R6 ;  /* 0x01000006e7007388 */ /* 0x000fe80000000800 */
[----:B------:R-:W-:Y:S04]  /*59b0*/  STS [R231+0x10400], R5 ;  /* 0x01040005e7007388 */ /* 0x000fe80000000800 */
[----:B------:R-:W-:Y:S04]  /*59c0*/  STS [R229+0x10000], R18 ;  /* 0x01000012e5007388 */ /* 0x000fe80000000800 */
[----:B------:R-:W-:Y:S04]  /*59d0*/  STS [R229+0x10400], R17 ;  /* 0x01040011e5007388 */ /* 0x000fe80000000800 */
[----:B------:R-:W-:Y:S01]  /*59e0*/  BAR.SYNC.DEFER_BLOCKING 0x0 ;  /* 0x0000000000007b1d */ /* 0x000fe20000010000 */
[----:B--2---:R-:W-:Y:S05]  /*59f0*/  IMAD.SHL.U32 R0, R225, 0x2, RZ ;  /* 0x00000002e1007824 */ /* 0x004fea00078e00ff */
[----:B------:R-:W-:Y:S04]  /*5a00*/  LDSM.16.MT88.4 R4, [R2+0x13000] ;  /* 0x013000000204783b */ /* 0x000fe80000004200 */
[----:B------:R-:W2:Y:S04]  /*5a10*/  LDSM.16.MT88.4 R8, [R0+0x6000] ;  /* 0x006000000008783b */ /* 0x000ea80000004200 */
[----:B------:R-:W3:Y:S04]  /*5a20*/  LDSM.16.MT88.4 R12, [R2+0x15000] ;  /* 0x01500000020c783b */ /* 0x000ee80000004200 */
[----:B------:R-:W4:Y:S04]  /*5a30*/  LDSM.16.MT88.4 R16, [R0+0x7000] ;  /* 0x007000000010783b */ /* 0x000f280000004200 */
[----:B------:R-:W1:Y:S04]  /*5a40*/  LDSM.16.MT88.4 R20, [R0+0x8000] ;  /* 0x008000000014783b */ /* 0x000e680000004200 */
[----:B------:R-:W-:Y:S04]  /*5a50*/  LDSM.16.MT88.4 R24, [R2+0x13800] ;  /* 0x013800000218783b */ /* 0x000fe80000004200 */
[----:B------:R-:W1:Y:S04]  /*5a60*/  LDSM.16.MT88.4 R28, [R0+0x6400] ;  /* 0x00640000001c783b */ /* 0x000e680000004200 */
[----:B------:R-:W1:Y:S04]  /*5a70*/  LDSM.16.MT88.4 R32, [R2+0x15800] ;  /* 0x015800000220783b */ /* 0x000e680000004200 */
[----:B------:R-:W1:Y:S04]  /*5a80*/  LDSM.16.MT88.4 R132, [R0+0x7400] ;  /* 0x007400000084783b */ /* 0x000e680000004200 */
[----:B------:R-:W-:Y:S01]  /*5a90*/  LDSM.16.MT88.4 R136, [R2+0x16800] ;  /* 0x016800000288783b */ /* 0x000fe20000004200 */
[-C--:B--2---:R-:W-:Y:S08]  /*5aa0*/  HMMA.16816.F32.BF16 R36, R4, R8.reuse, R36 ;  /* 0x000000080424723c */ /* 0x084ff00000041824 */
[C---:B---3--:R-:W-:Y:S08]  /*5ab0*/  HMMA.16816.F32.BF16 R40, R12.reuse, R8, R40 ;  /* 0x000000080c28723c */ /* 0x048ff00000041828 */
[-C--:B------:R-:W-:Y:S08]  /*5ac0*/  HMMA.16816.F32.BF16 R44, R12, R10.reuse, R44 ;  /* 0x0000000a0c2c723c */ /* 0x080ff0000004182c */
[C---:B------:R-:W-:Y:S01]  /*5ad0*/  HMMA.16816.F32.BF16 R48, R4.reuse, R10, R48 ;  /* 0x0000000a0430723c */ /* 0x040fe20000041830 */
[----:B------:R-:W2:Y:S07]  /*5ae0*/  LDSM.16.MT88.4 R8, [R0+0x8400] ;  /* 0x008400000008783b */ /* 0x000eae0000004200 */
[-C--:B----4-:R-:W-:Y:S08]  /*5af0*/  HMMA.16816.F32.BF16 R52, R4, R16.reuse, R52 ;  /* 0x000000100434723c */ /* 0x090ff00000041834 */
[C---:B------:R-:W-:Y:S08]  /*5b00*/  HMMA.16816.F32.BF16 R56, R12.reuse, R16, R56 ;  /* 0x000000100c38723c */ /* 0x040ff00000041838 */
[-C--:B------:R-:W-:Y:S08]  /*5b10*/  HMMA.16816.F32.BF16 R60, R12, R18.reuse, R60 ;  /* 0x000000120c3c723c */ /* 0x080ff0000004183c */
[C---:B------:R-:W-:Y:S01]  /*5b20*/  HMMA.16816.F32.BF16 R64, R4.reuse, R18, R64 ;  /* 0x000000120440723c */ /* 0x040fe20000041840 */
[----:B------:R-:W-:Y:S07]  /*5b30*/  LDSM.16.MT88.4 R16, [R2+0x16000] ;  /* 0x016000000210783b */ /* 0x000fee0000004200 */
[-C--:B-1----:R-:W-:Y:S08]  /*5b40*/  HMMA.16816.F32.BF16 R68, R4, R20.reuse, R68 ;  /* 0x000000140444723c */ /* 0x082ff00000041844 */
[C---:B------:R-:W-:Y:S08]  /*5b50*/  HMMA.16816.F32.BF16 R72, R12.reuse, R20, R72 ;  /* 0x000000140c48723c */ /* 0x040ff00000041848 */
[-C--:B------:R-:W-:Y:S01]  /*5b60*/  HMMA.16816.F32.BF16 R76, R12, R22.reuse, R76 ;  /* 0x000000160c4c723c */ /* 0x080fe2000004184c */
[----:B------:R-:W-:Y:S07]  /*5b70*/  LDSM.16.MT88.4 R12, [R0+0x6800] ;  /* 0x00680000000c783b */ /* 0x000fee0000004200 */
[----:B------:R-:W-:Y:S01]  /*5b80*/  HMMA.16816.F32.BF16 R80, R4, R22, R80 ;  /* 0x000000160450723c */ /* 0x000fe20000041850 */
[----:B------:R-:W1:Y:S04]  /*5b90*/  LDSM.16.MT88.4 R4, [R2+0x14000] ;  /* 0x014000000204783b */ /* 0x000e680000004200 */
[----:B------:R-:W3:Y:S03]  /*5ba0*/  LDSM.16.MT88.4 R20, [R0+0x7800] ;  /* 0x007800000014783b */ /* 0x000ee60000004200 */
[-C--:B------:R-:W-:Y:S08]  /*5bb0*/  HMMA.16816.F32.BF16 R36, R24, R28.reuse, R36 ;  /* 0x0000001c1824723c */ /* 0x080ff00000041824 */
[C---:B------:R-:W-:Y:S08]  /*5bc0*/  HMMA.16816.F32.BF16 R40, R32.reuse, R28, R40 ;  /* 0x0000001c2028723c */ /* 0x040ff00000041828 */
[-C--:B------:R-:W-:Y:S08]  /*5bd0*/  HMMA.16816.F32.BF16 R44, R32, R30.reuse, R44 ;  /* 0x0000001e202c723c */ /* 0x080ff0000004182c */
[C---:B------:R-:W-:Y:S01]  /*5be0*/  HMMA.16816.F32.BF16 R48, R24.reuse, R30, R48 ;  /* 0x0000001e1830723c */ /* 0x040fe20000041830 */
[----:B------:R-:W4:Y:S07]  /*5bf0*/  LDSM.16.MT88.4 R28, [R0+0x8800] ;  /* 0x00880000001c783b */ /* 0x000f2e0000004200 */
[-C--:B------:R-:W-:Y:S08]  /*5c00*/  HMMA.16816.F32.BF16 R52, R24, R132.reuse, R52 ;  /* 0x000000841834723c */ /* 0x080ff00000041834 */
[C---:B------:R-:W-:Y:S08]  /*5c10*/  HMMA.16816.F32.BF16 R56, R32.reuse, R132, R56 ;  /* 0x000000842038723c */ /* 0x040ff00000041838 */
[-C--:B------:R-:W-:Y:S08]  /*5c20*/  HMMA.16816.F32.BF16 R60, R32, R134.reuse, R60 ;  /* 0x00000086203c723c */ /* 0x080ff0000004183c */
[C---:B------:R-:W-:Y:S01]  /*5c30*/  HMMA.16816.F32.BF16 R64, R24.reuse, R134, R64 ;  /* 0x000000861840723c */ /* 0x040fe20000041840 */
[----:B------:R-:W-:Y:S07]  /*5c40*/  LDSM.16.MT88.4 R132, [R0+0x6c00] ;  /* 0x006c00000084783b */ /* 0x000fee0000004200 */
[-C--:B--2---:R-:W-:Y:S08]  /*5c50*/  HMMA.16816.F32.BF16 R68, R24, R8.reuse, R68 ;  /* 0x000000081844723c */ /* 0x084ff00000041844 */
[C---:B------:R-:W-:Y:S08]  /*5c60*/  HMMA.16816.F32.BF16 R72, R32.reuse, R8, R72 ;  /* 0x000000082048723c */ /* 0x040ff00000041848 */
[-C--:B------:R-:W-:Y:S01]  /*5c70*/  HMMA.16816.F32.BF16 R76, R32, R10.reuse, R76 ;  /* 0x0000000a204c723c */ /* 0x080fe2000004184c */
[----:B------:R-:W2:Y:S07]  /*5c80*/  LDSM.16.MT88.4 R32, [R2+0x14800] ;  /* 0x014800000220783b */ /* 0x000eae0000004200 */
        /* <DEDUP_REMOVED lines=8> */
[-C--:B---3--:R-:W-:Y:S08]  /*5d10*/  HMMA.16816.F32.BF16 R52, R4, R20.reuse, R52 ;  /* 0x000000140434723c */ /* 0x088ff00000041834 */
[C---:B------:R-:W-:Y:S08]  /*5d20*/  HMMA.16816.F32.BF16 R56, R16.reuse, R20, R56 ;  /* 0x000000141038723c */ /* 0x040ff00000041838 */
[-C--:B------:R-:W-:Y:S08]  /*5d30*/  HMMA.16816.F32.BF16 R60, R16, R22.reuse, R60 ;  /* 0x00000016103c723c */ /* 0x080ff0000004183c */
[C---:B------:R-:W-:Y:S08]  /*5d40*/  HMMA.16816.F32.BF16 R64, R4.reuse, R22, R64 ;  /* 0x000000160440723c */ /* 0x040ff00000041840 */
[-C--:B----4-:R-:W-:Y:S08]  /*5d50*/  HMMA.16816.F32.BF16 R68, R4, R28.reuse, R68 ;  /* 0x0000001c0444723c */ /* 0x090ff00000041844 */
[C---:B------:R-:W-:Y:S08]  /*5d60*/  HMMA.16816.F32.BF16 R72, R16.reuse, R28, R72 ;  /* 0x0000001c1048723c */ /* 0x040ff00000041848 */
[-C--:B------:R-:W-:Y:S08]  /*5d70*/  HMMA.16816.F32.BF16 R76, R16, R30.reuse, R76 ;  /* 0x0000001e104c723c */ /* 0x080ff0000004184c */
[----:B------:R-:W-:Y:S08]  /*5d80*/  HMMA.16816.F32.BF16 R80, R4, R30, R80 ;  /* 0x0000001e0450723c */ /* 0x000ff00000041850 */
[-C--:B--2---:R-:W-:Y:S08]  /*5d90*/  HMMA.16816.F32.BF16 R36, R32, R132.reuse, R36 ;  /* 0x000000842024723c */ /* 0x084ff00000041824 */
        /* <DEDUP_REMOVED lines=12> */
[----:B------:R-:W-:Y:S01]  /*5e60*/  IMAD.MOV.U32 R5, RZ, RZ, c[0x0][0x370] ;  /* 0x0000dc00ff057624 */ /* 0x000fe200078e00ff */
[----:B------:R-:W-:Y:S01]  /*5e70*/  ISETP.GE.AND P3, PT, R250, c[0x0][0x220], PT ;  /* 0x00008800fa007a0c */ /* 0x000fe20003f66270 */
[----:B-----5:R-:W-:Y:S01]  /*5e80*/  IMAD.SHL.U32 R4, R153, 0x2, RZ ;  /* 0x0000000299047824 */ /* 0x020fe200078e00ff */
[----:B------:R-:W-:Y:S01]  /*5e90*/  ISETP.GE.AND P2, PT, R152, c[0x0][0x220], PT ;  /* 0x0000880098007a0c */ /* 0x000fe20003f46270 */
[----:B------:R-:W-:Y:S01]  /*5ea0*/  IMAD.U32 R5, R5, -0x40, RZ ;  /* 0xffffffc005057824 */ /* 0x000fe200078e00ff */
[----:B------:R-:W-:Y:S04]  /*5eb0*/  ISETP.GE.AND P1, PT, R149, c[0x0][0x220], PT ;  /* 0x0000880095007a0c */ /* 0x000fe80003f26270 */
[C---:B------:R-:W-:Y:S02]  /*5ec0*/  LEA R236, P4, R5.reuse, R236, 0x1 ;  /* 0x000000ec05ec7211 */ /* 0x040fe400078808ff */
[----:B------:R-:W-:Y:S03]  /*5ed0*/  SHF.R.S32.HI R6, RZ, 0x1f, R5 ;  /* 0x0000001fff067819 */ /* 0x000fe60000011405 */
[----:B------:R1:W-:Y:S01]  /*5ee0*/  @P3 STS [R4+0x6000], RZ ;  /* 0x006000ff04003388 */ /* 0x0003e20000000800 */
[----:B------:R-:W-:Y:S01]  /*5ef0*/  LEA.HI.X R235, R5, R235, R6, 0x1, P4 ;  /* 0x000000eb05eb7211 */ /* 0x000fe200020f0c06 */
[--C-:B------:R-:W-:Y:S01]  /*5f00*/  @!P2 IMAD.MOV.U32 R8, RZ, RZ, R236.reuse ;  /* 0x000000ffff08a224 */ /* 0x100fe200078e00ec */
[----:B------:R-:W-:Y:S01]  /*5f10*/  @!P3 MOV R10, R236 ;  /* 0x000000ec000ab202 */ /* 0x000fe20000000f00 */
[----:B------:R1:W-:Y:S01]  /*5f20*/  @P3 STS [R4+0x6004], RZ ;  /* 0x006004ff04003388 */ /* 0x0003e20000000800 */
[-C--:B------:R-:W-:Y:S01]  /*5f30*/  @!P2 MOV R9, R235.reuse ;  /* 0x000000eb0009a202 */ /* 0x080fe20000000f00 */
[----:B------:R-:W-:Y:S01]  /*5f40*/  @!P3 IMAD.MOV.U32 R11, RZ, RZ, R235 ;  /* 0x000000ffff0bb224 */ /* 0x000fe200078e00eb */
[----:B------:R-:W-:Y:S01]  /*5f50*/  @!P1 MOV R7, R235 ;  /* 0x000000eb00079202 */ /* 0x000fe20000000f00 */
[----:B------:R1:W-:Y:S01]  /*5f60*/  @P3 STS.64 [R4+0x6008], RZ ;  /* 0x006008ff04003388 */ /* 0x0003e20000000a00 */
[----:B------:R-:W-:Y:S03]  /*5f70*/  @!P1 IMAD.MOV.U32 R6, RZ, RZ, R236 ;  /* 0x000000ffff069224 */ /* 0x000fe600078e00ec */
        /* <DEDUP_REMOVED lines=9> */
[----:B------:R1:W-:Y:S04]  /*6010*/  @P1 STS.128 [R4+0x8000], RZ ;  /* 0x008000ff04001388 */ /* 0x0003e80000000c00 */
[----:B------:R-:W-:Y:S01]  /*6020*/  @!PT LDS RZ, [RZ] ;  /* 0x00000000fffff984 */ /* 0x000fe20000000800 */
[----:B------:R-:W-:Y:S01]  /*6030*/  @!PT LDS RZ, [RZ] ;  /* 0x00000000fffff984 */ /* 0x000fe20000000800 */
[----:B------:R-:W-:Y:S01]  /*6040*/  @!PT LDS RZ, [RZ] ;  /* 0x00000000fffff984 */ /* 0x000fe20000000800 */
[----:B------:R1:W-:Y:S04]  /*6050*/  @!P1 LDGSTS.E.BYPASS.LTC128B.128 [R4+0x8000], [R6.64+0x80] ;  /* 0x0800008006049fae */ /* 0x0003e8000b901d44 */
[----:B------:R-:W0:Y:S02]  /*6060*/  LDGDEPBAR ;  /* 0x00000000000079af */ /* 0x000e240000000000 */
.L_x_51:
[----:B------:R-:W-:Y:S01]  /*6070*/  LDSM.16.M88.4 R24, [R221] ;  /* 0x00000000dd18783b */ /* 0x000fe20000000200 */
[----:B------:R-:W-:Y:S01]  /*6080*/  IMAD.MOV.U32 R144, RZ, RZ, c[0x0][0x22c] ;  /* 0x00008b00ff907624 */ /* 0x000fe200078e00ff */
[----:B------:R-:W-:Y:S02]  /*6090*/  ULOP3.LUT UR8, UR7, 0x1, URZ, 0xc0, !UPT ;  /* 0x0000000107087892 */ /* 0x000fe4000f8ec03f */
[----:B-1----:R-:W1:Y:S01]  /*60a0*/  LDSM.16.MT88.4 R8, [R0+0x9000] ;  /* 0x009000000008783b */ /* 0x002e620000004200 */
[----:B------:R-:W-:Y:S01]  /*60b0*/  IMAD R144, R144, c[0x0][0x1c0], RZ ;  /* 0x0000700090907a24 */ /* 0x000fe200078e02ff */
[----:B------:R-:W-:Y:S02]  /*60c0*/  UISETP.NE.U32.AND UP1, UPT, UR8, 0x1, UPT ;  /* 0x000000010800788c */ /* 0x000fe4000bf25070 */
[----:B------:R-:W2:Y:S01]  /*60d0*/  LDSM.16.MT88.4 R16, [R0+0xb000] ;  /* 0x00b000000010783b */ /* 0x000ea20000004200 */
        /* <DEDUP_REMOVED lines=11> */
[----:B------:R-:W3:Y:S04]  /*6190*/  LDSM.16.MT88.4 R132, [R0+0x9400] ;  /* 0x009400000084783b */ /* 0x000ee80000004200 */
[----:B------:R2:W4:Y:S04]  /*61a0*/  LDL R145, [R1+0xc] ;  /* 0x00000c0001917983 */ /* 0x0005280000100800 */
[----:B------:R-:W3:Y:S04]  /*61b0*/  LDSM.16.MT88.4 R136, [R0+0xb400] ;  /* 0x00b400000088783b */ /* 0x000ee80000004200 */
[----:B------:R3:W4:Y:S01]  /*61c0*/  LDL R146, [R1+0x4] ;  /* 0x0000040001927983 */ /* 0x0007220000100800 */
[C---:B-1----:R-:W-:Y:S03]  /*61d0*/  HMMA.16816.F32.BF16 R4, R24.reuse, R8, RZ ;  /* 0x000000081804723c */ /* 0x042fe600000418ff */
[----:B------:R-:W1:Y:S04]  /*61e0*/  LDSM.16.MT88.4 R140, [R0+0xd400] ;  /* 0x00d40000008c783b */ /* 0x000e680000004200 */
[----:B------:R1:W4:Y:S01]  /*61f0*/  LDL R147, [R1] ;  /* 0x0000000001937983 */ /* 0x0003220000100800 */
[C---:B------:R-:W-:Y:S03]  /*6200*/  HMMA.16816.F32.BF16 R8, R24.reuse, R10, RZ ;  /* 0x0000000a1808723c */ /* 0x040fe600000418ff */
[----:B------:R1:W4:Y:S05]  /*6210*/  LDL R148, [R1+0x8] ;  /* 0x0000080001947983 */ /* 0x00032a0000100800 */
[C---:B--2---:R-:W-:Y:S08]  /*6220*/  HMMA.16816.F32.BF16 R12, R24.reuse, R16, RZ ;  /* 0x00000010180c723c */ /* 0x044ff000000418ff */
[C---:B------:R-:W-:Y:S08]  /*6230*/  HMMA.16816.F32.BF16 R16, R24.reuse, R18, RZ ;  /* 0x000000121810723c */ /* 0x040ff000000418ff */
[C---:B---3--:R-:W-:Y:S08]  /*6240*/  HMMA.16816.F32.BF16 R20, R24.reuse, R28, RZ ;  /* 0x0000001c1814723c */ /* 0x048ff000000418ff */
[----:B------:R-:W-:Y:S01]  /*6250*/  HMMA.16816.F32.BF16 R24, R24, R30, RZ ;  /* 0x0000001e1818723c */ /* 0x000fe200000418ff */
[----:B------:R-:W-:Y:S07]  /*6260*/  LDSM.16.M88.4 R28, [R224] ;  /* 0x00000000e01c783b */ /* 0x000fee0000000200 */
[C---:B------:R-:W-:Y:S08]  /*6270*/  HMMA.16816.F32.BF16 R4, R32.reuse, R132, R4 ;  /* 0x000000842004723c */ /* 0x040ff00000041804 */
[C---:B------:R-:W-:Y:S01]  /*6280*/  HMMA.16816.F32.BF16 R8, R32.reuse, R134, R8 ;  /* 0x000000862008723c */ /* 0x040fe20000041808 */
[----:B------:R-:W2:Y:S07]  /*6290*/  LDSM.16.MT88.4 R132, [R0+0x9800] ;  /* 0x009800000084783b */ /* 0x000eae0000004200 */
[C---:B------:R-:W-:Y:S08]  /*62a0*/  HMMA.16816.F32.BF16 R12, R32.reuse, R136, R12 ;  /* 0x00000088200c723c */ /* 0x040ff0000004180c */
[C---:B------:R-:W-:Y:S01]  /*62b0*/  HMMA.16816.F32.BF16 R16, R32.reuse, R138, R16 ;  /* 0x0000008a2010723c */ /* 0x040fe20000041810 */
[----:B------:R-:W3:Y:S07]  /*62c0*/  LDSM.16.MT88.4 R136, [R0+0xb800] ;  /* 0x00b800000088783b */ /* 0x000eee0000004200 */
[C---:B-1----:R-:W-:Y:S08]  /*62d0*/  HMMA.16816.F32.BF16 R20, R32.reuse, R140, R20 ;  /* 0x0000008c2014723c */ /* 0x042ff00000041814 */
[----:B------:R-:W-:Y:S01]  /*62e0*/  HMMA.16816.F32.BF16 R24, R32, R142, R24 ;  /* 0x0000008e2018723c */ /* 0x000fe20000041818 */
[----:B------:R-:W1:Y:S04]  /*62f0*/  LDSM.16.MT88.4 R32, [R0+0xd800] ;  /* 0x00d800000020783b */ /* 0x000e680000004200 */
[----:B------:R-:W-:Y:S03]  /*6300*/  LDSM.16.MT88.4 R140, [R0+0xbc00] ;  /* 0x00bc0000008c783b */ /* 0x000fe60000004200 */
[C---:B--2---:R-:W-:Y:S08]  /*6310*/  HMMA.16816.F32.BF16 R4, R28.reuse, R132, R4 ;  /* 0x000000841c04723c */ /* 0x044ff00000041804 */
[C---:B------:R-:W-:Y:S01]  /*6320*/  HMMA.16816.F32.BF16 R8, R28.reuse, R134, R8 ;  /* 0x000000861c08723c */ /* 0x040fe20000041808 */
[----:B------:R-:W-:Y:S07]  /*6330*/  LDSM.16.M88.4 R132, [R223] ;  /* 0x00000000df84783b */ /* 0x000fee0000000200 */
[C---:B---3--:R-:W-:Y:S08]  /*6340*/  HMMA.16816.F32.BF16 R12, R28.reuse, R136, R12 ;  /* 0x000000881c0c723c */ /* 0x048ff0000004180c */
[C---:B------:R-:W-:Y:S01]  /*6350*/  HMMA.16816.F32.BF16 R16, R28.reuse, R138, R16 ;  /* 0x0000008a1c10723c */ /* 0x040fe20000041810 */
[----:B------:R-:W2:Y:S07]  /*6360*/  LDSM.16.MT88.4 R136, [R0+0x9c00] ;  /* 0x009c00000088783b */ /* 0x000eae0000004200 */
[C---:B-1----:R-:W-:Y:S08]  /*6370*/  HMMA.16816.F32.BF16 R20, R28.reuse, R32, R20 ;  /* 0x000000201c14723c */ /* 0x042ff00000041814 */
[----:B------:R-:W-:Y:S01]  /*6380*/  HMMA.16816.F32.BF16 R24, R28, R34, R24 ;  /* 0x000000221c18723c */ /* 0x000fe20000041818 */
[----:B------:R-:W1:Y:S04]  /*6390*/  LDSM.16.MT88.4 R28, [R0+0xdc00] ;  /* 0x00dc0000001c783b */ /* 0x000e680000004200 */
[----:B------:R-:W-:Y:S03]  /*63a0*/  LDSM.16.M88.4 R32, [R221+0x2000] ;  /* 0x00200000dd20783b */ /* 0x000fe60000000200 */
[C---:B--2---:R-:W-:Y:S08]  /*63b0*/  HMMA.16816.F32.BF16 R4, R132.reuse, R136, R4 ;  /* 0x000000888404723c */ /* 0x044ff00000041804 */
        /* <DEDUP_REMOVED lines=8> */
[----:B------:R-:W-:Y:S03]  /*6440*/  LDSM.16.M88.4 R132, [R222+0x2000] ;  /* 0x00200000de84783b */ /* 0x000fe60000000200 */
[C---:B--2---:R-:W-:Y:S08]  /*6450*/  HMMA.16816.F32.BF16 R4, R32.reuse, R136, R4 ;  /* 0x000000882004723c */ /* 0x044ff00000041804 */
[C---:B------:R-:W-:Y:S01]  /*6460*/  HMMA.16816.F32.BF16 R8, R32.reuse, R138, R8 ;  /* 0x0000008a2008723c */ /* 0x040fe20000041808 */
[----:B------:R-:W2:Y:S07]  /*6470*/  LDSM.16.MT88.4 R136, [R0+0xa400] ;  /* 0x00a400000088783b */ /* 0x000eae0000004200 */
[C---:B---3--:R-:W-:Y:S08]  /*6480*/  HMMA.16816.F32.BF16 R12, R32.reuse, R140, R12 ;  /* 0x0000008c200c723c */ /* 0x048ff0000004180c */
        /* <DEDUP_REMOVED lines=24> */
[----:B------:R1:W3:Y:S06]  /*6610*/  LDSM.16.MT88.4 R28, [R0+0xec00] ;  /* 0x00ec0000001c783b */ /* 0x0002ec0000004200 */
[----:B----4-:R-:W-:Y:S01]  /*6620*/  @P0 IADD3 R34, P2, R155, UR10, RZ ;  /* 0x0000000a9b220c10 */ /* 0x010fe2000ff5e0ff */
[----:B------:R-:W-:Y:S01]  /*6630*/  IMAD.MOV.U32 R32, RZ, RZ, R234 ;  /* 0x000000ffff207224 */ /* 0x000fe200078e00ea */
[C---:B--2---:R-:W-:Y:S01]  /*6640*/  HMMA.16816.F32.BF16 R4, R132.reuse, R136, R4 ;  /* 0x000000888404723c */ /* 0x044fe20000041804 */
[----:B------:R-:W-:Y:S04]  /*6650*/  @UP5 UIADD3 UR10, UP4, UR10, -0x100, URZ ;  /* 0xffffff000a0a5890 */ /* 0x000fe8000ff9e03f */
[----:B------:R-:W-:Y:S01]  /*6660*/  @P0 IADD3.X R35, R154, UR9, RZ, P2, !PT ;  /* 0x000000099a230c10 */ /* 0x000fe200097fe4ff */
[----:B------:R-:W-:Y:S01]  /*6670*/  IMAD.MOV.U32 R33, RZ, RZ, R233 ;  /* 0x000000ffff217224 */ /* 0x000fe200078e00e9 */
[----:B------:R-:W-:Y:S01]  /*6680*/  @UP5 UIADD3.X UR9, UR9, -0x1, URZ, UP4, !UPT ;  /* 0xffffffff09095890 */ /* 0x000fe2000a7fe43f */
[C---:B------:R-:W-:Y:S02]  /*6690*/  HMMA.16816.F32.BF16 R8, R132.reuse, R138, R8 ;  /* 0x0000008a8408723c */ /* 0x040fe40000041808 */
[----:B------:R-:W2:Y:S04]  /*66a0*/  @P0 LDG.E R145, [R34.64+0x20] ;  /* 0x0000200422910981 */ /* 0x000ea8000c1e1900 */
[----:B------:R-:W4:Y:S01]  /*66b0*/  @P0 LDG.E R146, [R34.64+0xa0] ;  /* 0x0000a00422920981 */ /* 0x000f22000c1e1900 */
[----:B-1----:R-:W-:Y:S01]  /*66c0*/  IMAD.MOV.U32 R0, RZ, RZ, c[0x0][0x22c] ;  /* 0x00008b00ff007624 */ /* 0x002fe200078e00ff */
[C---:B---3--:R-:W-:Y:S02]  /*66d0*/  HMMA.16816.F32.BF16 R12, R132.reuse, R140, R12 ;  /* 0x0000008c840c723c */ /* 0x048fe4000004180c */
[----:B------:R-:W3:Y:S02]  /*66e0*/  @P0 LDG.E R147, [R34.64+0x80] ;  /* 0x0000800422930981 */ /* 0x000ee4000c1e1900 */
[----:B------:R-:W-:Y:S02]  /*66f0*/  IMAD R0, R0, c[0x0][0x1c0], RZ ;  /* 0x0000700000007a24 */ /* 0x000fe400078e02ff */
[----:B------:R-:W3:Y:S01]  /*6700*/  @P0 LDG.E R148, [R34.64] ;  /* 0x0000000422940981 */ /* 0x000ee2000c1e1900 */
[----:B------:R-:W-:Y:S01]  /*6710*/  IMAD.MOV.U32 R141, RZ, RZ, c[0x0][0x22c] ;  /* 0x00008b00ff8d7624 */ /* 0x000fe200078e00ff */
[C---:B------:R-:W-:Y:S01]  /*6720*/  HMMA.16816.F32.BF16 R16, R132.reuse, R142, R16 ;  /* 0x0000008e8410723c */ /* 0x040fe20000041810 */
[----:B------:R-:W-:Y:S01]  /*6730*/  IMAD.MOV.U32 R140, RZ, RZ, c[0x0][0x22c] ;  /* 0x00008b00ff8c7624 */ /* 0x000fe200078e00ff */
[----:B------:R-:W-:Y:S02]  /*6740*/  RED.E.ADD.F32.FTZ.RN.STRONG.GPU [R32.64], R4 ;  /* 0x000000042000798e */ /* 0x000fe4000c10e784 */
[----:B------:R-:W-:Y:S02]  /*6750*/  IMAD R0, R0, 0x30, RZ ;  /* 0x0000003000007824 */ /* 0x000fe400078e02ff */
[----:B------:R-:W-:Y:S02]  /*6760*/  IMAD R141, R141, c[0x0][0x1c0], RZ ;  /* 0x000070008d8d7a24 */ /* 0x000fe400078e02ff */
[C---:B------:R-:W-:Y:S04]  /*6770*/  HMMA.16816.F32.BF16 R20, R132.reuse, R28, R20 ;  /* 0x0000001c8414723c */ /* 0x040fe80000041814 */
[----:B------:R-:W-:Y:S02]  /*6780*/  IMAD R141, R141, 0x28, RZ ;  /* 0x000000288d8d7824 */ /* 0x000fe400078e02ff */
[----:B------:R-:W-:Y:S01]  /*6790*/  IMAD R140, R140, c[0x0][0x1c0], RZ ;  /* 0x000070008c8c7a24 */ /* 0x000fe200078e02ff */
[CC--:B------:R-:W-:Y:S01]  /*67a0*/  LEA R28, P1, R144.reuse, R32.reuse, 0x2 ;  /* 0x00000020901c7211 */ /* 0x0c0fe200078210ff */
[----:B------:R-:W-:Y:S04]  /*67b0*/  HMMA.16816.F32.BF16 R24, R132, R30, R24 ;  /* 0x0000001e8418723c */ /* 0x000fe80000041818 */
[-C--:B------:R-:W-:Y:S01]  /*67c0*/  LEA.HI.X.SX32 R29, R144, R33.reuse, 0x2, P1 ;  /* 0x00000021901d7211 */ /* 0x080fe200008f16ff */
[----:B------:R-:W-:Y:S02]  /*67d0*/  IMAD R140, R140, 0x38, RZ ;  /* 0x000000388c8c7824 */ /* 0x000fe400078e02ff */
[CC--:B------:R-:W-:Y:S02]  /*67e0*/  LEA R30, P2, R141.reuse, R32.reuse, 0x2 ;  /* 0x000000208d1e7211 */ /* 0x0c0fe400078410ff */
[----:B------:R-:W-:Y:S03]  /*67f0*/  RED.E.ADD.F32.FTZ.RN.STRONG.GPU [R28.64], R5 ;  /* 0x000000051c00798e */ /* 0x000fe6000c10e784 */
[-C--:B------:R-:W-:Y:S01]  /*6800*/  LEA.HI.X.SX32 R31, R141, R33.reuse, 0x2, P2 ;  /* 0x000000218d1f7211 */ /* 0x080fe200010f16ff */
[----:B--2---:R1:W-:Y:S04]  /*6810*/  @P0 STL [R1+0xc], R145 ;  /* 0x00000c9101000387 */ /* 0x0043e80000100800 */
[----:B------:R-:W2:Y:S04]  /*6820*/  LDL R139, [R1+0x1c] ;  /* 0x00001c00018b7983 */ /* 0x000ea80000100800 */
[----:B------:R-:W2:Y:S04]  /*6830*/  LDL R138, [R1+0x24] ;  /* 0x00002400018a7983 */ /* 0x000ea80000100800 */
[----:B----4-:R4:W-:Y:S04]  /*6840*/  @P0 STL [R1+0x4], R146 ;  /* 0x0000049201000387 */ /* 0x0109e80000100800 */
[----:B---3--:R3:W-:Y:S04]  /*6850*/  @P0 STL [R1], R147 ;  /* 0x0000009301000387 */ /* 0x0087e80000100800 */
[----:B------:R3:W-:Y:S01]  /*6860*/  @P0 STL [R1+0x8], R148 ;  /* 0x0000089401000387 */ /* 0x0007e20000100800 */
[----:B-1----:R-:W-:Y:S04]  /*6870*/  IMAD.MOV.U32 R145, RZ, RZ, c[0x0][0x22c] ;  /* 0x00008b00ff917624 */ /* 0x002fe800078e00ff */
[----:B------:R-:W-:Y:S04]  /*6880*/  IMAD R145, R145, c[0x0][0x1c0], RZ ;  /* 0x0000700091917a24 */ /* 0x000fe800078e02ff */
[----:B------:R-:W-:Y:S02]  /*6890*/  IMAD.SHL.U32 R145, R145, 0x10, RZ ;  /* 0x0000001091917824 */ /* 0x000fe400078e00ff */
[----:B----4-:R-:W-:Y:S03]  /*68a0*/  IMAD.MOV.U32 R146, RZ, RZ, c[0x0][0x22c] ;  /* 0x00008b00ff927624 */ /* 0x010fe600078e00ff */
[CC--:B------:R-:W-:Y:S02]  /*68b0*/  LEA R136, P0, R145.reuse, R32.reuse, 0x2 ;  /* 0x0000002091887211 */ /* 0x0c0fe400078010ff */
[C---:B------:R-:W-:Y:S01]  /*68c0*/  IADD3 R134, R145.reuse, 0x40, RZ ;  /* 0x0000004091867810 */ /* 0x040fe20007ffe0ff */
[----:B---3--:R-:W-:Y:S01]  /*68d0*/  IMAD.MOV.U32 R147, RZ, RZ, c[0x0][0x22c] ;  /* 0x00008b00ff937624 */ /* 0x008fe200078e00ff */
[-C--:B------:R-:W-:Y:S01]  /*68e0*/  LEA.HI.X.SX32 R137, R145, R33.reuse, 0x2, P0 ;  /* 0x0000002191897211 */ /* 0x080fe200000f16ff */
[----:B------:R-:W-:Y:S02]  /*68f0*/  IMAD R146, R146, c[0x0][0x1c0], RZ ;  /* 0x0000700092927a24 */ /* 0x000fe400078e02ff */
[----:B------:R-:W-:Y:S02]  /*6900*/  IMAD R147, R147, c[0x0][0x1c0], RZ ;  /* 0x0000700093937a24 */ /* 0x000fe400078e02ff */
[----:B------:R1:W-:Y:S01]  /*6910*/  RED.E.ADD.F32.FTZ.RN.STRONG.GPU [R136.64], R6 ;  /* 0x000000068800798e */ /* 0x0003e2000c10e784 */
[----:B------:R-:W-:Y:S02]  /*6920*/  IMAD.SHL.U32 R146, R146, 0x20, RZ ;  /* 0x0000002092927824 */ /* 0x000fe400078e00ff */
[----:B------:R-:W-:Y:S02]  /*6930*/  IMAD R147, R147, 0x18, RZ ;  /* 0x0000001893937824 */ /* 0x000fe400078e02ff */
[----:B------:R-:W-:Y:S01]  /*6940*/  IMAD.MOV.U32 R148, RZ, RZ, c[0x0][0x22c] ;  /* 0x00008b00ff947624 */ /* 0x000fe200078e00ff */
[-C--:B------:R-:W-:Y:S02]  /*6950*/  LEA R34, P0, R146, R32.reuse, 0x2 ;  /* 0x0000002092227211 */ /* 0x080fe400078010ff */
[CC--:B------:R-:W-:Y:S01]  /*6960*/  LEA R132, P1, R147.reuse, R32.reuse, 0x2 ;  /* 0x0000002093847211 */ /* 0x0c0fe200078210ff */
[----:B------:R-:W-:Y:S01]  /*6970*/  IMAD R148, R148, c[0x0][0x1c0], RZ ;  /* 0x0000700094947a24 */ /* 0x000fe200078e02ff */
[-C--:B------:R-:W-:Y:S01]  /*6980*/  LEA.HI.X.SX32 R35, R146, R33.reuse, 0x2, P0 ;  /* 0x0000002192237211 */ /* 0x080fe200000f16ff */
[----:B------:R-:W-:Y:S01]  /*6990*/  IMAD.MOV.U32 R146, RZ, RZ, c[0x0][0x22c] ;  /* 0x00008b00ff927624 */ /* 0x000fe200078e00ff */
[-C--:B------:R-:W-:Y:S01]  /*69a0*/  LEA.HI.X.SX32 R133, R147, R33.reuse, 0x2, P1 ;  /* 0x0000002193857211 */ /* 0x080fe200008f16ff */
[----:B------:R-:W-:Y:S01]  /*69b0*/  IMAD.SHL.U32 R148, R148, 0x10, RZ ;  /* 0x0000001094947824 */ /* 0x000fe200078e00ff */
[CC--:B------:R-:W-:Y:S01]  /*69c0*/  LEA R4, P1, R0.reuse, R32.reuse, 0x2 ;  /* 0x0000002000047211 */ /* 0x0c0fe200078210ff */
[----:B------:R-:W-:Y:S02]  /*69d0*/  IMAD.MOV.U32 R147, RZ, RZ, c[0x0][0x22c] ;  /* 0x00008b00ff937624 */ /* 0x000fe400078e00ff */
[----:B------:R3:W-:Y:S01]  /*69e0*/  RED.E.ADD.F32.FTZ.RN.STRONG.GPU [R132.64], R7 ;  /* 0x000000078400798e */ /* 0x0007e2000c10e784 */
[-C--:B------:R-:W-:Y:S01]  /*69f0*/  LEA.HI.X.SX32 R5, R0, R33.reuse, 0x2, P1 ;  /* 0x0000002100057211 */ /* 0x080fe200008f16ff */
[----:B------:R-:W-:Y:S02]  /*6a00*/  IMAD R147, R147, c[0x0][0x1c0], RZ ;  /* 0x0000700093937a24 */ /* 0x000fe400078e02ff */
[----:B------:R-:W4:Y:S01]  /*6a10*/  LDL R0, [R1+0x20] ;  /* 0x0000200001007983 */ /* 0x000f220000100800 */
[----:B------:R-:W-:Y:S02]  /*6a20*/  IMAD R146, R146, c[0x0][0x1c0], RZ ;  /* 0x0000700092927a24 */ /* 0x000fe400078e02ff */
[----:B------:R-:W-:Y:S01]  /*6a30*/  IMAD.SHL.U32 R147, R147, 0x10, RZ ;  /* 0x0000001093937824 */ /* 0x000fe200078e00ff */
[----:B------:R3:W-:Y:S01]  /*6a40*/  RED.E.ADD.F32.FTZ.RN.STRONG.GPU [R34.64], R8 ;  /* 0x000000082200798e */ /* 0x0007e2000c10e784 */
[----:B------:R-:W-:Y:S01]  /*6a50*/  IMAD.SHL.U32 R146, R146, 0x8, RZ ;  /* 0x0000000892927824 */ /* 0x000fe200078e00ff */
[-C--:B-1----:R-:W-:Y:S02]  /*6a60*/  LEA R6, P0, R140, R32.reuse, 0x2 ;  /* 0x000000208c067211 */ /* 0x082fe400078010ff */
[----:B------:R1:W-:Y:S01]  /*6a70*/  RED.E.ADD.F32.FTZ.RN.STRONG.GPU [R30.64], R9 ;  /* 0x000000091e00798e */ /* 0x0003e2000c10e784 */
[C---:B------:R-:W-:Y:S02]  /*6a80*/  IADD3 R142, R147.reuse, 0x20, RZ ;  /* 0x00000020938e7810 */ /* 0x040fe40007ffe0ff */
[----:B------:R-:W-:Y:S01]  /*6a90*/  IADD3 R141, R147, 0x20, RZ ;  /* 0x00000020938d7810 */ /* 0x000fe20007ffe0ff */
[----:B------:R1:W-:Y:S02]  /*6aa0*/  RED.E.ADD.F32.FTZ.RN.STRONG.GPU [R4.64], R10 ;  /* 0x0000000a0400798e */ /* 0x0003e4000c10e784 */
[C---:B------:R-:W-:Y:S02]  /*6ab0*/  IMAD.IADD R142, R146.reuse, 0x1, R142 ;  /* 0x00000001928e7824 */ /* 0x040fe400078e028e */
[C---:B------:R-:W-:Y:S04]  /*6ac0*/  IMAD.IADD R141, R146.reuse, 0x1, R141 ;  /* 0x00000001928d7824 */ /* 0x040fe800078e028d */
[----:B------:R-:W-:Y:S01]  /*6ad0*/  IMAD.IADD R141, R146, 0x1, R141 ;  /* 0x00000001928d7824 */ /* 0x000fe200078e028d */
[----:B---3--:R-:W3:Y:S01]  /*6ae0*/  LDL R132, [R1+0x18] ;  /* 0x0000180001847983 */ /* 0x008ee20000100800 */
[-C--:B------:R-:W-:Y:S02]  /*6af0*/  LEA.HI.X.SX32 R7, R140, R33.reuse, 0x2, P0 ;  /* 0x000000218c077211 */ /* 0x080fe400000f16ff */
[----:B------:R-:W-:Y:S02]  /*6b00*/  IADD3 R140, R148, 0x20, RZ ;  /* 0x00000020948c7810 */ /* 0x000fe40007ffe0ff */
[C---:B------:R-:W-:Y:S01]  /*6b10*/  IADD3 R133, R145.reuse, 0x40, RZ ;  /* 0x0000004091857810 */ /* 0x040fe20007ffe0ff */
[----:B------:R1:W-:Y:S01]  /*6b20*/  RED.E.ADD.F32.FTZ.RN.STRONG.GPU [R6.64], R11 ;  /* 0x0000000b0600798e */ /* 0x0003e2000c10e784 */
[C---:B------:R-:W-:Y:S03]  /*6b30*/  IADD3 R35, R145.reuse, 0x40, RZ ;  /* 0x0000004091237810 */ /* 0x040fe60007ffe0ff */
[----:B------:R1:W-:Y:S01]  /*6b40*/  RED.E.ADD.F32.FTZ.RN.STRONG.GPU [R32.64+0x80], R12 ;  /* 0x0000800c2000798e */ /* 0x0003e2000c10e784 */
[----:B------:R-:W-:Y:S01]  /*6b50*/  IADD3 R34, R145, 0x40, RZ ;  /* 0x0000004091227810 */ /* 0x000fe20007ffe0ff */
[----:B------:R-:W-:Y:S01]  /*6b60*/  IMAD.IADD R133, R144, 0x1, R133 ;  /* 0x0000000190857824 */ /* 0x000fe200078e0285 */
[-C--:B-1----:R-:W-:Y:S01]  /*6b70*/  LEA R30, P1, R142, R32.reuse, 0x2 ;  /* 0x000000208e1e7211 */ /* 0x082fe200078210ff */
[----:B------:R1:W-:Y:S01]  /*6b80*/  RED.E.ADD.F32.FTZ.RN.STRONG.GPU [R28.64+0x80], R13 ;  /* 0x0000800d1c00798e */ /* 0x0003e2000c10e784 */
[----:B------:R-:W-:Y:S01]  /*6b90*/  IMAD.IADD R35, R144, 0x1, R35 ;  /* 0x0000000190237824 */ /* 0x000fe200078e0223 */
[-C--:B------:R-:W-:Y:S01]  /*6ba0*/  LEA R4, P0, R140, R32.reuse, 0x2 ;  /* 0x000000208c047211 */ /* 0x080fe200078010ff */
[----:B------:R-:W-:Y:S01]  /*6bb0*/  IMAD.IADD R34, R144, 0x1, R34 ;  /* 0x0000000190227824 */ /* 0x000fe200078e0222 */
[-C--:B------:R-:W-:Y:S01]  /*6bc0*/  LEA.HI.X.SX32 R31, R142, R33.reuse, 0x2, P1 ;  /* 0x000000218e1f7211 */ /* 0x080fe200008f16ff */
[----:B------:R-:W-:Y:S01]  /*6bd0*/  IMAD.IADD R133, R144, 0x1, R133 ;  /* 0x0000000190857824 */ /* 0x000fe200078e0285 */
[-C--:B------:R-:W-:Y:S01]  /*6be0*/  LEA.HI.X.SX32 R5, R140, R33.reuse, 0x2, P0 ;  /* 0x000000218c057211 */ /* 0x080fe200000f16ff */
[C---:B------:R-:W-:Y:S01]  /*6bf0*/  IMAD.IADD R34, R144.reuse, 0x1, R34 ;  /* 0x0000000190227824 */ /* 0x040fe200078e0222 */
[----:B------:R-:W-:Y:S01]  /*6c00*/  IADD3 R140, R147, 0x20, RZ ;  /* 0x00000020938c7810 */ /* 0x000fe20007ffe0ff */
[----:B------:R-:W-:Y:S01]  /*6c10*/  IMAD.IADD R133, R144, 0x1, R133 ;  /* 0x0000000190857824 */ /* 0x000fe200078e0285 */
[CC--:B------:R-:W-:Y:S01]  /*6c20*/  LEA R10, P0, R141.reuse, R32.reuse, 0x2 ;  /* 0x000000208d0a7211 */ /* 0x0c0fe200078010ff */
[----:B------:R1:W-:Y:S02]  /*6c30*/  RED.E.ADD.F32.FTZ.RN.STRONG.GPU [R4.64], R14 ;  /* 0x0000000e0400798e */ /* 0x0003e4000c10e784 */
[C---:B------:R-:W-:Y:S02]  /*6c40*/  IMAD.IADD R140, R146.reuse, 0x1, R140 ;  /* 0x00000001928c7824 */ /* 0x040fe400078e028c */
[----:B------:R1:W-:Y:S02]  /*6c50*/  RED.E.ADD.F32.FTZ.RN.STRONG.GPU [R30.64], R15 ;  /* 0x0000000f1e00798e */ /* 0x0003e4000c10e784 */
[C---:B------:R-:W-:Y:S01]  /*6c60*/  IMAD.IADD R140, R146.reuse, 0x1, R140 ;  /* 0x00000001928c7824 */ /* 0x040fe200078e028c */
[-C--:B------:R-:W-:Y:S03]  /*6c70*/  LEA.HI.X.SX32 R11, R141, R33.reuse, 0x2, P0 ;  /* 0x000000218d0b7211 */ /* 0x080fe600000f16ff */
[----:B------:R-:W-:Y:S01]  /*6c80*/  IMAD.IADD R140, R146, 0x1, R140 ;  /* 0x00000001928c7824 */ /* 0x000fe200078e028c */
[CC--:B------:R-:W-:Y:S01]  /*6c90*/  LEA R12, P4, R35.reuse, R32.reuse, 0x2 ;  /* 0x00000020230c7211 */ /* 0x0c0fe200078810ff */
[----:B------:R1:W-:Y:S03]  /*6ca0*/  RED.E.ADD.F32.FTZ.RN.STRONG.GPU [R10.64], R16 ;  /* 0x000000100a00798e */ /* 0x0003e6000c10e784 */
[CC--:B------:R-:W-:Y:S02]  /*6cb0*/  LEA R8, P2, R140.reuse, R32.reuse, 0x2 ;  /* 0x000000208c087211 */ /* 0x0c0fe400078410ff */
[-C--:B-1----:R-:W-:Y:S02]  /*6cc0*/  LEA.HI.X.SX32 R13, R35, R33.reuse, 0x2, P4 ;  /* 0x00000021230d7211 */ /* 0x082fe400020f16ff */
[-C--:B------:R-:W-:Y:S02]  /*6cd0*/  LEA.HI.X.SX32 R9, R140, R33.reuse, 0x2, P2 ;  /* 0x000000218c097211 */ /* 0x080fe400010f16ff */
[----:B------:R-:W-:Y:S04]  /*6ce0*/  LDSM.16.MT88.4 R140, [R3+0x1c00] ;  /* 0x001c0000038c783b */ /* 0x000fe80000004200 */
[----:B------:R1:W-:Y:S01]  /*6cf0*/  RED.E.ADD.F32.FTZ.RN.STRONG.GPU [R8.64], R17 ;  /* 0x000000110800798e */ /* 0x0003e2000c10e784 */
[CC--:B------:R-:W-:Y:S04]  /*6d00*/  LEA R14, P5, R134.reuse, R32.reuse, 0x2 ;  /* 0x00000020860e7211 */ /* 0x0c0fe800078a10ff */
[-C--:B------:R-:W-:Y:S02]  /*6d10*/  LEA.HI.X.SX32 R15, R134, R33.reuse, 0x2, P5 ;  /* 0x00000021860f7211 */ /* 0x080fe400028f16ff */
[CC--:B------:R-:W-:Y:S04]  /*6d20*/  LEA R10, P3, R34.reuse, R32.reuse, 0x2 ;  /* 0x00000020220a7211 */ /* 0x0c0fe800078610ff */
[-C--:B------:R-:W-:Y:S02]  /*6d30*/  LEA.HI.X.SX32 R11, R34, R33.reuse, 0x2, P3 ;  /* 0x00000021220b7211 */ /* 0x080fe400018f16ff */
[CC--:B-1----:R-:W-:Y:S04]  /*6d40*/  LEA R8, P2, R133.reuse, R32.reuse, 0x2 ;  /* 0x0000002085087211 */ /* 0x0c2fe800078410ff */
[-C--:B------:R-:W-:Y:S02]  /*6d50*/  LEA.HI.X.SX32 R9, R133, R33.reuse, 0x2, P2 ;  /* 0x0000002185097211 */ /* 0x080fe400010f16ff */
[CC--:B--2---:R-:W-:Y:S02]  /*6d60*/  LEA R6, P1, R139.reuse, R32.reuse, 0x2 ;  /* 0x000000208b067211 */ /* 0x0c4fe400078210ff */
[CC--:B------:R-:W-:Y:S02]  /*6d70*/  LEA R4, P0, R138.reuse, R32.reuse, 0x2 ;  /* 0x000000208a047211 */ /* 0x0c0fe400078010ff */
        /* <DEDUP_REMOVED lines=16> */
[CC--:B----4-:R-:W-:Y:S04]  /*6e80*/  LEA R4, P0, R0.reuse, R32.reuse, 0x2 ;  /* 0x0000002000047211 */ /* 0x0d0fe800078010ff */
[-C--:B------:R-:W-:Y:S02]  /*6e90*/  LEA.HI.X.SX32 R5, R0, R33.reuse, 0x2, P0 ;  /* 0x0000002100057211 */ /* 0x080fe400000f16ff */
[----:B------:R-:W-:Y:S01]  /*6ea0*/  PLOP3.LUT P0, PT, PT, PT, UP1, 0x80, 0x0 ;  /* 0x000000000000781c */ /* 0x000fe20003f0f018 */
[----:B------:R-:W-:Y:S01]  /*6eb0*/  @UP5 UIADD3 UR12, UP1, UR12, -0x100, URZ ;  /* 0xffffff000c0c5890 */ /* 0x000fe2000ff3e03f */
[C---:B------:R-:W-:Y:S03]  /*6ec0*/  IADD3 R0, R3.reuse, -0x3000, RZ ;  /* 0xffffd00003007810 */ /* 0x040fe60007ffe0ff */
[----:B------:R-:W-:Y:S08]  /*6ed0*/  @UP5 UIADD3.X UR11, UR11, -0x1, URZ, UP1, !UPT ;  /* 0xffffffff0b0b5890 */ /* 0x000ff00008ffe43f */
[----:B------:R-:W-:Y:S02]  /*6ee0*/  @P0 IADD3 R0, R3, 0x3000, RZ ;  /* 0x0000300003000810 */ /* 0x000fe40007ffe0ff */
[C---:B---3--:R-:W-:Y:S04]  /*6ef0*/  LEA R6, P1, R132.reuse, R32, 0x2 ;  /* 0x0000002084067211 */ /* 0x048fe800078210ff */
[----:B------:R-:W-:Y:S02]  /*6f00*/  LEA.HI.X.SX32 R7, R132, R33, 0x2, P1 ;  /* 0x0000002184077211 */ /* 0x000fe400008f16ff */
[----:B------:R-:W-:Y:S01]  /*6f10*/  LDSM.16.MT88.4 R32, [R2+0xf800] ;  /* 0x00f800000220783b */ /* 0x000fe20000004200 */
[----:B------:R-:W-:Y:S01]  /*6f20*/  ISETP.LT.AND P1, PT, RZ, UR7, PT ;  /* 0x00000007ff007c0c */ /* 0x000fe2000bf21270 */
[----:B------:R-:W-:Y:S02]  /*6f30*/  UMOV UR7, UR8 ;  /* 0x0000000800077c82 */ /* 0x000fe40008000000 */
        /* <DEDUP_REMOVED lines=231> */
.L_x_53:
        /* <DEDUP_REMOVED lines=18> */
.L_x_54:
[----:B------:R-:W-:Y:S01]  /*7ed0*/  BAR.SYNC.DEFER_BLOCKING 0x0 ;  /* 0x0000000000007b1d */ /* 0x000fe20000010000 */
[----:B-1---5:R-:W-:Y:S01]  /*7ee0*/  IMAD.SHL.U32 R3, R153, 0x2, RZ ;  /* 0x0000000299037824 */ /* 0x022fe200078e00ff */
[----:B------:R-:W-:Y:S01]  /*7ef0*/  USHF.L.U32 UR7, UR20, 0x7, URZ ;  /* 0x0000000714077899 */ /* 0x000fe2000800063f */
[--C-:B------:R-:W-:Y:S01]  /*7f00*/  SHF.R.S32.HI R7, RZ, 0x1f, R250.reuse ;  /* 0x0000001fff077819 */ /* 0x100fe200000114fa */
[----:B------:R-:W-:Y:S01]  /*7f10*/  IMAD.MOV.U32 R6, RZ, RZ, R250 ;  /* 0x000000ffff067224 */ /* 0x000fe200078e00fa */
[----:B------:R-:W-:Y:S01]  /*7f20*/  UIMAD UR6, UR20, -0x80, UR6 ;  /* 0xffffff80140678a4 */ /* 0x000fe2000f8e0206 */
[----:B------:R-:W1:Y:S01]  /*7f30*/  S2R R9, SR_TID.X ;  /* 0x0000000000097919 */ /* 0x000e620000002100 */
[----:B------:R-:W-:Y:S01]  /*7f40*/  USHF.R.S32.HI UR10, URZ, 0x1f, UR7 ;  /* 0x0000001f3f0a7899 */ /* 0x000fe20008011407 */
[----:B------:R-:W-:Y:S01]  /*7f50*/  IMAD.U32 R25, RZ, RZ, UR7 ;  /* 0x00000007ff197e24 */ /* 0x000fe2000f8e00ff */
[----:B------:R-:W-:Y:S01]  /*7f60*/  ULDC.64 UR8, c[0x0][0x3a0] ;  /* 0x0000e80000087ab9 */ /* 0x000fe20000000a00 */
[----:B------:R-:W-:Y:S01]  /*7f70*/  BSSY B0, `(.L_x_55) ;  /* 0x000002d000007945 */ /* 0x000fe20003800000 */
[----:B------:R-:W-:Y:S01]  /*7f80*/  UIMAD UR8, UR10, UR8, URZ ;  /* 0x000000080a0872a4 */ /* 0x000fe2000f8e023f */
[----:B------:R-:W-:-:S03]  /*7f90*/  IMAD.WIDE.U32 R4, R25, c[0x0][0x3a0], R6 ;  /* 0x0000e80019047a25 */ /* 0x000fc600078e0006 */
[----:B------:R-:W-:Y:S02]  /*7fa0*/  UIMAD UR8, UR7, UR9, UR8 ;  /* 0x00000009070872a4 */ /* 0x000fe4000f8e0208 */
[----:B------:R-:W-:-:S04]  /*7fb0*/  IADD3 R4, P0, R4, UR14, RZ ;  /* 0x0000000e04047c10 */ /* 0x000fc8000ff1e0ff */
[----:B------:R-:W-:Y:S01]  /*7fc0*/  IMAD.U32 R8, RZ, RZ, UR8 ;  /* 0x00000008ff087e24 */ /* 0x000fe2000f8e00ff */
[----:B------:R-:W-:Y:S01]  /*7fd0*/  ULDC.64 UR8, c[0x0][0x3b8] ;  /* 0x0000ee0000087ab9 */ /* 0x000fe20000000a00 */
[----:B------:R2:W3:Y:S01]  /*7fe0*/  LDS.128 R36, [R3+0xa000] ;  /* 0x00a0000003247984 */ /* 0x0004e20000000c00 */
[----:B------:R-:W-:Y:S02]  /*7ff0*/  UIMAD UR8, UR59, UR8, URZ ;  /* 0x000000083b0872a4 */ /* 0x000fe4000f8e023f */
[----:B------:R-:W-:Y:S01]  /*8000*/  IADD3.X R5, R5, UR15, R8, P0, !PT ;  /* 0x0000000f05057c10 */ /* 0x000fe200087fe408 */
[----:B------:R-:W-:Y:S01]  /*8010*/  IMAD.U32 R8, RZ, RZ, UR38 ;  /* 0x00000026ff087e24 */ /* 0x000fe2000f8e00ff */
[----:B------:R2:W4:Y:S01]  /*8020*/  LDS.128 R32, [R3+0xc000] ;  /* 0x00c0000003207984 */ /* 0x0005220000000c00 */
[----:B------:R-:W-:Y:S01]  /*8030*/  UIMAD UR8, UR38, UR9, UR8 ;  /* 0x00000009260872a4 */ /* 0x000fe2000f8e0208 */
[----:B-1----:R-:W-:Y:S02]  /*8040*/  SHF.R.S32.HI R0, RZ, 0x1f, R9 ;  /* 0x0000001fff007819 */ /* 0x002fe40000011409 */
[----:B------:R2:W1:Y:S02]  /*8050*/  LDS.128 R28, [R3+0xe000] ;  /* 0x00e00000031c7984 */ /* 0x0004640000000c00 */
[----:B------:R-:W-:Y:S01]  /*8060*/  LEA.HI R0, R0, R9, RZ, 0x2 ;  /* 0x0000000900007211 */ /* 0x000fe200078f10ff */
[----:B------:R-:W-:Y:S01]  /*8070*/  IMAD.WIDE.U32 R8, R8, c[0x0][0x3b8], R4 ;  /* 0x0000ee0008087a25 */ /* 0x000fe200078e0004 */
[----:B------:R2:W1:Y:S02]  /*8080*/  LDS.128 R48, [R3+0xf000] ;  /* 0x00f0000003307984 */ /* 0x0004640000000c00 */
[----:B------:R-:W-:-:S02]  /*8090*/  SHF.R.S32.HI R0, RZ, 0x2, R0 ;  /* 0x00000002ff007819 */ /* 0x000fc40000011400 */
[----:B------:R2:W1:Y:S01]  /*80a0*/  LDS.128 R60, [R3+0x10000] ;  /* 0x01000000033c7984 */ /* 0x0004620000000c00 */
[----:B------:R-:W-:Y:S02]  /*80b0*/  IADD3 R24, R9, UR8, RZ ;  /* 0x0000000809187c10 */ /* 0x000fe4000fffe0ff */
[----:B------:R-:W-:Y:S01]  /*80c0*/  ISETP.GE.AND P4, PT, R0, UR6, PT ;  /* 0x0000000600007c0c */ /* 0x000fe2000bf86270 */
[----:B------:R2:W1:Y:S01]  /*80d0*/  LDS.128 R44, [R3+0x11000] ;  /* 0x01100000032c7984 */ /* 0x0004620000000c00 */
[----:B------:R-:W-:-:S03]  /*80e0*/  SHF.R.S32.HI R26, RZ, 0x1f, R0 ;  /* 0x0000001fff1a7819 */ /* 0x000fc60000011400 */
[----:B------:R2:W1:Y:S04]  /*80f0*/  LDS.128 R56, [R3+0x12000] ;  /* 0x0120000003387984 */ /* 0x0004680000000c00 */
[----:B------:R2:W1:Y:S04]  /*8100*/  LDS.128 R40, [R3+0x13000] ;  /* 0x0130000003287984 */ /* 0x0004680000000c00 */
[----:B------:R2:W1:Y:S01]  /*8110*/  LDS.128 R52, [R3+0x14000] ;  /* 0x0140000003347984 */ /* 0x0004620000000c00 */
[----:B------:R-:W-:Y:S05]  /*8120*/  @P4 BRA `(.L_x_56) ;  /* 0x0000011000004947 */ /* 0x000fea0003800000 */
[----:B------:R-:W-:Y:S01]  /*8130*/  ISETP.GE.AND P3, PT, R250, c[0x0][0x220], PT ;  /* 0x00008800fa007a0c */ /* 0x000fe20003f66270 */
[----:B------:R-:W5:Y:S01]  /*8140*/  LDS.128 R20, [R3+0xb000] ;  /* 0x00b0000003147984 */ /* 0x000f620000000c00 */
[----:B------:R-:W-:Y:S01]  /*8150*/  MOV R5, R24 ;  /* 0x0000001800057202 */ /* 0x000fe20000000f00 */
[----:B------:R-:W-:Y:S01]  /*8160*/  IMAD.MOV.U32 R4, RZ, RZ, R8 ;  /* 0x000000ffff047224 */ /* 0x000fe200078e0008 */
[----:B------:R-:W-:Y:S01]  /*8170*/  ISETP.GE.AND P2, PT, R152, c[0x0][0x220], PT ;  /* 0x0000880098007a0c */ /* 0x000fe20003f46270 */
[----:B------:R-:W-:Y:S01]  /*8180*/  LDS.128 R12, [R3+0xd000] ;  /* 0x00d00000030c7984 */ /* 0x000fe20000000c00 */
[----:B------:R-:W-:Y:S01]  /*8190*/  ISETP.GE.AND P1, PT, R149, c[0x0][0x220], PT ;  /* 0x0000880095007a0c */ /* 0x000fe20003f26270 */
[----:B------:R-:W-:-:S05]  /*81a0*/  IMAD.WIDE.U32 R10, R0, c[0x0][0x3a0], R4 ;  /* 0x0000e800000a7a25 */ /* 0x000fca00078e0004 */
[----:B------:R-:W-:Y:S01]  /*81b0*/  LEA R4, P0, R10, c[0x0][0x340], 0x1 ;  /* 0x0000d0000a047a11 */ /* 0x000fe200078008ff */
[----:B------:R2:W4:Y:S02]  /*81c0*/  @!P3 LDS.128 R16, [R3+0x9000] ;  /* 0x009000000310b984 */ /* 0x0005240000000c00 */
[----:B--2---:R-:W-:-:S04]  /*81d0*/  IMAD R3, R26, c[0x0][0x3a0], RZ ;  /* 0x0000e8001a037a24 */ /* 0x004fc800078e02ff */
[----:B------:R-:W-:-:S04]  /*81e0*/  IMAD R3, R0, c[0x0][0x3a4], R3 ;  /* 0x0000e90000037a24 */ /* 0x000fc800078e0203 */
[----:B------:R-:W-:-:S05]  /*81f0*/  IMAD.IADD R3, R11, 0x1, R3 ;  /* 0x000000010b037824 */ /* 0x000fca00078e0203 */
[----:B------:R-:W-:-:S05]  /*8200*/  LEA.HI.X R5, R10, c[0x0][0x344], R3, 0x1, P0 ;  /* 0x0000d1000a057a11 */ /* 0x000fca00000f0c03 */
[----:B-----5:R2:W-:Y:S04]  /*8210*/  @!P2 STG.E.128 [R4.64+0x40], R20 ;  /* 0x000040140400a986 */ /* 0x0205e8000c101d04 */
[----:B----4-:R2:W-:Y:S04]  /*8220*/  @!P3 STG.E.128 [R4.64], R16 ;  /* 0x000000100400b986 */ /* 0x0105e8000c101d04 */
[----:B------:R2:W-:Y:S02]  /*8230*/  @!P1 STG.E.128 [R4.64+0x80], R12 ;  /* 0x0000800c04009986 */ /* 0x0005e4000c101d04 */
.L_x_56:
[----:B------:R-:W-:Y:S05]  /*8240*/  BSYNC B0 ;  /* 0x0000000000007941 */ /* 0x000fea0003800000 */
.L_x_55:
[----:B--2---:R-:W-:Y:S01]  /*8250*/  IADD3 R3, R0, 0x40, RZ ;  /* 0x0000004000037810 */ /* 0x004fe20007ffe0ff */
[----:B------:R-:W-:Y:S03]  /*8260*/  BSSY B0, `(.L_x_57) ;  /* 0x0000013000007945 */ /* 0x000fe60003800000 */
[----:B------:R-:W-:-:S13]  /*8270*/  ISETP.GE.AND P3, PT, R3, UR6, PT ;  /* 0x0000000603007c0c */ /* 0x000fda000bf66270 */
[----:B------:R-:W-:Y:S05]  /*8280*/  @P3 BRA `(.L_x_58) ;  /* 0x0000010000003947 */ /* 0x000fea0003800000 */
[----:B------:R-:W-:Y:S02]  /*8290*/  IADD3 R3, P0, R0, 0x40, RZ ;  /* 0x0000004000037810 */ /* 0x000fe40007f1e0ff */
[----:B------:R-:W-:Y:S02]  /*82a0*/  MOV R5, R24 ;  /* 0x0000001800057202 */ /* 0x000fe40000000f00 */
[----:B------:R-:W-:Y:S01]  /*82b0*/  ISETP.GE.AND P2, PT, R250, c[0x0][0x220], PT ;  /* 0x00008800fa007a0c */ /* 0x000fe20003f46270 */
[----:B------:R-:W-:Y:S01]  /*82c0*/  IMAD.X R4, RZ, RZ, R26, P0 ;  /* 0x000000ffff047224 */ /* 0x000fe200000e061a */
[----:B------:R-:W-:Y:S02]  /*82d0*/  ISETP.GE.AND P1, PT, R152, c[0x0][0x220], PT ;  /* 0x0000880098007a0c */ /* 0x000fe40003f26270 */
[----:B------:R-:W-:Y:S01]  /*82e0*/  ISETP.GE.AND P0, PT, R149, c[0x0][0x220], PT ;  /* 0x0000880095007a0c */ /* 0x000fe20003f06270 */
[----:B------:R-:W-:Y:S02]  /*82f0*/  IMAD R9, R4, c[0x0][0x3a0], RZ ;  /* 0x0000e80004097a24 */ /* 0x000fe400078e02ff */
[----:B------:R-:W-:-:S04]  /*8300*/  IMAD.MOV.U32 R4, RZ, RZ, R8 ;  /* 0x000000ffff047224 */ /* 0x000fc800078e0008 */
[----:B------:R-:W-:-:S04]  /*8310*/  IMAD.WIDE.U32 R10, R3, c[0x0][0x3a0], R4 ;  /* 0x0000e800030a7a25 */ /* 0x000fc800078e0004 */
[----:B------:R-:W-:Y:S01]  /*8320*/  IMAD R3, R3, c[0x0][0x3a4], R9 ;  /* 0x0000e90003037a24 */ /* 0x000fe200078e0209 */
[----:B------:R-:W-:-:S03]  /*8330*/  LEA R4, P5, R10, c[0x0][0x340], 0x1 ;  /* 0x0000d0000a047a11 */ /* 0x000fc600078a08ff */
[----:B------:R-:W-:-:S05]  /*8340*/  IMAD.IADD R3, R11, 0x1, R3 ;  /* 0x000000010b037824 */ /* 0x000fca00078e0203 */
[----:B------:R-:W-:-:S05]  /*8350*/  LEA.HI.X R5, R10, c[0x0][0x344], R3, 0x1, P5 ;  /* 0x0000d1000a057a11 */ /* 0x000fca00028f0c03 */
[----:B---3--:R2:W-:Y:S04]  /*8360*/  @!P2 STG.E.128 [R4.64], R36 ;  /* 0x000000240400a986 */ /* 0x0085e8000c101d04 */
[----:B----4-:R2:W-:Y:S04]  /*8370*/  @!P1 STG.E.128 [R4.64+0x40], R32 ;  /* 0x0000402004009986 */ /* 0x0105e8000c101d04 */
[----:B-1----:R2:W-:Y:S02]  /*8380*/  @!P0 STG.E.128 [R4.64+0x80], R28 ;  /* 0x0000801c04008986 */ /* 0x0025e4000c101d04 */
.L_x_58:
[----:B------:R-:W-:Y:S05]  /*8390*/  BSYNC B0 ;  /* 0x0000000000007941 */ /* 0x000fea0003800000 */
.L_x_57:
        /* <DEDUP_REMOVED lines=15> */
[----:B--2---:R-:W-:Y:S01]  /*8490*/  MOV R5, R3 ;  /* 0x0000000300057202 */ /* 0x004fe20000000f00 */
[----:B------:R-:W-:Y:S01]  /*84a0*/  IMAD.MOV.U32 R4, RZ, RZ, R6 ;  /* 0x000000ffff047224 */ /* 0x000fe200078e0006 */
[----:B------:R-:W-:Y:S01]  /*84b0*/  ISETP.GE.AND P2, PT, R250, c[0x0][0x220], PT ;  /* 0x00008800fa007a0c */ /* 0x000fe20003f46270 */
[----:B------:R-:W-:Y:S01]  /*84c0*/  IMAD R10, R26, c[0x0][0x3a8], RZ ;  /* 0x0000ea001a0a7a24 */ /* 0x000fe200078e02ff */
[----:B------:R-:W-:Y:S01]  /*84d0*/  ISETP.GE.AND P1, PT, R152, c[0x0][0x220], PT ;  /* 0x0000880098007a0c */ /* 0x000fe20003f26270 */
[----:B------:R-:W-:Y:S01]  /*84e0*/  IMAD.WIDE.U32 R8, R0, c[0x0][0x3a8], R4 ;  /* 0x0000ea0000087a25 */ /* 0x000fe200078e0004 */
[----:B------:R-:W-:-:S03]  /*84f0*/  ISETP.GE.AND P0, PT, R149, c[0x0][0x220], PT ;  /* 0x0000880095007a0c */ /* 0x000fc60003f06270 */
[----:B------:R-:W-:-:S04]  /*8500*/  IMAD R4, R0, c[0x0][0x3ac], R10 ;  /* 0x0000eb0000047a24 */ /* 0x000fc800078e020a */
[----:B------:R-:W-:Y:S01]  /*8510*/  IMAD.IADD R5, R9, 0x1, R4 ;  /* 0x0000000109057824 */ /* 0x000fe200078e0204 */
[----:B------:R-:W-:-:S04]  /*8520*/  LEA R4, P4, R8, c[0x0][0x348], 0x1 ;  /* 0x0000d20008047a11 */ /* 0x000fc800078808ff */
[----:B------:R-:W-:-:S05]  /*8530*/  LEA.HI.X R5, R8, c[0x0][0x34c], R5, 0x1, P4 ;  /* 0x0000d30008057a11 */ /* 0x000fca00020f0c05 */
[----:B-1----:R1:W-:Y:S04]  /*8540*/  @!P2 STG.E.128 [R4.64], R48 ;  /* 0x000000300400a986 */ /* 0x0023e8000c101d04 */
[----:B------:R1:W-:Y:S04]  /*8550*/  @!P1 STG.E.128 [R4.64+0x40], R44 ;  /* 0x0000402c04009986 */ /* 0x0003e8000c101d04 */
[----:B------:R1:W-:Y:S02]  /*8560*/  @!P0 STG.E.128 [R4.64+0x80], R40 ;  /* 0x0000802804008986 */ /* 0x0003e4000c101d04 */
.L_x_60:
[----:B------:R-:W-:Y:S05]  /*8570*/  BSYNC B0 ;  /* 0x0000000000007941 */ /* 0x000fea0003800000 */
.L_x_59:
[----:B------:R-:W-:Y:S05]  /*8580*/  @P3 BRA `(.L_x_61) ;  /* 0x00000a3000003947 */ /* 0x000fea0003800000 */
[----:B------:R-:W-:Y:S01]  /*8590*/  IADD3 R0, P0, R0, 0x40, RZ ;  /* 0x0000004000007810 */ /* 0x000fe20007f1e0ff */
[----:B------:R-:W-:Y:S01]  /*85a0*/  IMAD.MOV.U32 R7, RZ, RZ, R3 ;  /* 0x000000ffff077224 */ /* 0x000fe200078e0003 */
[----:B------:R-:W-:-:S03]  /*85b0*/  ISETP.GE.AND P1, PT, R250, c[0x0][0x220], PT ;  /* 0x00008800fa007a0c */ /* 0x000fc60003f26270 */
[----:B-12---:R-:W-:Y:S01]  /*85c0*/  IMAD.X R4, RZ, RZ, R26, P0 ;  /* 0x000000ffff047224 */ /* 0x006fe200000e061a */
[----:B------:R-:W-:Y:S01]  /*85d0*/  ISETP.GE.AND P0, PT, R152, c[0x0][0x220], PT ;  /* 0x0000880098007a0c */ /* 0x000fe20003f06270 */
[----:B------:R-:W-:-:S04]  /*85e0*/  IMAD.WIDE.U32 R6, R0, c[0x0][0x3a8], R6 ;  /* 0x0000ea0000067a25 */ /* 0x000fc800078e0006 */
[----:B------:R-:W-:-:S04]  /*85f0*/  IMAD R4, R4, c[0x0][0x3a8], RZ ;  /* 0x0000ea0004047a24 */ /* 0x000fc800078e02ff */
[----:B------:R-:W-:Y:S01]  /*8600*/  IMAD R0, R0, c[0x0][0x3ac], R4 ;  /* 0x0000eb0000007a24 */ /* 0x000fe200078e0204 */
[----:B------:R-:W-:-:S03]  /*8610*/  LEA R4, P2, R6, c[0x0][0x348], 0x1 ;  /* 0x0000d20006047a11 */ /* 0x000fc600078408ff */
[----:B------:R-:W-:-:S05]  /*8620*/  IMAD.IADD R0, R7, 0x1, R0 ;  /* 0x0000000107007824 */ /* 0x000fca00078e0200 */
[----:B------:R-:W-:-:S05]  /*8630*/  LEA.HI.X R5, R6, c[0x0][0x34c], R0, 0x1, P2 ;  /* 0x0000d30006057a11 */ /* 0x000fca00010f0c00 */
[----:B------:R1:W-:Y:S04]  /*8640*/  @!P1 STG.E.128 [R4.64], R60 ;  /* 0x0000003c04009986 */ /* 0x0003e8000c101d04 */
[----:B------:R1:W-:Y:S01]  /*8650*/  @!P0 STG.E.128 [R4.64+0x40], R56 ;  /* 0x0000403804008986 */ /* 0x0003e2000c101d04 */
[----:B------:R-:W-:-:S13]  /*8660*/  ISETP.GE.AND P0, PT, R149, c[0x0][0x220], PT ;  /* 0x0000880095007a0c */ /* 0x000fda0003f06270 */
[----:B------:R-:W-:Y:S05]  /*8670*/  @P0 BRA `(.L_x_61) ;  /* 0x0000094000000947 */ /* 0x000fea0003800000 */
[----:B------:R2:W-:Y:S01]  /*8680*/  STG.E.128 [R4.64+0x80], R52 ;  /* 0x0000803404007986 */ /* 0x0005e2000c101d04 */
[----:B------:R-:W-:Y:S05]  /*8690*/  BRA `(.L_x_61) ;  /* 0x0000092000007947 */ /* 0x000fea0003800000 */
.L_x_36:
        /* <DEDUP_REMOVED lines=20> */
.L_x_62:
        /* <DEDUP_REMOVED lines=18> */
.L_x_63:
[----:B------:R1:W5:Y:S04]  /*8900*/  LDL R13, [R1+0x14] ;  /* 0x00001400010d7983 */ /* 0x0003680000100800 */
[----:B------:R1:W5:Y:S01]  /*8910*/  LDL R14, [R1+0x10] ;  /* 0x00001000010e7983 */ /* 0x0003620000100800 */
[----:B------:R-:W-:Y:S01]  /*8920*/  USHF.L.U32 UR7, UR20, 0x7, URZ ;  /* 0x0000000714077899 */ /* 0x000fe2000800063f */
[----:B------:R-:W-:Y:S01]  /*8930*/  BSSY B0, `(.L_x_64) ;  /* 0x0000026000007945 */ /* 0x000fe20003800000 */
[----:B------:R-:W-:Y:S01]  /*8940*/  ULDC.64 UR8, c[0x0][0x3a0] ;  /* 0x0000e80000087ab9 */ /* 0x000fe20000000a00 */
[----:B------:R-:W2:Y:S01]  /*8950*/  S2R R7, SR_TID.X ;  /* 0x0000000000077919 */ /* 0x000ea20000002100 */
[----:B------:R-:W-:-:S02]  /*8960*/  USHF.R.S32.HI UR10, URZ, 0x1f, UR7 ;  /* 0x0000001f3f0a7899 */ /* 0x000fc40008011407 */
[----:B------:R-:W-:Y:S01]  /*8970*/  IMAD.U32 R11, RZ, RZ, UR7 ;  /* 0x00000007ff0b7e24 */ /* 0x000fe2000f8e00ff */
[----:B------:R-:W-:Y:S02]  /*8980*/  UIMAD UR6, UR20, -0x80, UR6 ;  /* 0xffffff80140678a4 */ /* 0x000fe4000f8e0206 */
[----:B------:R-:W-:Y:S01]  /*8990*/  UIMAD UR8, UR10, UR8, URZ ;  /* 0x000000080a0872a4 */ /* 0x000fe2000f8e023f */
[----:B------:R-:W-:-:S03]  /*89a0*/  IMAD.WIDE.U32 R4, R11, c[0x0][0x3a0], R250 ;  /* 0x0000e8000b047a25 */ /* 0x000fc600078e00fa */
[----:B------:R-:W-:Y:S02]  /*89b0*/  UIMAD UR8, UR7, UR9, UR8 ;  /* 0x00000009070872a4 */ /* 0x000fe4000f8e0208 */
[----:B------:R-:W-:-:S04]  /*89c0*/  IADD3 R6, P0, R4, UR14, RZ ;  /* 0x0000000e04067c10 */ /* 0x000fc8000ff1e0ff */
[----:B------:R-:W-:Y:S01]  /*89d0*/  IMAD.U32 R3, RZ, RZ, UR8 ;  /* 0x00000008ff037e24 */ /* 0x000fe2000f8e00ff */
[----:B------:R-:W-:Y:S02]  /*89e0*/  ULDC.64 UR8, c[0x0][0x3b8] ;  /* 0x0000ee0000087ab9 */ /* 0x000fe40000000a00 */
[----:B------:R-:W-:-:S04]  /*89f0*/  UIMAD UR8, UR57, UR8, URZ ;  /* 0x00000008390872a4 */ /* 0x000fc8000f8e023f */
[----:B------:R-:W-:Y:S01]  /*8a00*/  UIMAD UR8, UR38, UR9, UR8 ;  /* 0x00000009260872a4 */ /* 0x000fe2000f8e0208 */
[----:B--2---:R-:W-:-:S04]  /*8a10*/  SHF.R.S32.HI R0, RZ, 0x1f, R7 ;  /* 0x0000001fff007819 */ /* 0x004fc80000011407 */
[----:B------:R-:W-:Y:S02]  /*8a20*/  LEA.HI R0, R0, R7, RZ, 0x2 ;  /* 0x0000000700007211 */ /* 0x000fe400078f10ff */
[----:B------:R-:W-:Y:S01]  /*8a30*/  IADD3.X R7, R5, UR15, R3, P0, !PT ;  /* 0x0000000f05077c10 */ /* 0x000fe200087fe403 */
[----:B------:R-:W-:Y:S01]  /*8a40*/  IMAD.U32 R3, RZ, RZ, UR38 ;  /* 0x00000026ff037e24 */ /* 0x000fe2000f8e00ff */
[----:B------:R-:W-:-:S03]  /*8a50*/  SHF.R.S32.HI R0, RZ, 0x2, R0 ;  /* 0x00000002ff007819 */ /* 0x000fc60000011400 */
[----:B------:R-:W-:Y:S01]  /*8a60*/  IMAD.WIDE.U32 R6, R3, c[0x0][0x3b8], R6 ;  /* 0x0000ee0003067a25 */ /* 0x000fe200078e0006 */
[----:B------:R-:W-:Y:S02]  /*8a70*/  ISETP.GE.AND P4, PT, R0, UR6, PT ;  /* 0x0000000600007c0c */ /* 0x000fe4000bf86270 */
[----:B------:R-:W-:Y:S02]  /*8a80*/  SHF.R.S32.HI R12, RZ, 0x1f, R0 ;  /* 0x0000001fff0c7819 */ /* 0x000fe40000011400 */
[----:B------:R-:W-:-:S09]  /*8a90*/  IADD3 R10, R7, UR8, RZ ;  /* 0x00000008070a7c10 */ /* 0x000fd2000fffe0ff */
[----:B------:R-:W-:Y:S05]  /*8aa0*/  @P4 BRA `(.L_x_65) ;  /* 0x000000e000004947 */ /* 0x000fea0003800000 */
[----:B-1----:R-:W-:Y:S01]  /*8ab0*/  MOV R5, R10 ;  /* 0x0000000a00057202 */ /* 0x002fe20000000f00 */
[----:B------:R-:W-:Y:S01]  /*8ac0*/  IMAD R3, R12, c[0x0][0x3a0], RZ ;  /* 0x0000e8000c037a24 */ /* 0x000fe200078e02ff */
[----:B------:R-:W-:Y:S01]  /*8ad0*/  ISETP.GE.AND P2, PT, R250, c[0x0][0x220], PT ;  /* 0x00008800fa007a0c */ /* 0x000fe20003f46270 */
[----:B------:R-:W-:Y:S01]  /*8ae0*/  IMAD.MOV.U32 R4, RZ, RZ, R6 ;  /* 0x000000ffff047224 */ /* 0x000fe200078e0006 */
[----:B-----5:R-:W-:Y:S01]  /*8af0*/  ISETP.GE.AND P1, PT, R14, c[0x0][0x220], PT ;  /* 0x000088000e007a0c */ /* 0x020fe20003f26270 */
[C---:B------:R-:W-:Y:S01]  /*8b00*/  IMAD R3, R0.reuse, c[0x0][0x3a4], R3 ;  /* 0x0000e90000037a24 */ /* 0x040fe200078e0203 */
[----:B------:R-:W-:Y:S01]  /*8b10*/  ISETP.GE.AND P0, PT, R13, c[0x0][0x220], PT ;  /* 0x000088000d007a0c */ /* 0x000fe20003f06270 */
[----:B------:R-:W-:-:S04]  /*8b20*/  IMAD.WIDE.U32 R8, R0, c[0x0][0x3a0], R4 ;  /* 0x0000e80000087a25 */ /* 0x000fc800078e0004 */
[----:B------:R-:W-:Y:S01]  /*8b30*/  IMAD.IADD R3, R3, 0x1, R9 ;  /* 0x0000000103037824 */ /* 0x000fe200078e0209 */
[----:B------:R-:W-:-:S04]  /*8b40*/  LEA R4, P3, R8, c[0x0][0x340], 0x1 ;  /* 0x0000d00008047a11 */ /* 0x000fc800078608ff */
[----:B------:R-:W-:-:S05]  /*8b50*/  LEA.HI.X R5, R8, c[0x0][0x344], R3, 0x1, P3 ;  /* 0x0000d10008057a11 */ /* 0x000fca00018f0c03 */
[----:B------:R1:W-:Y:S04]  /*8b60*/  @!P2 STG.E.128 [R4.64], RZ ;  /* 0x000000ff0400a986 */ /* 0x0003e8000c101d04 */
[----:B------:R1:W-:Y:S04]  /*8b70*/  @!P1 STG.E.128 [R4.64+0x40], RZ ;  /* 0x000040ff04009986 */ /* 0x0003e8000c101d04 */
[----:B------:R1:W-:Y:S02]  /*8b80*/  @!P0 STG.E.128 [R4.64+0x80], RZ ;  /* 0x000080ff04008986 */ /* 0x0003e4000c101d04 */
.L_x_65:
[----:B-1----:R-:W-:Y:S05]  /*8b90*/  BSYNC B0 ;  /* 0x0000000000007941 */ /* 0x002fea0003800000 */
.L_x_64:
[----:B------:R-:W-:Y:S01]  /*8ba0*/  IADD3 R3, R0, 0x40, RZ ;  /* 0x0000004000037810 */ /* 0x000fe20007ffe0ff */
[----:B------:R-:W-:Y:S03]  /*8bb0*/  BSSY B0, `(.L_x_66) ;  /* 0x0000012000007945 */ /* 0x000fe60003800000 */
[----:B------:R-:W-:-:S13]  /*8bc0*/  ISETP.GE.AND P3, PT, R3, UR6, PT ;  /* 0x0000000603007c0c */ /* 0x000fda000bf66270 */
[----:B------:R-:W-:Y:S05]  /*8bd0*/  @P3 BRA `(.L_x_67) ;  /* 0x000000f000003947 */ /* 0x000fea0003800000 */
[----:B------:R-:W-:Y:S01]  /*8be0*/  IADD3 R3, P0, R0, 0x40, RZ ;  /* 0x0000004000037810 */ /* 0x000fe20007f1e0ff */
[----:B------:R-:W-:Y:S01]  /*8bf0*/  IMAD.MOV.U32 R7, RZ, RZ, R10 ;  /* 0x000000ffff077224 */ /* 0x000fe200078e000a */
[----:B------:R-:W-:Y:S02]  /*8c00*/  ISETP.GE.AND P2, PT, R250, c[0x0][0x220], PT ;  /* 0x00008800fa007a0c */ /* 0x000fe40003f46270 */
[----:B-----5:R-:W-:Y:S01]  /*8c10*/  ISETP.GE.AND P1, PT, R14, c[0x0][0x220], PT ;  /* 0x000088000e007a0c */ /* 0x020fe20003f26270 */
[----:B------:R-:W-:Y:S01]  /*8c20*/  IMAD.X R4, RZ, RZ, R12, P0 ;  /* 0x000000ffff047224 */ /* 0x000fe200000e060c */
[----:B------:R-:W-:Y:S01]  /*8c30*/  ISETP.GE.AND P0, PT, R13, c[0x0][0x220], PT ;  /* 0x000088000d007a0c */ /* 0x000fe20003f06270 */
[----:B------:R-:W-:-:S04]  /*8c40*/  IMAD.WIDE.U32 R6, R3, c[0x0][0x3a0], R6 ;  /* 0x0000e80003067a25 */ /* 0x000fc800078e0006 */
[----:B------:R-:W-:-:S04]  /*8c50*/  IMAD R4, R4, c[0x0][0x3a0], RZ ;  /* 0x0000e80004047a24 */ /* 0x000fc800078e02ff */
[----:B------:R-:W-:Y:S01]  /*8c60*/  IMAD R3, R3, c[0x0][0x3a4], R4 ;  /* 0x0000e90003037a24 */ /* 0x000fe200078e0204 */
[----:B------:R-:W-:-:S03]  /*8c70*/  LEA R4, P5, R6, c[0x0][0x340], 0x1 ;  /* 0x0000d00006047a11 */ /* 0x000fc600078a08ff */
[----:B------:R-:W-:-:S05]  /*8c80*/  IMAD.IADD R3, R3, 0x1, R7 ;  /* 0x0000000103037824 */ /* 0x000fca00078e0207 */
[----:B------:R-:W-:-:S05]  /*8c90*/  LEA.HI.X R5, R6, c[0x0][0x344], R3, 0x1, P5 ;  /* 0x0000d10006057a11 */ /* 0x000fca00028f0c03 */
[----:B------:R1:W-:Y:S04]  /*8ca0*/  @!P2 STG.E.128 [R4.64], RZ ;  /* 0x000000ff0400a986 */ /* 0x0003e8000c101d04 */
[----:B------:R1:W-:Y:S04]  /*8cb0*/  @!P1 STG.E.128 [R4.64+0x40], RZ ;  /* 0x000040ff04009986 */ /* 0x0003e8000c101d04 */
[----:B------:R1:W-:Y:S02]  /*8cc0*/  @!P0 STG.E.128 [R4.64+0x80], RZ ;  /* 0x000080ff04008986 */ /* 0x0003e4000c101d04 */
.L_x_67:
[----:B------:R-:W-:Y:S05]  /*8cd0*/  BSYNC B0 ;  /* 0x0000000000007941 */ /* 0x000fea0003800000 */
.L_x_66:
[----:B------:R-:W-:Y:S01]  /*8ce0*/  ULDC.64 UR8, c[0x0][0x3a8] ;  /* 0x0000ea0000087ab9 */ /* 0x000fe20000000a00 */
[----:B-1----:R-:W-:Y:S01]  /*8cf0*/  IMAD.WIDE.U32 R4, R11, c[0x0][0x3a8], R250 ;  /* 0x0000ea000b047a25 */ /* 0x002fe200078e00fa */
        /* <DEDUP_REMOVED lines=14> */
[----:B------:R-:W-:Y:S01]  /*8de0*/  IMAD.MOV.U32 R4, RZ, RZ, R6 ;  /* 0x000000ffff047224 */ /* 0x000fe200078e0006 */
[----:B------:R-:W-:Y:S01]  /*8df0*/  ISETP.GE.AND P2, PT, R250, c[0x0][0x220], PT ;  /* 0x00008800fa007a0c */ /* 0x000fe20003f46270 */
[----:B------:R-:W-:Y:S01]  /*8e00*/  IMAD R10, R12, c[0x0][0x3a8], RZ ;  /* 0x0000ea000c0a7a24 */ /* 0x000fe200078e02ff */
[----:B-----5:R-:W-:Y:S01]  /*8e10*/  ISETP.GE.AND P1, PT, R14, c[0x0][0x220], PT ;  /* 0x000088000e007a0c */ /* 0x020fe20003f26270 */
[----:B------:R-:W-:Y:S01]  /*8e20*/  IMAD.WIDE.U32 R8, R0, c[0x0][0x3a8], R4 ;  /* 0x0000ea0000087a25 */ /* 0x000fe200078e0004 */
[----:B------:R-:W-:-:S03]  /*8e30*/  ISETP.GE.AND P0, PT, R13, c[0x0][0x220], PT ;  /* 0x000088000d007a0c */ /* 0x000fc60003f06270 */
[----:B------:R-:W-:-:S04]  /*8e40*/  IMAD R4, R0, c[0x0][0x3ac], R10 ;  /* 0x0000eb0000047a24 */ /* 0x000fc800078e020a */
[----:B------:R-:W-:Y:S01]  /*8e50*/  IMAD.IADD R5, R4, 0x1, R9 ;  /* 0x0000000104057824 */ /* 0x000fe200078e0209 */
[----:B------:R-:W-:-:S04]  /*8e60*/  LEA R4, P4, R8, c[0x0][0x348], 0x1 ;  /* 0x0000d20008047a11 */ /* 0x000fc800078808ff */
[----:B------:R-:W-:-:S05]  /*8e70*/  LEA.HI.X R5, R8, c[0x0][0x34c], R5, 0x1, P4 ;  /* 0x0000d30008057a11 */ /* 0x000fca00020f0c05 */
[----:B------:R1:W-:Y:S04]  /*8e80*/  @!P2 STG.E.128 [R4.64], RZ ;  /* 0x000000ff0400a986 */ /* 0x0003e8000c101d04 */
[----:B------:R1:W-:Y:S04]  /*8e90*/  @!P1 STG.E.128 [R4.64+0x40], RZ ;  /* 0x000040ff04009986 */ /* 0x0003e8000c101d04 */
[----:B------:R1:W-:Y:S02]  /*8ea0*/  @!P0 STG.E.128 [R4.64+0x80], RZ ;  /* 0x000080ff04008986 */ /* 0x0003e4000c101d04 */
.L_x_69:
[----:B------:R-:W-:Y:S05]  /*8eb0*/  BSYNC B0 ;  /* 0x0000000000007941 */ /* 0x000fea0003800000 */
.L_x_68:
[----:B------:R-:W-:Y:S05]  /*8ec0*/  @P3 BRA `(.L_x_61) ;  /* 0x000000f000003947 */ /* 0x000fea0003800000 */
[----:B------:R-:W-:Y:S01]  /*8ed0*/  IADD3 R0, P0, R0, 0x40, RZ ;  /* 0x0000004000007810 */ /* 0x000fe20007f1e0ff */
[----:B------:R-:W-:Y:S01]  /*8ee0*/  IMAD.MOV.U32 R7, RZ, RZ, R3 ;  /* 0x000000ffff077224 */ /* 0x000fe200078e0003 */
[----:B------:R-:W-:-:S02]  /*8ef0*/  ISETP.GE.AND P2, PT, R250, c[0x0][0x220], PT ;  /* 0x00008800fa007a0c */ /* 0x000fc40003f46270 */
[----:B-----5:R-:W-:Y:S01]  /*8f00*/  ISETP.GE.AND P1, PT, R14, c[0x0][0x220], PT ;  /* 0x000088000e007a0c */ /* 0x020fe20003f26270 */
[----:B-1----:R-:W-:Y:S01]  /*8f10*/  IMAD.X R4, RZ, RZ, R12, P0 ;  /* 0x000000ffff047224 */ /* 0x002fe200000e060c */
        /* <DEDUP_REMOVED lines=10> */
.L_x_61:
[----:B------:R-:W-:Y:S05]  /*8fc0*/  BSYNC B1 ;  /* 0x0000000000017941 */ /* 0x000fea0003800000 */
.L_x_31:
        /* <DEDUP_REMOVED lines=11> */
.L_x_70:
[----:B------:R-:W-:Y:S05]  /*9080*/  EXIT ;  /* 0x000000000000794d */ /* 0x000fea0003800000 */
.L_x_72:
        /* <DEDUP_REMOVED lines=15> */
.L_x_1275:


//--------------------- .text._ZN5flash44flash_bwd_dq_dk_dv_loop_seqk_parallel_kernelI23Flash_bwd_kernel_traitsILi96ELi64ELi128ELi8ELi2ELi4ELi4ELb1ELb0EN7cutlass10bfloat16_tE19Flash_kernel_traitsILi96ELi64ELi128ELi8ES3_EELb0ELb0ELb1ELb0ELb0ELb0ELb0EEEvNS_16Flash_bwd_paramsE --------------------------
	.section	.text._ZN5flash44flash_bwd_dq_dk_dv_loop_seqk_parallel_kernelI23Flash_bwd_kernel_traitsILi96ELi64ELi128ELi8ELi2ELi4ELi4ELb1ELb0EN7cutlass10bfloat16_tE19Flash_kernel_traitsILi96ELi64ELi128ELi8ES3_EELb0ELb0ELb1ELb0ELb0ELb0ELb0EEEvNS_16Flash_bwd_paramsE,"ax",@progbits
	.sectioninfo	@"SHI_REGISTERS=255"
	.align	128
        .global         _ZN5flash44flash_bwd_dq_dk_dv_loop_seqk_parallel_kernelI23Flash_bwd_kernel_traitsILi96ELi64ELi128ELi8ELi2ELi4ELi4ELb1ELb0EN7cutlass10bfloat16_tE19Flash_kernel_traitsILi96ELi64ELi128ELi8ES3_EELb0ELb0ELb1ELb0ELb0ELb0ELb0EEEvNS_16Flash_bwd_paramsE
        .type           _ZN5flash44flash_bwd_dq_dk_dv_loop_seqk_parallel_kernelI23Flash_bwd_kernel_traitsILi96ELi64ELi128ELi8ELi2ELi4ELi4ELb1ELb0EN7cutlass10bfloat16_tE19Flash_kernel_traitsILi96ELi64ELi128ELi8ES3_EELb0ELb0ELb1ELb0ELb0ELb0ELb0EEEvNS_16Flash_bwd_paramsE,@function
        .size           _ZN5flash44flash_bwd_dq_dk_dv_loop_seqk_parallel_kernelI23Flash_bwd_kernel_traitsILi96ELi64ELi128ELi8ELi2ELi4ELi4ELb1ELb0EN7cutlass10bfloat16_tE19Flash_kernel_traitsILi96ELi64ELi128ELi8ES3_EELb0ELb0ELb1ELb0ELb0ELb0ELb0EEEvNS_16Flash_bwd_paramsE,(.L_x_1276 - _ZN5flash44flash_bwd_dq_dk_dv_loop_seqk_parallel_kernelI23Flash_bwd_kernel_traitsILi96ELi64ELi128ELi8ELi2ELi4ELi4ELb1ELb0EN7cutlass10bfloat16_tE19Flash_kernel_traitsILi96ELi64ELi128ELi8ES3_EELb0ELb0ELb1ELb0ELb0ELb0ELb0EEEvNS_16Flash_bwd_paramsE)
        .other          _ZN5flash44flash_bwd_dq_dk_dv_loop_seqk_parallel_kernelI23Flash_bwd_kernel_traitsILi96ELi64ELi128ELi8ELi2ELi4ELi4ELb1ELb0EN7cutlass10bfloat16_tE19Flash_kernel_traitsILi96ELi64ELi128ELi8ES3_EELb0ELb0ELb1ELb0ELb0ELb0ELb0EEEvNS_16Flash_bwd_paramsE,@"STO_CUDA_ENTRY STV_DEFAULT"
_ZN5flash44flash_bwd_dq_dk_dv_loop_seqk_parallel_kernelI23Flash_bwd_kernel_traitsILi96ELi64ELi128ELi8ELi2ELi4ELi4ELb1ELb0EN7cutlass10bfloat16_tE19Flash_kernel_traitsILi96ELi64ELi128ELi8ES3_EELb0ELb0ELb1ELb0ELb0ELb0ELb0EEEvNS_16Flash_bwd_paramsE:
.text._ZN5flash44flash_bwd_dq_dk_dv_loop_seqk_parallel_kernelI23Flash_bwd_kernel_traitsILi96ELi64ELi128ELi8ELi2ELi4ELi4ELb1ELb0EN7cutlass10bfloat16_tE19Flash_kernel_traitsILi96ELi64ELi128ELi8ES3_EELb0ELb0ELb1ELb0ELb0ELb0ELb0EEEvNS_16Flash_bwd_paramsE:
        /* <DEDUP_REMOVED lines=12> */
[----:B------:R-:W2:Y:S01]  /*00c0*/  S2UR UR39, SR_CTAID.Z ;  /* 0x00000000002779c3 */ /* 0x000ea20000002700 */
[----:B------:R-:W-:Y:S01]  /*00d0*/  ULDC UR6, c[0x0][0x1c8] ;  /* 0x0000720000067ab9 */ /* 0x000fe20000000800 */
[----:B------:R-:W-:Y:S01]  /*00e0*/  IMAD.MOV.U32 R206, RZ, RZ, 0x20 ;  /* 0x00000020ffce7424 */ /* 0x000fe200078e00ff */
[----:B------:R-:W-:Y:S01]  /*00f0*/  UMOV UR9, 0x80 ;  /* 0x0000008000097882 */ /* 0x000fe20000000000 */
[----:B------:R-:W-:Y:S01]  /*0100*/  IMAD.MOV.U32 R215, RZ, RZ, -0x10 ;  /* 0xfffffff0ffd77424 */ /* 0x000fe200078e00ff */
[----:B------:R-:W-:Y:S01]  /*0110*/  ULDC UR8, c[0x0][0x210] ;  /* 0x0000840000087ab9 */ /* 0x000fe20000000800 */
[----:B------:R-:W-:Y:S01]  /*0120*/  IMAD.MOV.U32 R203, RZ, RZ, -0x40 ;  /* 0xffffffc0ffcb7424 */ /* 0x000fe200078e00ff */
[----:B------:R-:W-:Y:S01]  /*0130*/  ULDC UR61, c[0x0][0x234] ;  /* 0x00008d00003d7ab9 */ /* 0x000fe20000000800 */
[----:B------:R-:W3:Y:S01]  /*0140*/  S2UR UR37, SR_CTAID.Y ;  /* 0x00000000002579c3 */ /* 0x000ee20000002600 */
[----:B------:R-:W-:-:S02]  /*0150*/  UIMAD UR61, UR9, UR8, UR61 ;  /* 0x00000008093d72a4 */ /* 0x000fc4000f8e023d */
[----:B------:R-:W-:Y:S02]  /*0160*/  ULDC.U8 UR10, c[0x0][0x328] ;  /* 0x0000ca00000a7ab9 */ /* 0x000fe40000000000 */
[----:B------:R-:W-:Y:S02]  /*0170*/  UISETP.NE.AND UP5, UPT, UR10, URZ, UPT ;  /* 0x0000003f0a00728c */ /* 0x000fe4000bfa5270 */
[----:B------:R-:W-:Y:S02]  /*0180*/  ULDC UR15, c[0x0][0x224] ;  /* 0x00008900000f7ab9 */ /* 0x000fe40000000800 */
[----:B------:R-:W-:Y:S02]  /*0190*/  ULDC UR52, c[0x0][0x22c] ;  /* 0x00008b0000347ab9 */ /* 0x000fe40000000800 */
[----:B------:R-:W-:Y:S02]  /*01a0*/  ULDC UR40, c[0x0][0x1c0] ;  /* 0x0000700000287ab9 */ /* 0x000fe40000000800 */
[----:B------:R-:W-:Y:S01]  /*01b0*/  ULDC UR13, c[0x0][0x1c0] ;  /* 0x00007000000d7ab9 */ /* 0x000fe20000000800 */
[----:B-1----:R-:W-:Y:S01]  /*01c0*/  SHF.R.S32.HI R19, RZ, 0x1f, R20 ;  /* 0x0000001fff137819 */ /* 0x002fe20000011414 */
[----:B--2---:R-:W-:-:S02]  /*01d0*/  ULOP3.LUT UR7, UR39, UR6, URZ, 0x3c, !UPT ;  /* 0x0000000627077292 */ /* 0x004fc4000f8e3c3f */
[----:B------:R-:W-:Y:S01]  /*01e0*/  USHF.R.S32.HI UR6, URZ, 0x1f, UR39 ;  /* 0x0000001f3f067899 */ /* 0x000fe20008011427 */
[CC--:B------:R-:W-:Y:S01]  /*01f0*/  LEA.HI R6, R19.reuse, R20.reuse, RZ, 0x4 ;  /* 0x0000001413067211 */ /* 0x0c0fe200078f20ff */
[----:B------:R-:W-:Y:S01]  /*0200*/  UIMAD.WIDE UR40, UR52, UR40, URZ ;  /* 0x00000028342872a5 */ /* 0x000fe2000f8e023f */
[CC--:B------:R-:W-:Y:S01]  /*0210*/  LEA.HI R4, R19.reuse, R20.reuse, RZ, 0x2 ;  /* 0x0000001413047211 */ /* 0x0c0fe200078f10ff */
[----:B------:R-:W-:Y:S01]  /*0220*/  UIMAD UR53, UR39, UR52, URZ ;  /* 0x00000034273572a4 */ /* 0x000fe2000f8e023f */
[----:B------:R-:W-:Y:S01]  /*0230*/  SHF.R.S32.HI R5, RZ, 0x4, R6 ;  /* 0x00000004ff057819 */ /* 0x000fe20000011406 */
[----:B---3--:R-:W-:Y:S01]  /*0240*/  USHF.R.S32.HI UR8, URZ, 0x1f, UR37 ;  /* 0x0000001f3f087899 */ /* 0x008fe20008011425 */
[--C-:B------:R-:W-:Y:S01]  /*0250*/  SHF.R.S32.HI R9, RZ, 0x2, R4.reuse ;  /* 0x00000002ff097819 */ /* 0x100fe20000011404 */
[----:B------:R-:W-:Y:S01]  /*0260*/  UIMAD UR52, UR52, UR13, URZ ;  /* 0x0000000d343472a4 */ /* 0x000fe2000f8e023f */
[----:B------:R-:W-:Y:S01]  /*0270*/  LEA.HI R0, R6, R5, RZ, 0x1 ;  /* 0x0000000506007211 */ /* 0x000fe200078f08ff */
[----:B------:R-:W-:Y:S01]  /*0280*/  ULDC UR14, c[0x0][0x1c0] ;  /* 0x00007000000e7ab9 */ /* 0x000fe20000000800 */
[-C--:B------:R-:W-:Y:S01]  /*0290*/  LEA.HI R10, R19, R20.reuse, RZ, 0x5 ;  /* 0x00000014130a7211 */ /* 0x080fe200078f28ff */
[----:B------:R-:W-:Y:S01]  /*02a0*/  ULDC UR12, c[0x0][0x1c0] ;  /* 0x00007000000c7ab9 */ /* 0x000fe20000000800 */
[----:B------:R-:W-:Y:S01]  /*02b0*/  LOP3.LUT R3, R0, 0xfffffffe, RZ, 0xc0, !PT ;  /* 0xfffffffe00037812 */ /* 0x000fe200078ec0ff */
[----:B------:R-:W-:Y:S01]  /*02c0*/  UIMAD.WIDE.U32 UR50, UR37, UR15, URZ ;  /* 0x0000000f253272a5 */ /* 0x000fe2000f8e003f */
[-C--:B------:R-:W-:Y:S01]  /*02d0*/  LEA.HI R8, R4, R9.reuse, RZ, 0x1 ;  /* 0x0000000904087211 */ /* 0x080fe200078f08ff */
[----:B------:R-:W-:Y:S01]  /*02e0*/  USHF.L.U32 UR47, UR52, 0x6, URZ ;  /* 0x00000006342f7899 */ /* 0x000fe2000800063f */
[----:B------:R-:W-:Y:S01]  /*02f0*/  SHF.R.S32.HI R2, RZ, 0x1f, R4 ;  /* 0x0000001fff027819 */ /* 0x000fe20000011404 */
[----:B------:R-:W-:Y:S01]  /*0300*/  IMAD.IADD R15, R5, 0x1, -R3 ;  /* 0x00000001050f7824 */ /* 0x000fe200078e0a03 */
[----:B------:R-:W-:Y:S01]  /*0310*/  LOP3.LUT R7, R10, 0xffffffe0, RZ, 0xc0, !PT ;  /* 0xffffffe00a077812 */ /* 0x000fe200078ec0ff */
[----:B------:R-:W-:Y:S01]  /*0320*/  ULDC UR55, c[0x0][0x214] ;  /* 0x0000850000377ab9 */ /* 0x000fe20000000800 */
[----:B------:R-:W-:Y:S01]  /*0330*/  LOP3.LUT R3, R8, 0x7fffffe, RZ, 0xc0, !PT ;  /* 0x07fffffe08037812 */ /* 0x000fe200078ec0ff */
[----:B------:R-:W-:Y:S01]  /*0340*/  ULDC.U8 UR11, c[0x0][0x3d0] ;  /* 0x0000f400000b7ab9 */ /* 0x000fe20000000000 */
[----:B------:R-:W-:Y:S01]  /*0350*/  LEA.HI R2, R2, R9, RZ, 0x3 ;  /* 0x0000000902027211 */ /* 0x000fe200078f18ff */
[----:B------:R-:W-:Y:S01]  /*0360*/  IMAD.IADD R0, R20, 0x1, -R7 ;  /* 0x0000000114007824 */ /* 0x000fe200078e0a07 */
[----:B------:R-:W-:Y:S01]  /*0370*/  LEA.HI R22, R19, R20, RZ, 0x3 ;  /* 0x0000001413167211 */ /* 0x000fe200078f18ff */
[C---:B------:R-:W-:Y:S01]  /*0380*/  IMAD.IADD R8, R9.reuse, 0x1, -R3 ;  /* 0x0000000109087824 */ /* 0x040fe200078e0a03 */
[----:B------:R-:W-:Y:S01]  /*0390*/  LOP3.LUT R2, R2, 0xfffffff8, RZ, 0xc0, !PT ;  /* 0xfffffff802027812 */ /* 0x000fe200078ec0ff */
[----:B------:R-:W-:Y:S01]  /*03a0*/  ULDC UR56, c[0x0][0x224] ;  /* 0x0000890000387ab9 */ /* 0x000fe20000000800 */
[----:B------:R-:W-:Y:S01]  /*03b0*/  SHF.R.S32.HI R3, RZ, 0x3, R22 ;  /* 0x00000003ff037819 */ /* 0x000fe20000011416 */
[----:B------:R-:W-:Y:S01]  /*03c0*/  @UP5 UIMAD UR60, UR37, UR55, URZ ;  /* 0x00000037253c52a4 */ /* 0x000fe2000f8e023f */
[----:B------:R-:W-:Y:S01]  /*03d0*/  LOP3.LUT R4, R4, 0xfffffffc, RZ, 0xc0, !PT ;  /* 0xfffffffc04047812 */ /* 0x000fe200078ec0ff */
[----:B------:R-:W-:Y:S01]  /*03e0*/  IMAD.IADD R9, R9, 0x1, -R2 ;  /* 0x0000000109097824 */ /* 0x000fe200078e0a02 */
[----:B------:R-:W-:Y:S01]  /*03f0*/  SHF.R.S32.HI R5, RZ, 0x1f, R0 ;  /* 0x0000001fff057819 */ /* 0x000fe20000011400 */
[----:B------:R-:W-:Y:S01]  /*0400*/  IMAD.SHL.U32 R3, R3, 0x40, RZ ;  /* 0x0000004003037824 */ /* 0x000fe200078e00ff */
[----:B------:R-:W-:Y:S01]  /*0410*/  SHF.R.S32.HI R2, RZ, 0x5, R10 ;  /* 0x00000005ff027819 */ /* 0x000fe2000001140a */
[----:B------:R-:W-:Y:S01]  /*0420*/  IMAD.IADD R16, R20, 0x1, -R4 ;  /* 0x0000000114107824 */ /* 0x000fe200078e0a04 */
[----:B------:R-:W-:Y:S01]  /*0430*/  LEA.HI R21, R5, R0, RZ, 0x2 ;  /* 0x0000000005157211 */ /* 0x000fe200078f10ff */
[----:B------:R-:W-:Y:S01]  /*0440*/  ULDC.64 UR4, c[0x0][0x118] ;  /* 0x0000460000047ab9 */ /* 0x000fe20000000a00 */
[----:B------:R-:W-:Y:S01]  /*0450*/  SHF.R.S32.HI R0, RZ, 0x1f, R10 ;  /* 0x0000001fff007819 */ /* 0x000fe2000001140a */
[----:B------:R-:W-:Y:S01]  /*0460*/  IMAD.SHL.U32 R248, R16, 0x8, RZ ;  /* 0x0000000810f87824 */ /* 0x000fe200078e00ff */
[----:B------:R-:W-:Y:S01]  /*0470*/  LOP3.LUT R6, R6, 0xfffffff0, RZ, 0xc0, !PT ;  /* 0xfffffff006067812 */ /* 0x000fe200078ec0ff */
[----:B------:R-:W-:Y:S01]  /*0480*/  IMAD R8, R2, 0x8, R8 ;  /* 0x0000000802087824 */ /* 0x000fe200078e0208 */
[-C--:B------:R-:W-:Y:S01]  /*0490*/  LEA.HI R5, R10, R2.reuse, RZ, 0x1 ;  /* 0x000000020a057211 */ /* 0x080fe200078f08ff */
[----:B------:R-:W-:Y:S01]  /*04a0*/  ULDC UR46, c[0x0][0x2e8] ;  /* 0x0000ba00002e7ab9 */ /* 0x000fe20000000800 */
[----:B------:R-:W-:Y:S01]  /*04b0*/  LEA.HI R4, R0, R2, RZ, 0x2 ;  /* 0x0000000200047211 */ /* 0x000fe200078f10ff */
[----:B------:R-:W-:Y:S01]  /*04c0*/  IMAD.IADD R0, R20, 0x1, -R6 ;  /* 0x0000000114007824 */ /* 0x000fe200078e0a06 */
[----:B------:R-:W-:Y:S01]  /*04d0*/  LOP3.LUT R3, R3, 0xc0, RZ, 0xc0, !PT ;  /* 0x000000c003037812 */ /* 0x000fe200078ec0ff */
[----:B------:R-:W-:Y:S01]  /*04e0*/  ULDC UR45, c[0x0][0x2e8] ;  /* 0x0000ba00002d7ab9 */ /* 0x000fe20000000800 */
[----:B------:R-:W-:Y:S01]  /*04f0*/  LOP3.LUT R6, R5, 0xfffffffe, RZ, 0xc0, !PT ;  /* 0xfffffffe05067812 */ /* 0x000fe200078ec0ff */
[----:B------:R-:W-:Y:S01]  /*0500*/  UISETP.NE.AND UP6, UPT, UR11, URZ, UPT ;  /* 0x0000003f0b00728c */ /* 0x000fe2000bfc5270 */
[----:B------:R-:W-:Y:S01]  /*0510*/  LOP3.LUT R4, R4, 0xfffffffc, RZ, 0xc0, !PT ;  /* 0xfffffffc04047812 */ /* 0x000fe200078ec0ff */
[----:B------:R-:W-:Y:S01]  /*0520*/  UIMAD.WIDE.U32 UR48, UR40, UR50, URZ ;  /* 0x00000032283072a5 */ /* 0x000fe2000f8e003f */
[----:B------:R-:W-:Y:S01]  /*0530*/  LOP3.LUT R5, R3, 0x18, R248, 0xf8, !PT ;  /* 0x0000001803057812 */ /* 0x000fe200078ef8f8 */
[C---:B------:R-:W-:Y:S01]  /*0540*/  IMAD.IADD R207, R2.reuse, 0x1, -R6 ;  /* 0x0000000102cf7824 */ /* 0x040fe200078e0a06 */
[----:B------:R-:W-:Y:S01]  /*0550*/  SHF.R.U32.HI R3, RZ, 0x3, R3 ;  /* 0x00000003ff037819 */ /* 0x000fe20000011603 */
[----:B------:R-:W-:Y:S01]  /*0560*/  IMAD.IADD R11, R2, 0x1, -R4 ;  /* 0x00000001020b7824 */ /* 0x000fe200078e0a04 */
[----:B------:R-:W-:Y:S01]  /*0570*/  SHF.R.S32.HI R4, RZ, 0x1f, R0 ;  /* 0x0000001fff047819 */ /* 0x000fe20000011400 */
[----:B------:R-:W-:Y:S01]  /*0580*/  UIMAD UR57, UR41, UR50, URZ ;  /* 0x00000032293972a4 */ /* 0x000fe2000f8e023f */
[----:B------:R-:W-:Y:S01]  /*0590*/  LOP3.LUT R7, R5, R3, RZ, 0x3c, !PT ;  /* 0x0000000305077212 */ /* 0x000fe200078e3cff */
[----:B------:R-:W-:Y:S01]  /*05a0*/  USHF.R.S32.HI UR59, URZ, 0x1f, UR53 ;  /* 0x0000001f3f3b7899 */ /* 0x000fe20008011435 */
[----:B------:R-:W-:Y:S01]  /*05b0*/  LOP3.LUT R3, R22, 0xfffffff8, RZ, 0xc0, !PT ;  /* 0xfffffff816037812 */ /* 0x000fe200078ec0ff */
[----:B------:R-:W-:Y:S01]  /*05c0*/  USHF.R.S32.HI UR54, URZ, 0x1f, UR47 ;  /* 0x0000001f3f367899 */ /* 0x000fe2000801142f */
[-C--:B------:R-:W-:Y:S01]  /*05d0*/  LEA.HI R2, R0, R0.reuse, RZ, 0x1 ;  /* 0x0000000000027211 */ /* 0x080fe200078f08ff */
[----:B------:R-:W-:Y:S01]  /*05e0*/  UMOV UR44, 0xffffd000 ;  /* 0xffffd000002c7882 */ /* 0x000fe20000000000 */
[----:B------:R-:W-:Y:S01]  /*05f0*/  LEA.HI R12, R4, R0, RZ, 0x3 ;  /* 0x00000000040c7211 */ /* 0x000fe200078f18ff */
[----:B------:R-:W-:Y:S01]  /*0600*/  IMAD.IADD R3, R20, 0x1, -R3 ;  /* 0x0000000114037824 */ /* 0x000fe200078e0a03 */
[----:B------:R-:W-:-:S02]  /*0610*/  LOP3.LUT R5, R2, 0x7fffffe, RZ, 0xc0, !PT ;  /* 0x07fffffe02057812 */ /* 0x000fc400078ec0ff */
[----:B------:R-:W-:Y:S02]  /*0620*/  LOP3.LUT R4, R12, 0xfffffff8, RZ, 0xc0, !PT ;  /* 0xfffffff80c047812 */ /* 0x000fe400078ec0ff */
[----:B------:R-:W-:Y:S01]  /*0630*/  LEA.HI R6, R3, R3, RZ, 0x1 ;  /* 0x0000000303067211 */ /* 0x000fe200078f08ff */
[C---:B------:R-:W-:Y:S01]  /*0640*/  IMAD.IADD R18, R0.reuse, 0x1, -R5 ;  /* 0x0000000100127824 */ /* 0x040fe200078e0a05 */
[----:B------:R-:W-:Y:S01]  /*0650*/  LEA.HI R10, R19, R20, RZ, 0x6 ;  /* 0x00000014130a7211 */ /* 0x000fe200078f30ff */
[----:B------:R-:W-:Y:S01]  /*0660*/  IMAD.IADD R13, R0, 0x1, -R4 ;  /* 0x00000001000d7824 */ /* 0x000fe200078e0a04 */
[----:B------:R-:W-:Y:S01]  /*0670*/  LOP3.LUT R0, R6, 0x3fffffe, RZ, 0xc0, !PT ;  /* 0x03fffffe06007812 */ /* 0x000fe200078ec0ff */
[----:B------:R-:W-:Y:S01]  /*0680*/  IMAD.U32 R4, R8, 0x20, R7 ;  /* 0x0000002008047824 */ /* 0x000fe200078e0007 */
[----:B------:R-:W-:Y:S02]  /*0690*/  SHF.R.S32.HI R10, RZ, 0x6, R10 ;  /* 0x00000006ff0a7819 */ /* 0x000fe4000001140a */
[----:B------:R-:W-:Y:S01]  /*06a0*/  SHF.R.S32.HI R7, RZ, 0x1, R2 ;  /* 0x00000001ff077819 */ /* 0x000fe20000011402 */
[C---:B------:R-:W-:Y:S01]  /*06b0*/  IMAD.IADD R5, R3.reuse, 0x1, -R0 ;  /* 0x0000000103057824 */ /* 0x040fe200078e0a00 */
[----:B------:R-:W-:Y:S01]  /*06c0*/  SHF.R.S32.HI R2, RZ, 0x1f, R2 ;  /* 0x0000001fff027819 */ /* 0x000fe20000011402 */
[----:B------:R-:W-:Y:S01]  /*06d0*/  IMAD R0, R10, 0x4, R15 ;  /* 0x000000040a007824 */ /* 0x000fe200078e020f */
[----:B------:R1:W-:Y:S01]  /*06e0*/  STL [R1+0x20], R4 ;  /* 0x0000200401007387 */ /* 0x0003e20000100800 */
[----:B------:R-:W-:Y:S01]  /*06f0*/  IMAD.SHL.U32 R3, R3, 0x40, RZ ;  /* 0x0000004003037824 */ /* 0x000fe200078e00ff */
[----:B------:R-:W-:Y:S01]  /*0700*/  LEA.HI R2, R2, R7, RZ, 0x2 ;  /* 0x0000000702027211 */ /* 0x000fe200078f10ff */
[----:B------:R-:W-:Y:S01]  /*0710*/  IMAD R17, R0, 0x8, R5 ;  /* 0x0000000800117824 */ /* 0x000fe200078e0205 */
[----:B------:R-:W-:-:S02]  /*0720*/  SHF.R.S32.HI R0, RZ, 0x1, R6 ;  /* 0x00000001ff007819 */ /* 0x000fc40000011406 */
[----:B------:R-:W-:Y:S01]  /*0730*/  LOP3.LUT R5, R2, 0xfffffffc, RZ, 0xc0, !PT ;  /* 0xfffffffc02057812 */ /* 0x000fe200078ec0ff */
[----:B------:R-:W-:Y:S01]  /*0740*/  IMAD.SHL.U32 R2, R11, 0x10, RZ ;  /* 0x000000100b027824 */ /* 0x000fe200078e00ff */
[C---:B------:R-:W-:Y:S01]  /*0750*/  LOP3.LUT P4, RZ, R0.reuse, 0x2, RZ, 0xc0, !PT ;  /* 0x0000000200ff7812 */ /* 0x040fe2000788c0ff */
[----:B------:R-:W-:Y:S01]  /*0760*/  IMAD.SHL.U32 R0, R0, 0x40, RZ ;  /* 0x0000004000007824 */ /* 0x000fe200078e00ff */
[----:B------:R-:W-:Y:S01]  /*0770*/  LEA.HI R6, R9, R9, RZ, 0x1 ;  /* 0x0000000909067211 */ /* 0x000fe200078f08ff */
[----:B------:R-:W-:Y:S01]  /*0780*/  IMAD.IADD R14, R7, 0x1, -R5 ;  /* 0x00000001070e7824 */ /* 0x000fe200078e0a05 */
[----:B------:R-:W-:Y:S01]  /*0790*/  LEA.HI R7, R19, R20, RZ, 0x7 ;  /* 0x0000001413077211 */ /* 0x000fe200078f38ff */
[----:B------:R-:W-:Y:S01]  /*07a0*/  IMAD.SHL.U32 R20, R20, 0x2, RZ ;  /* 0x0000000214147824 */ /* 0x000fe200078e00ff */
[----:B------:R-:W-:Y:S02]  /*07b0*/  LOP3.LUT R0, R0, 0xc0, RZ, 0xc0, !PT ;  /* 0x000000c000007812 */ /* 0x000fe400078ec0ff */
[----:B------:R-:W-:-:S02]  /*07c0*/  LOP3.LUT P2, RZ, R9, 0x2, RZ, 0xc0, !PT ;  /* 0x0000000209ff7812 */ /* 0x000fc4000784c0ff */
[C---:B------:R-:W-:Y:S02]  /*07d0*/  LOP3.LUT P5, RZ, R13.reuse, 0x2, RZ, 0xc0, !PT ;  /* 0x000000020dff7812 */ /* 0x040fe400078ac0ff */
[----:B------:R-:W-:Y:S02]  /*07e0*/  LOP3.LUT P6, RZ, R13, 0x4, RZ, 0xc0, !PT ;  /* 0x000000040dff7812 */ /* 0x000fe400078cc0ff */
[----:B------:R-:W-:Y:S02]  /*07f0*/  LOP3.LUT P0, RZ, R14, 0x2, RZ, 0xc0, !PT ;  /* 0x000000020eff7812 */ /* 0x000fe4000780c0ff */
[C---:B------:R-:W-:Y:S02]  /*0800*/  SEL R202, R206.reuse, 0xffffffe0, !P5 ;  /* 0xffffffe0ceca7807 */ /* 0x040fe40006800000 */
[----:B-1----:R-:W-:Y:S02]  /*0810*/  LOP3.LUT R4, R9, 0x1, RZ, 0xc0, !PT ;  /* 0x0000000109047812 */ /* 0x002fe400078ec0ff */
[----:B------:R-:W-:-:S02]  /*0820*/  SEL R197, R206, 0xffffffe0, !P4 ;  /* 0xffffffe0cec57807 */ /* 0x000fc40006000000 */
[----:B------:R-:W-:Y:S02]  /*0830*/  ISETP.NE.U32.AND P3, PT, R4, 0x1, PT ;  /* 0x000000010400780c */ /* 0x000fe40003f65070 */
[----:B------:R-:W-:Y:S02]  /*0840*/  LOP3.LUT R4, R3, 0x1c0, RZ, 0xc0, !PT ;  /* 0x000001c003047812 */ /* 0x000fe400078ec0ff */
[----:B------:R-:W-:Y:S02]  /*0850*/  LOP3.LUT R3, R0, 0x8, R22, 0xf8, !PT ;  /* 0x0000000800037812 */ /* 0x000fe400078ef816 */
[----:B------:R-:W-:Y:S02]  /*0860*/  SHF.R.U32.HI R0, RZ, 0x3, R0 ;  /* 0x00000003ff007819 */ /* 0x000fe40000011600 */
[----:B------:R-:W-:Y:S02]  /*0870*/  LOP3.LUT R2, R4, 0x30, R2, 0xf8, !PT ;  /* 0x0000003004027812 */ /* 0x000fe400078ef802 */
[----:B------:R-:W-:-:S02]  /*0880*/  LOP3.LUT R198, R3, R0, RZ, 0x3c, !PT ;  /* 0x0000000003c67212 */ /* 0x000fc400078e3cff */
[----:B------:R-:W-:Y:S02]  /*0890*/  LOP3.LUT R0, R6, 0x3fffffe, RZ, 0xc0, !PT ;  /* 0x03fffffe06007812 */ /* 0x000fe400078ec0ff */
[----:B------:R-:W-:Y:S01]  /*08a0*/  LOP3.LUT R5, R2, 0x8, R22, 0xf8, !PT ;  /* 0x0000000802057812 */ /* 0x000fe200078ef816 */
[C---:B------:R-:W-:Y:S01]  /*08b0*/  IMAD.SHL.U32 R2, R9.reuse, 0x40, RZ ;  /* 0x0000004009027824 */ /* 0x040fe200078e00ff */
[----:B------:R-:W-:Y:S01]  /*08c0*/  SHF.R.U32.HI R3, RZ, 0x3, R4 ;  /* 0x00000003ff037819 */ /* 0x000fe20000011604 */
[----:B------:R-:W-:Y:S01]  /*08d0*/  IMAD.IADD R8, R9, 0x1, -R0 ;  /* 0x0000000109087824 */ /* 0x000fe200078e0a00 */
[----:B------:R-:W-:Y:S01]  /*08e0*/  SEL R215, R215, 0x10, !P3 ;  /* 0x00000010d7d77807 */ /* 0x000fe20005800000 */
[----:B------:R-:W-:Y:S01]  /*08f0*/  IMAD.SHL.U32 R0, R10, 0x20, RZ ;  /* 0x000000200a007824 */ /* 0x000fe200078e00ff */
[----:B------:R-:W-:Y:S01]  /*0900*/  LOP3.LUT R2, R2, 0x1c0, RZ, 0xc0, !PT ;  /* 0x000001c002027812 */ /* 0x000fe200078ec0ff */
[----:B------:R-:W-:Y:S01]  /*0910*/  IMAD.U32 R198, R17, 0x20, R198 ;  /* 0x0000002011c67824 */ /* 0x000fe200078e00c6 */
[----:B------:R-:W-:-:S02]  /*0920*/  LOP3.LUT R9, R5, R3, RZ, 0x3c, !PT ;  /* 0x0000000305097212 */ /* 0x000fc400078e3cff */
[----:B------:R-:W-:Y:S01]  /*0930*/  LOP3.LUT R4, R0, 0x6, R20, 0xf8, !PT ;  /* 0x0000000600047812 */ /* 0x000fe200078ef814 */
[----:B------:R-:W-:Y:S01]  /*0940*/  IMAD R197, R198, 0x2, R197 ;  /* 0x00000002c6c57824 */ /* 0x000fe200078e02c5 */
[----:B------:R-:W-:Y:S01]  /*0950*/  LOP3.LUT R3, R2, 0x20, R0, 0xf8, !PT ;  /* 0x0000002002037812 */ /* 0x000fe200078ef800 */
[----:B------:R-:W-:Y:S01]  /*0960*/  IMAD.SHL.U32 R198, R198, 0x2, RZ ;  /* 0x00000002c6c67824 */ /* 0x000fe200078e00ff */
[----:B------:R-:W-:Y:S01]  /*0970*/  SHF.R.U32.HI R0, RZ, 0x3, R2 ;  /* 0x00000003ff007819 */ /* 0x000fe20000011602 */
[----:B------:R1:W-:Y:S01]  /*0980*/  STL [R1+0x3c], R4 ;  /* 0x00003c0401007387 */ /* 0x0003e20000100800 */
[----:B------:R-:W-:Y:S02]  /*0990*/  SHF.R.S32.HI R2, RZ, 0x3, R12 ;  /* 0x00000003ff027819 */ /* 0x000fe4000001140c */
[----:B------:R-:W-:Y:S02]  /*09a0*/  SEL R203, R203, 0x40, P6 ;  /* 0x00000040cbcb7807 */ /* 0x000fe40003000000 */
[----:B------:R-:W-:Y:S01]  /*09b0*/  SEL R206, R206, 0xffffffe0, !P0 ;  /* 0xffffffe0cece7807 */ /* 0x000fe20004000000 */
[----:B------:R-:W-:-:S02]  /*09c0*/  IMAD R12, R2, 0x8, R18 ;  /* 0x00000008020c7824 */ /* 0x000fc400078e0212 */
[----:B------:R-:W-:Y:S01]  /*09d0*/  IMAD R201, R11, 0x2, R2 ;  /* 0x000000020bc97824 */ /* 0x000fe200078e0202 */
[----:B-1----:R-:W-:Y:S01]  /*09e0*/  LOP3.LUT R4, R3, R0, RZ, 0x3c, !PT ;  /* 0x0000000003047212 */ /* 0x002fe200078e3cff */
[----:B------:R-:W-:Y:S01]  /*09f0*/  IMAD.SHL.U32 R0, R16, 0x2, RZ ;  /* 0x0000000210007824 */ /* 0x000fe200078e00ff */
[----:B------:R-:W-:-:S03]  /*0a00*/  SHF.R.S32.HI R3, RZ, 0x7, R7 ;  /* 0x00000007ff037819 */ /* 0x000fc60000011407 */
[--C-:B------:R-:W-:Y:S02]  /*0a10*/  IMAD R2, R11, 0x200, R0.reuse ;  /* 0x000002000b027824 */ /* 0x100fe400078e0200 */
[----:B------:R-:W-:Y:S02]  /*0a20*/  IMAD R0, R3, 0x1000, R0 ;  /* 0x0000100003007824 */ /* 0x000fe400078e0200 */
[----:B------:R-:W-:Y:S02]  /*0a30*/  IMAD R10, R8, 0x20, R2 ;  /* 0x00000020080a7824 */ /* 0x000fe400078e0202 */
[----:B------:R-:W-:Y:S01]  /*0a40*/  IMAD.U32 R2, RZ, RZ, UR7 ;  /* 0x00000007ff027e24 */ /* 0x000fe2000f8e00ff */
[----:B------:R-:W-:Y:S01]  /*0a50*/  USHF.R.S32.HI UR7, URZ, 0x1f, UR15 ;  /* 0x0000001f3f077899 */ /* 0x000fe2000801140f */
[----:B------:R-:W-:Y:S02]  /*0a60*/  IMAD R0, R207, 0x400, R0 ;  /* 0x00000400cf007824 */ /* 0x000fe400078e0200 */
[----:B------:R-:W-:Y:S01]  /*0a70*/  IMAD.SHL.U32 R3, R3, 0x8, RZ ;  /* 0x0000000803037824 */ /* 0x000fe200078e00ff */
[----:B------:R1:W-:Y:S01]  /*0a80*/  STL [R1+0x40], R2 ;  /* 0x0000400201007387 */ /* 0x0003e20000100800 */
[----:B------:R-:W-:Y:S01]  /*0a90*/  IMAD.IADD R218, R4, 0x1, R0 ;  /* 0x0000000104da7824 */ /* 0x000fe200078e0200 */
[----:B------:R-:W-:Y:S01]  /*0aa0*/  UIMAD UR58, UR7, UR37, URZ ;  /* 0x00000025073a72a4 */ /* 0x000fe2000f8e023f */
[----:B------:R-:W-:Y:S01]  /*0ab0*/  IMAD.U32 R0, RZ, RZ, UR6 ;  /* 0x00000006ff007e24 */ /* 0x000fe2000f8e00ff */
[----:B------:R-:W-:Y:S01]  /*0ac0*/  SHF.R.S32.HI R0, RZ, 0x1, R6 ;  /* 0x00000001ff007819 */ /* 0x000fe20000011406 */
[----:B------:R-:W-:Y:S01]  /*0ad0*/  USHF.L.U32 UR6, UR37, 0x7, URZ ;  /* 0x0000000725067899 */ /* 0x000fe2000800063f */
[----:B------:R-:W-:Y:S01]  /*0ae0*/  LOP3.LUT R3, R3, 0x8, RZ, 0xc0, !PT ;  /* 0x0000000803037812 */ /* 0x000fe200078ec0ff */
[----:B------:R-:W-:Y:S01]  /*0af0*/  IMAD.SHL.U32 R218, R218, 0x2, RZ ;  /* 0x00000002dada7824 */ /* 0x000fe200078e00ff */
[C---:B------:R-:W-:Y:S01]  /*0b00*/  LOP3.LUT P1, RZ, R0.reuse, 0x2, RZ, 0xc0, !PT ;  /* 0x0000000200ff7812 */ /* 0x040fe2000782c0ff */
[----:B------:R-:W-:Y:S01]  /*0b10*/  IMAD.SHL.U32 R0, R0, 0x40, RZ ;  /* 0x0000004000007824 */ /* 0x000fe200078e00ff */
[----:B------:R-:W-:Y:S01]  /*0b20*/  @!UP5 UIMAD UR7, UR37, UR14, UR39 ;  /* 0x0000000e2507d2a4 */ /* 0x000fe2000f8e0227 */
[----:B------:R-:W-:Y:S01]  /*0b30*/  IMAD.U32 R5, RZ, RZ, UR6 ;  /* 0x00000006ff057e24 */ /* 0x000fe2000f8e00ff */
[----:B------:R-:W-:Y:S01]  /*0b40*/  IADD3 R217, R218, 0x20, RZ ;  /* 0x00000020dad97810 */ /* 0x000fe20007ffe0ff */
[----:B------:R-:W-:Y:S01]  /*0b50*/  IMAD.SHL.U32 R5, R15, 0x10, RZ ;  /* 0x000000100f057824 */ /* 0x000fe200078e00ff */
[----:B------:R-:W-:Y:S01]  /*0b60*/  LOP3.LUT R0, R0, 0xc0, RZ, 0xc0, !PT ;  /* 0x000000c000007812 */ /* 0x000fe200078ec0ff */
[----:B------:R-:W-:Y:S01]  /*0b70*/  UIMAD UR6, UR37, UR12, UR39 ;  /* 0x0000000c250672a4 */ /* 0x000fe2000f8e0227 */
[C---:B------:R-:W-:Y:S01]  /*0b80*/  @P2 IADD3 R217, R218.reuse, -0x20, RZ ;  /* 0xffffffe0dad92810 */ /* 0x040fe20007ffe0ff */
[----:B------:R-:W-:Y:S01]  /*0b90*/  IMAD.IADD R216, R218, 0x1, R215 ;  /* 0x00000001dad87824 */ /* 0x000fe200078e02d7 */
[----:B------:R-:W-:Y:S01]  /*0ba0*/  LOP3.LUT R7, R3, 0x10, R5, 0xf8, !PT ;  /* 0x0000001003077812 */ /* 0x000fe200078ef805 */
[----:B------:R-:W-:Y:S01]  /*0bb0*/  IMAD.SHL.U32 R5, R15, 0x8, RZ ;  /* 0x000000080f057824 */ /* 0x000fe200078e00ff */
[----:B------:R-:W-:Y:S01]  /*0bc0*/  UIMAD UR56, UR6, UR56, URZ ;  /* 0x00000038063872a4 */ /* 0x000fe2000f8e023f */
[----:B------:R-:W-:Y:S01]  /*0bd0*/  IMAD.IADD R215, R215, 0x1, R217 ;  /* 0x00000001d7d77824 */ /* 0x000fe200078e02d9 */
[----:B------:R-:W-:-:S02]  /*0be0*/  @!UP5 UIMAD UR55, UR7, UR55, URZ ;  /* 0x000000370737d2a4 */ /* 0x000fc4000f8e023f */
[----:B------:R-:W-:Y:S02]  /*0bf0*/  LOP3.LUT R5, R5, 0x8, RZ, 0xc0, !PT ;  /* 0x0000000805057812 */ /* 0x000fe400078ec0ff */
[----:B-1----:R-:W-:-:S05]  /*0c00*/  SHF.R.S32.HI R2, RZ, 0x2, R21 ;  /* 0x00000002ff027819 */ /* 0x002fca0000011415 */
[----:B------:R-:W-:-:S05]  /*0c10*/  IMAD R4, R207, 0x10, R2 ;  /* 0x00000010cf047824 */ /* 0x000fca00078e0202 */
[----:B------:R-:W-:Y:S01]  /*0c20*/  IADD3 R2, R4, -0x40, RZ ;  /* 0xffffffc004027810 */ /* 0x000fe20007ffe0ff */
[----:B------:R1:W-:Y:S03]  /*0c30*/  STL [R1+0x1c], R4 ;  /* 0x00001c0401007387 */ /* 0x0003e60000100800 */
[----:B------:R-:W-:-:S04]  /*0c40*/  SHF.R.S32.HI R6, RZ, 0x1f, R2 ;  /* 0x0000001fff067819 */ /* 0x000fc80000011402 */
[----:B------:R-:W-:-:S05]  /*0c50*/  SHF.L.U64.HI R2, R2, 0x2, R6 ;  /* 0x0000000202027819 */ /* 0x000fca0000010206 */
[----:B------:R2:W-:Y:S01]  /*0c60*/  STL [R1+0x38], R2 ;  /* 0x0000380201007387 */ /* 0x0005e20000100800 */
[----:B-1----:R-:W-:-:S04]  /*0c70*/  SHF.R.U32.HI R4, RZ, 0x3, R0 ;  /* 0x00000003ff047819 */ /* 0x002fc80000011600 */
[----:B------:R-:W-:Y:S01]  /*0c80*/  LOP3.LUT R8, R4, R0, R3, 0x1e, !PT ;  /* 0x0000000004087212 */ /* 0x000fe200078e1e03 */
[----:B------:R-:W-:Y:S02]  /*0c90*/  IMAD.SHL.U32 R0, R13, 0x40, RZ ;  /* 0x000000400d007824 */ /* 0x000fe400078e00ff */
[----:B------:R-:W-:Y:S02]  /*0ca0*/  IMAD R3, R15, 0x200, R9 ;  /* 0x000002000f037824 */ /* 0x000fe400078e0209 */
[----:B------:R-:W-:Y:S01]  /*0cb0*/  IMAD.IADD R8, R8, 0x1, R10 ;  /* 0x0000000108087824 */ /* 0x000fe200078e020a */
[----:B------:R-:W-:Y:S01]  /*0cc0*/  LOP3.LUT R0, R0, 0x1c0, RZ, 0xc0, !PT ;  /* 0x000001c000007812 */ /* 0x000fe200078ec0ff */
[----:B--2---:R-:W-:-:S03]  /*0cd0*/  IMAD.SHL.U32 R2, R14, 0x40, RZ ;  /* 0x000000400e027824 */ /* 0x004fc600078e00ff */
[----:B------:R-:W-:Y:S02]  /*0ce0*/  SHF.R.U32.HI R6, RZ, 0x3, R0 ;  /* 0x00000003ff067819 */ /* 0x000fe40000011600 */
[----:B------:R-:W-:Y:S02]  /*0cf0*/  LOP3.LUT R2, R2, 0xc0, RZ, 0xc0, !PT ;  /* 0x000000c002027812 */ /* 0x000fe400078ec0ff */
[----:B------:R-:W-:Y:S01]  /*0d00*/  LOP3.LUT R6, R6, R0, R5, 0x1e, !PT ;  /* 0x0000000006067212 */ /* 0x000fe200078e1e05 */
[----:B------:R-:W-:Y:S01]  /*0d10*/  IMAD.SHL.U32 R0, R12, 0x20, RZ ;  /* 0x000000200c007824 */ /* 0x000fe200078e00ff */
[----:B------:R-:W-:-:S03]  /*0d20*/  SHF.R.U32.HI R4, RZ, 0x3, R2 ;  /* 0x00000003ff047819 */ /* 0x000fc60000011602 */
[----:B------:R-:W-:Y:S01]  /*0d30*/  IMAD R207, R207, 0x200, R0 ;  /* 0x00000200cfcf7824 */ /* 0x000fe200078e0200 */
[C---:B------:R-:W-:Y:S01]  /*0d40*/  LOP3.LUT R5, R4.reuse, R2, R5, 0x1e, !PT ;  /* 0x0000000204057212 */ /* 0x040fe200078e1e05 */
[----:B------:R-:W-:Y:S01]  /*0d50*/  IMAD.U32 R201, R201, 0x200, R6 ;  /* 0x00000200c9c97824 */ /* 0x000fe200078e0006 */
[----:B------:R-:W-:Y:S01]  /*0d60*/  LOP3.LUT R2, R4, R7, R2, 0x1e, !PT ;  /* 0x0000000704027212 */ /* 0x000fe200078e1e02 */
[----:B------:R-:W-:Y:S01]  /*0d70*/  IMAD.U32 R4, RZ, RZ, UR8 ;  /* 0x00000008ff047e24 */ /* 0x000fe2000f8e00ff */
[----:B------:R-:W-:Y:S01]  /*0d80*/  USHF.R.S32.HI UR8, URZ, 0x1f, UR39 ;  /* 0x0000001f3f087899 */ /* 0x000fe20008011427 */
[----:B------:R-:W-:Y:S01]  /*0d90*/  IMAD.IADD R207, R207, 0x1, R5 ;  /* 0x00000001cfcf7824 */ /* 0x000fe200078e0205 */
[----:B------:R-:W-:Y:S01]  /*0da0*/  LEA R201, R201, 0xf000, 0x1 ;  /* 0x0000f000c9c97811 */ /* 0x000fe200078e08ff */
[----:B------:R-:W-:Y:S01]  /*0db0*/  IMAD.IADD R205, R0, 0x1, R2 ;  /* 0x0000000100cd7824 */ /* 0x000fe200078e0202 */
[C---:B------:R-:W-:Y:S01]  /*0dc0*/  IADD3 R2, R248.reuse, 0x20, RZ ;  /* 0x00000020f8027810 */ /* 0x040fe20007ffe0ff */
[----:B------:R-:W-:Y:S01]  /*0dd0*/  IMAD.SHL.U32 R199, R207, 0x2, RZ ;  /* 0x00000002cfc77824 */ /* 0x000fe200078e00ff */
[----:B------:R-:W-:Y:S01]  /*0de0*/  IADD3 R0, R248, 0x40, RZ ;  /* 0x00000040f8007810 */ /* 0x000fe20007ffe0ff */
[----:B------:R-:W-:Y:S01]  /*0df0*/  IMAD.U32 R4, RZ, RZ, UR8 ;  /* 0x00000008ff047e24 */ /* 0x000fe2000f8e00ff */
[----:B------:R-:W-:Y:S01]  /*0e00*/  LEA R4, R8, 0x9000, 0x1 ;  /* 0x0000900008047811 */ /* 0x000fe200078e08ff */
[----:B------:R1:W-:Y:S01]  /*0e10*/  STL [R1+0x4], R2 ;  /* 0x0000040201007387 */ /* 0x0003e20000100800 */
[----:B------:R-:W-:-:S02]  /*0e20*/  IMAD.IADD R202, R201, 0x1, R202 ;  /* 0x00000001c9ca7824 */ /* 0x000fc400078e02ca */
[--C-:B------:R-:W-:Y:S01]  /*0e30*/  IMAD.IADD R204, R201, 0x1, R203.reuse ;  /* 0x00000001c9cc7824 */ /* 0x100fe200078e02cb */
[----:B------:R2:W-:Y:S01]  /*0e40*/  STL [R1+0x8], R0 ;  /* 0x0000080001007387 */ /* 0x0005e20000100800 */
[----:B------:R-:W-:Y:S02]  /*0e50*/  IMAD.IADD R203, R202, 0x1, R203 ;  /* 0x00000001cacb7824 */ /* 0x000fe400078e02cb */
[----:B------:R-:W-:Y:S01]  /*0e60*/  IMAD.IADD R200, R199, 0x1, R206 ;  /* 0x00000001c7c87824 */ /* 0x000fe200078e02ce */
[----:B------:R3:W-:Y:S01]  /*0e70*/  STL [R1+0x24], R4 ;  /* 0x0000240401007387 */ /* 0x0007e20000100800 */
[----:B-1----:R-:W-:Y:S01]  /*0e80*/  IMAD.SHL.U32 R2, R3, 0x2, RZ ;  /* 0x0000000203027824 */ /* 0x002fe200078e00ff */
[C---:B--2---:R-:W-:Y:S02]  /*0e90*/  IADD3 R0, R4.reuse, 0x20, RZ ;  /* 0x0000002004007810 */ /* 0x044fe40007ffe0ff */
[----:B------:R-:W-:-:S05]  /*0ea0*/  @P1 IADD3 R0, R4, -0x20, RZ ;  /* 0xffffffe004001810 */ /* 0x000fca0007ffe0ff */
[----:B------:R3:W-:Y:S02]  /*0eb0*/  STL [R1+0x28], R0 ;  /* 0x0000280001007387 */ /* 0x0007e40000100800 */
.L_x_116:
        /* <DEDUP_REMOVED lines=53> */
.L_x_73:
        /* <DEDUP_REMOVED lines=21> */
[----:B------:R-:W-:Y:S02]  /*1360*/  UIADD3 UR7, UR12, 0x80, UR22 ;  /* 0x000000800c077890 */ /* 0x000fe4000fffe016 */
[----:B------:R-:W-:Y:S02]  /*1370*/  ULDC.64 UR8, c[0x0][0x190] ;  /* 0x0000640000087ab9 */ /* 0x000fe40000000a00 */
[----:B------:R-:W-:Y:S02]  /*1380*/  ULDC UR10, c[0x0][0x2e4] ;  /* 0x0000b900000a7ab9 */ /* 0x000fe40000000800 */
[----:B------:R-:W-:Y:S02]  /*1390*/  UIMAD.WIDE.U32 UR16, UR18, UR8, URZ ;  /* 0x00000008121072a5 */ /* 0x000fe4000f8e003f */
[----:B------:R-:W-:Y:S02]  /*13a0*/  UIADD3 UR8, UR12, 0x3f, URZ ;  /* 0x0000003f0c087890 */ /* 0x000fe4000fffe03f */
[----:B------:R-:W-:-:S02]  /*13b0*/  UIADD3 UR7, UR7, UR10, -UR6 ;  /* 0x0000000a07077290 */ /* 0x000fc4000fffe806 */
[----:B------:R-:W-:Y:S02]  /*13c0*/  UIMAD UR19, UR18, UR9, URZ ;  /* 0x00000009121372a4 */ /* 0x000fe4000f8e023f */
[----:B------:R-:W-:Y:S02]  /*13d0*/  USHF.R.S32.HI UR9, URZ, 0x1f, UR8 ;  /* 0x0000001f3f097899 */ /* 0x000fe40008011408 */
[----:B------:R-:W-:Y:S02]  /*13e0*/  UIADD3 UR7, UR7, 0x3f, URZ ;  /* 0x0000003f07077890 */ /* 0x000fe4000fffe03f */
[----:B------:R-:W-:Y:S02]  /*13f0*/  ULDC.64 UR10, c[0x0][0x178] ;  /* 0x00005e00000a7ab9 */ /* 0x000fe40000000a00 */
[----:B------:R-:W-:Y:S02]  /*1400*/  ULEA.HI UR15, UR9, UR8, URZ, 0x6 ;  /* 0x00000008090f7291 */ /* 0x000fe4000f8f303f */
[----:B------:R-:W-:-:S02]  /*1410*/  USHF.R.S32.HI UR8, URZ, 0x1f, UR7 ;  /* 0x0000001f3f087899 */ /* 0x000fc40008011407 */
[----:B------:R-:W-:Y:S02]  /*1420*/  UIMAD UR13, UR43, UR10, URZ ;  /* 0x0000000a2b0d72a4 */ /* 0x000fe4000f8e023f */
[----:B------:R-:W-:Y:S02]  /*1430*/  ULEA.HI UR14, UR8, UR7, URZ, 0x6 ;  /* 0x00000007080e7291 */ /* 0x000fe4000f8f303f */
[----:B-1----:R-:W-:Y:S02]  /*1440*/  UISETP.NE.AND UP0, UPT, UR26, -0x1, UPT ;  /* 0xffffffff1a00788c */ /* 0x002fe4000bf05270 */
[----:B------:R-:W-:Y:S02]  /*1450*/  UISETP.NE.AND UP3, UPT, UR18, -0x1, UPT ;  /* 0xffffffff1200788c */ /* 0x000fe4000bf65270 */
[----:B------:R-:W-:Y:S02]  /*1460*/  UIMAD.WIDE.U32 UR8, UR37, UR10, URZ ;  /* 0x0000000a250872a5 */ /* 0x000fe4000f8e003f */
[----:B------:R-:W-:Y:S01]  /*1470*/  UIMAD UR7, UR37, UR11, UR13 ;  /* 0x0000000b250772a4 */ /* 0x000fe2000f8e020d */
[----:B------:R-:W-:Y:S01]  /*1480*/  PLOP3.LUT P1, PT, PT, PT, UP0, 0x80, 0x0 ;  /* 0x000000000000781c */ /* 0x000fe20003f2f008 */
[----:B------:R-:W-:-:S02]  /*1490*/  USEL UR42, UR8, UR16, !UP3 ;  /* 0x00000010082a7287 */ /* 0x000fc4000d800000 */
[----:B------:R-:W-:Y:S02]  /*14a0*/  UIADD3 UR38, UR9, UR7, URZ ;  /* 0x0000000709267290 */ /* 0x000fe4000fffe03f */
[----:B------:R-:W-:Y:S02]  /*14b0*/  USHF.R.S32.HI UR8, URZ, 0x6, UR15 ;  /* 0x000000063f087899 */ /* 0x000fe4000801140f */
[----:B------:R-:W-:Y:S02]  /*14c0*/  USHF.R.S32.HI UR7, URZ, 0x6, UR14 ;  /* 0x000000063f077899 */ /* 0x000fe4000801140e */
[----:B------:R-:W-:Y:S02]  /*14d0*/  @UP0 UIADD3 UR10, UR20, UR26, URZ ;  /* 0x0000001a140a0290 */ /* 0x000fe4000fffe03f */
[----:B------:R-:W-:Y:S02]  /*14e0*/  UISETP.LT.AND UP2, UPT, UR8, UR7, UPT ;  /* 0x000000070800728c */ /* 0x000fe4000bf41270 */
[----:B------:R-:W-:-:S02]  /*14f0*/  ULDC.64 UR14, c[0x0][0x198] ;  /* 0x00006600000e7ab9 */ /* 0x000fc40000000a00 */
[----:B------:R-:W-:Y:S02]  /*1500*/  USEL UR34, UR8, UR7, UP2 ;  /* 0x0000000708227287 */ /* 0x000fe40009000000 */
[----:B------:R-:W-:Y:S02]  /*1510*/  @UP0 UIMAD.WIDE.U32 UR8, UR10, UR14, URZ ;  /* 0x0000000e0a0802a5 */ /* 0x000fe4000f8e003f */
[----:B------:R-:W-:Y:S02]  /*1520*/  ULEA UR23, UR34, 0xffffffc0, 0x6 ;  /* 0xffffffc022177891 */ /* 0x000fe4000f8e303f */
[----:B------:R-:W-:Y:S02]  /*1530*/  @UP3 UIADD3 UR38, UR17, UR19, URZ ;  /* 0x0000001311263290 */ /* 0x000fe4000fffe03f */
[----:B------:R-:W-:Y:S02]  /*1540*/  @UP0 UIMAD UR28, UR10, UR15, UR9 ;  /* 0x0000000f0a1c02a4 */ /* 0x000fe4000f8e0209 */
[----:B------:R-:W-:-:S02]  /*1550*/  USHF.R.S32.HI UR33, URZ, 0x1f, UR23 ;  /* 0x0000001f3f217899 */ /* 0x000fc40008011417 */
        /* <DEDUP_REMOVED lines=14> */
.L_x_75:
        /* <DEDUP_REMOVED lines=9> */
[----:B------:R-:W-:Y:S02]  /*16d0*/  ULDC.64 UR10, c[0x0][0x188] ;  /* 0x00006200000a7ab9 */ /* 0x000fe40000000a00 */
[----:B------:R-:W-:Y:S02]  /*16e0*/  UIMAD UR13, UR20, UR9, UR7 ;  /* 0x00000009140d72a4 */ /* 0x000fe4000f8e0207 */
[----:B------:R-:W-:-:S02]  /*16f0*/  UIMAD.WIDE.U32 UR8, UR20, UR8, URZ ;  /* 0x00000008140872a5 */ /* 0x000fc4000f8e003f */
[----:B------:R-:W-:Y:S02]  /*1700*/  UIMAD UR7, UR43, UR10, URZ ;  /* 0x0000000a2b0772a4 */ /* 0x000fe4000f8e023f */
[----:B------:R-:W-:Y:S02]  /*1710*/  UIADD3 UR9, UR9, UR13, URZ ;  /* 0x0000000d09097290 */ /* 0x000fe4000fffe03f */
[----:B------:R-:W-:Y:S02]  /*1720*/  UIMAD UR7, UR37, UR11, UR7 ;  /* 0x0000000b250772a4 */ /* 0x000fe4000f8e0207 */
[----:B------:R-:W-:-:S04]  /*1730*/  UIMAD.WIDE.U32 UR8, UR37, UR10, UR8 ;  /* 0x0000000a250872a5 */ /* 0x000fc8000f8e0008 */
[----:B------:R-:W-:-:S03]  /*1740*/  UIADD3 UR36, UR9, UR7, URZ ;  /* 0x0000000709247290 */ /* 0x000fc6000fffe03f */
[----:B------:R-:W-:Y:S02]  /*1750*/  UMOV UR35, UR8 ;  /* 0x0000000800237c82 */ /* 0x000fe40008000000 */
.L_x_76:
[----:B------:R-:W2:Y:S01]  /*1760*/  LDL R0, [R1+0x40] ;  /* 0x0000400001007983 */ /* 0x000ea20000100800 */
[----:B------:R-:W-:Y:S01]  /*1770*/  IABS R6, c[0x0][0x1c8] ;  /* 0x0000720000067a13 */ /* 0x000fe20000000000 */
[----:B------:R-:W-:Y:S01]  /*1780*/  ULDC.64 UR10, c[0x0][0x370] ;  /* 0x0000dc00000a7ab9 */ /* 0x000fe20000000a00 */
[----:B------:R-:W-:Y:S01]  /*1790*/  IABS R3, UR39 ;  /* 0x0000002700037c13 */ /* 0x000fe20008000000 */
[----:B------:R-:W-:Y:S01]  /*17a0*/  @UP3 UIMAD.WIDE.U32 UR8, UR18, UR10, URZ ;  /* 0x0000000a120832a5 */ /* 0x000fe2000f8e003f */
[----:B------:R-:W1:Y:S01]  /*17b0*/  I2F.RP R4, R6 ;  /* 0x0000000600047306 */ /* 0x000e620000209400 */
[----:B------:R-:W-:Y:S01]  /*17c0*/  ULDC UR13, c[0x0][0x224] ;  /* 0x00008900000d7ab9 */ /* 0x000fe20000000800 */
[----:B------:R-:W3:Y:S01]  /*17d0*/  S2UR UR15, SR_CTAID.X ;  /* 0x00000000000f79c3 */ /* 0x000ee20000002500 */
[----:B------:R-:W-:Y:S01]  /*17e0*/  @UP3 UIMAD UR32, UR18, UR11, UR9 ;  /* 0x0000000b122032a4 */ /* 0x000fe2000f8e0209 */
[----:B------:R-:W-:Y:S01]  /*17f0*/  ISETP.NE.AND P2, PT, RZ, c[0x0][0x1c8], PT ;  /* 0x00007200ff007a0c */ /* 0x000fe20003f45270 */
        /* <DEDUP_REMOVED lines=10> */
[----:B------:R-:W-:Y:S02]  /*18a0*/  UIMAD UR7, UR43, UR13, UR58 ;  /* 0x0000000d2b0772a4 */ /* 0x000fe4000f8e023a */
[----:B------:R-:W-:Y:S02]  /*18b0*/  @!UP3 UMOV UR30, UR8 ;  /* 0x00000008001ebc82 */ /* 0x000fe40008000000 */
[----:B------:R-:W-:Y:S02]  /*18c0*/  UIADD3 UR7, UR51, UR7, URZ ;  /* 0x0000000733077290 */ /* 0x000fe4000fffe03f */
[----:B------:R-:W-:-:S02]  /*18d0*/  UIMAD.WIDE.U32 UR8, UR40, UR18, URZ ;  /* 0x00000012280872a5 */ /* 0x000fc4000f8e003f */
[----:B------:R-:W-:Y:S01]  /*18e0*/  UIMAD UR7, UR40, UR7, UR57 ;  /* 0x00000007280772a4 */ /* 0x000fe2000f8e0239 */
[----:B-1----:R-:W-:Y:S01]  /*18f0*/  IADD3 R4, R4, 0xffffffe, RZ ;  /* 0x0ffffffe04047810 */ /* 0x002fe20007ffe0ff */
[----:B------:R-:W-:Y:S02]  /*1900*/  USEL UR16, UR48, UR8, !UP3 ;  /* 0x0000000830107287 */ /* 0x000fe4000d800000 */
[----:B------:R-:W-:Y:S01]  /*1910*/  UIADD3 UR14, UR49, UR7, URZ ;  /* 0x00000007310e7290 */ /* 0x000fe2000fffe03f */
[----:B------:R1:W4:Y:S01]  /*1920*/  F2I.FTZ.U32.TRUNC.NTZ R5, R4 ;  /* 0x0000000400057305 */ /* 0x000322000021f000 */
[----:B------:R-:W-:-:S04]  /*1930*/  UIMAD UR7, UR41, UR18, URZ ;  /* 0x00000012290772a4 */ /* 0x000fc8000f8e023f */
[----:B------:R-:W-:Y:S02]  /*1940*/  @UP3 UIADD3 UR14, UR9, UR7, URZ ;  /* 0x00000007090e3290 */ /* 0x000fe4000fffe03f */
[----:B---3--:R-:W-:Y:S02]  /*1950*/  UIMAD.WIDE.U32 UR8, UR15, UR10, URZ ;  /* 0x0000000a0f0872a5 */ /* 0x008fe4000f8e003f */
[----:B------:R-:W-:Y:S02]  /*1960*/  USHF.L.U64.HI UR7, UR37, 0x7, UR43 ;  /* 0x0000000725077899 */ /* 0x000fe4000801022b */
[----:B------:R-:W-:Y:S02]  /*1970*/  UIMAD UR11, UR15, UR11, UR9 ;  /* 0x0000000b0f0b72a4 */ /* 0x000fe4000f8e0209 */
[----:B------:R-:W-:Y:S02]  /*1980*/  USEL UR15, UR8, URZ, UP6 ;  /* 0x0000003f080f7287 */ /* 0x000fe4000b000000 */
[----:B------:R-:W-:Y:S01]  /*1990*/  USEL UR8, UR17, URZ, UP1 ;  /* 0x0000003f11087287 */ /* 0x000fe20008800000 */
[----:B-1----:R-:W-:Y:S01]  /*19a0*/  IMAD.MOV.U32 R4, RZ, RZ, RZ ;  /* 0x000000ffff047224 */ /* 0x002fe200078e00ff */
[----:B------:R-:W-:-:S02]  /*19b0*/  USEL UR7, UR7, URZ, UP1 ;  /* 0x0000003f07077287 */ /* 0x000fc40008800000 */
[----:B------:R-:W-:-:S04]  /*19c0*/  UIADD3 UR8, UP1, UR23, UR8, URZ ;  /* 0x0000000817087290 */ /* 0x000fc8000ff3e03f */
[----:B------:R-:W-:Y:S02]  /*19d0*/  UIADD3.X UR9, UR33, UR7, URZ, UP1, !UPT ;  /* 0x0000000721097290 */ /* 0x000fe40008ffe43f */
[----:B------:R-:W-:-:S04]  /*19e0*/  UIMAD UR7, UR41, UR8, URZ ;  /* 0x00000008290772a4 */ /* 0x000fc8000f8e023f */
[----:B------:R-:W-:Y:S02]  /*19f0*/  UIMAD UR10, UR40, UR9, UR7 ;  /* 0x00000009280a72a4 */ /* 0x000fe4000f8e0207 */
[----:B------:R-:W-:Y:S02]  /*1a00*/  @UP5 USEL UR7, UR60, UR18, !UP3 ;  /* 0x000000123c075287 */ /* 0x000fe4000d800000 */
[----:B------:R-:W-:-:S04]  /*1a10*/  UIMAD.WIDE.U32 UR8, UR40, UR8, URZ ;  /* 0x00000008280872a5 */ /* 0x000fc8000f8e003f */
[----:B------:R-:W-:Y:S01]  /*1a20*/  UIADD3 UR10, UR9, UR10, URZ ;  /* 0x0000000a090a7290 */ /* 0x000fe2000fffe03f */
[----:B--2---:R4:W1:Y:S02]  /*1a30*/  R2UR UR13, R0 ;  /* 0x00000000000d73c2 */ /* 0x00486400000e0000 */
[----:B----4-:R-:W-:-:S04]  /*1a40*/  IMAD.MOV R0, RZ, RZ, -R5 ;  /* 0x000000ffff007224 */ /* 0x010fc800078e0a05 */
[----:B------:R-:W-:-:S04]  /*1a50*/  IMAD R0, R0, R6, RZ ;  /* 0x0000000600007224 */ /* 0x000fc800078e02ff */
[----:B------:R-:W-:-:S06]  /*1a60*/  IMAD.HI.U32 R0, R5, R0, R4 ;  /* 0x0000000005007227 */ /* 0x000fcc00078e0004 */
[----:B------:R-:W-:-:S04]  /*1a70*/  IMAD.HI.U32 R0, R0, R3, RZ ;  /* 0x0000000300007227 */ /* 0x000fc800078e00ff */
[----:B------:R-:W-:-:S04]  /*1a80*/  IMAD.MOV R4, RZ, RZ, -R0 ;  /* 0x000000ffff047224 */ /* 0x000fc800078e0a00 */
[----:B------:R-:W-:-:S05]  /*1a90*/  IMAD R3, R6, R4, R3 ;  /* 0x0000000406037224 */ /* 0x000fca00078e0203 */
[----:B------:R-:W-:-:S13]  /*1aa0*/  ISETP.GT.U32.AND P0, PT, R6, R3, PT ;  /* 0x000000030600720c */ /* 0x000fda0003f04070 */
[----:B------:R-:W-:Y:S01]  /*1ab0*/  @!P0 IMAD.IADD R3, R3, 0x1, -R6 ;  /* 0x0000000103038824 */ /* 0x000fe200078e0a06 */
[----:B------:R-:W-:Y:S02]  /*1ac0*/  @!P0 IADD3 R0, R0, 0x1, RZ ;  /* 0x0000000100008810 */ /* 0x000fe40007ffe0ff */
[----:B-1----:R-:W-:Y:S01]  /*1ad0*/  ISETP.LE.AND P0, PT, RZ, UR13, PT ;  /* 0x0000000dff007c0c */ /* 0x002fe2000bf03270 */
[----:B------:R-:W-:Y:S01]  /*1ae0*/  ULDC UR13, c[0x0][0x234] ;  /* 0x00008d00000d7ab9 */ /* 0x000fe20000000800 */
[----:B------:R-:W-:Y:S01]  /*1af0*/  ISETP.GE.U32.AND P3, PT, R3, R6, PT ;  /* 0x000000060300720c */ /* 0x000fe20003f66070 */
[----:B------:R-:W-:Y:S02]  /*1b00*/  @UP5 UIMAD UR17, UR39, UR13, UR7 ;  /* 0x0000000d271152a4 */ /* 0x000fe4000f8e0207 */
[----:B------:R-:W-:-:S05]  /*1b10*/  USEL UR13, UR11, URZ, UP6 ;  /* 0x0000003f0b0d7287 */ /* 0x000fca000b000000 */
[----:B------:R-:W-:-:S05]  /*1b20*/  @!UP5 UMOV UR17, UR55 ;  /* 0x000000370011dc82 */ /* 0x000fca0008000000 */
        /* <DEDUP_REMOVED lines=12> */
.L_x_77:
[----:B------:R-:W-:Y:S02]  /*1bf0*/  UMOV UR11, UR56 ;  /* 0x00000038000b7c82 */ /* 0x000fe40008000000 */
.L_x_78:
[----:B------:R-:W1:Y:S01]  /*1c00*/  S2R R11, SR_TID.X ;  /* 0x00000000000b7919 */ /* 0x000e620000002100 */
[----:B------:R-:W-:Y:S01]  /*1c10*/  UIADD3 UR8, UP4, UP3, UR8, UR47, UR53 ;  /* 0x0000002f08087290 */ /* 0x000fe2000fb9e035 */
[----:B------:R-:W-:Y:S01]  /*1c20*/  SHF.R.S32.HI R249, RZ, 0x1f, R248 ;  /* 0x0000001ffff97819 */ /* 0x000fe200000114f8 */
[----:B------:R-:W-:Y:S01]  /*1c30*/  USHF.R.S32.HI UR18, URZ, 0x1f, UR39 ;  /* 0x0000001f3f127899 */ /* 0x000fe20008011427 */
[----:B------:R-:W-:Y:S01]  /*1c40*/  IMAD.U32 R10, RZ, RZ, UR5 ;  /* 0x00000005ff0a7e24 */ /* 0x000fe2000f8e00ff */
[----:B------:R-:W-:Y:S01]  /*1c50*/  UIADD3 UR31, UP2, UP1, UR15, UR8, UR16 ;  /* 0x000000080f1f7290 */ /* 0x000fe2000f95e010 */
[----:B------:R-:W-:Y:S01]  /*1c60*/  IMAD.U32 R8, RZ, RZ, UR4 ;  /* 0x00000004ff087e24 */ /* 0x000fe2000f8e00ff */
[----:B------:R-:W-:Y:S01]  /*1c70*/  UIADD3.X UR7, UR10, UR54, UR59, UP4, UP3 ;  /* 0x000000360a077290 */ /* 0x000fe2000a7e643b */
[----:B------:R-:W-:Y:S01]  /*1c80*/  IMAD.U32 R9, RZ, RZ, UR23 ;  /* 0x00000017ff097e24 */ /* 0x000fe2000f8e00ff */
[----:B------:R-:W-:Y:S01]  /*1c90*/  ULDC.64 UR8, c[0x0][0x1a8] ;  /* 0x00006a0000087ab9 */ /* 0x000fe20000000a00 */
[----:B------:R-:W-:Y:S01]  /*1ca0*/  BSSY B1, `(.L_x_74) ;  /* 0x000076d000017945 */ /* 0x000fe20003800000 */
[----:B------:R-:W-:-:S02]  /*1cb0*/  UIADD3.X UR29, UR13, UR7, UR14, UP2, UP1 ;  /* 0x000000070d1d7290 */ /* 0x000fc400097e240e */
[----:B------:R-:W-:Y:S02]  /*1cc0*/  UIMAD UR7, UR18, UR8, URZ ;  /* 0x00000008120772a4 */ /* 0x000fe4000f8e023f */
[----:B------:R-:W-:Y:S02]  /*1cd0*/  UMOV UR13, 0x4 ;  /* 0x00000004000d7882 */ /* 0x000fe40000000000 */
[----:B------:R-:W-:Y:S02]  /*1ce0*/  UIMAD UR25, UR39, UR9, UR7 ;  /* 0x00000009271972a4 */ /* 0x000fe4000f8e0207 */
[----:B------:R-:W-:Y:S02]  /*1cf0*/  ULDC.64 UR4, c[0x0][0x3c8] ;  /* 0x0000f20000047ab9 */ /* 0x000fe40000000a00 */
[----:B------:R-:W-:Y:S02]  /*1d00*/  ULDC.64 UR8, c[0x0][0x378] ;  /* 0x0000de0000087ab9 */ /* 0x000fe40000000a00 */
[----:B------:R-:W-:Y:S01]  /*1d10*/  UIMAD UR7, UR18, UR8, URZ ;  /* 0x00000008120772a4 */ /* 0x000fe2000f8e023f */
[----:B-1----:R-:W-:-:S02]  /*1d20*/  SHF.R.S32.HI R12, RZ, 0x1f, R11 ;  /* 0x0000001fff0c7819 */ /* 0x002fc4000001140b */
[----:B------:R-:W-:Y:S02]  /*1d30*/  ULDC UR18, c[0x0][0x2e8] ;  /* 0x0000ba0000127ab9 */ /* 0x000fe40000000800 */
[----:B------:R-:W-:Y:S01]  /*1d40*/  LEA.HI R3, R12, R11, RZ, 0x2 ;  /* 0x0000000b0c037211 */ /* 0x000fe200078f10ff */
[----:B------:R-:W-:-:S03]  /*1d50*/  UIMAD UR24, UR39, UR9, UR7 ;  /* 0x00000009271872a4 */ /* 0x000fc6000f8e0207 */
[----:B------:R-:W-:Y:S01]  /*1d60*/  SHF.R.S32.HI R3, RZ, 0x2, R3 ;  /* 0x00000002ff037819 */ /* 0x000fe20000011403 */
[----:B------:R-:W-:Y:S02]  /*1d70*/  ULDC.64 UR8, c[0x0][0x370] ;  /* 0x0000dc0000087ab9 */ /* 0x000fe40000000a00 */
[----:B------:R-:W-:Y:S01]  /*1d80*/  UIMAD UR7, UR33, UR8, URZ ;  /* 0x00000008210772a4 */ /* 0x000fe2000f8e023f */
[----:B------:R-:W-:Y:S01]  /*1d90*/  SHF.R.S32.HI R17, RZ, 0x1f, R3 ;  /* 0x0000001fff117819 */ /* 0x000fe20000011403 */
[----:B------:R-:W-:Y:S01]  /*1da0*/  UIADD3 UR8, UR23, UR11, URZ ;  /* 0x0000000b17087290 */ /* 0x000fe2000fffe03f */
[----:B------:R-:W-:Y:S01]  /*1db0*/  IADD3 R0, P0, R3, UR23, RZ ;  /* 0x0000001703007c10 */ /* 0x000fe2000ff1e0ff */
[----:B------:R-:W-:Y:S02]  /*1dc0*/  UIMAD UR10, UR23, UR9, UR7 ;  /* 0x00000009170a72a4 */ /* 0x000fe4000f8e0207 */
[----:B------:R-:W-:Y:S01]  /*1dd0*/  UIMAD.WIDE UR8, UR8, UR13, UR4 ;  /* 0x0000000d080872a5 */ /* 0x000fe2000f8e0204 */
[----:B------:R-:W-:Y:S01]  /*1de0*/  IADD3.X R7, R17, UR33, RZ, P0, !PT ;  /* 0x0000002111077c10 */ /* 0x000fe200087fe4ff */
[----:B------:R-:W-:Y:S01]  /*1df0*/  IMAD.WIDE.U32 R4, R0, c[0x0][0x190], R248 ;  /* 0x0000640000047a25 */ /* 0x000fe200078e00f8 */
[----:B------:R-:W-:-:S02]  /*1e00*/  UIADD3 UR7, -UR6, UR12, UR22 ;  /* 0x0000000c06077290 */ /* 0x000fc4000fffe116 */
[----:B------:R-:W-:Y:S01]  /*1e10*/  ULDC.64 UR4, c[0x0][0x200] ;  /* 0x0000800000047ab9 */ /* 0x000fe20000000a00 */
[----:B------:R-:W-:Y:S01]  /*1e20*/  IMAD R7, R7, c[0x0][0x190], RZ ;  /* 0x0000640007077a24 */ /* 0x000fe200078e02ff */
[----:B------:R-:W-:Y:S01]  /*1e30*/  IADD3 R6, P0, R4, UR42, RZ ;  /* 0x0000002a04067c10 */ /* 0x000fe2000ff1e0ff */
[----:B------:R-:W-:Y:S02]  /*1e40*/  UMOV UR16, UR8 ;  /* 0x0000000800107c82 */ /* 0x000fe40008000000 */
[----:B------:R-:W-:Y:S01]  /*1e50*/  IMAD R0, R0, c[0x0][0x194], R7 ;  /* 0x0000650000007a24 */ /* 0x000fe200078e0207 */
[----:B------:R-:W-:Y:S02]  /*1e60*/  UIADD3 UR8, UR23, UR17, URZ ;  /* 0x0000001117087290 */ /* 0x000fe4000fffe03f */
[----:B------:R-:W-:Y:S02]  /*1e70*/  UMOV UR15, UR9 ;  /* 0x00000009000f7c82 */ /* 0x000fe40008000000 */
[----:B------:R-:W-:Y:S01]  /*1e80*/  IADD3.X R7, R5, UR38, R0, P0, !PT ;  /* 0x0000002605077c10 */ /* 0x000fe200087fe400 */
[----:B------:R-:W-:Y:S01]  /*1e90*/  UIADD3 UR7, UR7, -UR18, URZ ;  /* 0x8000001207077290 */ /* 0x000fe2000fffe03f */
[----:B------:R-:W-:Y:S01]  /*1ea0*/  LEA.HI R0, R12, R11, RZ, 0x5 ;  /* 0x0000000b0c007211 */ /* 0x000fe200078f28ff */
[----:B------:R-:W-:Y:S01]  /*1eb0*/  UIMAD.WIDE UR8, UR8, UR13, UR4 ;  /* 0x0000000d080872a5 */ /* 0x000fe2000f8e0204 */
[----:B------:R1:W2:Y:S01]  /*1ec0*/  R2UR UR4, R8 ;  /* 0x00000000080473c2 */ /* 0x0002a200000e0000 */
[----:B------:R-:W-:Y:S01]  /*1ed0*/  USHF.R.S32.HI UR18, URZ, 0x1f, UR7 ;  /* 0x0000001f3f127899 */ /* 0x000fe20008011407 */
[----:B------:R-:W-:-:S03]  /*1ee0*/  IADD3 R4, P0, R248, UR30, RZ ;  /* 0x0000001ef8047c10 */ /* 0x000fc6000ff1e0ff */
[----:B------:R-:W-:Y:S01]  /*1ef0*/  ULEA.HI UR18, UR18, UR7, URZ, 0x6 ;  /* 0x0000000712127291 */ /* 0x000fe2000f8f303f */
[----:B------:R-:W-:Y:S01]  /*1f00*/  IADD3.X R5, R249, UR32, RZ, P0, !PT ;  /* 0x00000020f9057c10 */ /* 0x000fe200087fe4ff */
[----:B------:R-:W-:Y:S01]  /*1f10*/  UMOV UR14, UR8 ;  /* 0x00000008000e7c82 */ /* 0x000fe20008000000 */
[----:B------:R3:W4:Y:S01]  /*1f20*/  R2UR UR5, R10 ;  /* 0x000000000a0573c2 */ /* 0x00072200000e0000 */
[----:B------:R-:W-:Y:S02]  /*1f30*/  USHF.R.S32.HI UR18, URZ, 0x6, UR18 ;  /* 0x000000063f127899 */ /* 0x000fe40008011412 */
[----:B------:R-:W-:Y:S01]  /*1f40*/  IMAD.WIDE.U32 R4, R9, c[0x0][0x370], R4 ;  /* 0x0000dc0009047a25 */ /* 0x000fe200078e0004 */
[----:B------:R-:W-:Y:S02]  /*1f50*/  UMOV UR13, UR9 ;  /* 0x00000009000d7c82 */ /* 0x000fe40008000000 */
[----:B------:R-:W-:Y:S02]  /*1f60*/  UISETP.LT.AND UP1, UPT, URZ, UR18, UPT ;  /* 0x000000123f00728c */ /* 0x000fe4000bf21270 */
[----:B------:R-:W-:Y:S01]  /*1f70*/  IADD3 R5, R5, UR10, RZ ;  /* 0x0000000a05057c10 */ /* 0x000fe2000fffe0ff */
[----:B------:R-:W-:-:S02]  /*1f80*/  UIADD3 UR7, UR34, -0x1, URZ ;  /* 0xffffffff22077890 */ /* 0x000fc4000fffe03f */
[----:B------:R-:W-:Y:S01]  /*1f90*/  USEL UR18, URZ, UR18, !UP1 ;  /* 0x000000123f127287 */ /* 0x000fe2000c800000 */
[----:B-1----:R-:W-:-:S03]  /*1fa0*/  LOP3.LUT R8, R0, 0xffffffe0, RZ, 0xc0, !PT ;  /* 0xffffffe000087812 */ /* 0x002fc600078ec0ff */
[----:B------:R-:W-:Y:S01]  /*1fb0*/  UISETP.GT.AND UP1, UPT, UR34, UR18, UPT ;  /* 0x000000122200728c */ /* 0x000fe2000bf24270 */
[----:B------:R-:W-:Y:S01]  /*1fc0*/  SHF.R.S32.HI R0, RZ, 0x5, R0 ;  /* 0x00000005ff007819 */ /* 0x000fe20000011400 */
[----:B------:R-:W-:-:S04]  /*1fd0*/  IMAD.IADD R8, R11, 0x1, -R8 ;  /* 0x000000010b087824 */ /* 0x000fc800078e0a08 */
[----:B------:R-:W-:-:S05]  /*1fe0*/  IMAD R0, R0, UR52, R8 ;  /* 0x0000003400007c24 */ /* 0x000fca000f8e0208 */
[----:B------:R-:W-:-:S04]  /*1ff0*/  IADD3 R8, P0, R0, UR31, RZ ;  /* 0x0000001f00087c10 */ /* 0x000fc8000ff1e0ff */
[----:B------:R-:W-:Y:S01]  /*2000*/  LEA.HI.X.SX32 R211, R0, UR29, 0x1, P0 ;  /* 0x0000001d00d37c11 */ /* 0x000fe200080f0eff */
[----:B------:R-:W-:Y:S01]  /*2010*/  IMAD.U32 R0, RZ, RZ, UR39 ;  /* 0x00000027ff007e24 */ /* 0x000fe2000f8e00ff */
[----:B------:R-:W-:Y:S02]  /*2020*/  PLOP3.LUT P0, PT, PT, PT, UP1, 0x80, 0x0 ;  /* 0x000000000000781c */ /* 0x000fe40003f0f018 */
[----:B------:R-:W-:Y:S01]  /*2030*/  LEA R212, P2, R8, c[0x0][0x350], 0x2 ;  /* 0x0000d40008d47a11 */ /* 0x000fe200078410ff */
[----:B------:R-:W-:-:S03]  /*2040*/  IMAD.WIDE.U32 R4, R0, c[0x0][0x378], R4 ;  /* 0x0000de0000047a25 */ /* 0x000fc600078e0004 */
[----:B------:R-:W-:Y:S01]  /*2050*/  LEA.HI.X R211, R8, c[0x0][0x354], R211, 0x2, P2 ;  /* 0x0000d50008d37a11 */ /* 0x000fe200010f14d3 */
[----:B------:R-:W-:Y:S01]  /*2060*/  IMAD.WIDE.U32 R6, R0, c[0x0][0x1a8], R6 ;  /* 0x00006a0000067a25 */ /* 0x000fe200078e0006 */
[----:B------:R-:W-:-:S03]  /*2070*/  IADD3 R5, R5, UR24, RZ ;  /* 0x0000001805057c10 */ /* 0x000fc6000fffe0ff */
[----:B------:R-:W-:Y:S01]  /*2080*/  IMAD R0, R17, c[0x0][0x370], RZ ;  /* 0x0000dc0011007a24 */ /* 0x000fe200078e02ff */
[----:B------:R-:W-:Y:S01]  /*2090*/  IADD3 R7, R7, UR25, RZ ;  /* 0x0000001907077c10 */ /* 0x000fe2000fffe0ff */
[----:B------:R-:W-:Y:S01]  /*20a0*/  IMAD.WIDE.U32 R4, R3, c[0x0][0x370], R4 ;  /* 0x0000dc0003047a25 */ /* 0x000fe200078e0004 */
[----:B------:R-:W-:-:S03]  /*20b0*/  LEA R221, P4, R6, c[0x0][0x160], 0x1 ;  /* 0x0000580006dd7a11 */ /* 0x000fc600078808ff */
[----:B------:R-:W-:Y:S01]  /*20c0*/  IMAD R0, R3, c[0x0][0x374], R0 ;  /* 0x0000dd0003007a24 */ /* 0x000fe200078e0200 */
[----:B------:R-:W-:Y:S02]  /*20d0*/  LEA R222, P3, R4, c[0x0][0x330], 0x1 ;  /* 0x0000cc0004de7a11 */ /* 0x000fe400078608ff */
[----:B------:R-:W-:Y:S01]  /*20e0*/  LEA.HI.X R219, R6, c[0x0][0x164], R7, 0x1, P4 ;  /* 0x0000590006db7a11 */ /* 0x000fe200020f0c07 */
[----:B------:R-:W-:-:S05]  /*20f0*/  IMAD.IADD R0, R5, 0x1, R0 ;  /* 0x0000000105007824 */ /* 0x000fca00078e0200 */
[----:B------:R-:W-:Y:S01]  /*2100*/  LEA.HI.X R220, R4, c[0x0][0x334], R0, 0x1, P3 ;  /* 0x0000cd0004dc7a11 */ /* 0x000fe200018f0c00 */
[----:B--234-:R-:W-:Y:S05]  /*2110*/  @P0 BRA `(.L_x_79) ;  /* 0x000008e000000947 */ /* 0x01cfea0003800000 */
        /* <DEDUP_REMOVED lines=18> */
.L_x_80:
        /* <DEDUP_REMOVED lines=18> */
.L_x_81:
[----:B------:R1:W5:Y:S01]  /*2360*/  LDL R12, [R1+0x4] ;  /* 0x00000400010c7983 */ /* 0x0003620000100800 */
[----:B------:R-:W-:-:S03]  /*2370*/  ULDC.64 UR8, c[0x0][0x3a0] ;  /* 0x0000e80000087ab9 */ /* 0x000fc60000000a00 */
[----:B------:R1:W5:Y:S01]  /*2380*/  LDL R11, [R1+0x8] ;  /* 0x00000800010b7983 */ /* 0x0003620000100800 */
[----:B------:R-:W-:Y:S01]  /*2390*/  UIMAD UR7, UR19, UR8, URZ ;  /* 0x00000008130772a4 */ /* 0x000fe2000f8e023f */
[----:B------:R-:W-:Y:S01]  /*23a0*/  IMAD.U32 R4, RZ, RZ, UR22 ;  /* 0x00000016ff047e24 */ /* 0x000fe2000f8e00ff */
[----:B------:R-:W-:Y:S01]  /*23b0*/  UIMAD UR6, UR21, -0x80, UR6 ;  /* 0xffffff80150678a4 */ /* 0x000fe2000f8e0206 */
[----:B------:R-:W-:Y:S01]  /*23c0*/  BSSY B0, `(.L_x_82) ;  /* 0x000001d000007945 */ /* 0x000fe20003800000 */
[----:B------:R-:W-:Y:S01]  /*23d0*/  UIMAD UR7, UR22, UR9, UR7 ;  /* 0x00000009160772a4 */ /* 0x000fe2000f8e0207 */
[----:B------:R-:W-:Y:S01]  /*23e0*/  IMAD.WIDE.U32 R4, R4, c[0x0][0x3a0], R248 ;  /* 0x0000e80004047a25 */ /* 0x000fe200078e00f8 */
[----:B------:R-:W-:Y:S02]  /*23f0*/  USHF.R.S32.HI UR12, URZ, 0x1f, UR39 ;  /* 0x0000001f3f0c7899 */ /* 0x000fe40008011427 */
[----:B------:R-:W-:Y:S01]  /*2400*/  ULDC.64 UR8, c[0x0][0x3b8] ;  /* 0x0000ee0000087ab9 */ /* 0x000fe20000000a00 */
[----:B------:R-:W-:-:S02]  /*2410*/  ISETP.GE.AND P4, PT, R3, UR6, PT ;  /* 0x0000000603007c0c */ /* 0x000fc4000bf86270 */
[----:B------:R-:W-:Y:S02]  /*2420*/  IADD3 R6, P0, R4, UR14, RZ ;  /* 0x0000000e04067c10 */ /* 0x000fe4000ff1e0ff */
[----:B------:R-:W-:Y:S01]  /*2430*/  MOV R0, UR7 ;  /* 0x0000000700007c02 */ /* 0x000fe20008000f00 */
[----:B------:R-:W-:-:S03]  /*2440*/  UIMAD UR7, UR12, UR8, URZ ;  /* 0x000000080c0772a4 */ /* 0x000fc6000f8e023f */
[----:B------:R-:W-:Y:S01]  /*2450*/  IADD3.X R7, R5, UR15, R0, P0, !PT ;  /* 0x0000000f05077c10 */ /* 0x000fe200087fe400 */
[----:B------:R-:W-:Y:S01]  /*2460*/  IMAD.U32 R0, RZ, RZ, UR39 ;  /* 0x00000027ff007e24 */ /* 0x000fe2000f8e00ff */
[----:B------:R-:W-:-:S03]  /*2470*/  UIMAD UR7, UR39, UR9, UR7 ;  /* 0x00000009270772a4 */ /* 0x000fc6000f8e0207 */
[----:B------:R-:W-:-:S05]  /*2480*/  IMAD.WIDE.U32 R6, R0, c[0x0][0x3b8], R6 ;  /* 0x0000ee0000067a25 */ /* 0x000fca00078e0006 */
[----:B------:R-:W-:Y:S01]  /*2490*/  IADD3 R10, R7, UR7, RZ ;  /* 0x00000007070a7c10 */ /* 0x000fe2000fffe0ff */
[----:B------:R-:W-:Y:S05]  /*24a0*/  @P4 BRA `(.L_x_83) ;  /* 0x000000e000004947 */ /* 0x000fea0003800000 */
[----:B-1----:R-:W-:Y:S01]  /*24b0*/  MOV R5, R10 ;  /* 0x0000000a00057202 */ /* 0x002fe20000000f00 */
[----:B------:R-:W-:Y:S01]  /*24c0*/  IMAD R0, R17, c[0x0][0x3a0], RZ ;  /* 0x0000e80011007a24 */ /* 0x000fe200078e02ff */
[----:B------:R-:W-:Y:S01]  /*24d0*/  ISETP.GE.AND P3, PT, R248, c[0x0][0x220], PT ;  /* 0x00008800f8007a0c */ /* 0x000fe20003f66270 */
[----:B------:R-:W-:Y:S01]  /*24e0*/  IMAD.MOV.U32 R4, RZ, RZ, R6 ;  /* 0x000000ffff047224 */ /* 0x000fe200078e0006 */
[----:B-----5:R-:W-:Y:S01]  /*24f0*/  ISETP.GE.AND P2, PT, R12, c[0x0][0x220], PT ;  /* 0x000088000c007a0c */ /* 0x020fe20003f46270 */
[----:B------:R-:W-:Y:S01]  /*2500*/  IMAD R0, R3, c[0x0][0x3a4], R0 ;  /* 0x0000e90003007a24 */ /* 0x000fe200078e0200 */
        /* <DEDUP_REMOVED lines=8> */
.L_x_83:
[----:B-1----:R-:W-:Y:S05]  /*2590*/  BSYNC B0 ;  /* 0x0000000000007941 */ /* 0x002fea0003800000 */
.L_x_82:
        /* <DEDUP_REMOVED lines=19> */
.L_x_85:
[----:B------:R-:W-:Y:S05]  /*26d0*/  BSYNC B0 ;  /* 0x0000000000007941 */ /* 0x000fea0003800000 */
.L_x_84:
[----:B------:R-:W-:Y:S01]  /*26e0*/  ULDC.64 UR6, c[0x0][0x3a8] ;  /* 0x0000ea0000067ab9 */ /* 0x000fe20000000a00 */
[----:B-1----:R-:W-:Y:S01]  /*26f0*/  IMAD.U32 R4, RZ, RZ, UR22 ;  /* 0x00000016ff047e24 */ /* 0x002fe2000f8e00ff */
[----:B------:R-:W-:Y:S01]  /*2700*/  UIMAD UR6, UR19, UR6, URZ ;  /* 0x00000006130672a4 */ /* 0x000fe2000f8e023f */
[----:B------:R-:W-:Y:S01]  /*2710*/  BSSY B0, `(.L_x_86) ;  /* 0x000001c000007945 */ /* 0x000fe20003800000 */
[----:B------:R-:W-:Y:S01]  /*2720*/  USHF.R.S32.HI UR8, URZ, 0x1f, UR39 ;  /* 0x0000001f3f087899 */ /* 0x000fe20008011427 */
[----:B------:R-:W-:Y:S01]  /*2730*/  IMAD.WIDE.U32 R4, R4, c[0x0][0x3a8], R248 ;  /* 0x0000ea0004047a25 */ /* 0x000fe200078e00f8 */
[----:B------:R-:W-:-:S04]  /*2740*/  UIMAD UR6, UR22, UR7, UR6 ;  /* 0x00000007160672a4 */ /* 0x000fc8000f8e0206 */
[----:B------:R-:W-:Y:S02]  /*2750*/  IADD3 R6, P0, R4, UR10, RZ ;  /* 0x0000000a04067c10 */ /* 0x000fe4000ff1e0ff */
[----:B------:R-:W-:Y:S01]  /*2760*/  MOV R0, UR6 ;  /* 0x0000000600007c02 */ /* 0x000fe20008000f00 */
[----:B------:R-:W-:Y:S02]  /*2770*/  ULDC.64 UR6, c[0x0][0x3c0] ;  /* 0x0000f00000067ab9 */ /* 0x000fe40000000a00 */
[----:B------:R-:W-:Y:S01]  /*2780*/  UIMAD UR6, UR8, UR6, URZ ;  /* 0x00000006080672a4 */ /* 0x000fe2000f8e023f */
[----:B------:R-:W-:Y:S01]  /*2790*/  IADD3.X R7, R5, UR11, R0, P0, !PT ;  /* 0x0000000b05077c10 */ /* 0x000fe200087fe400 */
[----:B------:R-:W-:Y:S02]  /*27a0*/  IMAD.U32 R0, RZ, RZ, UR39 ;  /* 0x00000027ff007e24 */ /* 0x000fe4000f8e00ff */
[----:B------:R-:W-:Y:S02]  /*27b0*/  UIMAD UR6, UR39, UR7, UR6 ;  /* 0x00000007270672a4 */ /* 0x000fe4000f8e0206 */
        /* <DEDUP_REMOVED lines=17> */
.L_x_87:
[----:B------:R-:W-:Y:S05]  /*28d0*/  BSYNC B0 ;  /* 0x0000000000007941 */ /* 0x000fea0003800000 */
.L_x_86:
[----:B------:R-:W-:Y:S05]  /*28e0*/  @P3 BRA `(.L_x_88) ;  /* 0x00006a8000003947 */ /* 0x000fea0003800000 */
[----:B------:R-:W-:Y:S01]  /*28f0*/  IADD3 R3, P0, R3, 0x40, RZ ;  /* 0x0000004003037810 */ /* 0x000fe20007f1e0ff */
[----:B------:R-:W-:Y:S01]  /*2900*/  IMAD.MOV.U32 R7, RZ, RZ, R0 ;  /* 0x000000ffff077224 */ /* 0x000fe200078e0000 */
[----:B------:R-:W-:-:S03]  /*2910*/  ISETP.GE.AND P1, PT, R248, c[0x0][0x220], PT ;  /* 0x00008800f8007a0c */ /* 0x000fc60003f26270 */
[----:B-1----:R-:W-:Y:S01]  /*2920*/  IMAD.X R4, RZ, RZ, R17, P0 ;  /* 0x000000ffff047224 */ /* 0x002fe200000e0611 */
[----:B-----5:R-:W-:Y:S01]  /*2930*/  ISETP.GE.AND P0, PT, R12, c[0x0][0x220], PT ;  /* 0x000088000c007a0c */ /* 0x020fe20003f06270 */
[----:B------:R-:W-:-:S04]  /*2940*/  IMAD.WIDE.U32 R6, R3, c[0x0][0x3a8], R6 ;  /* 0x0000ea0003067a25 */ /* 0x000fc800078e0006 */
[----:B------:R-:W-:-:S04]  /*2950*/  IMAD R4, R4, c[0x0][0x3a8], RZ ;  /* 0x0000ea0004047a24 */ /* 0x000fc800078e02ff */
[----:B------:R-:W-:Y:S01]  /*2960*/  IMAD R3, R3, c[0x0][0x3ac], R4 ;  /* 0x0000eb0003037a24 */ /* 0x000fe200078e0204 */
[----:B------:R-:W-:-:S03]  /*2970*/  LEA R4, P2, R6, c[0x0][0x348], 0x1 ;  /* 0x0000d20006047a11 */ /* 0x000fc600078408ff */
[----:B------:R-:W-:-:S05]  /*2980*/  IMAD.IADD R3, R7, 0x1, R3 ;  /* 0x0000000107037824 */ /* 0x000fca00078e0203 */
[----:B------:R-:W-:-:S05]  /*2990*/  LEA.HI.X R5, R6, c[0x0][0x34c], R3, 0x1, P2 ;  /* 0x0000d30006057a11 */ /* 0x000fca00010f0c03 */
[----:B------:R1:W-:Y:S04]  /*29a0*/  @!P1 STG.E.128 [R4.64], RZ ;  /* 0x000000ff04009986 */ /* 0x0003e8000c101d04 */
[----:B------:R1:W-:Y:S01]  /*29b0*/  @!P0 STG.E.128 [R4.64+0x40], RZ ;  /* 0x000040ff04008986 */ /* 0x0003e2000c101d04 */
[----:B------:R-:W-:-:S13]  /*29c0*/  ISETP.GE.AND P0, PT, R11, c[0x0][0x220], PT ;  /* 0x000088000b007a0c */ /* 0x000fda0003f06270 */
[----:B------:R-:W-:Y:S05]  /*29d0*/  @P0 BRA `(.L_x_88) ;  /* 0x0000699000000947 */ /* 0x000fea0003800000 */
[----:B------:R2:W-:Y:S01]  /*29e0*/  STG.E.128 [R4.64+0x80], RZ ;  /* 0x000080ff04007986 */ /* 0x0005e2000c101d04 */
[----:B------:R-:W-:Y:S05]  /*29f0*/  BRA `(.L_x_88) ;  /* 0x0000697000007947 */ /* 0x000fea0003800000 */
.L_x_79:
[----:B------:R-:W2:Y:S01]  /*2a00*/  LDL R16, [R1+0x20] ;  /* 0x0000200001107983 */ /* 0x000ea20000100800 */
[----:B------:R-:W-:Y:S01]  /*2a10*/  ULDC.64 UR8, c[0x0][0x1a0] ;  /* 0x0000680000087ab9 */ /* 0x000fe20000000a00 */
[----:B------:R-:W-:Y:S01]  /*2a20*/  PLOP3.LUT P0, PT, PT, PT, UP6, 0x80, 0x0 ;  /* 0x000000000000781c */ /* 0x000fe20003f0f068 */
[----:B------:R-:W-:Y:S01]  /*2a30*/  UIMAD UR8, UR19, UR8, URZ ;  /* 0x00000008130872a4 */ /* 0x000fe2000f8e023f */
[----:B------:R-:W-:Y:S01]  /*2a40*/  IMAD.U32 R4, RZ, RZ, UR22 ;  /* 0x00000016ff047e24 */ /* 0x000fe2000f8e00ff */
[----:B------:R-:W-:Y:S02]  /*2a50*/  BSSY B0, `(.L_x_89) ;  /* 0x000003b000007945 */ /* 0x000fe40003800000 */
[----:B------:R-:W-:Y:S01]  /*2a60*/  UIMAD UR9, UR22, UR9, UR8 ;  /* 0x00000009160972a4 */ /* 0x000fe2000f8e0208 */
[----:B------:R-:W-:Y:S01]  /*2a70*/  IMAD.WIDE.U32 R4, R4, c[0x0][0x1a0], R248 ;  /* 0x0000680004047a25 */ /* 0x000fe200078e00f8 */
[----:B------:R-:W-:-:S04]  /*2a80*/  ULEA.HI UR8, UR7, UR7, URZ, 0x1 ;  /* 0x0000000707087291 */ /* 0x000fc8000f8f083f */
[----:B------:R-:W-:Y:S01]  /*2a90*/  ULOP3.LUT UR8, UR8, 0xfffffffe, URZ, 0xc0, !UPT ;  /* 0xfffffffe08087892 */ /* 0x000fe2000f8ec03f */
[----:B------:R-:W-:Y:S01]  /*2aa0*/  IMAD.U32 R7, RZ, RZ, UR9 ;  /* 0x00000009ff077e24 */ /* 0x000fe2000f8e00ff */
[----:B------:R-:W-:Y:S01]  /*2ab0*/  @P0 BAR.SYNC.DEFER_BLOCKING 0x0 ;  /* 0x0000000000000b1d */ /* 0x000fe20000010000 */
[----:B------:R-:W-:Y:S01]  /*2ac0*/  IADD3 R6, P2, R4, UR35, RZ ;  /* 0x0000002304067c10 */ /* 0x000fe2000ff5e0ff */
[----:B------:R-:W-:Y:S01]  /*2ad0*/  UIADD3 UR8, UR7, -UR8, URZ ;  /* 0x8000000807087290 */ /* 0x000fe2000fffe03f */
[----:B------:R-:W-:Y:S02]  /*2ae0*/  IMAD R4, R15, c[0x0][0x1b8], RZ ;  /* 0x00006e000f047a24 */ /* 0x000fe400078e02ff */
[----:B------:R-:W-:Y:S01]  /*2af0*/  IADD3.X R7, R5, UR36, R7, P2, !PT ;  /* 0x0000002405077c10 */ /* 0x000fe200097fe407 */
[----:B------:R-:W-:Y:S01]  /*2b00*/  UISETP.NE.AND UP0, UPT, UR8, 0x1, UPT ;  /* 0x000000010800788c */ /* 0x000fe2000bf05270 */
[----:B------:R-:W-:Y:S01]  /*2b10*/  IMAD R4, R14, c[0x0][0x1bc], R4 ;  /* 0x00006f000e047a24 */ /* 0x000fe200078e0204 */
[----:B------:R-:W-:-:S02]  /*2b20*/  UIMAD UR8, UR21, -0x80, UR6 ;  /* 0xffffff80150878a4 */ /* 0x000fc4000f8e0206 */
[----:B------:R-:W-:-:S04]  /*2b30*/  IMAD.WIDE.U32 R6, R14, c[0x0][0x1b8], R6 ;  /* 0x00006e000e067a25 */ /* 0x000fc800078e0006 */
[----:B------:R-:W-:Y:S02]  /*2b40*/  ISETP.GE.AND P1, PT, R3, UR8, PT ;  /* 0x0000000803007c0c */ /* 0x000fe4000bf26270 */
[----:B------:R-:W-:Y:S02]  /*2b50*/  IADD3 R9, R7, R4, RZ ;  /* 0x0000000407097210 */ /* 0x000fe40007ffe0ff */
[----:B--2---:R-:W-:-:S09]  /*2b60*/  SHF.L.U32 R0, R16, 0x1, RZ ;  /* 0x0000000110007819 */ /* 0x004fd200000006ff */
        /* <DEDUP_REMOVED lines=41> */
.L_x_90:
[----:B------:R-:W-:Y:S05]  /*2e00*/  BSYNC B0 ;  /* 0x0000000000007941 */ /* 0x000fea0003800000 */
.L_x_89:
        /* <DEDUP_REMOVED lines=12> */
[----:B------:R-:W-:-:S04]  /*2ed0*/  IMAD.X R5, RZ, RZ, R17, P0 ;  /* 0x000000ffff057224 */ /* 0x000fc800000e0611 */
[----:B------:R-:W-:-:S06]  /*2ee0*/  IMAD R5, R5, c[0x0][0x1a0], RZ ;  /* 0x0000680005057a24 */ /* 0x000fcc00078e02ff */
[----:B------:R1:W-:Y:S01]  /*2ef0*/  @P4 STS.128 [R0+0x10000], RZ ;  /* 0x010000ff00004388 */ /* 0x0003e20000000c00 */
[----:B--2---:R-:W-:Y:S01]  /*2f00*/  ISETP.GE.AND P3, PT, R10, c[0x0][0x220], PT ;  /* 0x000088000a007a0c */ /* 0x004fe20003f66270 */
[----:B------:R-:W-:Y:S01]  /*2f10*/  IMAD.WIDE.U32 R10, R4, c[0x0][0x1a0], R6 ;  /* 0x00006800040a7a25 */ /* 0x000fe200078e0006 */
[----:B----4-:R-:W-:-:S03]  /*2f20*/  ISETP.GE.AND P0, PT, R8, c[0x0][0x220], PT ;  /* 0x0000880008007a0c */ /* 0x010fc60003f06270 */
        /* <DEDUP_REMOVED lines=23> */
.L_x_92:
[----:B------:R-:W-:Y:S05]  /*30a0*/  BSYNC B0 ;  /* 0x0000000000007941 */ /* 0x000fea0003800000 */
.L_x_91:
        /* <DEDUP_REMOVED lines=39> */
.L_x_94:
[----:B------:R-:W-:Y:S05]  /*3320*/  BSYNC B0 ;  /* 0x0000000000007941 */ /* 0x000fea0003800000 */
.L_x_93:
        /* <DEDUP_REMOVED lines=19> */
.L_x_96:
        /* <DEDUP_REMOVED lines=36> */
.L_x_97:
[----:B------:R-:W-:Y:S05]  /*36a0*/  BSYNC B0 ;  /* 0x0000000000007941 */ /* 0x000fea0003800000 */
.L_x_95:
[----:B--2---:R-:W2:Y:S01]  /*36b0*/  LDL R18, [R1+0x1c] ;  /* 0x00001c0001127983 */ /* 0x004ea20000100800 */
[----:B----4-:R-:W-:Y:S02]  /*36c0*/  IMAD.MOV.U32 R11, RZ, RZ, 0x7f800000 ;  /* 0x7f800000ff0b7424 */ /* 0x010fe400078e00ff */
[----:B------:R-:W-:Y:S02]  /*36d0*/  IMAD.MOV.U32 R252, RZ, RZ, 0x7f800000 ;  /* 0x7f800000fffc7424 */ /* 0x000fe400078e00ff */
[----:B------:R-:W-:Y:S02]  /*36e0*/  IMAD.MOV.U32 R250, RZ, RZ, 0x7f800000 ;  /* 0x7f800000fffa7424 */ /* 0x000fe400078e00ff */
[----:B------:R-:W-:Y:S01]  /*36f0*/  IMAD.MOV.U32 R251, RZ, RZ, 0x7f800000 ;  /* 0x7f800000fffb7424 */ /* 0x000fe200078e00ff */
[C---:B-12---:R-:W-:Y:S01]  /*3700*/  IADD3 R5, R18.reuse, 0x28, RZ ;  /* 0x0000002812057810 */ /* 0x046fe20007ffe0ff */
[C---:B------:R-:W-:Y:S01]  /*3710*/  IMAD.SHL.U32 R7, R18.reuse, 0x4, RZ ;  /* 0x0000000412077824 */ /* 0x040fe200078e00ff */
[----:B------:R-:W-:-:S02]  /*3720*/  IADD3 R4, R18, 0x8, RZ ;  /* 0x0000000812047810 */ /* 0x000fc40007ffe0ff */
[----:B------:R-:W-:Y:S02]  /*3730*/  ISETP.GE.AND P4, PT, R5, UR8, PT ;  /* 0x0000000805007c0c */ /* 0x000fe4000bf86270 */
[----:B------:R-:W-:Y:S02]  /*3740*/  ISETP.GE.AND P6, PT, R4, UR8, PT ;  /* 0x0000000804007c0c */ /* 0x000fe4000bfc6270 */
[----:B------:R-:W-:Y:S02]  /*3750*/  SHF.R.S32.HI R16, RZ, 0x1f, R18 ;  /* 0x0000001fff107819 */ /* 0x000fe40000011412 */
[----:B------:R-:W-:Y:S02]  /*3760*/  SHF.R.S32.HI R10, RZ, 0x1f, R5 ;  /* 0x0000001fff0a7819 */ /* 0x000fe40000011405 */
[----:B------:R-:W-:Y:S02]  /*3770*/  IADD3 R4, P3, R7, UR14, RZ ;  /* 0x0000000e07047c10 */ /* 0x000fe4000ff7e0ff */
[----:B------:R-:W-:-:S02]  /*3780*/  SHF.L.U64.HI R9, R18, 0x2, R16 ;  /* 0x0000000212097819 */ /* 0x000fc40000010210 */
[----:B------:R-:W-:Y:S02]  /*3790*/  IADD3 R8, R18, 0x20, RZ ;  /* 0x0000002012087810 */ /* 0x000fe40007ffe0ff */
[----:B------:R-:W-:-:S04]  /*37a0*/  @!P4 LEA R6, P2, R5, UR14, 0x2 ;  /* 0x0000000e0506cc11 */ /* 0x000fc8000f8410ff */
[----:B------:R-:W-:Y:S02]  /*37b0*/  @!P4 LEA.HI.X R7, R5, UR13, R10, 0x2, P2 ;  /* 0x0000000d0507cc11 */ /* 0x000fe400090f140a */
[----:B------:R-:W-:Y:S02]  /*37c0*/  IADD3.X R5, R9, UR13, RZ, P3, !PT ;  /* 0x0000000d09057c10 */ /* 0x000fe40009ffe4ff */
[----:B------:R-:W-:Y:S01]  /*37d0*/  ISETP.GE.AND P2, PT, R18, UR8, PT ;  /* 0x0000000812007c0c */ /* 0x000fe2000bf46270 */
[----:B------:R1:W-:Y:S01]  /*37e0*/  @P1 STS [R0+0x9000], RZ ;  /* 0x009000ff00001388 */ /* 0x0003e20000000800 */
[----:B------:R-:W-:Y:S01]  /*37f0*/  ISETP.GE.AND P3, PT, R8, UR8, PT ;  /* 0x0000000808007c0c */ /* 0x000fe2000bf66270 */
[----:B------:R-:W-:Y:S02]  /*3800*/  ULDC.64 UR8, c[0x0][0x198] ;  /* 0x0000660000087ab9 */ /* 0x000fe40000000a00 */
[----:B------:R2:W4:Y:S01]  /*3810*/  @!P6 LDG.E R11, [R4.64+0x20] ;  /* 0x00002004040be981 */ /* 0x000522000c1e1900 */
[----:B------:R-:W-:-:S03]  /*3820*/  UIMAD UR8, UR19, UR8, URZ ;  /* 0x00000008130872a4 */ /* 0x000fc6000f8e023f */
[----:B------:R1:W-:Y:S04]  /*3830*/  @P1 STS [R0+0x9004], RZ ;  /* 0x009004ff00001388 */ /* 0x0003e80000000800 */
[----:B------:R2:W5:Y:S04]  /*3840*/  @!P2 LDG.E R252, [R4.64] ;  /* 0x0000000404fca981 */ /* 0x000568000c1e1900 */
[----:B------:R2:W5:Y:S01]  /*3850*/  @!P3 LDG.E R250, [R4.64+0x80] ;  /* 0x0000800404fab981 */ /* 0x000562000c1e1900 */
[----:B------:R-:W-:-:S03]  /*3860*/  UIMAD UR8, UR22, UR9, UR8 ;  /* 0x00000009160872a4 */ /* 0x000fc6000f8e0208 */
[----:B------:R1:W-:Y:S04]  /*3870*/  @P1 STS.64 [R0+0x9008], RZ ;  /* 0x009008ff00001388 */ /* 0x0003e80000000a00 */
[----:B------:R1:W-:Y:S04]  /*3880*/  @P1 STS.128 [R0+0xb000], RZ ;  /* 0x00b000ff00001388 */ /* 0x0003e80000000c00 */
[----:B------:R1:W-:Y:S04]  /*3890*/  @P1 STS.128 [R0+0xd000], RZ ;  /* 0x00d000ff00001388 */ /* 0x0003e80000000c00 */
[----:B------:R3:W5:Y:S01]  /*38a0*/  @!P4 LDG.E R251, [R6.64] ;  /* 0x0000000406fbc981 */ /* 0x000762000c1e1900 */
[----:B--2---:R-:W-:-:S04]  /*38b0*/  IMAD.U32 R4, RZ, RZ, UR22 ;  /* 0x00000016ff047e24 */ /* 0x004fc8000f8e00ff */
[----:B------:R-:W-:-:S05]  /*38c0*/  IMAD.WIDE.U32 R4, R4, c[0x0][0x198], R248 ;  /* 0x0000660004047a25 */ /* 0x000fca00078e00f8 */
[----:B---3--:R-:W-:Y:S01]  /*38d0*/  IADD3 R6, P2, R4, UR27, RZ ;  /* 0x0000001b04067c10 */ /* 0x008fe2000ff5e0ff */
[----:B------:R-:W-:-:S05]  /*38e0*/  IMAD.U32 R4, RZ, RZ, UR8 ;  /* 0x00000008ff047e24 */ /* 0x000fca000f8e00ff */
[----:B------:R-:W-:Y:S01]  /*38f0*/  IADD3.X R7, R5, UR28, R4, P2, !PT ;  /* 0x0000001c05077c10 */ /* 0x000fe200097fe404 */
[----:B------:R-:W-:Y:S01]  /*3900*/  IMAD R4, R15, c[0x0][0x1b0], RZ ;  /* 0x00006c000f047a24 */ /* 0x000fe200078e02ff */
[----:B------:R-:W-:Y:S03]  /*3910*/  BSSY B0, `(.L_x_98) ;  /* 0x0000029000007945 */ /* 0x000fe60003800000 */
[C---:B------:R-:W-:Y:S02]  /*3920*/  IMAD R4, R14.reuse, c[0x0][0x1b4], R4 ;  /* 0x00006d000e047a24 */ /* 0x040fe400078e0204 */
[----:B------:R-:W-:-:S04]  /*3930*/  IMAD.WIDE.U32 R6, R14, c[0x0][0x1b0], R6 ;  /* 0x00006c000e067a25 */ /* 0x000fc800078e0006 */
[----:B------:R-:W-:Y:S01]  /*3940*/  IMAD.IADD R9, R7, 0x1, R4 ;  /* 0x0000000107097824 */ /* 0x000fe200078e0204 */
[----:B----4-:R1:W-:Y:S01]  /*3950*/  STL [R1], R11 ;  /* 0x0000000b01007387 */ /* 0x0103e20000100800 */
[----:B------:R-:W-:Y:S05]  /*3960*/  @P1 BRA `(.L_x_99) ;  /* 0x0000023000001947 */ /* 0x000fea0003800000 */
[----:B------:R-:W2:Y:S04]  /*3970*/  LDL R12, [R1+0x4] ;  /* 0x00000400010c7983 */ /* 0x000ea80000100800 */
[----:B-1----:R-:W3:Y:S01]  /*3980*/  LDL R11, [R1+0x8] ;  /* 0x00000800010b7983 */ /* 0x002ee20000100800 */
[----:B------:R-:W-:Y:S01]  /*3990*/  ISETP.GE.AND P4, PT, R248, c[0x0][0x220], PT ;  /* 0x00008800f8007a0c */ /* 0x000fe20003f86270 */
[----:B------:R-:W-:Y:S02]  /*39a0*/  IMAD R8, R17, c[0x0][0x198], RZ ;  /* 0x0000660011087a24 */ /* 0x000fe400078e02ff */
[----:B------:R-:W-:-:S02]  /*39b0*/  IMAD.MOV.U32 R4, RZ, RZ, R6 ;  /* 0x000000ffff047224 */ /* 0x000fc400078e0006 */
[----:B------:R-:W-:Y:S02]  /*39c0*/  IMAD.MOV.U32 R5, RZ, RZ, R9 ;  /* 0x000000ffff057224 */ /* 0x000fe400078e0009 */
[C---:B------:R-:W-:Y:S02]  /*39d0*/  IMAD R8, R3.reuse, c[0x0][0x19c], R8 ;  /* 0x0000670003087a24 */ /* 0x040fe400078e0208 */
[----:B------:R-:W-:-:S04]  /*39e0*/  IMAD.WIDE.U32 R4, R3, c[0x0][0x198], R4 ;  /* 0x0000660003047a25 */ /* 0x000fc800078e0004 */
[----:B------:R-:W-:Y:S01]  /*39f0*/  IMAD.IADD R8, R5, 0x1, R8 ;  /* 0x0000000105087824 */ /* 0x000fe200078e0208 */
[----:B------:R1:W-:Y:S04]  /*3a00*/  @P4 STS [R0+0x9000], RZ ;  /* 0x009000ff00004388 */ /* 0x0003e80000000800 */
[----:B------:R1:W-:Y:S04]  /*3a10*/  @P4 STS [R0+0x9004], RZ ;  /* 0x009004ff00004388 */ /* 0x0003e80000000800 */
[----:B------:R1:W-:Y:S01]  /*3a20*/  @P4 STS.64 [R0+0x9008], RZ ;  /* 0x009008ff00004388 */ /* 0x0003e20000000a00 */
[----:B--2---:R-:W-:-:S02]  /*3a30*/  ISETP.GE.AND P3, PT, R12, c[0x0][0x220], PT ;  /* 0x000088000c007a0c */ /* 0x004fc40003f66270 */
[C---:B------:R-:W-:Y:S02]  /*3a40*/  @!P4 LEA R12, P6, R4.reuse, c[0x0][0x168], 0x1 ;  /* 0x00005a00040cca11 */ /* 0x040fe400078c08ff */
[----:B---3--:R-:W-:Y:S02]  /*3a50*/  ISETP.GE.AND P1, PT, R11, c[0x0][0x220], PT ;  /* 0x000088000b007a0c */ /* 0x008fe40003f26270 */
[----:B------:R-:W-:-:S05]  /*3a60*/  @!P4 LEA.HI.X R13, R4, c[0x0][0x16c], R8, 0x1, P6 ;  /* 0x00005b00040dca11 */ /* 0x000fca00030f0c08 */
[----:B------:R-:W-:Y:S01]  /*3a70*/  @!PT LDS RZ, [RZ] ;  /* 0x00000000fffff984 */ /* 0x000fe20000000800 */
[----:B------:R-:W-:Y:S01]  /*3a80*/  @!PT LDS RZ, [RZ] ;  /* 0x00000000fffff984 */ /* 0x000fe20000000800 */
[----:B------:R-:W-:Y:S01]  /*3a90*/  @!PT LDS RZ, [RZ] ;  /* 0x00000000fffff984 */ /* 0x000fe20000000800 */
[----:B------:R1:W-:Y:S02]  /*3aa0*/  @!P4 LDGSTS.E.BYPASS.LTC128B.128 [R0+0x9000], [R12.64] ;  /* 0x090000000c00cfae */ /* 0x0003e4000b901d44 */
[C---:B------:R-:W-:Y:S02]  /*3ab0*/  @!P3 LEA R10, P2, R4.reuse, c[0x0][0x168], 0x1 ;  /* 0x00005a00040aba11 */ /* 0x040fe400078408ff */
[----:B------:R1:W-:Y:S02]  /*3ac0*/  @P3 STS.128 [R0+0xb000], RZ ;  /* 0x00b000ff00003388 */ /* 0x0003e40000000c00 */
[----:B------:R-:W-:-:S05]  /*3ad0*/  @!P3 LEA.HI.X R11, R4, c[0x0][0x16c], R8, 0x1, P2 ;  /* 0x00005b00040bba11 */ /* 0x000fca00010f0c08 */
        /* <DEDUP_REMOVED lines=12> */
.L_x_99:
[----:B------:R-:W-:Y:S05]  /*3ba0*/  BSYNC B0 ;  /* 0x0000000000007941 */ /* 0x000fea0003800000 */
.L_x_98:
[----:B------:R2:W-:Y:S01]  /*3bb0*/  @P5 STS.128 [R0+0xa000], RZ ;  /* 0x00a000ff00005388 */ /* 0x0005e20000000c00 */
[----:B------:R-:W-:Y:S03]  /*3bc0*/  BSSY B0, `(.L_x_100) ;  /* 0x0000026000007945 */ /* 0x000fe60003800000 */
[----:B------:R2:W-:Y:S04]  /*3bd0*/  @P5 STS.128 [R0+0xc000], RZ ;  /* 0x00c000ff00005388 */ /* 0x0005e80000000c00 */
[----:B------:R2:W-:Y:S01]  /*3be0*/  @P5 STS.128 [R0+0xe000], RZ ;  /* 0x00e000ff00005388 */ /* 0x0005e20000000c00 */
[----:B------:R-:W-:Y:S05]  /*3bf0*/  @P5 BRA `(.L_x_101) ;  /* 0x0000022000005947 */ /* 0x000fea0003800000 */
[----:B------:R-:W3:Y:S04]  /*3c00*/  LDL R8, [R1+0x4] ;  /* 0x0000040001087983 */ /* 0x000ee80000100800 */
[----:B------:R-:W4:Y:S01]  /*3c10*/  LDL R5, [R1+0x8] ;  /* 0x0000080001057983 */ /* 0x000f220000100800 */
[----:B------:R-:W-:Y:S01]  /*3c20*/  IADD3 R3, P1, R3, 0x40, RZ ;  /* 0x0000004003037810 */ /* 0x000fe20007f3e0ff */
[----:B------:R-:W-:Y:S01]  /*3c30*/  IMAD.MOV.U32 R7, RZ, RZ, R9 ;  /* 0x000000ffff077224 */ /* 0x000fe200078e0009 */
[----:B------:R-:W-:-:S03]  /*3c40*/  ISETP.GE.AND P4, PT, R248, c[0x0][0x220], PT ;  /* 0x00008800f8007a0c */ /* 0x000fc60003f86270 */
[----:B------:R-:W-:-:S04]  /*3c50*/  IMAD.X R4, RZ, RZ, R17, P1 ;  /* 0x000000ffff047224 */ /* 0x000fc800008e0611 */
[----:B------:R-:W-:-:S06]  /*3c60*/  IMAD R4, R4, c[0x0][0x198], RZ ;  /* 0x0000660004047a24 */ /* 0x000fcc00078e02ff */
[----:B------:R1:W-:Y:S01]  /*3c70*/  @P4 STS.128 [R0+0xa000], RZ ;  /* 0x00a000ff00004388 */ /* 0x0003e20000000c00 */
[----:B---3--:R-:W-:Y:S01]  /*3c80*/  ISETP.GE.AND P3, PT, R8, c[0x0][0x220], PT ;  /* 0x0000880008007a0c */ /* 0x008fe20003f66270 */
        /* <DEDUP_REMOVED lines=25> */
.L_x_101:
[----:B------:R-:W-:Y:S05]  /*3e20*/  BSYNC B0 ;  /* 0x0000000000007941 */ /* 0x000fea0003800000 */
.L_x_100:
[----:B------:R-:W0:Y:S01]  /*3e30*/  LDGDEPBAR ;  /* 0x00000000000079af */ /* 0x000e220000000000 */
[----:B-1----:R-:W-:Y:S01]  /*3e40*/  IMAD.MOV.U32 R4, RZ, RZ, c[0x0][0x22c] ;  /* 0x00008b00ff047624 */ /* 0x002fe200078e00ff */
[----:B------:R-:W-:Y:S01]  /*3e50*/  IADD3 R3, R207, 0x1800, RZ ;  /* 0x00001800cf037810 */ /* 0x000fe20007ffe0ff */
[----:B------:R-:W-:Y:S01]  /*3e60*/  IMAD.MOV.U32 R239, RZ, RZ, R210 ;  /* 0x000000ffffef7224 */ /* 0x000fe200078e00d2 */
[----:B--2---:R-:W-:Y:S01]  /*3e70*/  IADD3 R0, R205, 0x1800, RZ ;  /* 0x00001800cd007810 */ /* 0x004fe20007ffe0ff */
[----:B------:R-:W-:Y:S01]  /*3e80*/  IMAD R4, R4, c[0x0][0x1c0], RZ ;  /* 0x0000700004047a24 */ /* 0x000fe200078e02ff */
[----:B------:R-:W-:Y:S01]  /*3e90*/  SEL R3, R3, R207, !P0 ;  /* 0x000000cf03037207 */ /* 0x000fe20004000000 */
[----:B------:R-:W-:Y:S01]  /*3ea0*/  CS2R R126, SRZ ;  /* 0x00000000007e7805 */ /* 0x000fe2000001ff00 */
[----:B------:R-:W-:Y:S01]  /*3eb0*/  SEL R0, R0, R205, !P0 ;  /* 0x000000cd00007207 */ /* 0x000fe20004000000 */
[C---:B------:R-:W-:Y:S01]  /*3ec0*/  IMAD.SHL.U32 R7, R4.reuse, 0x10, RZ ;  /* 0x0000001004077824 */ /* 0x040fe200078e00ff */
[----:B------:R-:W-:Y:S01]  /*3ed0*/  SHF.L.U32 R5, R4, 0x3, RZ ;  /* 0x0000000304057819 */ /* 0x000fe200000006ff */
[----:B------:R-:W-:Y:S01]  /*3ee0*/  IMAD.SHL.U32 R196, R3, 0x2, RZ ;  /* 0x0000000203c47824 */ /* 0x000fe200078e00ff */
[----:B------:R-:W-:Y:S01]  /*3ef0*/  SHF.L.U32 R3, R0, 0x1, RZ ;  /* 0x0000000100037819 */ /* 0x000fe200000006ff */
[----:B------:R-:W-:Y:S01]  /*3f00*/  CS2R R124, SRZ ;  /* 0x00000000007c7805 */ /* 0x000fe2000001ff00 */
[C---:B------:R-:W-:Y:S01]  /*3f10*/  IADD3 R6, R7.reuse, 0x20, RZ ;  /* 0x0000002007067810 */ /* 0x040fe20007ffe0ff */
[----:B------:R-:W-:Y:S01]  /*3f20*/  CS2R R130, SRZ ;  /* 0x0000000000827805 */ /* 0x000fe2000001ff00 */
[----:B------:R-:W-:Y:S01]  /*3f30*/  IADD3 R4, R7, 0x40, RZ ;  /* 0x0000004007047810 */ /* 0x000fe20007ffe0ff */
[----:B------:R-:W-:Y:S01]  /*3f40*/  CS2R R128, SRZ ;  /* 0x0000000000807805 */ /* 0x000fe2000001ff00 */
[C---:B------:R-:W-:Y:S01]  /*3f50*/  SHF.L.U64.HI R7, R18.reuse, 0x2, R16 ;  /* 0x0000000212077819 */ /* 0x040fe20000010210 */
[C---:B------:R-:W-:Y:S01]  /*3f60*/  IMAD.IADD R6, R5.reuse, 0x1, R6 ;  /* 0x0000000105067824 */ /* 0x040fe200078e0206 */
[----:B------:R-:W-:Y:S01]  /*3f70*/  IADD3 R0, R18, -0x40, RZ ;  /* 0xffffffc012007810 */ /* 0x000fe20007ffe0ff */
[----:B------:R-:W-:Y:S01]  /*3f80*/  IMAD.IADD R4, R5, 0x1, R4 ;  /* 0x0000000105047824 */ /* 0x000fe200078e0204 */
[----:B------:R-:W-:Y:S01]  /*3f90*/  CS2R R122, SRZ ;  /* 0x00000000007a7805 */ /* 0x000fe2000001ff00 */
[----:B------:R1:W-:Y:S01]  /*3fa0*/  STL [R1+0x34], R7 ;  /* 0x0000340701007387 */ /* 0x0003e20000100800 */
[----:B------:R-:W-:-:S04]  /*3fb0*/  DEPBAR.LE SB0, 0x1 ;  /* 0x000080400000791a */ /* 0x000fc80000000000 */
[----:B------:R-:W-:Y:S01]  /*3fc0*/  BAR.SYNC.DEFER_BLOCKING 0x0 ;  /* 0x0000000000007b1d */ /* 0x000fe20000010000 */
[----:B------:R-:W-:Y:S01]  /*3fd0*/  IMAD.SHL.U32 R0, R0, 0x4, RZ ;  /* 0x0000000400007824 */ /* 0x000fe200078e00ff */
[----:B------:R-:W-:Y:S01]  /*3fe0*/  CS2R R120, SRZ ;  /* 0x0000000000787805 */ /* 0x000fe2000001ff00 */
[C---:B------:R-:W-:Y:S01]  /*3ff0*/  IMAD.IADD R6, R5.reuse, 0x1, R6 ;  /* 0x0000000105067824 */ /* 0x040fe200078e0206 */
[----:B------:R-:W-:Y:S01]  /*4000*/  CS2R R118, SRZ ;  /* 0x0000000000767805 */ /* 0x000fe2000001ff00 */
[----:B------:R-:W-:Y:S01]  /*4010*/  CS2R R116, SRZ ;  /* 0x0000000000747805 */ /* 0x000fe2000001ff00 */
        /* <DEDUP_REMOVED lines=14> */
[----:B-1----:R-:W-:Y:S01]  /*4100*/  SHF.L.U32 R7, R18, 0x2, RZ ;  /* 0x0000000212077819 */ /* 0x002fe200000006ff */
[----:B------:R-:W-:Y:S01]  /*4110*/  CS2R R90, SRZ ;  /* 0x00000000005a7805 */ /* 0x000fe2000001ff00 */
[----:B------:R-:W-:Y:S01]  /*4120*/  CS2R R88, SRZ ;  /* 0x0000000000587805 */ /* 0x000fe2000001ff00 */
[----:B------:R-:W-:Y:S01]  /*4130*/  CS2R R86, SRZ ;  /* 0x0000000000567805 */ /* 0x000fe2000001ff00 */
[----:B------:R-:W1:Y:S01]  /*4140*/  LDSM.16.M88.4 R148, [R198+0xf000] ;  /* 0x00f00000c694783b */ /* 0x000e620000000200 */
[----:B------:R-:W-:Y:S01]  /*4150*/  CS2R R84, SRZ ;  /* 0x0000000000547805 */ /* 0x000fe2000001ff00 */
[----:B------:R-:W-:Y:S01]  /*4160*/  CS2R R78, SRZ ;  /* 0x00000000004e7805 */ /* 0x000fe2000001ff00 */
[----:B------:R-:W-:Y:S01]  /*4170*/  CS2R R76, SRZ ;  /* 0x00000000004c7805 */ /* 0x000fe2000001ff00 */
[----:B------:R-:W-:Y:S01]  /*4180*/  STL [R1+0x30], R7 ;  /* 0x0000300701007387 */ /* 0x000fe20000100800 */
[----:B------:R-:W-:Y:S01]  /*4190*/  CS2R R82, SRZ ;  /* 0x0000000000527805 */ /* 0x000fe2000001ff00 */
[----:B------:R-:W-:Y:S01]  /*41a0*/  CS2R R80, SRZ ;  /* 0x0000000000507805 */ /* 0x000fe2000001ff00 */
[----:B------:R-:W-:Y:S01]  /*41b0*/  CS2R R74, SRZ ;  /* 0x00000000004a7805 */ /* 0x000fe2000001ff00 */
[----:B------:R2:W-:Y:S01]  /*41c0*/  STL [R1+0x2c], R0 ;  /* 0x00002c0001007387 */ /* 0x0005e20000100800 */
[----:B------:R-:W-:Y:S01]  /*41d0*/  CS2R R72, SRZ ;  /* 0x0000000000487805 */ /* 0x000fe2000001ff00 */
[----:B------:R-:W-:Y:S01]  /*41e0*/  CS2R R70, SRZ ;  /* 0x0000000000467805 */ /* 0x000fe2000001ff00 */
[----:B------:R-:W-:Y:S01]  /*41f0*/  CS2R R68, SRZ ;  /* 0x0000000000447805 */ /* 0x000fe2000001ff00 */
[----:B------:R-:W3:Y:S01]  /*4200*/  LDSM.16.M88.4 R152, [R198+0xf400] ;  /* 0x00f40000c698783b */ /* 0x000ee20000000200 */
[----:B------:R-:W-:Y:S01]  /*4210*/  CS2R R62, SRZ ;  /* 0x00000000003e7805 */ /* 0x000fe2000001ff00 */
[----:B------:R-:W-:Y:S01]  /*4220*/  CS2R R60, SRZ ;  /* 0x00000000003c7805 */ /* 0x000fe2000001ff00 */
[----:B------:R-:W-:Y:S01]  /*4230*/  CS2R R66, SRZ ;  /* 0x0000000000427805 */ /* 0x000fe2000001ff00 */
[----:B------:R-:W4:Y:S01]  /*4240*/  LDSM.16.M88.4 R156, [R197+0xf000] ;  /* 0x00f00000c59c783b */ /* 0x000f220000000200 */
        /* <DEDUP_REMOVED lines=16> */
[C---:B--2---:R-:W-:Y:S01]  /*4350*/  IADD3 R0, R5.reuse, R4, RZ ;  /* 0x0000000405007210 */ /* 0x044fe20007ffe0ff */
[C---:B------:R-:W-:Y:S01]  /*4360*/  IMAD.IADD R4, R5.reuse, 0x1, R6 ;  /* 0x0000000105047824 */ /* 0x040fe200078e0206 */
[----:B------:R-:W-:Y:S01]  /*4370*/  CS2R R36, SRZ ;  /* 0x0000000000247805 */ /* 0x000fe2000001ff00 */
[----:B------:R-:W2:Y:S01]  /*4380*/  LDSM.16.M88.4 R176, [R197+0x11400] ;  /* 0x01140000c5b0783b */ /* 0x000ea20000000200 */
[----:B------:R-:W-:Y:S01]  /*4390*/  IADD3 R0, R5, R0, RZ ;  /* 0x0000000005007210 */ /* 0x000fe20007ffe0ff */
[----:B------:R-:W-:-:S02]  /*43a0*/  UIADD3 UR17, UR22, UR12, URZ ;  /* 0x0000000c16117290 */ /* 0x000fc4000fffe03f */
[----:B------:R-:W1:Y:S01]  /*43b0*/  LDSM.16.M88.4 R180, [R198+0x13000] ;  /* 0x01300000c6b4783b */ /* 0x000e620000000200 */
[----:B------:R-:W-:Y:S01]  /*43c0*/  IADD3 R0, R5, R0, RZ ;  /* 0x0000000005007210 */ /* 0x000fe20007ffe0ff */
[----:B------:R-:W-:Y:S02]  /*43d0*/  UIADD3 UR19, UR22, 0x80, URZ ;  /* 0x0000008016137890 */ /* 0x000fe4000fffe03f */
[----:B------:R-:W1:Y:S01]  /*43e0*/  LDSM.16.M88.4 R184, [R198+0x13400] ;  /* 0x01340000c6b8783b */ /* 0x000e620000000200 */
[----:B------:R-:W-:-:S03]  /*43f0*/  ULDC UR11, c[0x0][0x2e4] ;  /* 0x0000b900000b7ab9 */ /* 0x000fc60000000800 */
[----:B------:R-:W1:Y:S04]  /*4400*/  LDSM.16.M88.4 R188, [R197+0x13000] ;  /* 0x01300000c5bc783b */ /* 0x000e680000000200 */
[----:B------:R-:W1:Y:S04]  /*4410*/  LDSM.16.M88.4 R192, [R197+0x13400] ;  /* 0x01340000c5c0783b */ /* 0x000e680000000200 */
[----:B------:R-:W-:Y:S04]  /*4420*/  STL [R1+0x10], R6 ;  /* 0x0000100601007387 */ /* 0x000fe80000100800 */
[----:B------:R2:W-:Y:S04]  /*4430*/  STL [R1+0xc], R0 ;  /* 0x00000c0001007387 */ /* 0x0005e80000100800 */
[----:B------:R1:W-:Y:S01]  /*4440*/  STL [R1+0x18], R4 ;  /* 0x0000180401007387 */ /* 0x0003e20000100800 */
[----:B--2---:R-:W-:-:S05]  /*4450*/  IADD3 R0, R5, R0, RZ ;  /* 0x0000000005007210 */ /* 0x004fca0007ffe0ff */
[----:B---34-:R2:W-:Y:S02]  /*4460*/  STL [R1+0x14], R0 ;  /* 0x0000140001007387 */ /* 0x0185e40000100800 */
.L_x_106:
[----:B------:R-:W0:Y:S01]  /*4470*/  LDGDEPBAR ;  /* 0x00000000000079af */ /* 0x000e220000000000 */
[----:B--2---:R-:W-:Y:S01]  /*4480*/  IMAD.IADD R0, R206, 0x1, R196 ;  /* 0x00000001ce007824 */ /* 0x004fe200078e02c4 */
[----:B------:R-:W-:Y:S01]  /*4490*/  UIADD3 UR9, -UR6, 0x80, UR17 ;  /* 0x0000008006097890 */ /* 0x000fe2000fffe111 */
[----:B------:R-:W-:Y:S01]  /*44a0*/  IMAD.MOV.U32 R224, RZ, RZ, R212 ;  /* 0x000000ffffe07224 */ /* 0x000fe200078e00d4 */
[----:B------:R-:W-:Y:S01]  /*44b0*/  USHF.L.U32 UR8, UR7, 0x6, URZ ;  /* 0x0000000607087899 */ /* 0x000fe2000800063f */
[----:B------:R-:W2:Y:S01]  /*44c0*/  LDL R209, [R1+0x30] ;  /* 0x0000300001d17983 */ /* 0x000ea20000100800 */
[----:B------:R-:W-:Y:S01]  /*44d0*/  UIADD3 UR9, UR9, -UR46, URZ ;  /* 0x8000002e09097290 */ /* 0x000fe2000fffe03f */
[----:B------:R-:W-:Y:S01]  /*44e0*/  IMAD.MOV.U32 R225, RZ, RZ, R211 ;  /* 0x000000ffffe17224 */ /* 0x000fe200078e00d3 */
[----:B------:R-:W-:Y:S02]  /*44f0*/  ULDC UR10, c[0x0][0x2e4] ;  /* 0x0000b900000a7ab9 */ /* 0x000fe40000000800 */
[----:B------:R-:W3:Y:S01]  /*4500*/  LDL R208, [R1+0x34] ;  /* 0x0000340001d07983 */ /* 0x000ee20000100800 */
[----:B------:R-:W-:Y:S01]  /*4510*/  UISETP.GE.AND UP0, UPT, UR8, UR9, UPT ;  /* 0x000000090800728c */ /* 0x000fe2000bf06270 */
[----:B------:R-:W-:Y:S04]  /*4520*/  DEPBAR.LE SB0, 0x0 ;  /* 0x000080000000791a */ /* 0x000fe80000000000 */
[----:B------:R-:W-:Y:S06]  /*4530*/  BAR.SYNC.DEFER_BLOCKING 0x0 ;  /* 0x0000000000007b1d */ /* 0x000fec0000010000 */
[----:B------:R-:W-:Y:S05]  /*4540*/  LDSM.16.M88.4 R32, [R196] ;  /* 0x00000000c420783b */ /* 0x000fea0000000200 */
[----:B------:R-:W4:Y:S05]  /*4550*/  LDSM.16.M88.4 R16, [R198+0x9000] ;  /* 0x00900000c610783b */ /* 0x000f2a0000000200 */
[----:B------:R-:W1:Y:S05]  /*4560*/  LDSM.16.M88.4 R28, [R196+0x800] ;  /* 0x00080000c41c783b */ /* 0x000e6a0000000200 */
[----:B------:R-:W1:Y:S05]  /*4570*/  LDSM.16.M88.4 R132, [R198+0x9400] ;  /* 0x00940000c684783b */ /* 0x000e6a0000000200 */
[----:B------:R-:W-:Y:S05]  /*4580*/  LDSM.16.M88.4 R136, [R0] ;  /* 0x000000000088783b */ /* 0x000fea0000000200 */
[----:B------:R-:W1:Y:S05]  /*4590*/  LDSM.16.M88.4 R140, [R197+0x9000] ;  /* 0x00900000c58c783b */ /* 0x000e6a0000000200 */
[----:B-----5:R-:W-:Y:S01]  /*45a0*/  LDSM.16.M88.4 R144, [R197+0xd400] ;  /* 0x00d40000c590783b */ /* 0x020fe20000000200 */
[-C--:B-1--4-:R-:W-:Y:S08]  /*45b0*/  HMMA.16816.F32.BF16 R4, R32, R16.reuse, RZ ;  /* 0x000000102004723c */ /* 0x092ff000000418ff */
[C---:B------:R-:W-:Y:S08]  /*45c0*/  HMMA.16816.F32.BF16 R8, R28.reuse, R16, RZ ;  /* 0x000000101c08723c */ /* 0x040ff000000418ff */
[-C--:B------:R-:W-:Y:S08]  /*45d0*/  HMMA.16816.F32.BF16 R12, R28, R18.reuse, RZ ;  /* 0x000000121c0c723c */ /* 0x080ff000000418ff */
[C---:B------:R-:W-:Y:S08]  /*45e0*/  HMMA.16816.F32.BF16 R16, R32.reuse, R18, RZ ;  /* 0x000000122010723c */ /* 0x040ff000000418ff */
[-C--:B------:R-:W-:Y:S08]  /*45f0*/  HMMA.16816.F32.BF16 R20, R32, R132.reuse, RZ ;  /* 0x000000842014723c */ /* 0x080ff000000418ff */
[C---:B------:R-:W-:Y:S08]  /*4600*/  HMMA.16816.F32.BF16 R24, R28.reuse, R132, RZ ;  /* 0x000000841c18723c */ /* 0x040ff000000418ff */
[-C--:B------:R-:W-:Y:S08]  /*4610*/  HMMA.16816.F32.BF16 R28, R28, R134.reuse, RZ ;  /* 0x000000861c1c723c */ /* 0x080ff000000418ff */
[----:B------:R-:W-:Y:S01]  /*4620*/  HMMA.16816.F32.BF16 R32, R32, R134, RZ ;  /* 0x000000862020723c */ /* 0x000fe200000418ff */
[----:B------:R-:W1:Y:S07]  /*4630*/  LDSM.16.M88.4 R132, [R0+0x800] ;  /* 0x000800000084783b */ /* 0x000e6e0000000200 */
[-C--:B------:R-:W-:Y:S08]  /*4640*/  HMMA.16816.F32.BF16 R4, R136, R140.reuse, R4 ;  /* 0x0000008c8804723c */ /* 0x080ff00000041804 */
[C---:B-1----:R-:W-:Y:S08]  /*4650*/  HMMA.16816.F32.BF16 R8, R132.reuse, R140, R8 ;  /* 0x0000008c8408723c */ /* 0x042ff00000041808 */
[-C--:B------:R-:W-:Y:S08]  /*4660*/  HMMA.16816.F32.BF16 R12, R132, R142.reuse, R12 ;  /* 0x0000008e840c723c */ /* 0x080ff0000004180c */
[C---:B------:R-:W-:Y:S01]  /*4670*/  HMMA.16816.F32.BF16 R16, R136.reuse, R142, R16 ;  /* 0x0000008e8810723c */ /* 0x040fe20000041810 */
[----:B------:R-:W1:Y:S07]  /*4680*/  LDSM.16.M88.4 R140, [R197+0x9400] ;  /* 0x00940000c58c783b */ /* 0x000e6e0000000200 */
[-C--:B-1----:R-:W-:Y:S08]  /*4690*/  HMMA.16816.F32.BF16 R20, R136, R140.reuse, R20 ;  /* 0x0000008c8814723c */ /* 0x082ff00000041814 */
[C---:B------:R-:W-:Y:S08]  /*46a0*/  HMMA.16816.F32.BF16 R24, R132.reuse, R140, R24 ;  /* 0x0000008c8418723c */ /* 0x040ff00000041818 */
[-C--:B------:R-:W-:Y:S01]  /*46b0*/  HMMA.16816.F32.BF16 R28, R132, R142.reuse, R28 ;  /* 0x0000008e841c723c */ /* 0x080fe2000004181c */
[----:B------:R-:W-:Y:S07]  /*46c0*/  LDSM.16.M88.4 R132, [R196+0x1000] ;  /* 0x00100000c484783b */ /* 0x000fee0000000200 */
[----:B------:R-:W-:Y:S01]  /*46d0*/  HMMA.16816.F32.BF16 R32, R136, R142, R32 ;  /* 0x0000008e8820723c */ /* 0x000fe20000041820 */
[----:B------:R-:W1:Y:S05]  /*46e0*/  LDSM.16.M88.4 R136, [R198+0xb000] ;  /* 0x00b00000c688783b */ /* 0x000e6a0000000200 */
[----:B------:R-:W4:Y:S02]  /*46f0*/  LDSM.16.M88.4 R140, [R196+0x1800] ;  /* 0x00180000c48c783b */ /* 0x000f240000000200 */
[-C--:B-1----:R-:W-:Y:S08]  /*4700*/  HMMA.16816.F32.BF16 R4, R132, R136.reuse, R4 ;  /* 0x000000888404723c */ /* 0x082ff00000041804 */
[C---:B----4-:R-:W-:Y:S08]  /*4710*/  HMMA.16816.F32.BF16 R8, R140.reuse, R136, R8 ;  /* 0x000000888c08723c */ /* 0x050ff00000041808 */
        /* <DEDUP_REMOVED lines=35> */
[C---:B----4-:R-:W-:Y:S07]  /*4950*/  HMMA.16816.F32.BF16 R8, R136.reuse, R132, R8 ;  /* 0x000000848808723c */ /* 0x050fee0000041808 */
[----:B--2---:R-:W-:Y:S01]  /*4960*/  IADD3 R132, P0, R209, UR16, RZ ;  /* 0x00000010d1847c10 */ /* 0x004fe2000ff1e0ff */
[-C--:B------:R-:W-:Y:S04]  /*4970*/  HMMA.16816.F32.BF16 R12, R136, R134.reuse, R12 ;  /* 0x00000086880c723c */ /* 0x080fe8000004180c */
[----:B---3--:R-:W-:Y:S02]  /*4980*/  IADD3.X R133, R208, UR15, RZ, P0, !PT ;  /* 0x0000000fd0857c10 */ /* 0x008fe400087fe4ff */
[----:B------:R-:W-:Y:S02]  /*4990*/  PLOP3.LUT P0, PT, PT, PT, UP0, 0x80, 0x0 ;  /* 0x000000000000781c */ /* 0x000fe40003f0f008 */
[C---:B------:R-:W-:Y:S01]  /*49a0*/  HMMA.16816.F32.BF16 R16, R140.reuse, R134, R16 ;  /* 0x000000868c10723c */ /* 0x040fe20000041810 */
[----:B-----5:R1:W5:Y:S05]  /*49b0*/  LDG.E R209, [R132.64] ;  /* 0x0000000484d17981 */ /* 0x02036a000c1e1900 */
[----:B------:R1:W5:Y:S02]  /*49c0*/  LDG.E R208, [R132.64+0x20] ;  /* 0x0000200484d07981 */ /* 0x000364000c1e1900 */
[-C--:B------:R-:W-:Y:S08]  /*49d0*/  HMMA.16816.F32.BF16 R20, R140, R144.reuse, R20 ;  /* 0x000000908c14723c */ /* 0x080ff00000041814 */
[C---:B------:R-:W-:Y:S01]  /*49e0*/  HMMA.16816.F32.BF16 R24, R136.reuse, R144, R24 ;  /* 0x000000908818723c */ /* 0x040fe20000041818 */
[----:B------:R1:W5:Y:S05]  /*49f0*/  LDG.E R145, [R132.64+0x80] ;  /* 0x0000800484917981 */ /* 0x00036a000c1e1900 */
[----:B------:R1:W5:Y:S02]  /*4a00*/  LDG.E R144, [R132.64+0xa0] ;  /* 0x0000a00484907981 */ /* 0x000364000c1e1900 */
[-C--:B------:R-:W-:Y:S08]  /*4a10*/  HMMA.16816.F32.BF16 R28, R136, R146.reuse, R28 ;  /* 0x00000092881c723c */ /* 0x080ff0000004181c */
[----:B------:R-:W-:Y:S01]  /*4a20*/  HMMA.16816.F32.BF16 R32, R140, R146, R32 ;  /* 0x000000928c20723c */ /* 0x000fe20000041820 */
[----:B------:R-:W-:-:S07]  /*4a30*/  @!P0 BRA `(.L_x_102) ;  /* 0x0000009000008947 */ /* 0x000fce0003800000 */
[----:B------:R-:W-:Y:S01]  /*4a40*/  UIADD3 UR10, UR11, UR17, -UR6 ;  /* 0x000000110b0a7290 */ /* 0x000fe2000fffe806 */
[----:B------:R-:W-:Y:S01]  /*4a50*/  IMAD.U32 R0, RZ, RZ, UR19 ;  /* 0x00000013ff007e24 */ /* 0x000fe2000f8e00ff */
[----:B------:R-:W-:Y:S04]  /*4a60*/  UIADD3 UR9, UR8, 0x40, URZ ;  /* 0x0000004008097890 */ /* 0x000fe8000fffe03f */
[----:B------:R-:W-:Y:S01]  /*4a70*/  UISETP.GE.AND UP0, UPT, UR9, UR10, UPT ;  /* 0x0000000a0900728c */ /* 0x000fe2000bf06270 */
[----:B------:R-:W-:Y:S02]  /*4a80*/  ISETP.LT.AND P0, PT, R0, UR6, PT ;  /* 0x0000000600007c0c */ /* 0x000fe4000bf01270 */
[----:B------:R-:W-:Y:S03]  /*4a90*/  UMOV UR10, UR11 ;  /* 0x0000000b000a7c82 */ /* 0x000fe60008000000 */
[----:B------:R-:W-:Y:S11]  /*4aa0*/  PLOP3.LUT P1, PT, PT, PT, UP0, 0x80, 0x0 ;  /* 0x000000000000781c */ /* 0x000ff60003f2f008 */
[----:B------:R-:W-:Y:S02]  /*4ab0*/  @!UPT UIADD3 URZ, URZ, URZ, URZ ;  /* 0x0000003f3f3ff290 */ /* 0x000fe4000fffe03f */
[----:B------:R-:W-:-:S05]  /*4ac0*/  @!P1 BRA P0, `(.L_x_103) ;  /* 0x0000083000009947 */ /* 0x000fca0000000000 */
.L_x_102:
[----:B------:R-:W2:Y:S01]  /*4ad0*/  LDL R0, [R1+0x1c] ;  /* 0x00001c0001007983 */ /* 0x000ea20000100800 */
[----:B------:R-:W-:Y:S02]  /*4ae0*/  UIADD3 UR9, -UR10, UR6, -UR12 ;  /* 0x000000060a097290 */ /* 0x000fe4000fffe90c */
[----:B------:R-:W-:Y:S01]  /*4af0*/  UMOV UR11, UR10 ;  /* 0x0000000a000b7c82 */ /* 0x000fe20008000000 */
[----:B-1----:R-:W3:Y:S01]  /*4b00*/  LDL R132, [R1+0x3c] ;  /* 0x00003c0001847983 */ /* 0x002ee20000100800 */
[----:B--2---:R-:W-:Y:S01]  /*4b10*/  IADD3 R141, R0, UR8, RZ ;  /* 0x00000008008d7c10 */ /* 0x004fe2000fffe0ff */
[----:B------:R-:W-:Y:S01]  /*4b20*/  UIADD3 UR8, UR6, 0x1, -UR12 ;  /* 0x0000000106087890 */ /* 0x000fe2000fffe80c */
[----:B------:R-:W-:Y:S02]  /*4b30*/  IMAD.U32 R0, RZ, RZ, UR21 ;  /* 0x00000015ff007e24 */ /* 0x000fe4000f8e00ff */
[C---:B------:R-:W-:Y:S01]  /*4b40*/  IADD3 R133, R141.reuse, UR9, RZ ;  /* 0x000000098d857c10 */ /* 0x040fe2000fffe0ff */
[----:B------:R-:W-:Y:S01]  /*4b50*/  UIADD3 UR8, UR8, UR45, URZ ;  /* 0x0000002d08087290 */ /* 0x000fe2000fffe03f */
[----:B---3--:R-:W-:Y:S02]  /*4b60*/  IMAD R0, R0, 0x80, R132 ;  /* 0x0000008000007824 */ /* 0x008fe400078e0284 */
[----:B------:R-:W-:Y:S03]  /*4b70*/  IMNMX R133, RZ, R133, !PT ;  /* 0x00000085ff857217 */ /* 0x000fe60007800200 */
[----:B------:R-:W-:Y:S02]  /*4b80*/  IADD3 R132, R141, UR8, RZ ;  /* 0x000000088d847c10 */ /* 0x000fe4000fffe0ff */
[-C--:B------:R-:W-:Y:S02]  /*4b90*/  ISETP.GE.AND P3, PT, R0, R133.reuse, PT ;  /* 0x000000850000720c */ /* 0x080fe40003f66270 */
[----:B------:R-:W-:Y:S02]  /*4ba0*/  IMNMX R132, R132, UR6, PT ;  /* 0x0000000684847c17 */ /* 0x000fe4000b800200 */
[C---:B------:R-:W-:Y:S02]  /*4bb0*/  IADD3 R140, R0.reuse, 0x1, RZ ;  /* 0x00000001008c7810 */ /* 0x040fe40007ffe0ff */
[C---:B------:R-:W-:Y:S02]  /*4bc0*/  IADD3 R139, R0.reuse, 0x8, RZ ;  /* 0x00000008008b7810 */ /* 0x040fe40007ffe0ff */
[C---:B------:R-:W-:Y:S02]  /*4bd0*/  IADD3 R138, R0.reuse, 0x9, RZ ;  /* 0x00000009008a7810 */ /* 0x040fe40007ffe0ff */
[C---:B------:R-:W-:Y:S02]  /*4be0*/  IADD3 R137, R0.reuse, 0x10, RZ ;  /* 0x0000001000897810 */ /* 0x040fe40007ffe0ff */
[C---:B------:R-:W-:Y:S02]  /*4bf0*/  IADD3 R136, R0.reuse, 0x11, RZ ;  /* 0x0000001100887810 */ /* 0x040fe40007ffe0ff */
[C---:B------:R-:W-:Y:S02]  /*4c00*/  IADD3 R135, R0.reuse, 0x18, RZ ;  /* 0x0000001800877810 */ /* 0x040fe40007ffe0ff */
[C---:B------:R-:W-:Y:S02]  /*4c10*/  IADD3 R134, R0.reuse, 0x19, RZ ;  /* 0x0000001900867810 */ /* 0x040fe40007ffe0ff */
[-C--:B------:R-:W-:Y:S02]  /*4c20*/  ISETP.GE.OR P3, PT, R0, R132.reuse, !P3 ;  /* 0x000000840000720c */ /* 0x080fe40005f66670 */
[-C--:B------:R-:W-:Y:S02]  /*4c30*/  ISETP.GE.AND P2, PT, R140, R133.reuse, PT ;  /* 0x000000858c00720c */ /* 0x080fe40003f46270 */
[-C--:B------:R-:W-:Y:S02]  /*4c40*/  ISETP.GE.AND P1, PT, R139, R133.reuse, PT ;  /* 0x000000858b00720c */ /* 0x080fe40003f26270 */
[-C--:B------:R-:W-:Y:S02]  /*4c50*/  ISETP.GE.AND P0, PT, R138, R133.reuse, PT ;  /* 0x000000858a00720c */ /* 0x080fe40003f06270 */
[-C--:B------:R-:W-:Y:S02]  /*4c60*/  ISETP.GE.AND P6, PT, R137, R133.reuse, PT ;  /* 0x000000858900720c */ /* 0x080fe40003fc6270 */
[-C--:B------:R-:W-:Y:S02]  /*4c70*/  ISETP.GE.AND P5, PT, R136, R133.reuse, PT ;  /* 0x000000858800720c */ /* 0x080fe40003fa6270 */
[-C--:B------:R-:W-:Y:S02]  /*4c80*/  ISETP.GE.AND P4, PT, R135, R133.reuse, PT ;  /* 0x000000858700720c */ /* 0x080fe40003f86270 */
[----:B------:R-:W-:Y:S02]  /*4c90*/  FSEL R4, R4, -INF , !P3 ;  /* 0xff80000004047808 */ /* 0x000fe40005800000 */
[----:B------:R-:W-:Y:S02]  /*4ca0*/  ISETP.GE.AND P3, PT, R134, R133, PT ;  /* 0x000000858600720c */ /* 0x000fe40003f66270 */
[-C--:B------:R-:W-:Y:S02]  /*4cb0*/  ISETP.GE.OR P2, PT, R140, R132.reuse, !P2 ;  /* 0x000000848c00720c */ /* 0x080fe40005746670 */
[-C--:B------:R-:W-:Y:S02]  /*4cc0*/  ISETP.GE.OR P1, PT, R139, R132.reuse, !P1 ;  /* 0x000000848b00720c */ /* 0x080fe40004f26670 */
[-C--:B------:R-:W-:Y:S02]  /*4cd0*/  ISETP.GE.OR P0, PT, R138, R132.reuse, !P0 ;  /* 0x000000848a00720c */ /* 0x080fe40004706670 */
[-C--:B------:R-:W-:Y:S02]  /*4ce0*/  ISETP.GE.OR P6, PT, R137, R132.reuse, !P6 ;  /* 0x000000848900720c */ /* 0x080fe400077c6670 */
[-C--:B------:R-:W-:Y:S02]  /*4cf0*/  ISETP.GE.OR P5, PT, R136, R132.reuse, !P5 ;  /* 0x000000848800720c */ /* 0x080fe40006fa6670 */
[-C--:B------:R-:W-:Y:S02]  /*4d00*/  ISETP.GE.OR P4, PT, R135, R132.reuse, !P4 ;  /* 0x000000848700720c */ /* 0x080fe40006786670 */
[----:B------:R-:W-:Y:S02]  /*4d10*/  ISETP.GE.OR P3, PT, R134, R132, !P3 ;  /* 0x000000848600720c */ /* 0x000fe40005f66670 */
[----:B------:R-:W-:Y:S02]  /*4d20*/  IADD3 R132, R141, 0x8, RZ ;  /* 0x000000088d847810 */ /* 0x000fe40007ffe0ff */
[----:B------:R-:W-:Y:S02]  /*4d30*/  FSEL R5, R5, -INF , !P2 ;  /* 0xff80000005057808 */ /* 0x000fe40005000000 */
[C---:B------:R-:W-:Y:S02]  /*4d40*/  IADD3 R133, R132.reuse, UR9, RZ ;  /* 0x0000000984857c10 */ /* 0x040fe4000fffe0ff */
[----:B------:R-:W-:Y:S02]  /*4d50*/  IADD3 R132, R132, UR8, RZ ;  /* 0x0000000884847c10 */ /* 0x000fe4000fffe0ff */
[----:B------:R-:W-:Y:S02]  /*4d60*/  IMNMX R133, RZ, R133, !PT ;  /* 0x00000085ff857217 */ /* 0x000fe40007800200 */
[----:B------:R-:W-:Y:S02]  /*4d70*/  IMNMX R132, R132, UR6, PT ;  /* 0x0000000684847c17 */ /* 0x000fe4000b800200 */
[-C--:B------:R-:W-:Y:S02]  /*4d80*/  ISETP.GE.AND P2, PT, R0, R133.reuse, PT ;  /* 0x000000850000720c */ /* 0x080fe40003f46270 */
[----:B------:R-:W-:Y:S02]  /*4d90*/  FSEL R16, R16, -INF , !P1 ;  /* 0xff80000010107808 */ /* 0x000fe40004800000 */
[-C--:B------:R-:W-:Y:S02]  /*4da0*/  ISETP.GE.OR P2, PT, R0, R132.reuse, !P2 ;  /* 0x000000840000720c */ /* 0x080fe40005746670 */
[-C--:B------:R-:W-:Y:S02]  /*4db0*/  ISETP.GE.AND P1, PT, R140, R133.reuse, PT ;  /* 0x000000858c00720c */ /* 0x080fe40003f26270 */
[----:B------:R-:W-:Y:S02]  /*4dc0*/  FSEL R17, R17, -INF , !P0 ;  /* 0xff80000011117808 */ /* 0x000fe40004000000 */
        /* <DEDUP_REMOVED lines=24> */
[CC--:B------:R-:W-:Y:S02]  /*4f50*/  ISETP.GE.AND P1, PT, R0.reuse, R133.reuse, PT ;  /* 0x000000850000720c */ /* 0x0c0fe40003f26270 */
[----:B------:R-:W-:Y:S02]  /*4f60*/  IADD3 R141, R141, 0x28, RZ ;  /* 0x000000288d8d7810 */ /* 0x000fe40007ffe0ff */
[-C--:B------:R-:W-:Y:S02]  /*4f70*/  ISETP.GE.OR P1, PT, R0, R132.reuse, !P1 ;  /* 0x000000840000720c */ /* 0x080fe40004f26670 */
        /* <DEDUP_REMOVED lines=14> */
[----:B------:R-:W-:Y:S02]  /*5060*/  IADD3 R133, R141, UR9, RZ ;  /* 0x000000098d857c10 */ /* 0x000fe4000fffe0ff */
[-C--:B------:R-:W-:Y:S02]  /*5070*/  ISETP.GE.OR P0, PT, R140, R132.reuse, !P0 ;  /* 0x000000848c00720c */ /* 0x080fe40004706670 */
[-C--:B------:R-:W-:Y:S02]  /*5080*/  ISETP.GE.OR P6, PT, R139, R132.reuse, !P6 ;  /* 0x000000848b00720c */ /* 0x080fe400077c6670 */
[-C--:B------:R-:W-:Y:S02]  /*5090*/  ISETP.GE.OR P5, PT, R138, R132.reuse, !P5 ;  /* 0x000000848a00720c */ /* 0x080fe40006fa6670 */
[-C--:B------:R-:W-:Y:S02]  /*50a0*/  ISETP.GE.OR P4, PT, R137, R132.reuse, !P4 ;  /* 0x000000848900720c */ /* 0x080fe40006786670 */
[-C--:B------:R-:W-:Y:S02]  /*50b0*/  ISETP.GE.OR P3, PT, R136, R132.reuse, !P3 ;  /* 0x000000848800720c */ /* 0x080fe40005f66670 */
[-C--:B------:R-:W-:Y:S02]  /*50c0*/  ISETP.GE.OR P2, PT, R135, R132.reuse, !P2 ;  /* 0x000000848700720c */ /* 0x080fe40005746670 */
[----:B------:R-:W-:Y:S02]  /*50d0*/  ISETP.GE.OR P1, PT, R134, R132, !P1 ;  /* 0x000000848600720c */ /* 0x000fe40004f26670 */
[----:B------:R-:W-:Y:S02]  /*50e0*/  IADD3 R132, R141, UR8, RZ ;  /* 0x000000088d847c10 */ /* 0x000fe4000fffe0ff */
[----:B------:R-:W-:Y:S02]  /*50f0*/  IMNMX R133, RZ, R133, !PT ;  /* 0x00000085ff857217 */ /* 0x000fe40007800200 */
[----:B------:R-:W-:Y:S02]  /*5100*/  IMNMX R132, R132, UR6, PT ;  /* 0x0000000684847c17 */ /* 0x000fe4000b800200 */
[----:B------:R-:W-:Y:S02]  /*5110*/  FSEL R9, R9, -INF , !P0 ;  /* 0xff80000009097808 */ /* 0x000fe40004000000 */
        /* <DEDUP_REMOVED lines=23> */
[----:B------:R-:W-:Y:S02]  /*5290*/  FSEL R11, R11, -INF , !P6 ;  /* 0xff8000000b0b7808 */ /* 0x000fe40007000000 */
[----:B------:R-:W-:Y:S02]  /*52a0*/  FSEL R14, R14, -INF , !P5 ;  /* 0xff8000000e0e7808 */ /* 0x000fe40006800000 */
[----:B------:R-:W-:Y:S02]  /*52b0*/  FSEL R15, R15, -INF , !P4 ;  /* 0xff8000000f0f7808 */ /* 0x000fe40006000000 */
[----:B------:R-:W-:Y:S02]  /*52c0*/  FSEL R26, R26, -INF , !P3 ;  /* 0xff8000001a1a7808 */ /* 0x000fe40005800000 */
[----:B------:R-:W-:Y:S02]  /*52d0*/  FSEL R27, R27, -INF , !P2 ;  /* 0xff8000001b1b7808 */ /* 0x000fe40005000000 */
[----:B------:R-:W-:Y:S02]  /*52e0*/  FSEL R30, R30, -INF , !P1 ;  /* 0xff8000001e1e7808 */ /* 0x000fe40004800000 */
[----:B------:R-:W-:Y:S02]  /*52f0*/  FSEL R31, R31, -INF , !P0 ;  /* 0xff8000001f1f7808 */ /* 0x000fe40004000000 */
.L_x_103:
[----:B-1----:R-:W2:Y:S01]  /*5300*/  LDL R133, [R1] ;  /* 0x0000000001857983 */ /* 0x002ea20000100800 */
[C---:B------:R-:W-:Y:S01]  /*5310*/  FMUL.FTZ R132, R252.reuse, 1.4426950216293334961 ;  /* 0x3fb8aa3bfc847820 */ /* 0x040fe20000410000 */
[----:B------:R-:W-:Y:S01]  /*5320*/  FSETP.NEU.FTZ.AND P0, PT, R252, -INF , PT ;  /* 0xff800000fc00780b */ /* 0x000fe20003f1d000 */
[----:B------:R-:W-:Y:S03]  /*5330*/  UISETP.GT.AND UP3, UPT, UR7, UR18, UPT ;  /* 0x000000120700728c */ /* 0x000fe6000bf64270 */
[----:B------:R-:W-:Y:S05]  /*5340*/  FSEL R132, R132, RZ, P0 ;  /* 0x000000ff84847208 */ /* 0x000fea0000000000 */
[--C-:B------:R-:W-:Y:S02]  /*5350*/  FFMA.FTZ R4, R4, c[0x0][0x23c], -R132.reuse ;  /* 0x00008f0004047a23 */ /* 0x100fe40000010884 */
[--C-:B------:R-:W-:Y:S02]  /*5360*/  FFMA.FTZ R5, R5, c[0x0][0x23c], -R132.reuse ;  /* 0x00008f0005057a23 */ /* 0x100fe40000010884 */
[----:B------:R1:W-:Y:S01]  /*5370*/  MUFU.EX2 R214, R4 ;  /* 0x0000000400d67308 */ /* 0x0003e20000000800 */
[--C-:B------:R-:W-:Y:S02]  /*5380*/  FFMA.FTZ R16, R16, c[0x0][0x23c], -R132.reuse ;  /* 0x00008f0010107a23 */ /* 0x100fe40000010884 */
[--C-:B------:R-:W-:Y:S02]  /*5390*/  FFMA.FTZ R17, R17, c[0x0][0x23c], -R132.reuse ;  /* 0x00008f0011117a23 */ /* 0x100fe40000010884 */
[--C-:B------:R-:W-:Y:S02]  /*53a0*/  FFMA.FTZ R20, R20, c[0x0][0x23c], -R132.reuse ;  /* 0x00008f0014147a23 */ /* 0x100fe40000010884 */
[--C-:B------:R-:W-:Y:S02]  /*53b0*/  FFMA.FTZ R21, R21, c[0x0][0x23c], -R132.reuse ;  /* 0x00008f0015157a23 */ /* 0x100fe40000010884 */
[--C-:B------:R-:W-:Y:S01]  /*53c0*/  FFMA.FTZ R32, R32, c[0x0][0x23c], -R132.reuse ;  /* 0x00008f0020207a23 */ /* 0x100fe20000010884 */
[----:B------:R3:W-:Y:S01]  /*53d0*/  MUFU.EX2 R213, R5 ;  /* 0x0000000500d57308 */ /* 0x0007e20000000800 */
[----:B------:R-:W-:Y:S09]  /*53e0*/  FFMA.FTZ R132, R33, c[0x0][0x23c], -R132 ;  /* 0x00008f0021847a23 */ /* 0x000ff20000010884 */
[----:B------:R-:W-:Y:S01]  /*53f0*/  MUFU.EX2 R244, R16 ;  /* 0x0000001000f47308 */ /* 0x000fe20000000800 */
[----:B-1----:R-:W-:Y:S09]  /*5400*/  FMUL.FTZ R4, R250, 1.4426950216293334961 ;  /* 0x3fb8aa3bfa047820 */ /* 0x002ff20000410000 */
[----:B------:R-:W-:Y:S10]  /*5410*/  MUFU.EX2 R242, R17 ;  /* 0x0000001100f27308 */ /* 0x000ff40000000800 */
[----:B------:R-:W-:Y:S10]  /*5420*/  MUFU.EX2 R238, R20 ;  /* 0x0000001400ee7308 */ /* 0x000ff40000000800 */
[----:B------:R-:W-:Y:S10]  /*5430*/  MUFU.EX2 R237, R21 ;  /* 0x0000001500ed7308 */ /* 0x000ff40000000800 */
[----:B------:R-:W-:Y:S10]  /*5440*/  MUFU.EX2 R247, R32 ;  /* 0x0000002000f77308 */ /* 0x000ff40000000800 */
[----:B------:R-:W-:Y:S01]  /*5450*/  MUFU.EX2 R243, R132 ;  /* 0x0000008400f37308 */ /* 0x000fe20000000800 */
[C---:B--2---:R-:W-:Y:S01]  /*5460*/  FMUL.FTZ R0, R133.reuse, 1.4426950216293334961 ;  /* 0x3fb8aa3b85007820 */ /* 0x044fe20000410000 */
[----:B------:R-:W-:Y:S04]  /*5470*/  FSETP.NEU.FTZ.AND P0, PT, R133, -INF , PT ;  /* 0xff8000008500780b */ /* 0x000fe80003f1d000 */
[----:B---3--:R-:W-:Y:S01]  /*5480*/  FSEL R5, R0, RZ, P0 ;  /* 0x000000ff00057208 */ /* 0x008fe20000000000 */
[----:B------:R-:W-:Y:S01]  /*5490*/  FMUL.FTZ R0, R251, 1.4426950216293334961 ;  /* 0x3fb8aa3bfb007820 */ /* 0x000fe20000410000 */
[----:B------:R-:W-:Y:S03]  /*54a0*/  FSETP.NEU.FTZ.AND P0, PT, R250, -INF , PT ;  /* 0xff800000fa00780b */ /* 0x000fe60003f1d000 */
[--C-:B------:R-:W-:Y:S01]  /*54b0*/  FFMA.FTZ R6, R6, c[0x0][0x23c], -R5.reuse ;  /* 0x00008f0006067a23 */ /* 0x100fe20000010805 */
[----:B------:R-:W-:Y:S01]  /*54c0*/  FSEL R4, R4, RZ, P0 ;  /* 0x000000ff04047208 */ /* 0x000fe20000000000 */
[--C-:B------:R-:W-:Y:S01]  /*54d0*/  FFMA.FTZ R7, R7, c[0x0][0x23c], -R5.reuse ;  /* 0x00008f0007077a23 */ /* 0x100fe20000010805 */
[----:B------:R-:W-:Y:S01]  /*54e0*/  FSETP.NEU.FTZ.AND P0, PT, R251, -INF , PT ;  /* 0xff800000fb00780b */ /* 0x000fe20003f1d000 */
[----:B------:R-:W-:Y:S01]  /*54f0*/  MUFU.EX2 R212, R6 ;  /* 0x0000000600d47308 */ /* 0x000fe20000000800 */
[--C-:B------:R-:W-:Y:S02]  /*5500*/  FFMA.FTZ R18, R18, c[0x0][0x23c], -R5.reuse ;  /* 0x00008f0012127a23 */ /* 0x100fe40000010805 */
[--C-:B------:R-:W-:Y:S01]  /*5510*/  FFMA.FTZ R28, R28, c[0x0][0x23c], -R4.reuse ;  /* 0x00008f001c1c7a23 */ /* 0x100fe20000010804 */
[----:B------:R-:W-:Y:S01]  /*5520*/  FSEL R0, R0, RZ, P0 ;  /* 0x000000ff00007208 */ /* 0x000fe20000000000 */
[--C-:B------:R-:W-:Y:S01]  /*5530*/  FFMA.FTZ R8, R8, c[0x0][0x23c], -R4.reuse ;  /* 0x00008f0008087a23 */ /* 0x100fe20000010804 */
[----:B------:R-:W-:Y:S01]  /*5540*/  PLOP3.LUT P0, PT, PT, PT, UP3, 0x80, 0x0 ;  /* 0x000000000000781c */ /* 0x000fe20003f0f038 */
[--C-:B------:R-:W-:Y:S02]  /*5550*/  FFMA.FTZ R9, R9, c[0x0][0x23c], -R4.reuse ;  /* 0x00008f0009097a23 */ /* 0x100fe40000010804 */
[--C-:B------:R-:W-:Y:S01]  /*5560*/  FFMA.FTZ R12, R12, c[0x0][0x23c], -R4.reuse ;  /* 0x00008f000c0c7a23 */ /* 0x100fe20000010804 */
[----:B------:R-:W1:Y:S01]  /*5570*/  MUFU.EX2 R211, R7 ;  /* 0x0000000700d37308 */ /* 0x000e620000000800 */
[--C-:B------:R-:W-:Y:S02]  /*5580*/  FFMA.FTZ R13, R13, c[0x0][0x23c], -R4.reuse ;  /* 0x00008f000d0d7a23 */ /* 0x100fe40000010804 */
[--C-:B------:R-:W-:Y:S02]  /*5590*/  FFMA.FTZ R24, R24, c[0x0][0x23c], -R4.reuse ;  /* 0x00008f0018187a23 */ /* 0x100fe40000010804 */
[--C-:B------:R-:W-:Y:S02]  /*55a0*/  FFMA.FTZ R25, R25, c[0x0][0x23c], -R4.reuse ;  /* 0x00008f0019197a23 */ /* 0x100fe40000010804 */
[----:B------:R-:W-:Y:S02]  /*55b0*/  FFMA.FTZ R4, R29, c[0x0][0x23c], -R4 ;  /* 0x00008f001d047a23 */ /* 0x000fe40000010804 */
[--C-:B------:R-:W-:Y:S01]  /*55c0*/  FFMA.FTZ R30, R30, c[0x0][0x23c], -R0.reuse ;  /* 0x00008f001e1e7a23 */ /* 0x100fe20000010800 */
[----:B------:R-:W-:Y:S01]  /*55d0*/  MUFU.EX2 R246, R18 ;  /* 0x0000001200f67308 */ /* 0x000fe20000000800 */
[--C-:B------:R-:W-:Y:S02]  /*55e0*/  FFMA.FTZ R19, R19, c[0x0][0x23c], -R5.reuse ;  /* 0x00008f0013137a23 */ /* 0x100fe40000010805 */
[--C-:B------:R-:W-:Y:S02]  /*55f0*/  FFMA.FTZ R10, R10, c[0x0][0x23c], -R0.reuse ;  /* 0x00008f000a0a7a23 */ /* 0x100fe40000010800 */
[--C-:B------:R-:W-:Y:S02]  /*5600*/  FFMA.FTZ R11, R11, c[0x0][0x23c], -R0.reuse ;  /* 0x00008f000b0b7a23 */ /* 0x100fe40000010800 */
[--C-:B------:R-:W-:Y:S02]  /*5610*/  FFMA.FTZ R14, R14, c[0x0][0x23c], -R0.reuse ;  /* 0x00008f000e0e7a23 */ /* 0x100fe40000010800 */
[--C-:B------:R-:W-:Y:S01]  /*5620*/  FFMA.FTZ R15, R15, c[0x0][0x23c], -R0.reuse ;  /* 0x00008f000f0f7a23 */ /* 0x100fe20000010800 */
[----:B------:R2:W-:Y:S01]  /*5630*/  MUFU.EX2 R231, R4 ;  /* 0x0000000400e77308 */ /* 0x0005e20000000800 */
[--C-:B------:R-:W-:Y:S02]  /*5640*/  FFMA.FTZ R26, R26, c[0x0][0x23c], -R0.reuse ;  /* 0x00008f001a1a7a23 */ /* 0x100fe40000010800 */
[--C-:B------:R-:W-:Y:S01]  /*5650*/  FFMA.FTZ R27, R27, c[0x0][0x23c], -R0.reuse ;  /* 0x00008f001b1b7a23 */ /* 0x100fe20000010800 */
[----:B-1----:R-:W-:Y:S01]  /*5660*/  F2FP.BF16.PACK_AB R7, R211, R212 ;  /* 0x000000d4d307723e */ /* 0x002fe200000010ff */
[----:B------:R-:W-:Y:S02]  /*5670*/  FFMA.FTZ R0, R31, c[0x0][0x23c], -R0 ;  /* 0x00008f001f007a23 */ /* 0x000fe40000010800 */
[--C-:B------:R-:W-:Y:S02]  /*5680*/  FFMA.FTZ R34, R34, c[0x0][0x23c], -R5.reuse ;  /* 0x00008f0022227a23 */ /* 0x100fe40000010805 */
[--C-:B------:R-:W-:Y:S01]  /*5690*/  FFMA.FTZ R22, R22, c[0x0][0x23c], -R5.reuse ;  /* 0x00008f0016167a23 */ /* 0x100fe20000010805 */
[----:B------:R-:W1:Y:S01]  /*56a0*/  MUFU.EX2 R245, R19 ;  /* 0x0000001300f57308 */ /* 0x000e620000000800 */
[--C-:B------:R-:W-:Y:S01]  /*56b0*/  FFMA.FTZ R23, R23, c[0x0][0x23c], -R5.reuse ;  /* 0x00008f0017177a23 */ /* 0x100fe20000010805 */
[----:B------:R-:W-:Y:S01]  /*56c0*/  STS [R218+0x13400], R7 ;  /* 0x01340007da007388 */ /* 0x000fe20000000800 */
[----:B------:R-:W-:Y:S07]  /*56d0*/  FFMA.FTZ R5, R35, c[0x0][0x23c], -R5 ;  /* 0x00008f0023057a23 */ /* 0x000fee0000010805 */
[----:B------:R1:W-:Y:S01]  /*56e0*/  MUFU.EX2 R227, R0 ;  /* 0x0000000000e37308 */ /* 0x0003e20000000800 */
[----:B--2---:R-:W-:Y:S05]  /*56f0*/  F2FP.BF16.PACK_AB R4, R213, R214 ;  /* 0x000000d6d504723e */ /* 0x004fea00000010ff */
[----:B------:R2:W-:Y:S04]  /*5700*/  STS [R218+0x13000], R4 ;  /* 0x01300004da007388 */ /* 0x0005e80000000800 */
[----:B------:R-:W-:Y:S10]  /*5710*/  MUFU.EX2 R147, R8 ;  /* 0x0000000800937308 */ /* 0x000ff40000000800 */
[----:B------:R-:W3:Y:S01]  /*5720*/  MUFU.EX2 R146, R9 ;  /* 0x0000000900927308 */ /* 0x000ee20000000800 */
[----:B-1----:R-:W-:Y:S05]  /*5730*/  F2FP.BF16.PACK_AB R0, R245, R246 ;  /* 0x000000f6f500723e */ /* 0x002fea00000010ff */
[----:B------:R1:W-:Y:S04]  /*5740*/  STS [R216+0x13400], R0 ;  /* 0x01340000d8007388 */ /* 0x0003e80000000800 */
[----:B------:R-:W-:Y:S01]  /*5750*/  MUFU.EX2 R143, R10 ;  /* 0x0000000a008f7308 */ /* 0x000fe20000000800 */
[----:B--2---:R-:W-:Y:S05]  /*5760*/  F2FP.BF16.PACK_AB R4, R242, R244 ;  /* 0x000000f4f204723e */ /* 0x004fea00000010ff */
[----:B------:R-:W-:Y:S04]  /*5770*/  STS [R216+0x13000], R4 ;  /* 0x01300004d8007388 */ /* 0x000fe80000000800 */
[----:B------:R-:W2:Y:S01]  /*5780*/  MUFU.EX2 R142, R11 ;  /* 0x0000000b008e7308 */ /* 0x000ea20000000800 */
[----:B---3--:R-:W-:Y:S05]  /*5790*/  F2FP.BF16.PACK_AB R6, R146, R147 ;  /* 0x000000939206723e */ /* 0x008fea00000010ff */
[----:B------:R3:W-:Y:S04]  /*57a0*/  STS [R218+0x14000], R6 ;  /* 0x01400006da007388 */ /* 0x0007e80000000800 */
[----:B------:R2:W-:Y:S01]  /*57b0*/  MUFU.EX2 R240, R5 ;  /* 0x0000000500f07308 */ /* 0x0005e20000000800 */
[----:B-1----:R-:W-:Y:S09]  /*57c0*/  F2FP.BF16.PACK_AB R0, R243, R247 ;  /* 0x000000f7f300723e */ /* 0x002ff200000010ff */
[----:B------:R-:W-:Y:S10]  /*57d0*/  MUFU.EX2 R226, R14 ;  /* 0x0000000e00e27308 */ /* 0x000ff40000000800 */
[----:B------:R-:W3:Y:S01]  /*57e0*/  MUFU.EX2 R223, R15 ;  /* 0x0000000f00df7308 */ /* 0x000ee20000000800 */
[----:B--2---:R-:W-:Y:S05]  /*57f0*/  F2FP.BF16.PACK_AB R5, R142, R143 ;  /* 0x0000008f8e05723e */ /* 0x004fea00000010ff */
[----:B------:R1:W-:Y:S04]  /*5800*/  STS [R218+0x14400], R5 ;  /* 0x01440005da007388 */ /* 0x0003e80000000800 */
[----:B------:R-:W-:Y:S10]  /*5810*/  MUFU.EX2 R141, R12 ;  /* 0x0000000c008d7308 */ /* 0x000ff40000000800 */
[----:B------:R-:W2:Y:S01]  /*5820*/  MUFU.EX2 R140, R13 ;  /* 0x0000000d008c7308 */ /* 0x000ea20000000800 */
[----:B---3--:R-:W-:Y:S05]  /*5830*/  F2FP.BF16.PACK_AB R6, R223, R226 ;  /* 0x000000e2df06723e */ /* 0x008fea00000010ff */
[----:B------:R-:W-:Y:S04]  /*5840*/  STS [R216+0x14400], R6 ;  /* 0x01440006d8007388 */ /* 0x000fe80000000800 */
[----:B------:R-:W-:Y:S01]  /*5850*/  MUFU.EX2 R236, R22 ;  /* 0x0000001600ec7308 */ /* 0x000fe20000000800 */
[----:B-1----:R-:W-:Y:S09]  /*5860*/  F2FP.BF16.PACK_AB R5, R237, R238 ;  /* 0x000000eeed05723e */ /* 0x002ff200000010ff */
[----:B------:R-:W1:Y:S01]  /*5870*/  MUFU.EX2 R235, R23 ;  /* 0x0000001700eb7308 */ /* 0x000e620000000800 */
[----:B--2---:R-:W-:Y:S05]  /*5880*/  F2FP.BF16.PACK_AB R7, R140, R141 ;  /* 0x0000008d8c07723e */ /* 0x004fea00000010ff */
[----:B------:R-:W-:Y:S04]  /*5890*/  STS [R216+0x14000], R7 ;  /* 0x01400007d8007388 */ /* 0x000fe80000000800 */
[----:B------:R-:W2:Y:S01]  /*58a0*/  MUFU.EX2 R241, R34 ;  /* 0x0000002200f17308 */ /* 0x000ea20000000800 */
[----:B------:R2:W-:Y:S09]  /*58b0*/  STS [R217+0x13000], R5 ;  /* 0x01300005d9007388 */ /* 0x0005f20000000800 */
[----:B------:R-:W-:Y:S01]  /*58c0*/  MUFU.EX2 R234, R24 ;  /* 0x0000001800ea7308 */ /* 0x000fe20000000800 */
[----:B-1----:R-:W-:Y:S05]  /*58d0*/  F2FP.BF16.PACK_AB R4, R235, R236 ;  /* 0x000000eceb04723e */ /* 0x002fea00000010ff */
[----:B------:R1:W-:Y:S04]  /*58e0*/  STS [R217+0x13400], R4 ;  /* 0x01340004d9007388 */ /* 0x0003e80000000800 */
[----:B------:R-:W3:Y:S01]  /*58f0*/  MUFU.EX2 R232, R25 ;  /* 0x0000001900e87308 */ /* 0x000ee20000000800 */
[----:B------:R4:W-:Y:S01]  /*5900*/  STS [R215+0x13000], R0 ;  /* 0x01300000d7007388 */ /* 0x0009e20000000800 */
[----:B--2---:R-:W-:Y:S08]  /*5910*/  F2FP.BF16.PACK_AB R5, R240, R241 ;  /* 0x000000f1f005723e */ /* 0x004ff000000010ff */
[----:B------:R-:W-:Y:S01]  /*5920*/  MUFU.EX2 R230, R26 ;  /* 0x0000001a00e67308 */ /* 0x000fe20000000800 */
[----:B------:R-:W-:Y:S09]  /*5930*/  STS [R215+0x13400], R5 ;  /* 0x01340005d7007388 */ /* 0x000ff20000000800 */
[----:B------:R-:W2:Y:S01]  /*5940*/  MUFU.EX2 R229, R27 ;  /* 0x0000001b00e57308 */ /* 0x000ea20000000800 */
[----:B---3--:R-:W-:Y:S05]  /*5950*/  F2FP.BF16.PACK_AB R7, R232, R234 ;  /* 0x000000eae807723e */ /* 0x008fea00000010ff */
[----:B------:R-:W-:Y:S04]  /*5960*/  STS [R217+0x14000], R7 ;  /* 0x01400007d9007388 */ /* 0x000fe80000000800 */
[----:B------:R-:W1:Y:S10]  /*5970*/  MUFU.EX2 R233, R28 ;  /* 0x0000001c00e97308 */ /* 0x000e740000000800 */
[----:B------:R-:W4:Y:S01]  /*5980*/  MUFU.EX2 R228, R30 ;  /* 0x0000001e00e47308 */ /* 0x000f220000000800 */
[----:B--2---:R-:W-:Y:S05]  /*5990*/  F2FP.BF16.PACK_AB R6, R229, R230 ;  /* 0x000000e6e506723e */ /* 0x004fea00000010ff */
[----:B------:R-:W-:Y:S01]  /*59a0*/  STS [R217+0x14400], R6 ;  /* 0x01440006d9007388 */ /* 0x000fe20000000800 */
[----:B-1----:R-:W-:Y:S05]  /*59b0*/  F2FP.BF16.PACK_AB R4, R231, R233 ;  /* 0x000000e9e704723e */ /* 0x002fea00000010ff */
[----:B------:R-:W-:Y:S01]  /*59c0*/  STS [R215+0x14000], R4 ;  /* 0x01400004d7007388 */ /* 0x000fe20000000800 */
[----:B----4-:R-:W-:Y:S05]  /*59d0*/  F2FP.BF16.PACK_AB R0, R227, R228 ;  /* 0x000000e4e300723e */ /* 0x010fea00000010ff */
[----:B------:R-:W-:Y:S04]  /*59e0*/  STS [R215+0x14400], R0 ;  /* 0x01440000d7007388 */ /* 0x000fe80000000800 */
[----:B------:R-:W1:Y:S08]  /*59f0*/  LDSM.16.M88.4 R32, [R199+0x6000] ;  /* 0x00600000c720783b */ /* 0x000e700000000200 */
[----:B------:R-:W2:Y:S08]  /*5a00*/  LDSM.16.M88.4 R28, [R199+0x6800] ;  /* 0x00680000c71c783b */ /* 0x000eb00000000200 */
[----:B------:R-:W3:Y:S08]  /*5a10*/  LDSM.16.M88.4 R132, [R200+0x6000] ;  /* 0x00600000c884783b */ /* 0x000ef00000000200 */
[----:B------:R-:W4:Y:S01]  /*5a20*/  LDSM.16.M88.4 R136, [R200+0x6800] ;  /* 0x00680000c888783b */ /* 0x000f220000000200 */
[-C--:B-1----:R-:W-:Y:S08]  /*5a30*/  HMMA.16816.F32.BF16 R4, R32, R148.reuse, RZ ;  /* 0x000000942004723c */ /* 0x082ff000000418ff */
[C---:B--2---:R-:W-:Y:S08]  /*5a40*/  HMMA.16816.F32.BF16 R8, R28.reuse, R148, RZ ;  /* 0x000000941c08723c */ /* 0x044ff000000418ff */
[-C--:B------:R-:W-:Y:S08]  /*5a50*/  HMMA.16816.F32.BF16 R12, R28, R150.reuse, RZ ;  /* 0x000000961c0c723c */ /* 0x080ff000000418ff */
[C---:B------:R-:W-:Y:S08]  /*5a60*/  HMMA.16816.F32.BF16 R16, R32.reuse, R150, RZ ;  /* 0x000000962010723c */ /* 0x040ff000000418ff */
[-C--:B------:R-:W-:Y:S08]  /*5a70*/  HMMA.16816.F32.BF16 R20, R32, R152.reuse, RZ ;  /* 0x000000982014723c */ /* 0x080ff000000418ff */
[C---:B------:R-:W-:Y:S08]  /*5a80*/  HMMA.16816.F32.BF16 R24, R28.reuse, R152, RZ ;  /* 0x000000981c18723c */ /* 0x040ff000000418ff */
[-C--:B------:R-:W-:Y:S08]  /*5a90*/  HMMA.16816.F32.BF16 R28, R28, R154.reuse, RZ ;  /* 0x0000009a1c1c723c */ /* 0x080ff000000418ff */
[----:B------:R-:W-:Y:S08]  /*5aa0*/  HMMA.16816.F32.BF16 R32, R32, R154, RZ ;  /* 0x0000009a2020723c */ /* 0x000ff000000418ff */
[-C--:B---3--:R-:W-:Y:S08]  /*5ab0*/  HMMA.16816.F32.BF16 R4, R132, R156.reuse, R4 ;  /* 0x0000009c8404723c */ /* 0x088ff00000041804 */
[C---:B----4-:R-:W-:Y:S08]  /*5ac0*/  HMMA.16816.F32.BF16 R8, R136.reuse, R156, R8 ;  /* 0x0000009c8808723c */ /* 0x050ff00000041808 */
[-C--:B------:R-:W-:Y:S08]  /*5ad0*/  HMMA.16816.F32.BF16 R12, R136, R158.reuse, R12 ;  /* 0x0000009e880c723c */ /* 0x080ff0000004180c */
[C---:B------:R-:W-:Y:S08]  /*5ae0*/  HMMA.16816.F32.BF16 R16, R132.reuse, R158, R16 ;  /* 0x0000009e8410723c */ /* 0x040ff00000041810 */
[-C--:B------:R-:W-:Y:S08]  /*5af0*/  HMMA.16816.F32.BF16 R20, R132, R160.reuse, R20 ;  /* 0x000000a08414723c */ /* 0x080ff00000041814 */
[C---:B------:R-:W-:Y:S08]  /*5b00*/  HMMA.16816.F32.BF16 R24, R136.reuse, R160, R24 ;  /* 0x000000a08818723c */ /* 0x040ff00000041818 */
[-C--:B------:R-:W-:Y:S01]  /*5b10*/  HMMA.16816.F32.BF16 R28, R136, R162.reuse, R28 ;  /* 0x000000a2881c723c */ /* 0x080fe2000004181c */
[----:B------:R-:W-:Y:S07]  /*5b20*/  LDSM.16.M88.4 R136, [R199+0x7800] ;  /* 0x00780000c788783b */ /* 0x000fee0000000200 */
[----:B------:R-:W-:Y:S01]  /*5b30*/  HMMA.16816.F32.BF16 R32, R132, R162, R32 ;  /* 0x000000a28420723c */ /* 0x000fe20000041820 */
[----:B------:R-:W1:Y:S07]  /*5b40*/  LDSM.16.M88.4 R132, [R199+0x7000] ;  /* 0x00700000c784783b */ /* 0x000e6e0000000200 */
[-C--:B-1----:R-:W-:Y:S08]  /*5b50*/  HMMA.16816.F32.BF16 R4, R132, R164.reuse, R4 ;  /* 0x000000a48404723c */ /* 0x082ff00000041804 */
[C---:B------:R-:W-:Y:S08]  /*5b60*/  HMMA.16816.F32.BF16 R8, R136.reuse, R164, R8 ;  /* 0x000000a48808723c */ /* 0x040ff00000041808 */
        /* <DEDUP_REMOVED lines=31> */
[C---:B-----5:R-:W-:Y:S01]  /*5d60*/  FADD.FTZ R4, -R209.reuse, R4 ;  /* 0x00000004d1047221 */ /* 0x060fe20000010100 */
[C---:B------:R-:W-:Y:S04]  /*5d70*/  HMMA.16816.F32.BF16 R16, R132.reuse, R190, R16 ;  /* 0x000000be8410723c */ /* 0x040fe80000041810 */
[----:B------:R-:W-:Y:S02]  /*5d80*/  FADD.FTZ R5, -R209, R5 ;  /* 0x00000005d1057221 */ /* 0x000fe40000010100 */
[C---:B------:R-:W-:Y:S02]  /*5d90*/  FADD.FTZ R6, -R208.reuse, R6 ;  /* 0x00000006d0067221 */ /* 0x040fe40000010100 */
[----:B------:R-:W-:Y:S01]  /*5da0*/  FADD.FTZ R7, -R208, R7 ;  /* 0x00000007d0077221 */ /* 0x000fe20000010100 */
[-C--:B------:R-:W-:Y:S03]  /*5db0*/  HMMA.16816.F32.BF16 R20, R132, R192.reuse, R20 ;  /* 0x000000c08414723c */ /* 0x080fe60000041814 */
[C---:B------:R-:W-:Y:S02]  /*5dc0*/  FADD.FTZ R8, -R145.reuse, R8 ;  /* 0x0000000891087221 */ /* 0x040fe40000010100 */
[C---:B------:R-:W-:Y:S02]  /*5dd0*/  FADD.FTZ R9, -R145.reuse, R9 ;  /* 0x0000000991097221 */ /* 0x040fe40000010100 */
[C---:B------:R-:W-:Y:S01]  /*5de0*/  FADD.FTZ R14, -R144.reuse, R14 ;  /* 0x0000000e900e7221 */ /* 0x040fe20000010100 */
[C---:B------:R-:W-:Y:S04]  /*5df0*/  HMMA.16816.F32.BF16 R24, R136.reuse, R192, R24 ;  /* 0x000000c08818723c */ /* 0x040fe80000041818 */
[C---:B------:R-:W-:Y:S02]  /*5e00*/  FADD.FTZ R15, -R144.reuse, R15 ;  /* 0x0000000f900f7221 */ /* 0x040fe40000010100 */
[C---:B------:R-:W-:Y:S02]  /*5e10*/  FADD.FTZ R10, -R144.reuse, R10 ;  /* 0x0000000a900a7221 */ /* 0x040fe40000010100 */
[----:B------:R-:W-:Y:S01]  /*5e20*/  FADD.FTZ R11, -R144, R11 ;  /* 0x0000000b900b7221 */ /* 0x000fe20000010100 */
[-C--:B------:R-:W-:Y:S03]  /*5e30*/  HMMA.16816.F32.BF16 R28, R136, R194.reuse, R28 ;  /* 0x000000c2881c723c */ /* 0x080fe6000004181c */
[C---:B------:R-:W-:Y:S02]  /*5e40*/  FADD.FTZ R12, -R145.reuse, R12 ;  /* 0x0000000c910c7221 */ /* 0x040fe40000010100 */
[----:B------:R-:W-:Y:S02]  /*5e50*/  FADD.FTZ R13, -R145, R13 ;  /* 0x0000000d910d7221 */ /* 0x000fe40000010100 */
[----:B------:R-:W-:Y:S01]  /*5e60*/  FMUL.FTZ R137, R226, R14 ;  /* 0x0000000ee2897220 */ /* 0x000fe20000410000 */
[----:B------:R-:W-:Y:S01]  /*5e70*/  HMMA.16816.F32.BF16 R32, R132, R194, R32 ;  /* 0x000000c28420723c */ /* 0x000fe20000041820 */
[----:B------:R1:W5:Y:S03]  /*5e80*/  LDL R226, [R1+0x8] ;  /* 0x0000080001e27983 */ /* 0x0003660000100800 */
[----:B------:R-:W-:Y:S02]  /*5e90*/  FMUL.FTZ R136, R223, R15 ;  /* 0x0000000fdf887220 */ /* 0x000fe40000410000 */
[C---:B------:R-:W-:Y:S01]  /*5ea0*/  FADD.FTZ R16, -R209.reuse, R16 ;  /* 0x00000010d1107221 */ /* 0x040fe20000010100 */
[----:B------:R1:W5:Y:S01]  /*5eb0*/  LDL R223, [R1+0x4] ;  /* 0x0000040001df7983 */ /* 0x0003620000100800 */
[C---:B------:R-:W-:Y:S04]  /*5ec0*/  FADD.FTZ R17, -R209.reuse, R17 ;  /* 0x00000011d1117221 */ /* 0x040fe80000010100 */
[C---:B------:R-:W-:Y:S02]  /*5ed0*/  FADD.FTZ R18, -R208.reuse, R18 ;  /* 0x00000012d0127221 */ /* 0x040fe40000010100 */
[C---:B------:R-:W-:Y:S02]  /*5ee0*/  FADD.FTZ R19, -R208.reuse, R19 ;  /* 0x00000013d0137221 */ /* 0x040fe40000010100 */
[C---:B------:R-:W-:Y:S02]  /*5ef0*/  FADD.FTZ R20, -R209.reuse, R20 ;  /* 0x00000014d1147221 */ /* 0x040fe40000010100 */
[----:B------:R-:W-:Y:S02]  /*5f00*/  FADD.FTZ R21, -R209, R21 ;  /* 0x00000015d1157221 */ /* 0x000fe40000010100 */
[C---:B------:R-:W-:Y:S02]  /*5f10*/  FADD.FTZ R22, -R208.reuse, R22 ;  /* 0x00000016d0167221 */ /* 0x040fe40000010100 */
[----:B------:R-:W-:Y:S02]  /*5f20*/  FADD.FTZ R23, -R208, R23 ;  /* 0x00000017d0177221 */ /* 0x000fe40000010100 */
[C---:B------:R-:W-:Y:S02]  /*5f30*/  FADD.FTZ R24, -R145.reuse, R24 ;  /* 0x0000001891187221 */ /* 0x040fe40000010100 */
[C---:B------:R-:W-:Y:S02]  /*5f40*/  FADD.FTZ R25, -R145.reuse, R25 ;  /* 0x0000001991197221 */ /* 0x040fe40000010100 */
[C---:B------:R-:W-:Y:S02]  /*5f50*/  FADD.FTZ R26, -R144.reuse, R26 ;  /* 0x0000001a901a7221 */ /* 0x040fe40000010100 */
[C---:B------:R-:W-:Y:S02]  /*5f60*/  FADD.FTZ R27, -R144.reuse, R27 ;  /* 0x0000001b901b7221 */ /* 0x040fe40000010100 */
[C---:B------:R-:W-:Y:S02]  /*5f70*/  FADD.FTZ R28, -R145.reuse, R28 ;  /* 0x0000001c911c7221 */ /* 0x040fe40000010100 */
[----:B------:R-:W-:Y:S02]  /*5f80*/  FADD.FTZ R29, -R145, R29 ;  /* 0x0000001d911d7221 */ /* 0x000fe40000010100 */
[C---:B------:R-:W-:Y:S02]  /*5f90*/  FADD.FTZ R30, -R144.reuse, R30 ;  /* 0x0000001e901e7221 */ /* 0x040fe40000010100 */
        /* <DEDUP_REMOVED lines=34> */
[----:B------:R-:W-:Y:S01]  /*61c0*/  FMUL.FTZ R35, R240, R35 ;  /* 0x00000023f0237220 */ /* 0x000fe20000410000 */
        /* <DEDUP_REMOVED lines=13> */
[----:B------:R-:W-:Y:S01]  /*62a0*/  @!P3 IMAD.MOV.U32 R4, RZ, RZ, R221 ;  /* 0x000000ffff04b224 */ /* 0x000fe200078e00dd */
[C---:B------:R-:W-:Y:S01]  /*62b0*/  IADD3 R0, R239.reuse, UR8, RZ ;  /* 0x00000008ef007c10 */ /* 0x040fe2000fffe0ff */
[----:B------:R1:W-:Y:S01]  /*62c0*/  @P3 STS [R210], RZ ;  /* 0x000000ffd2003388 */ /* 0x0003e20000000800 */
[C---:B------:R-:W-:Y:S01]  /*62d0*/  @!P2 IADD3 R9, R239.reuse, UR8, RZ ;  /* 0x00000008ef09ac10 */ /* 0x040fe2000fffe0ff */
[----:B------:R-:W-:Y:S01]  /*62e0*/  @!P3 IMAD.MOV.U32 R5, RZ, RZ, R219 ;  /* 0x000000ffff05b224 */ /* 0x000fe200078e00db */
[----:B------:R-:W-:Y:S01]  /*62f0*/  @!P1 IADD3 R8, R239, UR8, RZ ;  /* 0x00000008ef089c10 */ /* 0x000fe2000fffe0ff */
[----:B------:R1:W-:Y:S01]  /*6300*/  @P3 STS [R210+0x4], RZ ;  /* 0x000004ffd2003388 */ /* 0x0003e20000000800 */
[----:B------:R-:W-:Y:S01]  /*6310*/  @!P2 IMAD.MOV.U32 R6, RZ, RZ, R221 ;  /* 0x000000ffff06a224 */ /* 0x000fe200078e00dd */
[----:B------:R-:W-:Y:S01]  /*6320*/  IADD3 R196, R196, UR8, RZ ;  /* 0x00000008c4c47c10 */ /* 0x000fe2000fffe0ff */
[----:B------:R-:W-:Y:S01]  /*6330*/  @!P2 IMAD.MOV.U32 R7, RZ, RZ, R219 ;  /* 0x000000ffff07a224 */ /* 0x000fe200078e00db */
        /* <DEDUP_REMOVED lines=26> */
.L_x_104:
        /* <DEDUP_REMOVED lines=115> */
[----:B------:R-:W-:Y:S01]  /*6c10*/  @!P2 IMAD.MOV.U32 R8, RZ, RZ, R222 ;  /* 0x000000ffff08a224 */ /* 0x000fe200078e00de */
        /* <DEDUP_REMOVED lines=22> */
.L_x_105:
[----:B------:R-:W-:Y:S01]  /*6d80*/  LDSM.16.M88.4 R24, [R201] ;  /* 0x00000000c918783b */ /* 0x000fe20000000200 */
[----:B------:R-:W-:Y:S01]  /*6d90*/  IMAD.MOV.U32 R145, RZ, RZ, c[0x0][0x22c] ;  /* 0x00008b00ff917624 */ /* 0x000fe200078e00ff */
[----:B------:R-:W-:Y:S01]  /*6da0*/  ULOP3.LUT UR8, UR7, 0x1, URZ, 0xc0, !UPT ;  /* 0x0000000107087892 */ /* 0x000fe2000f8ec03f */
[----:B------:R-:W-:Y:S01]  /*6db0*/  IMAD.MOV.U32 R209, RZ, RZ, c[0x0][0x22c] ;  /* 0x00008b00ffd17624 */ /* 0x000fe200078e00ff */
[----:B-1----:R-:W1:Y:S01]  /*6dc0*/  LDSM.16.MT88.4 R8, [R0+0x9000] ;  /* 0x009000000008783b */ /* 0x002e620000004200 */
[----:B------:R-:W-:Y:S01]  /*6dd0*/  IMAD R145, R145, c[0x0][0x1c0], RZ ;  /* 0x0000700091917a24 */ /* 0x000fe200078e02ff */
[----:B------:R-:W-:Y:S01]  /*6de0*/  UISETP.NE.U32.AND UP0, UPT, UR8, 0x1, UPT ;  /* 0x000000010800788c */ /* 0x000fe2000bf05070 */
[----:B------:R-:W-:Y:S01]  /*6df0*/  IMAD R209, R209, c[0x0][0x1c0], RZ ;  /* 0x00007000d1d17a24 */ /* 0x000fe200078e02ff */
[----:B------:R-:W2:Y:S01]  /*6e00*/  LDSM.16.MT88.4 R16, [R0+0xb000] ;  /* 0x00b000000010783b */ /* 0x000ea20000004200 */
[----:B------:R-:W-:Y:S01]  /*6e10*/  IMAD.U32 R145, R145, -0x40, RZ ;  /* 0xffffffc091917824 */ /* 0x000fe200078e00ff */
[----:B------:R-:W-:Y:S01]  /*6e20*/  UISETP.GT.AND UP2, UPT, UR7, UR18, UPT ;  /* 0x000000120700728c */ /* 0x000fe2000bf44270 */
[----:B------:R-:W-:Y:S01]  /*6e30*/  IMAD.SHL.U32 R209, R209, 0x10, RZ ;  /* 0x00000010d1d17824 */ /* 0x000fe200078e00ff */
[----:B------:R-:W3:Y:S01]  /*6e40*/  LDSM.16.MT88.4 R28, [R0+0xd000] ;  /* 0x00d00000001c783b */ /* 0x000ee20000004200 */
[----:B------:R-:W-:Y:S01]  /*6e50*/  UIADD3 UR7, UR7, -0x1, URZ ;  /* 0xffffffff07077890 */ /* 0x000fe2000fffe03f */
        /* <DEDUP_REMOVED lines=9> */
[----:B------:R2:W4:Y:S04]  /*6ef0*/  LDL R146, [R1] ;  /* 0x0000000001927983 */ /* 0x0005280000100800 */
[----:B------:R-:W3:Y:S04]  /*6f00*/  LDSM.16.MT88.4 R136, [R0+0xb400] ;  /* 0x00b400000088783b */ /* 0x000ee80000004200 */
[----:B------:R-:W3:Y:S01]  /*6f10*/  LDSM.16.MT88.4 R140, [R0+0xd400] ;  /* 0x00d40000008c783b */ /* 0x000ee20000004200 */
[C---:B-1----:R-:W-:Y:S08]  /*6f20*/  HMMA.16816.F32.BF16 R4, R24.reuse, R8, RZ ;  /* 0x000000081804723c */ /* 0x042ff000000418ff */
[C---:B------:R-:W-:Y:S08]  /*6f30*/  HMMA.16816.F32.BF16 R8, R24.reuse, R10, RZ ;  /* 0x0000000a1808723c */ /* 0x040ff000000418ff */
[C---:B--2---:R-:W-:Y:S08]  /*6f40*/  HMMA.16816.F32.BF16 R12, R24.reuse, R16, RZ ;  /* 0x00000010180c723c */ /* 0x044ff000000418ff */
[C---:B------:R-:W-:Y:S08]  /*6f50*/  HMMA.16816.F32.BF16 R16, R24.reuse, R18, RZ ;  /* 0x000000121810723c */ /* 0x040ff000000418ff */
[C---:B---3--:R-:W-:Y:S08]  /*6f60*/  HMMA.16816.F32.BF16 R20, R24.reuse, R28, RZ ;  /* 0x0000001c1814723c */ /* 0x048ff000000418ff */
[----:B------:R-:W-:Y:S01]  /*6f70*/  HMMA.16816.F32.BF16 R24, R24, R30, RZ ;  /* 0x0000001e1818723c */ /* 0x000fe200000418ff */
[----:B------:R-:W-:Y:S07]  /*6f80*/  LDSM.16.M88.4 R28, [R204] ;  /* 0x00000000cc1c783b */ /* 0x000fee0000000200 */
[C---:B------:R-:W-:Y:S08]  /*6f90*/  HMMA.16816.F32.BF16 R4, R32.reuse, R132, R4 ;  /* 0x000000842004723c */ /* 0x040ff00000041804 */
[C---:B------:R-:W-:Y:S01]  /*6fa0*/  HMMA.16816.F32.BF16 R8, R32.reuse, R134, R8 ;  /* 0x000000862008723c */ /* 0x040fe20000041808 */
[----:B------:R-:W1:Y:S07]  /*6fb0*/  LDSM.16.MT88.4 R132, [R0+0x9800] ;  /* 0x009800000084783b */ /* 0x000e6e0000004200 */
[C---:B------:R-:W-:Y:S08]  /*6fc0*/  HMMA.16816.F32.BF16 R12, R32.reuse, R136, R12 ;  /* 0x00000088200c723c */ /* 0x040ff0000004180c */
[C---:B------:R-:W-:Y:S01]  /*6fd0*/  HMMA.16816.F32.BF16 R16, R32.reuse, R138, R16 ;  /* 0x0000008a2010723c */ /* 0x040fe20000041810 */
[----:B------:R-:W2:Y:S07]  /*6fe0*/  LDSM.16.MT88.4 R136, [R0+0xb800] ;  /* 0x00b800000088783b */ /* 0x000eae0000004200 */
[C---:B------:R-:W-:Y:S08]  /*6ff0*/  HMMA.16816.F32.BF16 R20, R32.reuse, R140, R20 ;  /* 0x0000008c2014723c */ /* 0x040ff00000041814 */
[----:B------:R-:W-:Y:S01]  /*7000*/  HMMA.16816.F32.BF16 R24, R32, R142, R24 ;  /* 0x0000008e2018723c */ /* 0x000fe20000041818 */
[----:B------:R-:W3:Y:S04]  /*7010*/  LDSM.16.MT88.4 R32, [R0+0xd800] ;  /* 0x00d800000020783b */ /* 0x000ee80000004200 */
[----:B------:R-:W-:Y:S03]  /*7020*/  LDSM.16.MT88.4 R140, [R0+0xbc00] ;  /* 0x00bc0000008c783b */ /* 0x000fe60000004200 */
[C---:B-1----:R-:W-:Y:S08]  /*7030*/  HMMA.16816.F32.BF16 R4, R28.reuse, R132, R4 ;  /* 0x000000841c04723c */ /* 0x042ff00000041804 */
[C---:B------:R-:W-:Y:S01]  /*7040*/  HMMA.16816.F32.BF16 R8, R28.reuse, R134, R8 ;  /* 0x000000861c08723c */ /* 0x040fe20000041808 */
[----:B------:R-:W-:Y:S07]  /*7050*/  LDSM.16.M88.4 R132, [R203] ;  /* 0x00000000cb84783b */ /* 0x000fee0000000200 */
[C---:B--2---:R-:W-:Y:S08]  /*7060*/  HMMA.16816.F32.BF16 R12, R28.reuse, R136, R12 ;  /* 0x000000881c0c723c */ /* 0x044ff0000004180c */
[C---:B------:R-:W-:Y:S01]  /*7070*/  HMMA.16816.F32.BF16 R16, R28.reuse, R138, R16 ;  /* 0x0000008a1c10723c */ /* 0x040fe20000041810 */
[----:B------:R-:W1:Y:S07]  /*7080*/  LDSM.16.MT88.4 R136, [R0+0x9c00] ;  /* 0x009c00000088783b */ /* 0x000e6e0000004200 */
[C---:B---3--:R-:W-:Y:S08]  /*7090*/  HMMA.16816.F32.BF16 R20, R28.reuse, R32, R20 ;  /* 0x000000201c14723c */ /* 0x048ff00000041814 */
[----:B------:R-:W-:Y:S01]  /*70a0*/  HMMA.16816.F32.BF16 R24, R28, R34, R24 ;  /* 0x000000221c18723c */ /* 0x000fe20000041818 */
[----:B------:R-:W2:Y:S04]  /*70b0*/  LDSM.16.MT88.4 R28, [R0+0xdc00] ;  /* 0x00dc0000001c783b */ /* 0x000ea80000004200 */
[----:B------:R-:W-:Y:S03]  /*70c0*/  LDSM.16.M88.4 R32, [R201+0x2000] ;  /* 0x00200000c920783b */ /* 0x000fe60000000200 */
[C---:B-1----:R-:W-:Y:S08]  /*70d0*/  HMMA.16816.F32.BF16 R4, R132.reuse, R136, R4 ;  /* 0x000000888404723c */ /* 0x042ff00000041804 */
[C---:B------:R-:W-:Y:S01]  /*70e0*/  HMMA.16816.F32.BF16 R8, R132.reuse, R138, R8 ;  /* 0x0000008a8408723c */ /* 0x040fe20000041808 */
[----:B------:R-:W1:Y:S07]  /*70f0*/  LDSM.16.MT88.4 R136, [R0+0xa000] ;  /* 0x00a000000088783b */ /* 0x000e6e0000004200 */
[C---:B------:R-:W-:Y:S08]  /*7100*/  HMMA.16816.F32.BF16 R12, R132.reuse, R140, R12 ;  /* 0x0000008c840c723c */ /* 0x040ff0000004180c */
[C---:B------:R-:W-:Y:S01]  /*7110*/  HMMA.16816.F32.BF16 R16, R132.reuse, R142, R16 ;  /* 0x0000008e8410723c */ /* 0x040fe20000041810 */
[----:B------:R-:W3:Y:S07]  /*7120*/  LDSM.16.MT88.4 R140, [R0+0xc000] ;  /* 0x00c00000008c783b */ /* 0x000eee0000004200 */
[C---:B--2---:R-:W-:Y:S08]  /*7130*/  HMMA.16816.F32.BF16 R20, R132.reuse, R28, R20 ;  /* 0x0000001c8414723c */ /* 0x044ff00000041814 */
[----:B------:R-:W-:Y:S01]  /*7140*/  HMMA.16816.F32.BF16 R24, R132, R30, R24 ;  /* 0x0000001e8418723c */ /* 0x000fe20000041818 */
[----:B------:R-:W2:Y:S04]  /*7150*/  LDSM.16.MT88.4 R28, [R0+0xe000] ;  /* 0x00e00000001c783b */ /* 0x000ea80000004200 */
[----:B------:R-:W-:Y:S03]  /*7160*/  LDSM.16.M88.4 R132, [R202+0x2000] ;  /* 0x00200000ca84783b */ /* 0x000fe60000000200 */
[C---:B-1----:R-:W-:Y:S08]  /*7170*/  HMMA.16816.F32.BF16 R4, R32.reuse, R136, R4 ;  /* 0x000000882004723c */ /* 0x042ff00000041804 */
[C---:B------:R-:W-:Y:S01]  /*7180*/  HMMA.16816.F32.BF16 R8, R32.reuse, R138, R8 ;  /* 0x0000008a2008723c */ /* 0x040fe20000041808 */
[----:B------:R-:W1:Y:S07]  /*7190*/  LDSM.16.MT88.4 R136, [R0+0xa400] ;  /* 0x00a400000088783b */ /* 0x000e6e0000004200 */
[C---:B---3--:R-:W-:Y:S08]  /*71a0*/  HMMA.16816.F32.BF16 R12, R32.reuse, R140, R12 ;  /* 0x0000008c200c723c */ /* 0x048ff0000004180c */
        /* <DEDUP_REMOVED lines=24> */
[----:B------:R2:W2:Y:S06]  /*7330*/  LDSM.16.MT88.4 R28, [R0+0xec00] ;  /* 0x00ec0000001c783b */ /* 0x0004ac0000004200 */
[----:B----4-:R-:W-:Y:S01]  /*7340*/  @P0 IADD3 R34, P2, R208, UR14, RZ ;  /* 0x0000000ed0220c10 */ /* 0x010fe2000ff5e0ff */
[----:B------:R-:W-:Y:S01]  /*7350*/  IMAD.MOV.U32 R32, RZ, RZ, R212 ;  /* 0x000000ffff207224 */ /* 0x000fe200078e00d4 */
[C---:B-1----:R-:W-:Y:S01]  /*7360*/  HMMA.16816.F32.BF16 R4, R132.reuse, R136, R4 ;  /* 0x000000888404723c */ /* 0x042fe20000041804 */
[----:B------:R-:W-:Y:S02]  /*7370*/  @UP3 UIADD3 UR14, UP1, UR14, -0x100, URZ ;  /* 0xffffff000e0e3890 */ /* 0x000fe4000ff3e03f */
[----:B------:R-:W-:Y:S02]  /*7380*/  IMAD.MOV.U32 R208, RZ, RZ, c[0x0][0x22c] ;  /* 0x00008b00ffd07624 */ /* 0x000fe400078e00ff */
[----:B------:R-:W-:Y:S01]  /*7390*/  @P0 IADD3.X R35, R147, UR13, RZ, P2, !PT ;  /* 0x0000000d93230c10 */ /* 0x000fe200097fe4ff */
[----:B------:R-:W-:Y:S01]  /*73a0*/  IMAD.MOV.U32 R33, RZ, RZ, R211 ;  /* 0x000000ffff217224 */ /* 0x000fe200078e00d3 */
[----:B------:R-:W-:Y:S01]  /*73b0*/  @UP3 UIADD3.X UR13, UR13, -0x1, URZ, UP1, !UPT ;  /* 0xffffffff0d0d3890 */ /* 0x000fe20008ffe43f */
[C---:B------:R-:W-:Y:S01]  /*73c0*/  HMMA.16816.F32.BF16 R8, R132.reuse, R138, R8 ;  /* 0x0000008a8408723c */ /* 0x040fe20000041808 */
[----:B------:R-:W4:Y:S03]  /*73d0*/  LDL R139, [R1+0x10] ;  /* 0x00001000018b7983 */ /* 0x000f260000100800 */
[----:B------:R-:W-:Y:S01]  /*73e0*/  IMAD R208, R208, c[0x0][0x1c0], RZ ;  /* 0x00007000d0d07a24 */ /* 0x000fe200078e02ff */
[----:B------:R-:W4:Y:S01]  /*73f0*/  @P0 LDG.E R146, [R34.64+0x20] ;  /* 0x0000200422920981 */ /* 0x000f22000c1e1900 */
[----:B------:R-:W-:Y:S02]  /*7400*/  IMAD.MOV.U32 R147, RZ, RZ, c[0x0][0x22c] ;  /* 0x00008b00ff937624 */ /* 0x000fe400078e00ff */
[C---:B---3--:R-:W-:Y:S01]  /*7410*/  HMMA.16816.F32.BF16 R12, R132.reuse, R140, R12 ;  /* 0x0000008c840c723c */ /* 0x048fe2000004180c */
[----:B------:R-:W3:Y:S03]  /*7420*/  LDL R138, [R1+0x18] ;  /* 0x00001800018a7983 */ /* 0x000ee60000100800 */
[----:B------:R-:W-:Y:S01]  /*7430*/  IMAD R208, R208, 0x18, RZ ;  /* 0x00000018d0d07824 */ /* 0x000fe200078e02ff */
[----:B------:R1:W5:Y:S01]  /*7440*/  @P0 LDG.E R252, [R34.64] ;  /* 0x0000000422fc0981 */ /* 0x000362000c1e1900 */
[----:B--2---:R-:W-:Y:S02]  /*7450*/  IMAD.MOV.U32 R0, RZ, RZ, c[0x0][0x22c] ;  /* 0x00008b00ff007624 */ /* 0x004fe400078e00ff */
[C---:B------:R-:W-:Y:S01]  /*7460*/  HMMA.16816.F32.BF16 R16, R132.reuse, R142, R16 ;  /* 0x0000008e8410723c */ /* 0x040fe20000041810 */
[----:B------:R1:W5:Y:S03]  /*7470*/  @P0 LDG.E R250, [R34.64+0x80] ;  /* 0x0000800422fa0981 */ /* 0x000366000c1e1900 */
[----:B------:R-:W-:Y:S01]  /*7480*/  IMAD R0, R0, c[0x0][0x1c0], RZ ;  /* 0x0000700000007a24 */ /* 0x000fe200078e02ff */
[----:B------:R1:W5:Y:S01]  /*7490*/  @P0 LDG.E R251, [R34.64+0xa0] ;  /* 0x0000a00422fb0981 */ /* 0x000362000c1e1900 */
[----:B------:R-:W-:Y:S02]  /*74a0*/  IMAD R147, R147, c[0x0][0x1c0], RZ ;  /* 0x0000700093937a24 */ /* 0x000fe400078e02ff */
[C---:B------:R-:W-:Y:S01]  /*74b0*/  HMMA.16816.F32.BF16 R20, R132.reuse, R28, R20 ;  /* 0x0000001c8414723c */ /* 0x040fe20000041814 */
[----:B------:R2:W-:Y:S03]  /*74c0*/  RED.E.ADD.F32.FTZ.RN.STRONG.GPU [R32.64], R4 ;  /* 0x000000042000798e */ /* 0x0005e6000c10e784 */
[----:B------:R-:W-:Y:S02]  /*74d0*/  IMAD R0, R0, 0x30, RZ ;  /* 0x0000003000007824 */ /* 0x000fe400078e02ff */
[----:B------:R-:W-:Y:S01]  /*74e0*/  IMAD.SHL.U32 R147, R147, 0x20, RZ ;  /* 0x0000002093937824 */ /* 0x000fe200078e00ff */
[CC--:B------:R-:W-:Y:S01]  /*74f0*/  LEA R28, P1, R145.reuse, R32.reuse, 0x2 ;  /* 0x00000020911c7211 */ /* 0x0c0fe200078210ff */
[----:B------:R-:W-:Y:S01]  /*7500*/  HMMA.16816.F32.BF16 R24, R132, R30, R24 ;  /* 0x0000001e8418723c */ /* 0x000fe20000041818 */
[----:B------:R-:W-:Y:S03]  /*7510*/  IMAD.MOV.U32 R141, RZ, RZ, c[0x0][0x22c] ;  /* 0x00008b00ff8d7624 */ /* 0x000fe600078e00ff */
[-C--:B------:R-:W-:Y:S01]  /*7520*/  LEA.HI.X.SX32 R29, R145, R33.reuse, 0x2, P1 ;  /* 0x00000021911d7211 */ /* 0x080fe200008f16ff */
[----:B------:R-:W-:Y:S02]  /*7530*/  IMAD R141, R141, c[0x0][0x1c0], RZ ;  /* 0x000070008d8d7a24 */ /* 0x000fe400078e02ff */
[CC--:B------:R-:W-:Y:S01]  /*7540*/  LEA R132, P1, R208.reuse, R32.reuse, 0x2 ;  /* 0x00000020d0847211 */ /* 0x0c0fe200078210ff */
[----:B------:R-:W-:Y:S01]  /*7550*/  IMAD.MOV.U32 R140, RZ, RZ, c[0x0][0x22c] ;  /* 0x00008b00ff8c7624 */ /* 0x000fe200078e00ff */
[----:B------:R1:W-:Y:S03]  /*7560*/  RED.E.ADD.F32.FTZ.RN.STRONG.GPU [R28.64], R5 ;  /* 0x000000051c00798e */ /* 0x0003e6000c10e784 */
[-C--:B------:R-:W-:Y:S01]  /*7570*/  LEA.HI.X.SX32 R133, R208, R33.reuse, 0x2, P1 ;  /* 0x00000021d0857211 */ /* 0x080fe200008f16ff */
[----:B------:R-:W-:Y:S02]  /*7580*/  IMAD R141, R141, 0x28, RZ ;  /* 0x000000288d8d7824 */ /* 0x000fe400078e02ff */
[----:B------:R-:W-:Y:S02]  /*7590*/  IMAD R140, R140, c[0x0][0x1c0], RZ ;  /* 0x000070008c8c7a24 */ /* 0x000fe400078e02ff */
[----:B------:R-:W-:Y:S01]  /*75a0*/  IMAD.MOV.U32 R208, RZ, RZ, c[0x0][0x22c] ;  /* 0x00008b00ffd07624 */ /* 0x000fe200078e00ff */
[CC--:B------:R-:W-:Y:S01]  /*75b0*/  LEA R30, P2, R141.reuse, R32.reuse, 0x2 ;  /* 0x000000208d1e7211 */ /* 0x0c0fe200078410ff */
[----:B------:R-:W-:Y:S01]  /*75c0*/  IMAD R140, R140, 0x38, RZ ;  /* 0x000000388c8c7824 */ /* 0x000fe200078e02ff */
[-C--:B--2---:R-:W-:Y:S01]  /*75d0*/  LEA R4, P1, R0, R32.reuse, 0x2 ;  /* 0x0000002000047211 */ /* 0x084fe200078210ff */
[----:B------:R-:W-:Y:S01]  /*75e0*/  IMAD R208, R208, c[0x0][0x1c0], RZ ;  /* 0x00007000d0d07a24 */ /* 0x000fe200078e02ff */
[-C--:B------:R-:W-:Y:S03]  /*75f0*/  LEA.HI.X.SX32 R31, R141, R33.reuse, 0x2, P2 ;  /* 0x000000218d1f7211 */ /* 0x080fe600010f16ff */
[----:B------:R-:W-:Y:S05]  /*7600*/  IMAD.SHL.U32 R208, R208, 0x10, RZ ;  /* 0x00000010d0d07824 */ /* 0x000fea00078e00ff */
[C---:B------:R-:W-:Y:S02]  /*7610*/  IADD3 R142, R208.reuse, 0x20, RZ ;  /* 0x00000020d08e7810 */ /* 0x040fe40007ffe0ff */
[----:B------:R-:W-:Y:S02]  /*7620*/  IADD3 R141, R208, 0x20, RZ ;  /* 0x00000020d08d7810 */ /* 0x000fe40007ffe0ff */
[-C--:B-1----:R-:W-:Y:S01]  /*7630*/  LEA.HI.X.SX32 R5, R0, R33.reuse, 0x2, P1 ;  /* 0x0000002100057211 */ /* 0x082fe200008f16ff */
[----:B----4-:R1:W-:Y:S04]  /*7640*/  @P0 STL [R1], R146 ;  /* 0x0000009201000387 */ /* 0x0103e80000100800 */
[----:B------:R-:W2:Y:S01]  /*7650*/  LDL R0, [R1+0x14] ;  /* 0x0000140001007983 */ /* 0x000ea20000100800 */
[----:B-1----:R-:W-:Y:S04]  /*7660*/  IMAD.MOV.U32 R146, RZ, RZ, c[0x0][0x22c] ;  /* 0x00008b00ff927624 */ /* 0x002fe800078e00ff */
[----:B------:R-:W-:Y:S04]  /*7670*/  IMAD R146, R146, c[0x0][0x1c0], RZ ;  /* 0x0000700092927a24 */ /* 0x000fe800078e02ff */
[----:B------:R-:W-:Y:S05]  /*7680*/  IMAD.SHL.U32 R146, R146, 0x10, RZ ;  /* 0x0000001092927824 */ /* 0x000fea00078e00ff */
[CC--:B------:R-:W-:Y:S02]  /*7690*/  LEA R136, P0, R146.reuse, R32.reuse, 0x2 ;  /* 0x0000002092887211 */ /* 0x0c0fe400078010ff */
[C---:B------:R-:W-:Y:S02]  /*76a0*/  IADD3 R134, R146.reuse, 0x40, RZ ;  /* 0x0000004092867810 */ /* 0x040fe40007ffe0ff */
[-C--:B------:R-:W-:Y:S02]  /*76b0*/  LEA.HI.X.SX32 R137, R146, R33.reuse, 0x2, P0 ;  /* 0x0000002192897211 */ /* 0x080fe400000f16ff */
[CC--:B------:R-:W-:Y:S03]  /*76c0*/  LEA R34, P0, R147.reuse, R32.reuse, 0x2 ;  /* 0x0000002093227211 */ /* 0x0c0fe600078010ff */
[----:B------:R1:W-:Y:S01]  /*76d0*/  RED.E.ADD.F32.FTZ.RN.STRONG.GPU [R136.64], R6 ;  /* 0x000000068800798e */ /* 0x0003e2000c10e784 */
[-C--:B------:R-:W-:Y:S01]  /*76e0*/  LEA.HI.X.SX32 R35, R147, R33.reuse, 0x2, P0 ;  /* 0x0000002193237211 */ /* 0x080fe200000f16ff */
[----:B------:R-:W-:Y:S02]  /*76f0*/  IMAD.MOV.U32 R147, RZ, RZ, c[0x0][0x22c] ;  /* 0x00008b00ff937624 */ /* 0x000fe400078e00ff */
[----:B------:R4:W-:Y:S02]  /*7700*/  RED.E.ADD.F32.FTZ.RN.STRONG.GPU [R132.64], R7 ;  /* 0x000000078400798e */ /* 0x0009e4000c10e784 */
[----:B------:R-:W-:Y:S02]  /*7710*/  IMAD R147, R147, c[0x0][0x1c0], RZ ;  /* 0x0000700093937a24 */ /* 0x000fe400078e02ff */
[----:B------:R3:W-:Y:S02]  /*7720*/  RED.E.ADD.F32.FTZ.RN.STRONG.GPU [R34.64], R8 ;  /* 0x000000082200798e */ /* 0x0007e4000c10e784 */
[----:B------:R-:W-:Y:S02]  /*7730*/  IMAD.SHL.U32 R147, R147, 0x8, RZ ;  /* 0x0000000893937824 */ /* 0x000fe400078e00ff */
[----:B------:R3:W-:Y:S02]  /*7740*/  RED.E.ADD.F32.FTZ.RN.STRONG.GPU [R30.64], R9 ;  /* 0x000000091e00798e */ /* 0x0007e4000c10e784 */
[C---:B------:R-:W-:Y:S02]  /*7750*/  IMAD.IADD R142, R147.reuse, 0x1, R142 ;  /* 0x00000001938e7824 */ /* 0x040fe400078e028e */
[----:B------:R3:W-:Y:S01]  /*7760*/  RED.E.ADD.F32.FTZ.RN.STRONG.GPU [R4.64], R10 ;  /* 0x0000000a0400798e */ /* 0x0007e2000c10e784 */
[C---:B------:R-:W-:Y:S04]  /*7770*/  IMAD.IADD R141, R147.reuse, 0x1, R141 ;  /* 0x00000001938d7824 */ /* 0x040fe800078e028d */
[----:B------:R-:W-:Y:S01]  /*7780*/  IMAD.IADD R141, R147, 0x1, R141 ;  /* 0x00000001938d7824 */ /* 0x000fe200078e028d */
[CC--:B-1----:R-:W-:Y:S01]  /*7790*/  LEA R6, P0, R140.reuse, R32.reuse, 0x2 ;  /* 0x000000208c067211 */ /* 0x0c2fe200078010ff */
[----:B----4-:R-:W4:Y:S03]  /*77a0*/  LDL R132, [R1+0xc] ;  /* 0x00000c0001847983 */ /* 0x010f260000100800 */
[-C--:B------:R-:W-:Y:S02]  /*77b0*/  LEA.HI.X.SX32 R7, R140, R33.reuse, 0x2, P0 ;  /* 0x000000218c077211 */ /* 0x080fe400000f16ff */
[----:B------:R-:W-:Y:S02]  /*77c0*/  IADD3 R140, R209, 0x20, RZ ;  /* 0x00000020d18c7810 */ /* 0x000fe40007ffe0ff */
[C---:B---3--:R-:W-:Y:S01]  /*77d0*/  IADD3 R35, R146.reuse, 0x40, RZ ;  /* 0x0000004092237810 */ /* 0x048fe20007ffe0ff */
[----:B------:R1:W-:Y:S01]  /*77e0*/  RED.E.ADD.F32.FTZ.RN.STRONG.GPU [R6.64], R11 ;  /* 0x0000000b0600798e */ /* 0x0003e2000c10e784 */
[----:B------:R-:W-:Y:S02]  /*77f0*/  IADD3 R34, R146, 0x40, RZ ;  /* 0x0000004092227810 */ /* 0x000fe40007ffe0ff */
[-C--:B------:R-:W-:Y:S01]  /*7800*/  LEA R30, P1, R142, R32.reuse, 0x2 ;  /* 0x000000208e1e7211 */ /* 0x080fe200078210ff */
[----:B------:R3:W-:Y:S01]  /*7810*/  RED.E.ADD.F32.FTZ.RN.STRONG.GPU [R32.64+0x80], R12 ;  /* 0x0000800c2000798e */ /* 0x0007e2000c10e784 */
[----:B------:R-:W-:Y:S01]  /*7820*/  IADD3 R133, R146, 0x40, RZ ;  /* 0x0000004092857810 */ /* 0x000fe20007ffe0ff */
[C---:B------:R-:W-:Y:S01]  /*7830*/  IMAD.IADD R35, R145.reuse, 0x1, R35 ;  /* 0x0000000191237824 */ /* 0x040fe200078e0223 */
[-C--:B------:R-:W-:Y:S01]  /*7840*/  LEA R4, P0, R140, R32.reuse, 0x2 ;  /* 0x000000208c047211 */ /* 0x080fe200078010ff */
[----:B------:R3:W-:Y:S01]  /*7850*/  RED.E.ADD.F32.FTZ.RN.STRONG.GPU [R28.64+0x80], R13 ;  /* 0x0000800d1c00798e */ /* 0x0007e2000c10e784 */
[-C--:B------:R-:W-:Y:S01]  /*7860*/  LEA.HI.X.SX32 R31, R142, R33.reuse, 0x2, P1 ;  /* 0x000000218e1f7211 */ /* 0x080fe200008f16ff */
[C---:B------:R-:W-:Y:S01]  /*7870*/  IMAD.IADD R34, R145.reuse, 0x1, R34 ;  /* 0x0000000191227824 */ /* 0x040fe200078e0222 */
[-C--:B------:R-:W-:Y:S01]  /*7880*/  LEA.HI.X.SX32 R5, R140, R33.reuse, 0x2, P0 ;  /* 0x000000218c057211 */ /* 0x080fe200000f16ff */
[C---:B------:R-:W-:Y:S01]  /*7890*/  IMAD.IADD R133, R145.reuse, 0x1, R133 ;  /* 0x0000000191857824 */ /* 0x040fe200078e0285 */
[----:B------:R-:W-:Y:S01]  /*78a0*/  IADD3 R140, R208, 0x20, RZ ;  /* 0x00000020d08c7810 */ /* 0x000fe20007ffe0ff */
[----:B------:R-:W-:Y:S01]  /*78b0*/  IMAD.IADD R34, R145, 0x1, R34 ;  /* 0x0000000191227824 */ /* 0x000fe200078e0222 */
[-C--:B------:R-:W-:Y:S01]  /*78c0*/  LEA R10, P0, R141, R32.reuse, 0x2 ;  /* 0x000000208d0a7211 */ /* 0x080fe200078010ff */
[----:B------:R3:W-:Y:S01]  /*78d0*/  RED.E.ADD.F32.FTZ.RN.STRONG.GPU [R4.64], R14 ;  /* 0x0000000e0400798e */ /* 0x0007e2000c10e784 */
[----:B------:R-:W-:Y:S02]  /*78e0*/  IMAD.IADD R133, R145, 0x1, R133 ;  /* 0x0000000191857824 */ /* 0x000fe400078e0285 */
[----:B------:R-:W-:Y:S01]  /*78f0*/  IMAD.IADD R140, R147, 0x1, R140 ;  /* 0x00000001938c7824 */ /* 0x000fe200078e028c */
[----:B------:R3:W-:Y:S01]  /*7900*/  RED.E.ADD.F32.FTZ.RN.STRONG.GPU [R30.64], R15 ;  /* 0x0000000f1e00798e */ /* 0x0007e2000c10e784 */
[----:B------:R-:W-:Y:S02]  /*7910*/  IMAD.IADD R133, R145, 0x1, R133 ;  /* 0x0000000191857824 */ /* 0x000fe400078e0285 */
[C---:B------:R-:W-:Y:S04]  /*7920*/  IMAD.IADD R140, R147.reuse, 0x1, R140 ;  /* 0x00000001938c7824 */ /* 0x040fe800078e028c */
[----:B------:R-:W-:Y:S01]  /*7930*/  IMAD.IADD R140, R147, 0x1, R140 ;  /* 0x00000001938c7824 */ /* 0x000fe200078e028c */
[-C--:B-1----:R-:W-:Y:S02]  /*7940*/  LEA.HI.X.SX32 R11, R141, R33.reuse, 0x2, P0 ;  /* 0x000000218d0b7211 */ /* 0x082fe400000f16ff */
[CC--:B------:R-:W-:Y:S02]  /*7950*/  LEA R6, P1, R139.reuse, R32.reuse, 0x2 ;  /* 0x000000208b067211 */ /* 0x0c0fe400078210ff */
[CC--:B------:R-:W-:Y:S01]  /*7960*/  LEA R8, P2, R140.reuse, R32.reuse, 0x2 ;  /* 0x000000208c087211 */ /* 0x0c0fe200078410ff */
[----:B------:R1:W-:Y:S01]  /*7970*/  RED.E.ADD.F32.FTZ.RN.STRONG.GPU [R10.64], R16 ;  /* 0x000000100a00798e */ /* 0x0003e2000c10e784 */
[-C--:B------:R-:W-:Y:S02]  /*7980*/  LEA.HI.X.SX32 R7, R139, R33.reuse, 0x2, P1 ;  /* 0x000000218b077211 */ /* 0x080fe400008f16ff */
[-C--:B------:R-:W-:Y:S02]  /*7990*/  LEA.HI.X.SX32 R9, R140, R33.reuse, 0x2, P2 ;  /* 0x000000218c097211 */ /* 0x080fe400010f16ff */
[CC--:B---3--:R-:W-:Y:S01]  /*79a0*/  LEA R12, P4, R35.reuse, R32.reuse, 0x2 ;  /* 0x00000020230c7211 */ /* 0x0c8fe200078810ff */
[----:B------:R-:W-:Y:S03]  /*79b0*/  LDSM.16.MT88.4 R140, [R3+0x1c00] ;  /* 0x001c0000038c783b */ /* 0x000fe60000004200 */
[-C--:B------:R-:W-:Y:S01]  /*79c0*/  LEA.HI.X.SX32 R13, R35, R33.reuse, 0x2, P4 ;  /* 0x00000021230d7211 */ /* 0x080fe200020f16ff */
[----:B------:R3:W-:Y:S01]  /*79d0*/  RED.E.ADD.F32.FTZ.RN.STRONG.GPU [R8.64], R17 ;  /* 0x000000110800798e */ /* 0x0007e2000c10e784 */
[-C--:B------:R-:W-:Y:S02]  /*79e0*/  LEA R4, P0, R138, R32.reuse, 0x2 ;  /* 0x000000208a047211 */ /* 0x080fe400078010ff */
[-C--:B------:R-:W-:Y:S01]  /*79f0*/  LEA R14, P5, R134, R32.reuse, 0x2 ;  /* 0x00000020860e7211 */ /* 0x080fe200078a10ff */
[----:B------:R-:W-:Y:S01]  /*7a00*/  RED.E.ADD.F32.FTZ.RN.STRONG.GPU [R6.64], R18 ;  /* 0x000000120600798e */ /* 0x000fe2000c10e784 */
[-C--:B------:R-:W-:Y:S02]  /*7a10*/  LEA.HI.X.SX32 R5, R138, R33.reuse, 0x2, P0 ;  /* 0x000000218a057211 */ /* 0x080fe400000f16ff */
[-C--:B------:R-:W-:Y:S01]  /*7a20*/  LEA.HI.X.SX32 R15, R134, R33.reuse, 0x2, P5 ;  /* 0x00000021860f7211 */ /* 0x080fe200028f16ff */
[----:B------:R-:W-:Y:S04]  /*7a30*/  LDSM.16.MT88.4 R136, [R2+0x12800] ;  /* 0x012800000288783b */ /* 0x000fe80000004200 */
[----:B------:R2:W-:Y:S04]  /*7a40*/  RED.E.ADD.F32.FTZ.RN.STRONG.GPU [R4.64], R19 ;  /* 0x000000130400798e */ /* 0x0005e8000c10e784 */
[----:B------:R-:W-:Y:S01]  /*7a50*/  RED.E.ADD.F32.FTZ.RN.STRONG.GPU [R32.64+0x100], R20 ;  /* 0x000100142000798e */ /* 0x000fe2000c10e784 */
[CC--:B-1----:R-:W-:Y:S03]  /*7a60*/  LEA R10, P3, R34.reuse, R32.reuse, 0x2 ;  /* 0x00000020220a7211 */ /* 0x0c2fe600078610ff */
[----:B------:R-:W-:Y:S01]  /*7a70*/  RED.E.ADD.F32.FTZ.RN.STRONG.GPU [R28.64+0x100], R21 ;  /* 0x000100151c00798e */ /* 0x000fe2000c10e784 */
[-C--:B------:R-:W-:Y:S03]  /*7a80*/  LEA.HI.X.SX32 R11, R34, R33.reuse, 0x2, P3 ;  /* 0x00000021220b7211 */ /* 0x080fe600018f16ff */
[----:B------:R-:W-:Y:S01]  /*7a90*/  RED.E.ADD.F32.FTZ.RN.STRONG.GPU [R14.64], R22 ;  /* 0x000000160e00798e */ /* 0x000fe2000c10e784 */
[CC--:B---3--:R-:W-:Y:S03]  /*7aa0*/  LEA R8, P2, R133.reuse, R32.reuse, 0x2 ;  /* 0x0000002085087211 */ /* 0x0c8fe600078410ff */
[----:B------:R-:W-:Y:S01]  /*7ab0*/  RED.E.ADD.F32.FTZ.RN.STRONG.GPU [R12.64], R23 ;  /* 0x000000170c00798e */ /* 0x000fe2000c10e784 */
[-C--:B------:R-:W-:Y:S03]  /*7ac0*/  LEA.HI.X.SX32 R9, R133, R33.reuse, 0x2, P2 ;  /* 0x0000002185097211 */ /* 0x080fe600010f16ff */
[----:B------:R-:W-:Y:S04]  /*7ad0*/  RED.E.ADD.F32.FTZ.RN.STRONG.GPU [R10.64], R24 ;  /* 0x000000180a00798e */ /* 0x000fe8000c10e784 */
[----:B------:R-:W-:Y:S04]  /*7ae0*/  RED.E.ADD.F32.FTZ.RN.STRONG.GPU [R8.64], R25 ;  /* 0x000000190800798e */ /* 0x000fe8000c10e784 */
[----:B------:R-:W-:Y:S04]  /*7af0*/  LDSM.16.MT88.4 R8, [R3] ;  /* 0x000000000308783b */ /* 0x000fe80000004200 */
[----:B------:R-:W-:Y:S04]  /*7b00*/  LDSM.16.MT88.4 R12, [R2+0x11000] ;  /* 0x01100000020c783b */ /* 0x000fe80000004200 */
[----:B------:R-:W-:Y:S04]  /*7b10*/  LDSM.16.MT88.4 R16, [R3+0x1000] ;  /* 0x001000000310783b */ /* 0x000fe80000004200 */
[----:B------:R-:W-:Y:S04]  /*7b20*/  LDSM.16.MT88.4 R28, [R3+0x2000] ;  /* 0x00200000031c783b */ /* 0x000fe80000004200 */
[----:B------:R-:W-:Y:S01]  /*7b30*/  LDSM.16.MT88.4 R20, [R3+0x400] ;  /* 0x000400000314783b */ /* 0x000fe20000004200 */
[CC--:B--2---:R-:W-:Y:S04]  /*7b40*/  LEA R4, P0, R0.reuse, R32.reuse, 0x2 ;  /* 0x0000002000047211 */ /* 0x0c4fe800078010ff */
[-C--:B------:R-:W-:Y:S02]  /*7b50*/  LEA.HI.X.SX32 R5, R0, R33.reuse, 0x2, P0 ;  /* 0x0000002100057211 */ /* 0x080fe400000f16ff */
[----:B------:R-:W-:Y:S02]  /*7b60*/  PLOP3.LUT P0, PT, PT, PT, UP2, 0x80, 0x0 ;  /* 0x000000000000781c */ /* 0x000fe40003f0f028 */
[C---:B------:R-:W-:Y:S02]  /*7b70*/  IADD3 R0, R3.reuse, -0x3000, RZ ;  /* 0xffffd00003007810 */ /* 0x040fe40007ffe0ff */
[C---:B----4-:R-:W-:Y:S04]  /*7b80*/  LEA R6, P1, R132.reuse, R32, 0x2 ;  /* 0x0000002084067211 */ /* 0x050fe800078210ff */
[----:B------:R-:W-:Y:S02]  /*7b90*/  LEA.HI.X.SX32 R7, R132, R33, 0x2, P1 ;  /* 0x0000002184077211 */ /* 0x000fe400008f16ff */
[----:B------:R-:W-:Y:S01]  /*7ba0*/  LDSM.16.MT88.4 R32, [R2+0xf800] ;  /* 0x00f800000220783b */ /* 0x000fe20000004200 */
[----:B------:R-:W-:Y:S01]  /*7bb0*/  PLOP3.LUT P1, PT, PT, PT, UP0, 0x80, 0x0 ;  /* 0x000000000000781c */ /* 0x000fe20003f2f008 */
[----:B------:R-:W-:Y:S02]  /*7bc0*/  @UP3 UIADD3 UR16, UP0, UR16, -0x100, URZ ;  /* 0xffffff0010103890 */ /* 0x000fe4000ff1e03f */
[----:B------:R-:W-:Y:S02]  /*7bd0*/  RED.E.ADD.F32.FTZ.RN.STRONG.GPU [R6.64], R26 ;  /* 0x0000001a0600798e */ /* 0x000fe4000c10e784 */
[----:B------:R-:W-:Y:S02]  /*7be0*/  @UP3 UIADD3.X UR15, UR15, -0x1, URZ, UP0, !UPT ;  /* 0xffffffff0f0f3890 */ /* 0x000fe400087fe43f */
[----:B------:R-:W-:Y:S04]  /*7bf0*/  RED.E.ADD.F32.FTZ.RN.STRONG.GPU [R4.64], R27 ;  /* 0x0000001b0400798e */ /* 0x000fe8000c10e784 */
[----:B------:R-:W1:Y:S02]  /*7c00*/  LDSM.16.MT88.4 R4, [R2+0xf000] ;  /* 0x00f000000204783b */ /* 0x000e640000004200 */
[----:B------:R-:W-:Y:S02]  /*7c10*/  @P1 IADD3 R0, R3, 0x3000, RZ ;  /* 0x0000300003001810 */ /* 0x000fe40007ffe0ff */
        /* <DEDUP_REMOVED lines=221> */
[----:B------:R-:W-:Y:S02]  /*89f0*/  USHF.R.S32.HI UR14, URZ, 0x1f, UR37 ;  /* 0x0000001f3f0e7899 */ /* 0x000fe40008011425 */
[----:B------:R-:W-:Y:S02]  /*8a00*/  UIADD3 UR9, UR9, UR11, URZ ;  /* 0x0000000b09097290 */ /* 0x000fe4000fffe03f */
[----:B------:R-:W-:-:S02]  /*8a10*/  ULDC.64 UR12, c[0x0][0x388] ;  /* 0x0000e200000c7ab9 */ /* 0x000fc40000000a00 */
[----:B------:R-:W-:Y:S02]  /*8a20*/  UIMAD UR7, UR14, UR12, URZ ;  /* 0x0000000c0e0772a4 */ /* 0x000fe4000f8e023f */
[----:B------:R-:W-:Y:S02]  /*8a30*/  UIMAD.WIDE.U32 UR8, UR37, UR12, UR8 ;  /* 0x0000000c250872a5 */ /* 0x000fe4000f8e0008 */
[----:B------:R-:W-:-:S04]  /*8a40*/  UIMAD UR7, UR37, UR13, UR7 ;  /* 0x0000000d250772a4 */ /* 0x000fc8000f8e0207 */
[----:B------:R-:W-:Y:S02]  /*8a50*/  UIADD3 UR15, UR9, UR7, URZ ;  /* 0x00000007090f7290 */ /* 0x000fe4000fffe03f */
[----:B------:R-:W-:Y:S02]  /*8a60*/  UMOV UR14, UR8 ;  /* 0x00000008000e7c82 */ /* 0x000fe40008000000 */
.L_x_107:
        /* <DEDUP_REMOVED lines=11> */
[----:B------:R-:W-:-:S02]  /*8b20*/  USHF.R.S32.HI UR16, URZ, 0x1f, UR37 ;  /* 0x0000001f3f107899 */ /* 0x000fc40008011425 */
[----:B------:R-:W-:Y:S02]  /*8b30*/  UIADD3 UR9, UR9, UR11, URZ ;  /* 0x0000000b09097290 */ /* 0x000fe4000fffe03f */
[----:B------:R-:W-:Y:S02]  /*8b40*/  ULDC.64 UR12, c[0x0][0x390] ;  /* 0x0000e400000c7ab9 */ /* 0x000fe40000000a00 */
[----:B------:R-:W-:Y:S02]  /*8b50*/  UIMAD UR7, UR16, UR12, URZ ;  /* 0x0000000c100772a4 */ /* 0x000fe4000f8e023f */
[----:B------:R-:W-:Y:S02]  /*8b60*/  UIMAD.WIDE.U32 UR8, UR37, UR12, UR8 ;  /* 0x0000000c250872a5 */ /* 0x000fe4000f8e0008 */
[----:B------:R-:W-:-:S04]  /*8b70*/  UIMAD UR7, UR37, UR13, UR7 ;  /* 0x0000000d250772a4 */ /* 0x000fc8000f8e0207 */
[----:B------:R-:W-:Y:S02]  /*8b80*/  UIADD3 UR12, UR9, UR7, URZ ;  /* 0x00000007090c7290 */ /* 0x000fe4000fffe03f */
[----:B------:R-:W-:Y:S02]  /*8b90*/  UMOV UR11, UR8 ;  /* 0x00000008000b7c82 */ /* 0x000fe40008000000 */
.L_x_108:
[----:B------:R-:W-:Y:S01]  /*8ba0*/  BAR.SYNC.DEFER_BLOCKING 0x0 ;  /* 0x0000000000007b1d */ /* 0x000fe20000010000 */
[----:B-1---5:R-:W-:Y:S01]  /*8bb0*/  IMAD.SHL.U32 R3, R144, 0x2, RZ ;  /* 0x0000000290037824 */ /* 0x022fe200078e00ff */
[--C-:B------:R-:W-:Y:S01]  /*8bc0*/  SHF.R.S32.HI R7, RZ, 0x1f, R248.reuse ;  /* 0x0000001fff077819 */ /* 0x100fe200000114f8 */
[----:B------:R-:W-:Y:S01]  /*8bd0*/  USHF.R.S32.HI UR10, URZ, 0x1f, UR22 ;  /* 0x0000001f3f0a7899 */ /* 0x000fe20008011416 */
[----:B------:R-:W-:Y:S01]  /*8be0*/  IMAD.U32 R0, RZ, RZ, UR22 ;  /* 0x00000016ff007e24 */ /* 0x000fe2000f8e00ff */
[----:B------:R-:W-:Y:S01]  /*8bf0*/  UIMAD UR6, UR21, -0x80, UR6 ;  /* 0xffffff80150678a4 */ /* 0x000fe2000f8e0206 */
[----:B------:R-:W1:Y:S01]  /*8c00*/  S2R R9, SR_TID.X ;  /* 0x0000000000097919 */ /* 0x000e620000002100 */
[----:B------:R-:W-:Y:S01]  /*8c10*/  IMAD.MOV.U32 R6, RZ, RZ, R248 ;  /* 0x000000ffff067224 */ /* 0x000fe200078e00f8 */
[----:B------:R-:W-:Y:S01]  /*8c20*/  ULDC.64 UR8, c[0x0][0x3a0] ;  /* 0x0000e80000087ab9 */ /* 0x000fe20000000a00 */
[----:B------:R-:W-:Y:S01]  /*8c30*/  BSSY B0, `(.L_x_109) ;  /* 0x000002e000007945 */ /* 0x000fe20003800000 */
[----:B------:R-:W-:Y:S01]  /*8c40*/  UIMAD UR7, UR10, UR8, URZ ;  /* 0x000000080a0772a4 */ /* 0x000fe2000f8e023f */
[----:B------:R-:W-:Y:S01]  /*8c50*/  IMAD.WIDE.U32 R4, R0, c[0x0][0x3a0], R6 ;  /* 0x0000e80000047a25 */ /* 0x000fe200078e0006 */
[----:B------:R-:W-:-:S02]  /*8c60*/  USHF.R.S32.HI UR13, URZ, 0x1f, UR39 ;  /* 0x0000001f3f0d7899 */ /* 0x000fc40008011427 */
[----:B------:R-:W-:Y:S02]  /*8c70*/  UIMAD UR7, UR22, UR9, UR7 ;  /* 0x00000009160772a4 */ /* 0x000fe4000f8e0207 */
[----:B------:R-:W-:Y:S01]  /*8c80*/  IADD3 R4, P0, R4, UR14, RZ ;  /* 0x0000000e04047c10 */ /* 0x000fe2000ff1e0ff */
[----:B------:R-:W-:-:S03]  /*8c90*/  ULDC.64 UR8, c[0x0][0x3b8] ;  /* 0x0000ee0000087ab9 */ /* 0x000fc60000000a00 */
[----:B------:R-:W-:Y:S01]  /*8ca0*/  IMAD.U32 R8, RZ, RZ, UR7 ;  /* 0x00000007ff087e24 */ /* 0x000fe2000f8e00ff */
[----:B------:R-:W-:Y:S01]  /*8cb0*/  UIMAD UR7, UR13, UR8, URZ ;  /* 0x000000080d0772a4 */ /* 0x000fe2000f8e023f */
[----:B------:R2:W3:Y:S03]  /*8cc0*/  LDS.128 R36, [R3+0xa000] ;  /* 0x00a0000003247984 */ /* 0x0004e60000000c00 */
[----:B------:R-:W-:Y:S01]  /*8cd0*/  IADD3.X R5, R5, UR15, R8, P0, !PT ;  /* 0x0000000f05057c10 */ /* 0x000fe200087fe408 */
[----:B------:R-:W-:Y:S01]  /*8ce0*/  IMAD.U32 R8, RZ, RZ, UR39 ;  /* 0x00000027ff087e24 */ /* 0x000fe2000f8e00ff */
[----:B------:R-:W-:Y:S01]  /*8cf0*/  UIMAD UR7, UR39, UR9, UR7 ;  /* 0x00000009270772a4 */ /* 0x000fe2000f8e0207 */
[----:B------:R2:W4:Y:S01]  /*8d00*/  LDS.128 R32, [R3+0xc000] ;  /* 0x00c0000003207984 */ /* 0x0005220000000c00 */
[----:B-1----:R-:W-:-:S03]  /*8d10*/  SHF.R.S32.HI R0, RZ, 0x1f, R9 ;  /* 0x0000001fff007819 */ /* 0x002fc60000011409 */
[----:B------:R2:W1:Y:S01]  /*8d20*/  LDS.128 R28, [R3+0xe000] ;  /* 0x00e00000031c7984 */ /* 0x0004620000000c00 */
[----:B------:R-:W-:Y:S01]  /*8d30*/  LEA.HI R0, R0, R9, RZ, 0x2 ;  /* 0x0000000900007211 */ /* 0x000fe200078f10ff */
[----:B------:R-:W-:Y:S02]  /*8d40*/  IMAD.WIDE.U32 R8, R8, c[0x0][0x3b8], R4 ;  /* 0x0000ee0008087a25 */ /* 0x000fe400078e0004 */
[----:B------:R2:W1:Y:S01]  /*8d50*/  LDS.128 R48, [R3+0xf000] ;  /* 0x00f0000003307984 */ /* 0x0004620000000c00 */
[----:B------:R-:W-:-:S03]  /*8d60*/  SHF.R.S32.HI R0, RZ, 0x2, R0 ;  /* 0x00000002ff007819 */ /* 0x000fc60000011400 */
        /* <DEDUP_REMOVED lines=26> */
.L_x_110:
[----:B------:R-:W-:Y:S05]  /*8f10*/  BSYNC B0 ;  /* 0x0000000000007941 */ /* 0x000fea0003800000 */
.L_x_109:
        /* <DEDUP_REMOVED lines=20> */
.L_x_112:
[----:B------:R-:W-:Y:S05]  /*9060*/  BSYNC B0 ;  /* 0x0000000000007941 */ /* 0x000fea0003800000 */
.L_x_111:
[----:B------:R-:W-:Y:S01]  /*9070*/  ULDC.64 UR6, c[0x0][0x3a8] ;  /* 0x0000ea0000067ab9 */ /* 0x000fe20000000a00 */
[----:B------:R-:W-:Y:S01]  /*9080*/  IMAD.U32 R3, RZ, RZ, UR22 ;  /* 0x00000016ff037e24 */ /* 0x000fe2000f8e00ff */
        /* <DEDUP_REMOVED lines=29> */
.L_x_114:
[----:B------:R-:W-:Y:S05]  /*9260*/  BSYNC B0 ;  /* 0x0000000000007941 */ /* 0x000fea0003800000 */
.L_x_113:
[----:B------:R-:W-:Y:S05]  /*9270*/  @P3 BRA `(.L_x_88) ;  /* 0x000000f000003947 */ /* 0x000fea0003800000 */
[----:B------:R-:W-:Y:S01]  /*9280*/  IADD3 R0, P0, R0, 0x40, RZ ;  /* 0x0000004000007810 */ /* 0x000fe20007f1e0ff */
[----:B------:R-:W-:Y:S01]  /*9290*/  IMAD.MOV.U32 R7, RZ, RZ, R3 ;  /* 0x000000ffff077224 */ /* 0x000fe200078e0003 */
[----:B------:R-:W-:-:S02]  /*92a0*/  ISETP.GE.AND P2, PT, R248, c[0x0][0x220], PT ;  /* 0x00008800f8007a0c */ /* 0x000fc40003f46270 */
[----:B------:R-:W-:Y:S01]  /*92b0*/  ISETP.GE.AND P1, PT, R223, c[0x0][0x220], PT ;  /* 0x00008800df007a0c */ /* 0x000fe20003f26270 */
        /* <DEDUP_REMOVED lines=9> */
[----:B------:R1:W-:Y:S04]  /*9350*/  @!P1 STG.E.128 [R4.64+0x40], R56 ;  /* 0x0000403804009986 */ /* 0x0003e8000c101d04 */
[----:B------:R1:W-:Y:S02]  /*9360*/  @!P0 STG.E.128 [R4.64+0x80], R52 ;  /* 0x0000803404008986 */ /* 0x0003e4000c101d04 */
.L_x_88:
[----:B------:R-:W-:Y:S05]  /*9370*/  BSYNC B1 ;  /* 0x0000000000017941 */ /* 0x000fea0003800000 */
.L_x_74:
        /* <DEDUP_REMOVED lines=11> */
.L_x_115:
[----:B------:R-:W-:Y:S05]  /*9430*/  EXIT ;  /* 0x000000000000794d */ /* 0x000fea0003800000 */
.L_x_117:
        /* <DEDUP_REMOVED lines=12> */
.L_x_1276:


//--------------------- .text._ZN5flash44flash_bwd_dq_dk_dv_loop_seqk_parallel_kernelI23Flash_bwd_kernel_traitsILi96ELi64ELi128ELi8ELi2ELi4ELi4ELb1ELb0EN7cutlass10bfloat16_tE19Flash_kernel_traitsILi96ELi64ELi128ELi8ES3_EELb0ELb0ELb0ELb0ELb1ELb1ELb0EEEvNS_16Flash_bwd_paramsE --------------------------
	.section	.text._ZN5flash44flash_bwd_dq_dk_dv_loop_seqk_parallel_kernelI23Flash_bwd_kernel_traitsILi96ELi64ELi128ELi8ELi2ELi4ELi4ELb1ELb0EN7cutlass10bfloat16_tE19Flash_kernel_traitsILi96ELi64ELi128ELi8ES3_EELb0ELb0ELb0ELb0ELb1ELb1ELb0EEEvNS_16Flash_bwd_paramsE,"ax",@progbits
	.sectioninfo	@"SHI_REGISTERS=255"
	.align	128
        .global         _ZN5flash44flash_bwd_dq_dk_dv_loop_seqk_parallel_kernelI23Flash_bwd_kernel_traitsILi96ELi64ELi128ELi8ELi2ELi4ELi4ELb1ELb0EN7cutlass10bfloat16_tE19Flash_kernel_traitsILi96ELi64ELi128ELi8ES3_EELb0ELb0ELb0ELb0ELb1ELb1ELb0EEEvNS_16Flash_bwd_paramsE
        .type           _ZN5flash44flash_bwd_dq_dk_dv_loop_seqk_parallel_kernelI23Flash_bwd_kernel_traitsILi96ELi64ELi128ELi8ELi2ELi4ELi4ELb1ELb0EN7cutlass10bfloat16_tE19Flash_kernel_traitsILi96ELi64ELi128ELi8ES3_EELb0ELb0ELb0ELb0ELb1ELb1ELb0EEEvNS_16Flash_bwd_paramsE,@function
        .size           _ZN5flash44flash_bwd_dq_dk_dv_loop_seqk_parallel_kernelI23Flash_bwd_kernel_traitsILi96ELi64ELi128ELi8ELi2ELi4ELi4ELb1ELb0EN7cutlass10bfloat16_tE19Flash_kernel_traitsILi96ELi64ELi128ELi8ES3_EELb0ELb0ELb0ELb0ELb1ELb1ELb0EEEvNS_16Flash_bwd_paramsE,(.L_x_1277 - _ZN5flash44flash_bwd_dq_dk_dv_loop_seqk_parallel_kernelI23Flash_bwd_kernel_traitsILi96ELi64ELi128ELi8ELi2ELi4ELi4ELb1ELb0EN7cutlass10bfloat16_tE19Flash_kernel_traitsILi96ELi64ELi128ELi8ES3_EELb0ELb0ELb0ELb0ELb1ELb1ELb0EEEvNS_16Flash_bwd_paramsE)
        .other          _ZN5flash44flash_bwd_dq_dk_dv_loop_seqk_parallel_kernelI23Flash_bwd_kernel_traitsILi96ELi64ELi128ELi8ELi2ELi4ELi4ELb1ELb0EN7cutlass10bfloat16_tE19Flash_kernel_traitsILi96ELi64ELi128ELi8ES3_EELb0ELb0ELb0ELb0ELb1ELb1ELb0EEEvNS_16Flash_bwd_paramsE,@"STO_CUDA_ENTRY STV_DEFAULT"
_ZN5flash44flash_bwd_dq_dk_dv_loop_seqk_parallel_kernelI23Flash_bwd_kernel_traitsILi96ELi64ELi128ELi8ELi2ELi4ELi4ELb1ELb0EN7cutlass10bfloat16_tE19Flash_kernel_traitsILi96ELi64ELi128ELi8ES3_EELb0ELb0ELb0ELb0ELb1ELb1ELb0EEEvNS_16Flash_bwd_paramsE:
.text._ZN5flash44flash_bwd_dq_dk_dv_loop_seqk_parallel_kernelI23Flash_bwd_kernel_traitsILi96ELi64ELi128ELi8ELi2ELi4ELi4ELb1ELb0EN7cutlass10bfloat16_tE19Flash_kernel_traitsILi96ELi64ELi128ELi8ES3_EELb0ELb0ELb0ELb0ELb1ELb1ELb0EEEvNS_16Flash_bwd_paramsE:
        /* <DEDUP_REMOVED lines=12> */
[----:B------:R-:W-:Y:S01]  /*00c0*/  IMAD.MOV.U32 R230, RZ, RZ, 0x20 ;  /* 0x00000020ffe67424 */ /* 0x000fe200078e00ff */
[----:B------:R-:W-:Y:S01]  /*00d0*/  ULDC UR40, c[0x0][0x22c] ;  /* 0x00008b0000287ab9 */ /* 0x000fe20000000800 */
[----:B------:R-:W-:Y:S01]  /*00e0*/  IMAD.MOV.U32 R240, RZ, RZ, -0x10 ;  /* 0xfffffff0fff07424 */ /* 0x000fe200078e00ff */
[----:B------:R-:W-:Y:S01]  /*00f0*/  ULDC UR18, c[0x0][0x1c0] ;  /* 0x0000700000127ab9 */ /* 0x000fe20000000800 */
[----:B------:R-:W-:Y:S01]  /*0100*/  IMAD.MOV.U32 R227, RZ, RZ, -0x40 ;  /* 0xffffffc0ffe37424 */ /* 0x000fe200078e00ff */
[----:B------:R-:W-:Y:S02]  /*0110*/  UIMAD UR27, UR40, UR18, URZ ;  /* 0x00000012281b72a4 */ /* 0x000fe4000f8e023f */
[----:B------:R-:W-:Y:S02]  /*0120*/  UMOV UR4, 0x80 ;  /* 0x0000008000047882 */ /* 0x000fe40000000000 */
[----:B------:R-:W-:-:S02]  /*0130*/  ULDC UR5, c[0x0][0x210] ;  /* 0x0000840000057ab9 */ /* 0x000fc40000000800 */
[----:B------:R-:W-:Y:S02]  /*0140*/  ULDC UR30, c[0x0][0x234] ;  /* 0x00008d00001e7ab9 */ /* 0x000fe40000000800 */
[----:B------:R-:W-:Y:S02]  /*0150*/  ULDC UR29, c[0x0][0x224] ;  /* 0x00008900001d7ab9 */ /* 0x000fe40000000800 */
[----:B------:R-:W-:Y:S02]  /*0160*/  UIMAD UR30, UR4, UR5, UR30 ;  /* 0x00000005041e72a4 */ /* 0x000fe4000f8e021e */
[----:B------:R-:W-:Y:S02]  /*0170*/  UIADD3 UR29, UR4, UR29, URZ ;  /* 0x0000001d041d7290 */ /* 0x000fe4000fffe03f */
[----:B------:R-:W-:Y:S02]  /*0180*/  USHF.R.S32.HI UR4, URZ, 0x1f, UR40 ;  /* 0x0000001f3f047899 */ /* 0x000fe40008011428 */
[----:B------:R-:W-:Y:S01]  /*0190*/  USHF.L.U32 UR26, UR27, 0x6, URZ ;  /* 0x000000061b1a7899 */ /* 0x000fe2000800063f */
[----:B-1----:R-:W-:Y:S01]  /*01a0*/  SHF.R.S32.HI R0, RZ, 0x1f, R7 ;  /* 0x0000001fff007819 */ /* 0x002fe20000011407 */
[----:B------:R-:W-:-:S02]  /*01b0*/  UIMAD.WIDE.U32 UR40, UR40, UR18, URZ ;  /* 0x00000012282872a5 */ /* 0x000fc4000f8e003f */
[----:B------:R-:W-:Y:S01]  /*01c0*/  ULDC.64 UR42, c[0x0][0x118] ;  /* 0x00004600002a7ab9 */ /* 0x000fe20000000a00 */
[CC--:B------:R-:W-:Y:S01]  /*01d0*/  LEA.HI R4, R0.reuse, R7.reuse, RZ, 0x2 ;  /* 0x0000000700047211 */ /* 0x0c0fe200078f10ff */
[----:B------:R-:W-:Y:S01]  /*01e0*/  ULDC UR11, c[0x0][0x1c0] ;  /* 0x00007000000b7ab9 */ /* 0x000fe20000000800 */
[CC--:B------:R-:W-:Y:S01]  /*01f0*/  LEA.HI R17, R0.reuse, R7.reuse, RZ, 0x3 ;  /* 0x0000000700117211 */ /* 0x0c0fe200078f18ff */
[----:B------:R-:W-:Y:S01]  /*0200*/  ULDC UR10, c[0x0][0x224] ;  /* 0x00008900000a7ab9 */ /* 0x000fe20000000800 */
[CC--:B------:R-:W-:Y:S01]  /*0210*/  LEA.HI R3, R0.reuse, R7.reuse, RZ, 0x5 ;  /* 0x0000000700037211 */ /* 0x0c0fe200078f28ff */
[----:B------:R-:W-:Y:S01]  /*0220*/  UMOV UR12, 0x4 ;  /* 0x00000004000c7882 */ /* 0x000fe20000000000 */
[CC--:B------:R-:W-:Y:S01]  /*0230*/  LEA.HI R10, R0.reuse, R7.reuse, RZ, 0x4 ;  /* 0x00000007000a7211 */ /* 0x0c0fe200078f20ff */
[----:B------:R-:W-:Y:S01]  /*0240*/  ULDC.64 UR38, c[0x0][0x200] ;  /* 0x0000800000267ab9 */ /* 0x000fe20000000a00 */
[CC--:B------:R-:W-:Y:S01]  /*0250*/  LEA.HI R16, R0.reuse, R7.reuse, RZ, 0x6 ;  /* 0x0000000700107211 */ /* 0x0c0fe200078f30ff */
[----:B------:R-:W-:Y:S01]  /*0260*/  ULDC.64 UR36, c[0x0][0x3c8] ;  /* 0x0000f20000247ab9 */ /* 0x000fe20000000a00 */
[----:B------:R-:W-:Y:S01]  /*0270*/  LEA.HI R22, R0, R7, RZ, 0x7 ;  /* 0x0000000700167211 */ /* 0x000fe200078f38ff */
[----:B------:R-:W-:Y:S01]  /*0280*/  ULDC UR9, c[0x0][0x224] ;  /* 0x0000890000097ab9 */ /* 0x000fe20000000800 */
[--C-:B------:R-:W-:Y:S01]  /*0290*/  SHF.R.S32.HI R0, RZ, 0x2, R4.reuse ;  /* 0x00000002ff007819 */ /* 0x100fe20000011404 */
[----:B------:R-:W-:Y:S01]  /*02a0*/  ULDC UR8, c[0x0][0x22c] ;  /* 0x00008b0000087ab9 */ /* 0x000fe20000000800 */
[----:B------:R-:W-:Y:S01]  /*02b0*/  SHF.R.S32.HI R2, RZ, 0x1f, R4 ;  /* 0x0000001fff027819 */ /* 0x000fe20000011404 */
[----:B------:R-:W-:Y:S01]  /*02c0*/  UIMAD UR18, UR4, UR18, URZ ;  /* 0x00000012041272a4 */ /* 0x000fe2000f8e023f */
[----:B------:R-:W-:Y:S01]  /*02d0*/  SHF.R.S32.HI R6, RZ, 0x3, R17 ;  /* 0x00000003ff067819 */ /* 0x000fe20000011411 */
[----:B------:R-:W-:Y:S01]  /*02e0*/  USHF.R.S32.HI UR21, URZ, 0x1f, UR26 ;  /* 0x0000001f3f157899 */ /* 0x000fe2000801141a */
[----:B------:R-:W-:Y:S01]  /*02f0*/  LOP3.LUT R5, R4, 0xfffffffc, RZ, 0xc0, !PT ;  /* 0xfffffffc04057812 */ /* 0x000fe200078ec0ff */
[----:B------:R-:W-:Y:S01]  /*0300*/  UMOV UR16, 0xffffd000 ;  /* 0xffffd00000107882 */ /* 0x000fe20000000000 */
[-C--:B------:R-:W-:Y:S01]  /*0310*/  LEA.HI R2, R2, R0.reuse, RZ, 0x3 ;  /* 0x0000000002027211 */ /* 0x080fe200078f18ff */
[----:B------:R-:W-:Y:S01]  /*0320*/  IMAD.SHL.U32 R6, R6, 0x40, RZ ;  /* 0x0000004006067824 */ /* 0x000fe200078e00ff */
[----:B------:R-:W-:Y:S01]  /*0330*/  LEA.HI R4, R4, R0, RZ, 0x1 ;  /* 0x0000000004047211 */ /* 0x000fe200078f08ff */
[----:B------:R-:W-:Y:S01]  /*0340*/  IMAD.IADD R19, R7, 0x1, -R5 ;  /* 0x0000000107137824 */ /* 0x000fe200078e0a05 */
[----:B------:R-:W-:-:S02]  /*0350*/  LOP3.LUT R2, R2, 0xfffffff8, RZ, 0xc0, !PT ;  /* 0xfffffff802027812 */ /* 0x000fc400078ec0ff */
[----:B------:R-:W-:Y:S01]  /*0360*/  LOP3.LUT R4, R4, 0x7fffffe, RZ, 0xc0, !PT ;  /* 0x07fffffe04047812 */ /* 0x000fe200078ec0ff */
[----:B------:R-:W-:Y:S01]  /*0370*/  IMAD.SHL.U32 R9, R19, 0x8, RZ ;  /* 0x0000000813097824 */ /* 0x000fe200078e00ff */
[----:B------:R-:W-:Y:S01]  /*0380*/  LOP3.LUT R12, R3, 0xffffffe0, RZ, 0xc0, !PT ;  /* 0xffffffe0030c7812 */ /* 0x000fe200078ec0ff */
[C---:B------:R-:W-:Y:S01]  /*0390*/  IMAD.IADD R11, R0.reuse, 0x1, -R2 ;  /* 0x00000001000b7824 */ /* 0x040fe200078e0a02 */
[----:B------:R-:W-:Y:S01]  /*03a0*/  LOP3.LUT R13, R17, 0xfffffff8, RZ, 0xc0, !PT ;  /* 0xfffffff8110d7812 */ /* 0x000fe200078ec0ff */
[----:B------:R-:W-:Y:S01]  /*03b0*/  IMAD.IADD R15, R0, 0x1, -R4 ;  /* 0x00000001000f7824 */ /* 0x000fe200078e0a04 */
[----:B------:R-:W-:Y:S01]  /*03c0*/  LOP3.LUT R8, R10, 0xfffffff0, RZ, 0xc0, !PT ;  /* 0xfffffff00a087812 */ /* 0x000fe200078ec0ff */
[C---:B------:R-:W-:Y:S01]  /*03d0*/  IMAD.IADD R12, R7.reuse, 0x1, -R12 ;  /* 0x00000001070c7824 */ /* 0x040fe200078e0a0c */
[----:B------:R-:W-:Y:S01]  /*03e0*/  LOP3.LUT R2, R6, 0xc0, RZ, 0xc0, !PT ;  /* 0x000000c006027812 */ /* 0x000fe200078ec0ff */
[C---:B------:R-:W-:Y:S01]  /*03f0*/  IMAD.IADD R13, R7.reuse, 0x1, -R13 ;  /* 0x00000001070d7824 */ /* 0x040fe200078e0a0d */
[--C-:B------:R-:W-:Y:S01]  /*0400*/  SHF.R.S32.HI R0, RZ, 0x5, R3.reuse ;  /* 0x00000005ff007819 */ /* 0x100fe20000011403 */
[----:B------:R-:W-:Y:S01]  /*0410*/  IMAD.IADD R7, R7, 0x1, -R8 ;  /* 0x0000000107077824 */ /* 0x000fe200078e0a08 */
[----:B------:R-:W-:-:S02]  /*0420*/  SHF.R.S32.HI R4, RZ, 0x1f, R3 ;  /* 0x0000001fff047819 */ /* 0x000fc40000011403 */
[----:B------:R-:W-:Y:S02]  /*0430*/  LOP3.LUT R9, R2, 0x18, R9, 0xf8, !PT ;  /* 0x0000001802097812 */ /* 0x000fe400078ef809 */
[----:B------:R-:W-:Y:S02]  /*0440*/  SHF.R.U32.HI R6, RZ, 0x3, R2 ;  /* 0x00000003ff067819 */ /* 0x000fe40000011602 */
[-C--:B------:R-:W-:Y:S02]  /*0450*/  LEA.HI R5, R3, R0.reuse, RZ, 0x1 ;  /* 0x0000000003057211 */ /* 0x080fe400078f08ff */
[----:B------:R-:W-:Y:S02]  /*0460*/  LEA.HI R2, R4, R0, RZ, 0x2 ;  /* 0x0000000004027211 */ /* 0x000fe400078f10ff */
[----:B------:R-:W-:Y:S02]  /*0470*/  SHF.R.S32.HI R8, RZ, 0x4, R10 ;  /* 0x00000004ff087819 */ /* 0x000fe4000001140a */
[----:B------:R-:W-:-:S02]  /*0480*/  LOP3.LUT R5, R5, 0xfffffffe, RZ, 0xc0, !PT ;  /* 0xfffffffe05057812 */ /* 0x000fc400078ec0ff */
[----:B------:R-:W-:Y:S02]  /*0490*/  LOP3.LUT R2, R2, 0xfffffffc, RZ, 0xc0, !PT ;  /* 0xfffffffc02027812 */ /* 0x000fe400078ec0ff */
[----:B------:R-:W-:Y:S01]  /*04a0*/  LEA.HI R3, R10, R8, RZ, 0x1 ;  /* 0x000000080a037211 */ /* 0x000fe200078f08ff */
[C---:B------:R-:W-:Y:S01]  /*04b0*/  IMAD.IADD R231, R0.reuse, 0x1, -R5 ;  /* 0x0000000100e77824 */ /* 0x040fe200078e0a05 */
[----:B------:R-:W-:Y:S01]  /*04c0*/  LOP3.LUT R6, R9, R6, RZ, 0x3c, !PT ;  /* 0x0000000609067212 */ /* 0x000fe200078e3cff */
[C---:B------:R-:W-:Y:S01]  /*04d0*/  IMAD.IADD R14, R0.reuse, 0x1, -R2 ;  /* 0x00000001000e7824 */ /* 0x040fe200078e0a02 */
[----:B------:R-:W-:Y:S01]  /*04e0*/  LOP3.LUT R3, R3, 0xfffffffe, RZ, 0xc0, !PT ;  /* 0xfffffffe03037812 */ /* 0x000fe200078ec0ff */
[----:B------:R-:W-:Y:S01]  /*04f0*/  IMAD R0, R0, 0x8, R15 ;  /* 0x0000000800007824 */ /* 0x000fe200078e020f */
[----:B------:R-:W-:Y:S02]  /*0500*/  LEA.HI R4, R13, R13, RZ, 0x1 ;  /* 0x0000000d0d047211 */ /* 0x000fe400078f08ff */
[----:B------:R-:W-:Y:S01]  /*0510*/  SHF.R.S32.HI R9, RZ, 0x1f, R12 ;  /* 0x0000001fff097819 */ /* 0x000fe2000001140c */
[----:B------:R-:W-:Y:S01]  /*0520*/  IMAD.IADD R15, R8, 0x1, -R3 ;  /* 0x00000001080f7824 */ /* 0x000fe200078e0a03 */
[----:B------:R-:W-:Y:S01]  /*0530*/  SHF.R.S32.HI R3, RZ, 0x1f, R7 ;  /* 0x0000001fff037819 */ /* 0x000fe20000011407 */
[----:B------:R-:W-:Y:S01]  /*0540*/  IMAD.U32 R2, R0, 0x20, R6 ;  /* 0x0000002000027824 */ /* 0x000fe200078e0006 */
[----:B------:R-:W-:-:S02]  /*0550*/  LOP3.LUT R0, R4, 0x3fffffe, RZ, 0xc0, !PT ;  /* 0x03fffffe04007812 */ /* 0x000fc400078ec0ff */
[----:B------:R-:W-:Y:S02]  /*0560*/  SHF.R.S32.HI R10, RZ, 0x6, R16 ;  /* 0x00000006ff0a7819 */ /* 0x000fe40000011410 */
[----:B------:R-:W-:Y:S01]  /*0570*/  LEA.HI R21, R9, R12, RZ, 0x2 ;  /* 0x0000000c09157211 */ /* 0x000fe200078f10ff */
[----:B------:R1:W-:Y:S01]  /*0580*/  STL [R1+0x20], R2 ;  /* 0x0000200201007387 */ /* 0x0003e20000100800 */
[----:B------:R-:W-:Y:S01]  /*0590*/  LEA.HI R12, R3, R7, RZ, 0x3 ;  /* 0x00000007030c7211 */ /* 0x000fe200078f18ff */
[----:B------:R-:W-:Y:S01]  /*05a0*/  IMAD.IADD R6, R13, 0x1, -R0 ;  /* 0x000000010d067824 */ /* 0x000fe200078e0a00 */
[C---:B------:R-:W-:Y:S01]  /*05b0*/  LOP3.LUT R5, R11.reuse, 0x1, RZ, 0xc0, !PT ;  /* 0x000000010b057812 */ /* 0x040fe200078ec0ff */
[----:B------:R-:W-:Y:S01]  /*05c0*/  IMAD R0, R10, 0x4, R15 ;  /* 0x000000040a007824 */ /* 0x000fe200078e020f */
[----:B------:R-:W-:Y:S02]  /*05d0*/  LOP3.LUT R3, R12, 0xfffffff8, RZ, 0xc0, !PT ;  /* 0xfffffff80c037812 */ /* 0x000fe400078ec0ff */
[----:B------:R-:W-:Y:S01]  /*05e0*/  LEA.HI R9, R11, R11, RZ, 0x1 ;  /* 0x0000000b0b097211 */ /* 0x000fe200078f08ff */
[----:B------:R-:W-:Y:S01]  /*05f0*/  IMAD R20, R0, 0x8, R6 ;  /* 0x0000000800147824 */ /* 0x000fe200078e0206 */
[----:B------:R-:W-:Y:S01]  /*0600*/  SHF.R.S32.HI R0, RZ, 0x1, R4 ;  /* 0x00000001ff007819 */ /* 0x000fe20000011404 */
[----:B------:R-:W-:Y:S01]  /*0610*/  IMAD.IADD R16, R7, 0x1, -R3 ;  /* 0x0000000107107824 */ /* 0x000fe200078e0a03 */
[----:B------:R-:W-:Y:S01]  /*0620*/  ISETP.NE.U32.AND P5, PT, R5, 0x1, PT ;  /* 0x000000010500780c */ /* 0x000fe20003fa5070 */
[----:B------:R-:W-:Y:S01]  /*0630*/  IMAD.SHL.U32 R3, R13, 0x40, RZ ;  /* 0x000000400d037824 */ /* 0x000fe200078e00ff */
[C---:B------:R-:W-:Y:S01]  /*0640*/  LOP3.LUT P6, RZ, R0.reuse, 0x2, RZ, 0xc0, !PT ;  /* 0x0000000200ff7812 */ /* 0x040fe200078cc0ff */
[----:B------:R-:W-:Y:S01]  /*0650*/  IMAD.SHL.U32 R0, R0, 0x40, RZ ;  /* 0x0000004000007824 */ /* 0x000fe200078e00ff */
[----:B------:R-:W-:-:S02]  /*0660*/  LOP3.LUT P4, RZ, R11, 0x2, RZ, 0xc0, !PT ;  /* 0x000000020bff7812 */ /* 0x000fc4000788c0ff */
[----:B------:R-:W-:Y:S02]  /*0670*/  LOP3.LUT R6, R3, 0x1c0, RZ, 0xc0, !PT ;  /* 0x000001c003067812 */ /* 0x000fe400078ec0ff */
[----:B------:R-:W-:Y:S02]  /*0680*/  LOP3.LUT R0, R0, 0xc0, RZ, 0xc0, !PT ;  /* 0x000000c000007812 */ /* 0x000fe400078ec0ff */
[----:B------:R-:W-:Y:S02]  /*0690*/  SEL R221, R230, 0xffffffe0, !P6 ;  /* 0xffffffe0e6dd7807 */ /* 0x000fe40007000000 */
[----:B------:R-:W-:Y:S02]  /*06a0*/  SEL R240, R240, 0x10, !P5 ;  /* 0x00000010f0f07807 */ /* 0x000fe40006800000 */
[----:B-1----:R-:W-:-:S04]  /*06b0*/  LEA.HI R2, R7, R7, RZ, 0x1 ;  /* 0x0000000707027211 */ /* 0x002fc800078f08ff */
[----:B------:R-:W-:Y:S02]  /*06c0*/  LOP3.LUT R8, R2, 0x7fffffe, RZ, 0xc0, !PT ;  /* 0x07fffffe02087812 */ /* 0x000fe400078ec0ff */
[----:B------:R-:W-:-:S03]  /*06d0*/  SHF.R.S32.HI R4, RZ, 0x1f, R2 ;  /* 0x0000001fff047819 */ /* 0x000fc60000011402 */
[----:B------:R-:W-:Y:S01]  /*06e0*/  IMAD.IADD R18, R7, 0x1, -R8 ;  /* 0x0000000107127824 */ /* 0x000fe200078e0a08 */
[----:B------:R-:W-:Y:S01]  /*06f0*/  SHF.R.S32.HI R7, RZ, 0x1, R2 ;  /* 0x00000001ff077819 */ /* 0x000fe20000011402 */
[----:B------:R-:W-:-:S03]  /*0700*/  IMAD.SHL.U32 R2, R14, 0x10, RZ ;  /* 0x000000100e027824 */ /* 0x000fc600078e00ff */
[----:B------:R-:W-:Y:S02]  /*0710*/  LEA.HI R3, R4, R7, RZ, 0x2 ;  /* 0x0000000704037211 */ /* 0x000fe400078f10ff */
[----:B------:R-:W-:Y:S02]  /*0720*/  LOP3.LUT R4, R0, 0x8, R17, 0xf8, !PT ;  /* 0x0000000800047812 */ /* 0x000fe400078ef811 */
[----:B------:R-:W-:Y:S02]  /*0730*/  LOP3.LUT R5, R3, 0xfffffffc, RZ, 0xc0, !PT ;  /* 0xfffffffc03057812 */ /* 0x000fe400078ec0ff */
[----:B------:R-:W-:Y:S02]  /*0740*/  SHF.R.U32.HI R3, RZ, 0x3, R0 ;  /* 0x00000003ff037819 */ /* 0x000fe40000011600 */
[----:B------:R-:W-:Y:S01]  /*0750*/  LOP3.LUT R0, R9, 0x3fffffe, RZ, 0xc0, !PT ;  /* 0x03fffffe09007812 */ /* 0x000fe200078ec0ff */
[----:B------:R-:W-:Y:S01]  /*0760*/  IMAD.IADD R13, R7, 0x1, -R5 ;  /* 0x00000001070d7824 */ /* 0x000fe200078e0a05 */
[----:B------:R-:W-:Y:S01]  /*0770*/  LOP3.LUT R2, R6, 0x30, R2, 0xf8, !PT ;  /* 0x0000003006027812 */ /* 0x000fe200078ef802 */
[----:B------:R-:W-:Y:S01]  /*0780*/  IMAD.SHL.U32 R5, R19, 0x2, RZ ;  /* 0x0000000213057824 */ /* 0x000fe200078e00ff */
[----:B------:R-:W-:Y:S01]  /*0790*/  LOP3.LUT R222, R4, R3, RZ, 0x3c, !PT ;  /* 0x0000000304de7212 */ /* 0x000fe200078e3cff */
[C---:B------:R-:W-:Y:S01]  /*07a0*/  IMAD.IADD R7, R11.reuse, 0x1, -R0 ;  /* 0x000000010b077824 */ /* 0x040fe200078e0a00 */
[----:B------:R-:W-:Y:S01]  /*07b0*/  LOP3.LUT R8, R2, 0x8, R17, 0xf8, !PT ;  /* 0x0000000802087812 */ /* 0x000fe200078ef811 */
[----:B------:R-:W-:Y:S01]  /*07c0*/  IMAD.SHL.U32 R0, R11, 0x40, RZ ;  /* 0x000000400b007824 */ /* 0x000fe200078e00ff */
[----:B------:R-:W-:Y:S01]  /*07d0*/  SHF.R.U32.HI R3, RZ, 0x3, R6 ;  /* 0x00000003ff037819 */ /* 0x000fe20000011606 */
[----:B------:R-:W-:Y:S01]  /*07e0*/  IMAD.SHL.U32 R4, R10, 0x20, RZ ;  /* 0x000000200a047824 */ /* 0x000fe200078e00ff */
[----:B------:R-:W-:Y:S01]  /*07f0*/  SHF.R.S32.HI R2, RZ, 0x3, R12 ;  /* 0x00000003ff027819 */ /* 0x000fe2000001140c */
[----:B------:R-:W-:Y:S01]  /*0800*/  IMAD.U32 R222, R20, 0x20, R222 ;  /* 0x0000002014de7824 */ /* 0x000fe200078e00de */
[----:B------:R-:W-:-:S02]  /*0810*/  LOP3.LUT R0, R0, 0x1c0, RZ, 0xc0, !PT ;  /* 0x000001c000007812 */ /* 0x000fc400078ec0ff */
[----:B------:R-:W-:Y:S01]  /*0820*/  LOP3.LUT R10, R8, R3, RZ, 0x3c, !PT ;  /* 0x00000003080a7212 */ /* 0x000fe200078e3cff */
[----:B------:R-:W-:Y:S01]  /*0830*/  IMAD R18, R2, 0x8, R18 ;  /* 0x0000000802127824 */ /* 0x000fe200078e0212 */
[----:B------:R-:W-:Y:S01]  /*0840*/  LOP3.LUT R4, R0, 0x20, R4, 0xf8, !PT ;  /* 0x0000002000047812 */ /* 0x000fe200078ef804 */
[C---:B------:R-:W-:Y:S01]  /*0850*/  IMAD R225, R14.reuse, 0x2, R2 ;  /* 0x000000020ee17824 */ /* 0x040fe200078e0202 */
[----:B------:R-:W-:Y:S01]  /*0860*/  SHF.R.U32.HI R3, RZ, 0x3, R0 ;  /* 0x00000003ff037819 */ /* 0x000fe20000011600 */
[----:B------:R-:W-:Y:S01]  /*0870*/  IMAD R0, R14, 0x200, R5 ;  /* 0x000002000e007824 */ /* 0x000fe200078e0205 */
[----:B------:R-:W-:Y:S01]  /*0880*/  SHF.R.S32.HI R2, RZ, 0x7, R22 ;  /* 0x00000007ff027819 */ /* 0x000fe20000011416 */
[----:B------:R-:W-:Y:S01]  /*0890*/  IMAD R221, R222, 0x2, R221 ;  /* 0x00000002dedd7824 */ /* 0x000fe200078e02dd */
[----:B------:R-:W-:Y:S01]  /*08a0*/  LOP3.LUT R6, R4, R3, RZ, 0x3c, !PT ;  /* 0x0000000304067212 */ /* 0x000fe200078e3cff */
[----:B------:R-:W-:Y:S01]  /*08b0*/  IMAD R11, R7, 0x20, R0 ;  /* 0x00000020070b7824 */ /* 0x000fe200078e0200 */
[----:B------:R-:W-:Y:S01]  /*08c0*/  SHF.R.S32.HI R0, RZ, 0x1, R9 ;  /* 0x00000001ff007819 */ /* 0x000fe20000011409 */
[----:B------:R-:W-:-:S02]  /*08d0*/  IMAD R3, R2, 0x1000, R5 ;  /* 0x0000100002037824 */ /* 0x000fc400078e0205 */
[----:B------:R-:W-:Y:S01]  /*08e0*/  IMAD.SHL.U32 R2, R2, 0x8, RZ ;  /* 0x0000000802027824 */ /* 0x000fe200078e00ff */
[C---:B------:R-:W-:Y:S01]  /*08f0*/  LOP3.LUT P3, RZ, R0.reuse, 0x2, RZ, 0xc0, !PT ;  /* 0x0000000200ff7812 */ /* 0x040fe2000786c0ff */
[----:B------:R-:W-:Y:S02]  /*0900*/  IMAD.SHL.U32 R0, R0, 0x40, RZ ;  /* 0x0000004000007824 */ /* 0x000fe400078e00ff */
[----:B------:R-:W-:Y:S01]  /*0910*/  IMAD R5, R231, 0x400, R3 ;  /* 0x00000400e7057824 */ /* 0x000fe200078e0203 */
[----:B------:R-:W-:Y:S01]  /*0920*/  LOP3.LUT R2, R2, 0x8, RZ, 0xc0, !PT ;  /* 0x0000000802027812 */ /* 0x000fe200078ec0ff */
[C---:B------:R-:W-:Y:S01]  /*0930*/  IMAD.SHL.U32 R4, R15.reuse, 0x10, RZ ;  /* 0x000000100f047824 */ /* 0x040fe200078e00ff */
[----:B------:R-:W-:Y:S01]  /*0940*/  LOP3.LUT R0, R0, 0xc0, RZ, 0xc0, !PT ;  /* 0x000000c000007812 */ /* 0x000fe200078ec0ff */
[----:B------:R-:W-:Y:S01]  /*0950*/  IMAD.IADD R243, R6, 0x1, R5 ;  /* 0x0000000106f37824 */ /* 0x000fe200078e0205 */
[----:B------:R-:W-:Y:S01]  /*0960*/  R2P PR, R16, 0x6 ;  /* 0x0000000610007804 */ /* 0x000fe20000000000 */
[----:B------:R-:W-:Y:S01]  /*0970*/  IMAD.SHL.U32 R5, R15, 0x8, RZ ;  /* 0x000000080f057824 */ /* 0x000fe200078e00ff */
[----:B------:R-:W-:Y:S01]  /*0980*/  SHF.R.U32.HI R3, RZ, 0x3, R0 ;  /* 0x00000003ff037819 */ /* 0x000fe20000011600 */
[----:B------:R-:W-:Y:S01]  /*0990*/  IMAD.SHL.U32 R243, R243, 0x2, RZ ;  /* 0x00000002f3f37824 */ /* 0x000fe200078e00ff */
[----:B------:R-:W-:Y:S01]  /*09a0*/  LOP3.LUT R7, R2, 0x10, R4, 0xf8, !PT ;  /* 0x0000001002077812 */ /* 0x000fe200078ef804 */
[----:B------:R-:W-:Y:S01]  /*09b0*/  IMAD.SHL.U32 R222, R222, 0x2, RZ ;  /* 0x00000002dede7824 */ /* 0x000fe200078e00ff */
[----:B------:R-:W-:Y:S01]  /*09c0*/  LOP3.LUT R8, R3, R0, R2, 0x1e, !PT ;  /* 0x0000000003087212 */ /* 0x000fe200078e1e02 */
[----:B------:R-:W-:Y:S01]  /*09d0*/  IMAD.SHL.U32 R0, R16, 0x40, RZ ;  /* 0x0000004010007824 */ /* 0x000fe200078e00ff */
[----:B------:R-:W-:Y:S01]  /*09e0*/  LOP3.LUT R5, R5, 0x8, RZ, 0xc0, !PT ;  /* 0x0000000805057812 */ /* 0x000fe200078ec0ff */
[----:B------:R-:W-:Y:S01]  /*09f0*/  IMAD.SHL.U32 R2, R13, 0x40, RZ ;  /* 0x000000400d027824 */ /* 0x000fe200078e00ff */
[----:B------:R-:W-:Y:S01]  /*0a00*/  SEL R226, R230, 0xffffffe0, !P1 ;  /* 0xffffffe0e6e27807 */ /* 0x000fe20004800000 */
[----:B------:R-:W-:Y:S01]  /*0a10*/  IMAD.IADD R8, R8, 0x1, R11 ;  /* 0x0000000108087824 */ /* 0x000fe200078e020b */
[----:B------:R-:W-:Y:S01]  /*0a20*/  LOP3.LUT R0, R0, 0x1c0, RZ, 0xc0, !PT ;  /* 0x000001c000007812 */ /* 0x000fe200078ec0ff */
[----:B------:R-:W-:Y:S01]  /*0a30*/  IMAD R3, R15, 0x200, R10 ;  /* 0x000002000f037824 */ /* 0x000fe200078e020a */
[----:B------:R-:W-:Y:S01]  /*0a40*/  LOP3.LUT R2, R2, 0xc0, RZ, 0xc0, !PT ;  /* 0x000000c002027812 */ /* 0x000fe200078ec0ff */
[----:B------:R-:W-:Y:S01]  /*0a50*/  IMAD.IADD R241, R243, 0x1, R240 ;  /* 0x00000001f3f17824 */ /* 0x000fe200078e02f0 */
[----:B------:R-:W-:-:S02]  /*0a60*/  SHF.R.U32.HI R6, RZ, 0x3, R0 ;  /* 0x00000003ff067819 */ /* 0x000fc40000011600 */
[--C-:B------:R-:W-:Y:S02]  /*0a70*/  SHF.R.U32.HI R4, RZ, 0x3, R2.reuse ;  /* 0x00000003ff047819 */ /* 0x100fe40000011602 */
[--C-:B------:R-:W-:Y:S01]  /*0a80*/  LOP3.LUT R6, R6, R0, R5.reuse, 0x1e, !PT ;  /* 0x0000000006067212 */ /* 0x100fe200078e1e05 */
[----:B------:R-:W-:Y:S01]  /*0a90*/  IMAD.SHL.U32 R0, R18, 0x20, RZ ;  /* 0x0000002012007824 */ /* 0x000fe200078e00ff */
[C---:B------:R-:W-:Y:S02]  /*0aa0*/  LOP3.LUT R5, R4.reuse, R2, R5, 0x1e, !PT ;  /* 0x0000000204057212 */ /* 0x040fe400078e1e05 */
[----:B------:R-:W-:Y:S01]  /*0ab0*/  LOP3.LUT R2, R4, R7, R2, 0x1e, !PT ;  /* 0x0000000704027212 */ /* 0x000fe200078e1e02 */
[----:B------:R-:W-:Y:S01]  /*0ac0*/  IMAD.U32 R225, R225, 0x200, R6 ;  /* 0x00000200e1e17824 */ /* 0x000fe200078e0006 */
[----:B------:R-:W-:Y:S02]  /*0ad0*/  SHF.R.S32.HI R4, RZ, 0x2, R21 ;  /* 0x00000002ff047819 */ /* 0x000fe40000011415 */
[----:B------:R-:W-:Y:S01]  /*0ae0*/  SEL R227, R227, 0x40, P2 ;  /* 0x00000040e3e37807 */ /* 0x000fe20001000000 */
[----:B------:R-:W-:Y:S01]  /*0af0*/  IMAD.IADD R229, R0, 0x1, R2 ;  /* 0x0000000100e57824 */ /* 0x000fe200078e0202 */
[----:B------:R-:W-:Y:S01]  /*0b00*/  LEA R225, R225, 0xf000, 0x1 ;  /* 0x0000f000e1e17811 */ /* 0x000fe200078e08ff */
[C---:B------:R-:W-:Y:S01]  /*0b10*/  IMAD R23, R231.reuse, 0x10, R4 ;  /* 0x00000010e7177824 */ /* 0x040fe200078e0204 */
[----:B------:R-:W-:Y:S01]  /*0b20*/  LEA R4, R8, 0x9000, 0x1 ;  /* 0x0000900008047811 */ /* 0x000fe200078e08ff */
[----:B------:R-:W-:Y:S01]  /*0b30*/  IMAD R231, R231, 0x200, R0 ;  /* 0x00000200e7e77824 */ /* 0x000fe200078e0200 */
[----:B------:R-:W-:Y:S01]  /*0b40*/  IADD3 R242, R243, 0x20, RZ ;  /* 0x00000020f3f27810 */ /* 0x000fe20007ffe0ff */
[----:B------:R-:W-:Y:S01]  /*0b50*/  IMAD.IADD R226, R225, 0x1, R226 ;  /* 0x00000001e1e27824 */ /* 0x000fe200078e02e2 */
[----:B------:R-:W-:Y:S01]  /*0b60*/  IADD3 R0, R23, -0x40, RZ ;  /* 0xffffffc017007810 */ /* 0x000fe20007ffe0ff */
[----:B------:R-:W-:Y:S01]  /*0b70*/  STL [R1+0x2c], R23 ;  /* 0x00002c1701007387 */ /* 0x000fe20000100800 */
[----:B------:R-:W-:Y:S01]  /*0b80*/  @P4 IADD3 R242, R243, -0x20, RZ ;  /* 0xffffffe0f3f24810 */ /* 0x000fe20007ffe0ff */
[----:B------:R-:W-:Y:S01]  /*0b90*/  IMAD.IADD R228, R225, 0x1, R227 ;  /* 0x00000001e1e47824 */ /* 0x000fe200078e02e3 */
[----:B------:R-:W-:Y:S01]  /*0ba0*/  SHF.R.S32.HI R2, RZ, 0x1f, R0 ;  /* 0x0000001fff027819 */ /* 0x000fe20000011400 */
[----:B------:R-:W-:Y:S01]  /*0bb0*/  IMAD.IADD R231, R231, 0x1, R5 ;  /* 0x00000001e7e77824 */ /* 0x000fe200078e0205 */
[----:B------:R-:W-:Y:S01]  /*0bc0*/  LOP3.LUT P0, RZ, R13, 0x2, RZ, 0xc0, !PT ;  /* 0x000000020dff7812 */ /* 0x000fe2000780c0ff */
[----:B------:R-:W-:Y:S01]  /*0bd0*/  IMAD.IADD R240, R240, 0x1, R242 ;  /* 0x00000001f0f07824 */ /* 0x000fe200078e02f2 */
[C---:B------:R-:W-:Y:S01]  /*0be0*/  SHF.L.U64.HI R2, R0.reuse, 0x2, R2 ;  /* 0x0000000200027819 */ /* 0x040fe20000010202 */
[----:B------:R-:W-:Y:S01]  /*0bf0*/  IMAD.SHL.U32 R0, R0, 0x4, RZ ;  /* 0x0000000400007824 */ /* 0x000fe200078e00ff */
[----:B------:R-:W-:Y:S01]  /*0c00*/  SEL R230, R230, 0xffffffe0, !P0 ;  /* 0xffffffe0e6e67807 */ /* 0x000fe20004000000 */
[----:B------:R-:W-:-:S02]  /*0c10*/  IMAD.IADD R227, R226, 0x1, R227 ;  /* 0x00000001e2e37824 */ /* 0x000fc400078e02e3 */
[----:B------:R1:W-:Y:S04]  /*0c20*/  STL [R1+0x28], R2 ;  /* 0x0000280201007387 */ /* 0x0003e80000100800 */
[----:B------:R2:W-:Y:S04]  /*0c30*/  STL [R1+0x24], R0 ;  /* 0x0000240001007387 */ /* 0x0005e80000100800 */
[----:B------:R3:W-:Y:S01]  /*0c40*/  STL [R1+0x10], R4 ;  /* 0x0000100401007387 */ /* 0x0007e20000100800 */
[----:B-1----:R-:W-:Y:S01]  /*0c50*/  IMAD.SHL.U32 R2, R3, 0x2, RZ ;  /* 0x0000000203027824 */ /* 0x002fe200078e00ff */
[----:B--2---:R-:W-:-:S02]  /*0c60*/  IADD3 R0, R4, 0x20, RZ ;  /* 0x0000002004007810 */ /* 0x004fc40007ffe0ff */
[----:B------:R-:W-:-:S05]  /*0c70*/  @P3 IADD3 R0, R4, -0x20, RZ ;  /* 0xffffffe004003810 */ /* 0x000fca0007ffe0ff */
[----:B------:R3:W-:Y:S02]  /*0c80*/  STL [R1+0x14], R0 ;  /* 0x0000140001007387 */ /* 0x0007e40000100800 */
.L_x_126:
[----:B------:R-:W-:Y:S01]  /*0c90*/  ULDC.64 UR4, c[0x0][0x258] ;  /* 0x0000960000047ab9 */ /* 0x000fe20000000a00 */
[----:B------:R-:W-:Y:S01]  /*0ca0*/  ISETP.NE.U32.AND P1, PT, RZ, c[0x0][0x250], PT ;  /* 0x00009400ff007a0c */ /* 0x000fe20003f25070 */
[----:B------:R-:W-:Y:S02]  /*0cb0*/  UISETP.NE.U32.AND UP1, UPT, URZ, UR4, UPT ;  /* 0x000000043f00728c */ /* 0x000fe4000bf25070 */
[----:B------:R-:W-:Y:S01]  /*0cc0*/  ULDC.64 UR6, c[0x0][0x258] ;  /* 0x0000960000067ab9 */ /* 0x000fe20000000a00 */
[----:B------:R-:W-:Y:S01]  /*0cd0*/  ISETP.NE.AND.EX P1, PT, RZ, c[0x0][0x254], PT, P1 ;  /* 0x00009500ff007a0c */ /* 0x000fe20003f25310 */
[----:B------:R-:W-:-:S06]  /*0ce0*/  UISETP.NE.AND.EX UP1, UPT, URZ, UR5, UPT, UP1 ;  /* 0x000000053f00728c */ /* 0x000fcc000bf25310 */
[----:B------:R-:W-:-:S05]  /*0cf0*/  PLOP3.LUT P0, PT, PT, PT, UP1, 0x80, 0x0 ;  /* 0x000000000000781c */ /* 0x000fca0003f0f018 */
[----:B------:R-:W-:Y:S01]  /*0d00*/  @UP1 UMOV UR4, 0x4 ;  /* 0x0000000400041882 */ /* 0x000fe20000000000 */
[----:B-1----:R-:W1:Y:S01]  /*0d10*/  @P1 S2R R7, SR_CTAID.Y ;  /* 0x0000000000071919 */ /* 0x002e620000002600 */
[----:B------:R-:W-:-:S06]  /*0d20*/  @P1 IMAD.MOV.U32 R6, RZ, RZ, 0x4 ;  /* 0x00000004ff061424 */ /* 0x000fcc00078e00ff */
[----:B---3--:R-:W2:Y:S01]  /*0d30*/  @P0 S2R R0, SR_CTAID.Y ;  /* 0x0000000000000919 */ /* 0x008ea20000002600 */
[----:B-1----:R-:W-:-:S06]  /*0d40*/  @P1 IMAD.WIDE R6, R7, R6, c[0x0][0x250] ;  /* 0x0000940007061625 */ /* 0x002fcc00078e0206 */
[----:B------:R-:W3:Y:S01]  /*0d50*/  @P1 LDG.E R6, [R6.64] ;  /* 0x0000002a06061981 */ /* 0x000ee2000c1e1900 */
[----:B--2---:R-:W1:Y:S02]  /*0d60*/  @P0 R2UR UR5, R0 ;  /* 0x00000000000503c2 */ /* 0x004e6400000e0000 */
[----:B-1----:R-:W-:-:S06]  /*0d70*/  @UP1 UIMAD.WIDE UR4, UR5, UR4, UR6 ;  /* 0x00000004050412a5 */ /* 0x002fcc000f8e0206 */
[----:B------:R-:W-:Y:S02]  /*0d80*/  IMAD.U32 R4, RZ, RZ, UR4 ;  /* 0x00000004ff047e24 */ /* 0x000fe4000f8e00ff */
[----:B------:R-:W-:Y:S01]  /*0d90*/  IMAD.U32 R5, RZ, RZ, UR5 ;  /* 0x00000005ff057e24 */ /* 0x000fe2000f8e00ff */
[----:B------:R-:W-:Y:S02]  /*0da0*/  UMOV UR15, URZ ;  /* 0x0000003f000f7c82 */ /* 0x000fe40008000000 */
[----:B------:R-:W-:Y:S02]  /*0db0*/  ULDC.64 UR4, c[0x0][0x268] ;  /* 0x00009a0000047ab9 */ /* 0x000fe40000000a00 */
[----:B------:R-:W2:Y:S01]  /*0dc0*/  @P0 LDG.E R0, [R4.64] ;  /* 0x0000002a04000981 */ /* 0x000ea2000c1e1900 */
[----:B------:R-:W-:-:S04]  /*0dd0*/  @!UP1 UISETP.NE.U32.AND UP0, UPT, URZ, UR4, UPT ;  /* 0x000000043f00928c */ /* 0x000fc8000bf05070 */
[----:B------:R-:W-:-:S03]  /*0de0*/  @!UP1 UISETP.NE.AND.EX UP0, UPT, URZ, UR5, UPT, UP0 ;  /* 0x000000053f00928c */ /* 0x000fc6000bf05300 */
[----:B------:R-:W-:Y:S02]  /*0df0*/  ULDC.64 UR4, c[0x0][0x218] ;  /* 0x0000860000047ab9 */ /* 0x000fe40000000a00 */
[----:B------:R-:W-:Y:S01]  /*0e00*/  @!UP1 USEL UR5, URZ, UR5, !UP0 ;  /* 0x000000053f059287 */ /* 0x000fe2000c000000 */
[----:B---3--:R-:W1:Y:S08]  /*0e10*/  @P1 R2UR UR15, R6 ;  /* 0x00000000060f13c2 */ /* 0x008e7000000e0000 */
[----:B--2---:R-:W1:Y:S02]  /*0e20*/  @P0 R2UR UR6, R0 ;  /* 0x00000000000603c2 */ /* 0x004e6400000e0000 */
[----:B-1----:R-:W-:-:S02]  /*0e30*/  @UP1 UIADD3 UR7, UR6, -UR15, URZ ;  /* 0x8000000f06071290 */ /* 0x002fc4000fffe03f */
[----:B------:R-:W-:Y:S02]  /*0e40*/  USHF.L.U32 UR6, UR34, 0x7, URZ ;  /* 0x0000000722067899 */ /* 0x000fe4000800063f */
[----:B------:R-:W-:-:S04]  /*0e50*/  @!UP1 UIADD3 UR7, UR5, UR4, -UR15 ;  /* 0x0000000405079290 */ /* 0x000fc8000fffe80f */
[----:B------:R-:W-:-:S06]  /*0e60*/  UISETP.GE.AND UP0, UPT, UR6, UR7, UPT ;  /* 0x000000070600728c */ /* 0x000fcc000bf06270 */
[----:B------:R-:W-:-:S13]  /*0e70*/  PLOP3.LUT P0, PT, PT, PT, UP0, 0x80, 0x0 ;  /* 0x000000000000781c */ /* 0x000fda0003f0f008 */
[----:B------:R-:W-:Y:S05]  /*0e80*/  @P0 BRA `(.L_x_118) ;  /* 0x0000538000000947 */ /* 0x000fea0003800000 */
[----:B------:R-:W-:Y:S01]  /*0e90*/  IABS R6, c[0x0][0x1c8] ;  /* 0x0000720000067a13 */ /* 0x000fe20000000000 */
[----:B------:R-:W1:Y:S01]  /*0ea0*/  S2R R3, SR_CTAID.Z ;  /* 0x0000000000037919 */ /* 0x000e620000002700 */
[----:B------:R-:W2:Y:S01]  /*0eb0*/  S2UR UR25, SR_CTAID.Z ;  /* 0x00000000001979c3 */ /* 0x000ea20000002700 */
[----:B------:R-:W-:Y:S01]  /*0ec0*/  ULDC UR28, c[0x0][0x1c8] ;  /* 0x00007200001c7ab9 */ /* 0x000fe20000000800 */
[----:B------:R-:W3:Y:S01]  /*0ed0*/  I2F.RP R4, R6 ;  /* 0x0000000600047306 */ /* 0x000ee20000209400 */
[----:B------:R-:W-:Y:S01]  /*0ee0*/  ULDC UR17, c[0x0][0x214] ;  /* 0x0000850000117ab9 */ /* 0x000fe20000000800 */
[----:B------:R-:W-:Y:S01]  /*0ef0*/  ISETP.NE.AND P2, PT, RZ, c[0x0][0x1c8], PT ;  /* 0x00007200ff007a0c */ /* 0x000fe20003f45270 */
[----:B------:R-:W-:Y:S02]  /*0f00*/  ULDC.U8 UR7, c[0x0][0x328] ;  /* 0x0000ca0000077ab9 */ /* 0x000fe40000000000 */
[----:B------:R-:W-:Y:S01]  /*0f10*/  UIADD3 UR20, UR17, 0x3f, URZ ;  /* 0x0000003f11147890 */ /* 0x000fe2000fffe03f */
[----:B------:R-:W4:Y:S01]  /*0f20*/  S2UR UR13, SR_CTAID.Y ;  /* 0x00000000000d79c3 */ /* 0x000f220000002600 */
[----:B------:R-:W-:-:S02]  /*0f30*/  ULDC.64 UR4, c[0x0][0x240] ;  /* 0x0000900000047ab9 */ /* 0x000fc40000000a00 */
[----:B------:R-:W-:Y:S02]  /*0f40*/  UISETP.NE.AND UP0, UPT, UR7, URZ, UPT ;  /* 0x0000003f0700728c */ /* 0x000fe4000bf05270 */
[----:B------:R-:W-:Y:S02]  /*0f50*/  UISETP.NE.U32.AND UP1, UPT, URZ, UR4, UPT ;  /* 0x000000043f00728c */ /* 0x000fe4000bf25070 */
[----:B------:R-:W-:Y:S02]  /*0f60*/  USHF.R.S32.HI UR33, URZ, 0x1f, UR20 ;  /* 0x0000001f3f217899 */ /* 0x000fe40008011414 */
[----:B------:R-:W-:Y:S01]  /*0f70*/  UISETP.NE.AND.EX UP1, UPT, URZ, UR5, UPT, UP1 ;  /* 0x000000053f00728c */ /* 0x000fe2000bf25310 */
[----:B---3--:R-:W3:Y:S01]  /*0f80*/  MUFU.RCP R4, R4 ;  /* 0x0000000400047308 */ /* 0x008ee20000001000 */
[----:B------:R-:W-:Y:S02]  /*0f90*/  ULEA.HI UR33, UR33, UR20, URZ, 0x6 ;  /* 0x0000001421217291 */ /* 0x000fe4000f8f303f */
[----:B------:R-:W-:Y:S01]  /*0fa0*/  ULDC UR4, c[0x0][0x214] ;  /* 0x0000850000047ab9 */ /* 0x000fe20000000800 */
[----:B-1----:R-:W-:Y:S01]  /*0fb0*/  IABS R3, R3 ;  /* 0x0000000300037213 */ /* 0x002fe20000000000 */
[----:B--2---:R-:W-:-:S02]  /*0fc0*/  ULOP3.LUT UR28, UR25, UR28, URZ, 0x3c, !UPT ;  /* 0x0000001c191c7292 */ /* 0x004fc4000f8e3c3f */
[----:B------:R-:W-:Y:S02]  /*0fd0*/  ULDC UR32, c[0x0][0x22c] ;  /* 0x00008b0000207ab9 */ /* 0x000fe40000000800 */
[----:B------:R-:W-:Y:S02]  /*0fe0*/  ULDC UR5, c[0x0][0x1c0] ;  /* 0x0000700000057ab9 */ /* 0x000fe40000000800 */
[----:B------:R-:W-:Y:S01]  /*0ff0*/  ISETP.LE.AND P1, PT, RZ, UR28, PT ;  /* 0x0000001cff007c0c */ /* 0x000fe2000bf23270 */
[----:B------:R-:W-:Y:S02]  /*1000*/  ULDC.U8 UR19, c[0x0][0x3d0] ;  /* 0x0000f40000137ab9 */ /* 0x000fe40000000000 */
[----:B----4-:R-:W-:Y:S01]  /*1010*/  UIMAD.WIDE UR44, UR13, 0x80, URZ ;  /* 0x000000800d2c78a5 */ /* 0x010fe2000f8e023f */
[----:B---3--:R-:W-:Y:S01]  /*1020*/  IADD3 R4, R4, 0xffffffe, RZ ;  /* 0x0ffffffe04047810 */ /* 0x008fe20007ffe0ff */
[----:B------:R-:W-:Y:S01]  /*1030*/  @UP0 UIMAD UR7, UR13, UR4, URZ ;  /* 0x000000040d0702a4 */ /* 0x000fe2000f8e023f */
[----:B------:R-:W-:Y:S01]  /*1040*/  ISETP.NE.AND P4, PT, RZ, UR19, PT ;  /* 0x00000013ff007c0c */ /* 0x000fe2000bf85270 */
[----:B------:R-:W-:Y:S01]  /*1050*/  USEL UR20, UR44, URZ, UP1 ;  /* 0x0000003f2c147287 */ /* 0x000fe20008800000 */
[----:B------:R-:W1:Y:S01]  /*1060*/  F2I.FTZ.U32.TRUNC.NTZ R5, R4 ;  /* 0x0000000400057305 */ /* 0x000e62000021f000 */
[----:B------:R-:W-:-:S02]  /*1070*/  ULOP3.LUT UR44, UR33, 0xffffffc0, URZ, 0xc0, !UPT ;  /* 0xffffffc0212c7892 */ /* 0x000fc4000f8ec03f */
[----:B------:R-:W-:Y:S02]  /*1080*/  UIMAD UR32, UR25, UR32, URZ ;  /* 0x00000020192072a4 */ /* 0x000fe4000f8e023f */
[----:B------:R-:W-:Y:S02]  /*1090*/  @!UP0 UIMAD UR5, UR13, UR5, UR25 ;  /* 0x000000050d0582a4 */ /* 0x000fe4000f8e0219 */
[----:B------:R-:W-:Y:S02]  /*10a0*/  UIADD3 UR44, UR44, -0x40, URZ ;  /* 0xffffffc02c2c7890 */ /* 0x000fe4000fffe03f */
[----:B------:R-:W-:Y:S02]  /*10b0*/  ULDC UR31, c[0x0][0x234] ;  /* 0x00008d00001f7ab9 */ /* 0x000fe40000000800 */
[----:B------:R-:W-:Y:S02]  /*10c0*/  ULDC UR23, c[0x0][0x1c0] ;  /* 0x0000700000177ab9 */ /* 0x000fe40000000800 */
[----:B------:R-:W-:-:S02]  /*10d0*/  USEL UR19, UR45, URZ, UP1 ;  /* 0x0000003f2d137287 */ /* 0x000fc40008800000 */
[----:B------:R-:W-:Y:S01]  /*10e0*/  @UP0 UIMAD UR31, UR25, UR31, UR7 ;  /* 0x0000001f191f02a4 */ /* 0x000fe2000f8e0207 */
[--C-:B-1----:R-:W-:Y:S01]  /*10f0*/  IMAD.MOV R0, RZ, RZ, -R5.reuse ;  /* 0x000000ffff007224 */ /* 0x102fe200078e0a05 */
[----:B------:R-:W-:Y:S01]  /*1100*/  USHF.R.S32.HI UR46, URZ, 0x1f, UR15 ;  /* 0x0000001f3f2e7899 */ /* 0x000fe2000801140f */
[----:B------:R-:W-:Y:S01]  /*1110*/  IMAD.MOV.U32 R4, RZ, RZ, RZ ;  /* 0x000000ffff047224 */ /* 0x000fe200078e00ff */
[----:B------:R-:W-:Y:S01]  /*1120*/  USHF.R.S32.HI UR14, URZ, 0x1f, UR6 ;  /* 0x0000001f3f0e7899 */ /* 0x000fe20008011406 */
[----:B------:R-:W-:Y:S01]  /*1130*/  IMAD R0, R0, R6, RZ ;  /* 0x0000000600007224 */ /* 0x000fe200078e02ff */
[----:B------:R-:W-:Y:S02]  /*1140*/  USHF.R.S32.HI UR35, URZ, 0x1f, UR13 ;  /* 0x0000001f3f237899 */ /* 0x000fe4000801140d */
[----:B------:R-:W-:Y:S01]  /*1150*/  USHF.R.S32.HI UR24, URZ, 0x1f, UR25 ;  /* 0x0000001f3f187899 */ /* 0x000fe20008011419 */
[----:B------:R-:W-:Y:S01]  /*1160*/  IMAD.HI.U32 R0, R5, R0, R4 ;  /* 0x0000000005007227 */ /* 0x000fe200078e0004 */
[----:B------:R-:W-:-:S02]  /*1170*/  USHF.R.S32.HI UR23, URZ, 0x1f, UR23 ;  /* 0x0000001f3f177899 */ /* 0x000fc40008011417 */
[----:B------:R-:W-:Y:S01]  /*1180*/  USHF.R.S32.HI UR22, URZ, 0x1f, UR32 ;  /* 0x0000001f3f167899 */ /* 0x000fe20008011420 */
[----:B------:R-:W-:Y:S01]  /*1190*/  IMAD.MOV.U32 R4, RZ, RZ, R3 ;  /* 0x000000ffff047224 */ /* 0x000fe200078e0003 */
[----:B------:R-:W-:Y:S02]  /*11a0*/  @!UP0 UIMAD UR31, UR5, UR4, URZ ;  /* 0x00000004051f82a4 */ /* 0x000fe4000f8e023f */
[----:B------:R-:W-:Y:S01]  /*11b0*/  USHF.R.S32.HI UR45, URZ, 0x1f, UR44 ;  /* 0x0000001f3f2d7899 */ /* 0x000fe2000801142c */
[----:B------:R-:W-:-:S04]  /*11c0*/  IMAD.HI.U32 R0, R0, R4, RZ ;  /* 0x0000000400007227 */ /* 0x000fc800078e00ff */
[----:B------:R-:W-:-:S04]  /*11d0*/  IMAD.MOV R3, RZ, RZ, -R0 ;  /* 0x000000ffff037224 */ /* 0x000fc800078e0a00 */
[C---:B------:R-:W-:Y:S02]  /*11e0*/  IMAD R3, R6.reuse, R3, R4 ;  /* 0x0000000306037224 */ /* 0x040fe400078e0204 */
[----:B------:R-:W1:Y:S03]  /*11f0*/  S2R R4, SR_CTAID.X ;  /* 0x0000000000047919 */ /* 0x000e660000002500 */
[----:B------:R-:W-:-:S13]  /*1200*/  ISETP.GT.U32.AND P3, PT, R6, R3, PT ;  /* 0x000000030600720c */ /* 0x000fda0003f64070 */
[----:B------:R-:W-:Y:S01]  /*1210*/  @!P3 IMAD.IADD R3, R3, 0x1, -R6 ;  /* 0x000000010303b824 */ /* 0x000fe200078e0a06 */
[----:B------:R-:W-:-:S04]  /*1220*/  @!P3 IADD3 R0, R0, 0x1, RZ ;  /* 0x000000010000b810 */ /* 0x000fc80007ffe0ff */
[----:B------:R-:W-:Y:S01]  /*1230*/  ISETP.GE.U32.AND P0, PT, R3, R6, PT ;  /* 0x000000060300720c */ /* 0x000fe20003f06070 */
[----:B-1----:R-:W-:-:S04]  /*1240*/  IMAD.WIDE.U32 R22, R4, c[0x0][0x3d8], RZ ;  /* 0x0000f60004167a25 */ /* 0x002fc800078e00ff */
[----:B------:R-:W-:Y:S01]  /*1250*/  IMAD R3, R4, c[0x0][0x3dc], R23 ;  /* 0x0000f70004037a24 */ /* 0x000fe200078e0217 */
[----:B------:R-:W-:-:S04]  /*1260*/  SEL R22, R22, RZ, P4 ;  /* 0x000000ff16167207 */ /* 0x000fc80002000000 */
[----:B------:R-:W-:-:S03]  /*1270*/  SEL R20, R3, RZ, P4 ;  /* 0x000000ff03147207 */ /* 0x000fc60002000000 */
[----:B------:R-:W-:Y:S02]  /*1280*/  @P0 IADD3 R0, R0, 0x1, RZ ;  /* 0x0000000100000810 */ /* 0x000fe40007ffe0ff */
[----:B------:R-:W-:-:S03]  /*1290*/  PLOP3.LUT P0, PT, PT, PT, UP0, 0x80, 0x0 ;  /* 0x000000000000781c */ /* 0x000fc60003f0f008 */
[----:B------:R-:W-:Y:S01]  /*12a0*/  @!P1 IMAD.MOV R0, RZ, RZ, -R0 ;  /* 0x000000ffff009224 */ /* 0x000fe200078e0a00 */
[----:B------:R-:W-:-:S04]  /*12b0*/  @!P2 LOP3.LUT R0, RZ, c[0x0][0x1c8], RZ, 0x33, !PT ;  /* 0x00007200ff00aa12 */ /* 0x000fc800078e33ff */
[----:B------:R-:W-:-:S05]  /*12c0*/  SHF.R.S32.HI R19, RZ, 0x1f, R0 ;  /* 0x0000001fff137819 */ /* 0x000fca0000011400 */
[----:B------:R-:W-:Y:S05]  /*12d0*/  @!P0 BRA `(.L_x_119) ;  /* 0x0000003000008947 */ /* 0x000fea0003800000 */
[----:B------:R-:W-:-:S04]  /*12e0*/  UIMAD UR28, UR29, UR13, URZ ;  /* 0x0000000d1d1c72a4 */ /* 0x000fc8000f8e023f */
[----:B------:R-:W-:Y:S01]  /*12f0*/  UIMAD UR28, UR30, UR25, UR28 ;  /* 0x000000191e1c72a4 */ /* 0x000fe2000f8e021c */
[----:B------:R-:W-:Y:S05]  /*1300*/  BRA `(.L_x_120) ;  /* 0x0000002000007947 */ /* 0x000fea0003800000 */
.L_x_119:
[----:B------:R-:W-:-:S04]  /*1310*/  UIMAD UR28, UR13, UR11, UR25 ;  /* 0x0000000b0d1c72a4 */ /* 0x000fc8000f8e0219 */
[----:B------:R-:W-:Y:S02]  /*1320*/  UIMAD UR28, UR28, UR10, URZ ;  /* 0x0000000a1c1c72a4 */ /* 0x000fe4000f8e023f */
.L_x_120:
[----:B------:R-:W2:Y:S04]  /*1330*/  LDL R27, [R1+0x20] ;  /* 0x00002000011b7983 */ /* 0x000ea80000100800 */
[----:B------:R-:W3:Y:S01]  /*1340*/  LDL R26, [R1+0x2c] ;  /* 0x00002c00011a7983 */ /* 0x000ee20000100800 */
[----:B------:R-:W-:Y:S02]  /*1350*/  UIADD3 UR15, UP0, UR6, UR15, URZ ;  /* 0x0000000f060f7290 */ /* 0x000fe4000ff1e03f */
[----:B------:R-:W-:Y:S01]  /*1360*/  ULDC.64 UR4, c[0x0][0x1a0] ;  /* 0x0000680000047ab9 */ /* 0x000fe20000000a00 */
[----:B------:R-:W1:Y:S01]  /*1370*/  S2R R23, SR_TID.X ;  /* 0x0000000000177919 */ /* 0x000e620000002100 */
[----:B------:R-:W-:Y:S02]  /*1380*/  UIADD3.X UR14, UR46, UR14, URZ, UP0, !UPT ;  /* 0x0000000e2e0e7290 */ /* 0x000fe400087fe43f */
[----:B------:R-:W-:Y:S01]  /*1390*/  ULDC.64 UR6, c[0x0][0x368] ;  /* 0x0000da0000067ab9 */ /* 0x000fe20000000a00 */
[----:B------:R-:W4:Y:S01]  /*13a0*/  S2R R25, SR_CTAID.Y ;  /* 0x0000000000197919 */ /* 0x000f220000002600 */
[----:B------:R-:W-:Y:S01]  /*13b0*/  UIMAD UR4, UR14, UR4, URZ ;  /* 0x000000040e0472a4 */ /* 0x000fe2000f8e023f */
[----:B------:R-:W-:Y:S01]  /*13c0*/  IMAD.U32 R6, RZ, RZ, UR15 ;  /* 0x0000000fff067e24 */ /* 0x000fe2000f8e00ff */
[----:B------:R-:W-:Y:S01]  /*13d0*/  UIMAD UR6, UR35, UR6, URZ ;  /* 0x00000006230672a4 */ /* 0x000fe2000f8e023f */
[----:B------:R-:W-:Y:S01]  /*13e0*/  IMAD.U32 R8, RZ, RZ, UR15 ;  /* 0x0000000fff087e24 */ /* 0x000fe2000f8e00ff */
[----:B------:R-:W-:-:S02]  /*13f0*/  ULEA.HI.SX32 UR33, UR33, 0xffffffff, 0x1a ;  /* 0xffffffff21217891 */ /* 0x000fc4000f8fd23f */
[----:B------:R-:W-:Y:S02]  /*1400*/  UIMAD UR7, UR13, UR7, UR6 ;  /* 0x000000070d0772a4 */ /* 0x000fe4000f8e0206 */
[----:B------:R-:W-:Y:S02]  /*1410*/  UIMAD UR6, UR15, UR5, UR4 ;  /* 0x000000050f0672a4 */ /* 0x000fe4000f8e0204 */
[----:B------:R-:W-:Y:S02]  /*1420*/  UIADD3 UR31, UR44, UR31, URZ ;  /* 0x0000001f2c1f7290 */ /* 0x000fe4000fffe03f */
[----:B------:R-:W-:Y:S02]  /*1430*/  ULDC.64 UR4, c[0x0][0x198] ;  /* 0x0000660000047ab9 */ /* 0x000fe40000000a00 */
[----:B------:R-:W-:-:S04]  /*1440*/  UIMAD UR4, UR14, UR4, URZ ;  /* 0x000000040e0472a4 */ /* 0x000fc8000f8e023f */
[----:B------:R-:W-:Y:S01]  /*1450*/  UIMAD UR5, UR15, UR5, UR4 ;  /* 0x000000050f0572a4 */ /* 0x000fe2000f8e0204 */
[----:B-1----:R-:W-:-:S04]  /*1460*/  SHF.R.S32.HI R24, RZ, 0x1f, R23 ;  /* 0x0000001fff187819 */ /* 0x002fc80000011417 */
[----:B------:R-:W-:-:S04]  /*1470*/  LEA.HI R16, R24, R23, RZ, 0x2 ;  /* 0x0000001718107211 */ /* 0x000fc800078f10ff */
[----:B------:R-:W-:Y:S02]  /*1480*/  LOP3.LUT R4, R16, 0xfffffffc, RZ, 0xc0, !PT ;  /* 0xfffffffc10047812 */ /* 0x000fe400078ec0ff */
[----:B------:R-:W-:-:S03]  /*1490*/  SHF.R.S32.HI R16, RZ, 0x2, R16 ;  /* 0x00000002ff107819 */ /* 0x000fc60000011410 */
[----:B------:R-:W-:Y:S01]  /*14a0*/  IMAD.IADD R4, R23, 0x1, -R4 ;  /* 0x0000000117047824 */ /* 0x000fe200078e0a04 */
[----:B------:R-:W-:Y:S02]  /*14b0*/  SHF.R.S32.HI R21, RZ, 0x1f, R16 ;  /* 0x0000001fff157819 */ /* 0x000fe40000011410 */
[----:B------:R-:W-:Y:S01]  /*14c0*/  IADD3 R3, P0, R16, UR44, RZ ;  /* 0x0000002c10037c10 */ /* 0x000fe2000ff1e0ff */
[----:B------:R-:W-:-:S03]  /*14d0*/  IMAD.SHL.U32 R4, R4, 0x8, RZ ;  /* 0x0000000804047824 */ /* 0x000fc600078e00ff */
[----:B------:R-:W-:Y:S02]  /*14e0*/  IADD3.X R12, R21, UR45, RZ, P0, !PT ;  /* 0x0000002d150c7c10 */ /* 0x000fe400087fe4ff */
[----:B------:R-:W-:-:S03]  /*14f0*/  SHF.R.S32.HI R5, RZ, 0x1f, R4 ;  /* 0x0000001fff057819 */ /* 0x000fc60000011404 */
[----:B------:R-:W-:Y:S02]  /*1500*/  IMAD R13, R12, c[0x0][0x190], RZ ;  /* 0x000064000c0d7a24 */ /* 0x000fe400078e02ff */
[----:B------:R-:W-:-:S04]  /*1510*/  IMAD.WIDE.U32 R6, R6, c[0x0][0x198], R4 ;  /* 0x0000660006067a25 */ /* 0x000fc800078e0004 */
[--C-:B------:R-:W-:Y:S01]  /*1520*/  IMAD.WIDE.U32 R8, R8, c[0x0][0x1a0], R4.reuse ;  /* 0x0000680008087a25 */ /* 0x100fe200078e0004 */
[----:B------:R-:W-:Y:S01]  /*1530*/  IADD3 R7, R7, UR5, RZ ;  /* 0x0000000507077c10 */ /* 0x000fe2000fffe0ff */
[----:B------:R-:W-:Y:S02]  /*1540*/  ULDC.64 UR4, c[0x0][0x180] ;  /* 0x0000600000047ab9 */ /* 0x000fe40000000a00 */
[----:B----4-:R-:W-:Y:S01]  /*1550*/  IMAD.WIDE.U32 R10, R25, c[0x0][0x368], R4 ;  /* 0x0000da00190a7a25 */ /* 0x010fe200078e0004 */
[----:B------:R-:W-:Y:S01]  /*1560*/  IADD3 R9, R9, UR6, RZ ;  /* 0x0000000609097c10 */ /* 0x000fe2000fffe0ff */
[----:B------:R-:W-:Y:S02]  /*1570*/  UIMAD UR4, UR35, UR4, URZ ;  /* 0x00000004230472a4 */ /* 0x000fe4000f8e023f */
[----:B------:R-:W-:Y:S01]  /*1580*/  IMAD R14, R12, c[0x0][0x370], RZ ;  /* 0x0000dc000c0e7a24 */ /* 0x000fe200078e02ff */
[----:B------:R-:W-:Y:S01]  /*1590*/  IADD3 R11, R11, UR7, RZ ;  /* 0x000000070b0b7c10 */ /* 0x000fe2000fffe0ff */
[----:B------:R-:W-:Y:S01]  /*15a0*/  ULDC.64 UR6, c[0x0][0x188] ;  /* 0x0000620000067ab9 */ /* 0x000fe20000000a00 */
[C---:B------:R-:W-:Y:S01]  /*15b0*/  IMAD R17, R3.reuse, c[0x0][0x194], R13 ;  /* 0x0000650003117a24 */ /* 0x040fe200078e020d */
[----:B------:R-:W-:Y:S01]  /*15c0*/  UIMAD UR6, UR35, UR6, URZ ;  /* 0x00000006230672a4 */ /* 0x000fe2000f8e023f */
[----:B------:R-:W-:-:S03]  /*15d0*/  IMAD.WIDE.U32 R12, R3, c[0x0][0x190], R4 ;  /* 0x00006400030c7a25 */ /* 0x000fc600078e0004 */
[----:B------:R-:W-:Y:S01]  /*15e0*/  UIMAD UR7, UR13, UR7, UR6 ;  /* 0x000000070d0772a4 */ /* 0x000fe2000f8e0206 */
[C---:B------:R-:W-:Y:S01]  /*15f0*/  IMAD R18, R3.reuse, c[0x0][0x374], R14 ;  /* 0x0000dd0003127a24 */ /* 0x040fe200078e020e */
[----:B------:R-:W-:Y:S01]  /*1600*/  UIMAD UR6, UR13, UR5, UR4 ;  /* 0x000000050d0672a4 */ /* 0x000fe2000f8e0204 */
[----:B------:R-:W-:Y:S01]  /*1610*/  IMAD.WIDE.U32 R14, R3, c[0x0][0x370], R10 ;  /* 0x0000dc00030e7a25 */ /* 0x000fe200078e000a */
[----:B------:R-:W-:Y:S01]  /*1620*/  MOV R10, R12 ;  /* 0x0000000c000a7202 */ /* 0x000fe20000000f00 */
[----:B------:R-:W-:Y:S02]  /*1630*/  ULDC.64 UR4, c[0x0][0x178] ;  /* 0x00005e0000047ab9 */ /* 0x000fe40000000a00 */
[----:B------:R-:W-:Y:S01]  /*1640*/  IMAD.IADD R11, R13, 0x1, R17 ;  /* 0x000000010d0b7824 */ /* 0x000fe200078e0211 */
[----:B------:R-:W-:Y:S01]  /*1650*/  UIMAD UR4, UR35, UR4, URZ ;  /* 0x00000004230472a4 */ /* 0x000fe2000f8e023f */
[----:B------:R-:W1:Y:S01]  /*1660*/  S2R R13, SR_CTAID.Z ;  /* 0x00000000000d7919 */ /* 0x000e620000002700 */
[----:B------:R-:W-:-:S04]  /*1670*/  IMAD.WIDE.U32 R4, R25, c[0x0][0x180], R6 ;  /* 0x0000600019047a25 */ /* 0x000fc800078e0006 */
[----:B------:R-:W-:Y:S01]  /*1680*/  IMAD.WIDE.U32 R8, R25, c[0x0][0x188], R8 ;  /* 0x0000620019087a25 */ /* 0x000fe200078e0008 */
[----:B------:R-:W-:Y:S01]  /*1690*/  IADD3 R5, R5, UR6, RZ ;  /* 0x0000000605057c10 */ /* 0x000fe2000fffe0ff */
[----:B------:R-:W-:Y:S02]  /*16a0*/  UIMAD UR6, UR13, UR5, UR4 ;  /* 0x000000050d0672a4 */ /* 0x000fe4000f8e0204 */
[----:B------:R-:W-:Y:S01]  /*16b0*/  IMAD.WIDE.U32 R10, R25, c[0x0][0x178], R10 ;  /* 0x00005e00190a7a25 */ /* 0x000fe200078e000a */
[----:B------:R-:W-:Y:S01]  /*16c0*/  ULDC.64 UR4, c[0x0][0x1a8] ;  /* 0x00006a0000047ab9 */ /* 0x000fe20000000a00 */
[----:B------:R-:W-:Y:S01]  /*16d0*/  IADD3 R7, R9, UR7, RZ ;  /* 0x0000000709077c10 */ /* 0x000fe2000fffe0ff */
[----:B------:R-:W-:Y:S01]  /*16e0*/  UIMAD UR4, UR24, UR4, URZ ;  /* 0x00000004180472a4 */ /* 0x000fe2000f8e023f */
[----:B------:R-:W-:Y:S01]  /*16f0*/  IMAD R12, R19, c[0x0][0x1b0], RZ ;  /* 0x00006c00130c7a24 */ /* 0x000fe200078e02ff */
[----:B------:R-:W-:Y:S01]  /*1700*/  IADD3 R11, R11, UR6, RZ ;  /* 0x000000060b0b7c10 */ /* 0x000fe2000fffe0ff */
[----:B------:R-:W-:Y:S01]  /*1710*/  IMAD.MOV.U32 R6, RZ, RZ, R8 ;  /* 0x000000ffff067224 */ /* 0x000fe200078e0008 */
[----:B------:R-:W-:Y:S01]  /*1720*/  UIMAD UR6, UR25, UR5, UR4 ;  /* 0x00000005190672a4 */ /* 0x000fe2000f8e0204 */
[----:B------:R-:W-:-:S02]  /*1730*/  IMAD R3, R19, c[0x0][0x1b8], RZ ;  /* 0x00006e0013037a24 */ /* 0x000fc400078e02ff */
[C---:B------:R-:W-:Y:S01]  /*1740*/  IMAD R17, R0.reuse, c[0x0][0x1b4], R12 ;  /* 0x00006d0000117a24 */ /* 0x040fe200078e020c */
[----:B------:R-:W-:Y:S01]  /*1750*/  ULDC.64 UR4, c[0x0][0x378] ;  /* 0x0000de0000047ab9 */ /* 0x000fe20000000a00 */
[----:B------:R-:W-:Y:S01]  /*1760*/  IMAD.WIDE.U32 R4, R0, c[0x0][0x1b0], R4 ;  /* 0x00006c0000047a25 */ /* 0x000fe200078e0004 */
[----:B------:R-:W-:-:S03]  /*1770*/  UIMAD UR4, UR24, UR4, URZ ;  /* 0x00000004180472a4 */ /* 0x000fc6000f8e023f */
[C---:B------:R-:W-:Y:S01]  /*1780*/  IMAD R3, R0.reuse, c[0x0][0x1bc], R3 ;  /* 0x00006f0000037a24 */ /* 0x040fe200078e0203 */
[----:B------:R-:W-:Y:S01]  /*1790*/  IADD3 R5, R5, R17, RZ ;  /* 0x0000001105057210 */ /* 0x000fe20007ffe0ff */
[----:B------:R-:W-:Y:S01]  /*17a0*/  IMAD.WIDE.U32 R6, R0, c[0x0][0x1b8], R6 ;  /* 0x00006e0000067a25 */ /* 0x000fe200078e0006 */
[----:B------:R-:W-:-:S03]  /*17b0*/  UIMAD UR4, UR25, UR5, UR4 ;  /* 0x00000005190472a4 */ /* 0x000fc6000f8e0204 */
[----:B------:R-:W-:Y:S02]  /*17c0*/  IMAD.IADD R9, R15, 0x1, R18 ;  /* 0x000000010f097824 */ /* 0x000fe400078e0212 */
[----:B------:R-:W-:Y:S02]  /*17d0*/  IMAD.MOV.U32 R8, RZ, RZ, R14 ;  /* 0x000000ffff087224 */ /* 0x000fe400078e000e */
[----:B------:R-:W-:Y:S02]  /*17e0*/  IMAD.IADD R7, R7, 0x1, R3 ;  /* 0x0000000107077824 */ /* 0x000fe400078e0203 */
[----:B-1----:R-:W-:-:S04]  /*17f0*/  IMAD.WIDE.U32 R14, R13, c[0x0][0x1a8], R10 ;  /* 0x00006a000d0e7a25 */ /* 0x002fc800078e000a */
[----:B------:R-:W-:Y:S01]  /*1800*/  IMAD R0, R21, c[0x0][0x198], RZ ;  /* 0x0000660015007a24 */ /* 0x000fe200078e02ff */
[----:B------:R-:W-:Y:S01]  /*1810*/  LEA R246, P3, R14, c[0x0][0x160], 0x1 ;  /* 0x000058000ef67a11 */ /* 0x000fe200078608ff */
[----:B------:R-:W-:-:S04]  /*1820*/  IMAD.WIDE.U32 R12, R13, c[0x0][0x378], R8 ;  /* 0x0000de000d0c7a25 */ /* 0x000fc800078e0008 */
[----:B------:R-:W-:Y:S01]  /*1830*/  IMAD R3, R21, c[0x0][0x1a0], RZ ;  /* 0x0000680015037a24 */ /* 0x000fe200078e02ff */
[----:B------:R-:W-:Y:S01]  /*1840*/  LEA R244, P2, R12, c[0x0][0x330], 0x1 ;  /* 0x0000cc000cf47a11 */ /* 0x000fe200078408ff */
[C---:B------:R-:W-:Y:S02]  /*1850*/  IMAD R0, R16.reuse, c[0x0][0x19c], R0 ;  /* 0x0000670010007a24 */ /* 0x040fe400078e0200 */
[C---:B------:R-:W-:Y:S01]  /*1860*/  IMAD.WIDE.U32 R8, R16.reuse, c[0x0][0x198], R4 ;  /* 0x0000660010087a25 */ /* 0x040fe200078e0004 */
[----:B------:R-:W-:Y:S01]  /*1870*/  IADD3 R5, R15, UR6, RZ ;  /* 0x000000060f057c10 */ /* 0x000fe2000fffe0ff */
[----:B------:R-:W-:Y:S02]  /*1880*/  UIMAD.WIDE UR6, UR31, UR12, UR38 ;  /* 0x0000000c1f0672a5 */ /* 0x000fe4000f8e0226 */
[----:B------:R-:W-:Y:S01]  /*1890*/  IMAD R3, R16, c[0x0][0x1a4], R3 ;  /* 0x0000690010037a24 */ /* 0x000fe200078e0203 */
[----:B------:R-:W-:Y:S01]  /*18a0*/  LEA R4, P0, R8, c[0x0][0x168], 0x1 ;  /* 0x00005a0008047a11 */ /* 0x000fe200078008ff */
[----:B------:R-:W-:Y:S01]  /*18b0*/  IMAD.WIDE.U32 R10, R16, c[0x0][0x1a0], R6 ;  /* 0x00006800100a7a25 */ /* 0x000fe200078e0006 */
[----:B------:R-:W-:Y:S01]  /*18c0*/  IADD3 R7, R13, UR4, RZ ;  /* 0x000000040d077c10 */ /* 0x000fe2000fffe0ff */
[----:B------:R-:W-:Y:S01]  /*18d0*/  ULEA.HI UR4, UR33, UR33, URZ, 0x1 ;  /* 0x0000002121047291 */ /* 0x000fe2000f8f083f */
[----:B------:R-:W-:Y:S01]  /*18e0*/  LEA.HI.X R247, R14, c[0x0][0x164], R5, 0x1, P3 ;  /* 0x000059000ef77a11 */ /* 0x000fe200018f0c05 */
[----:B------:R-:W-:Y:S01]  /*18f0*/  IMAD.IADD R0, R9, 0x1, R0 ;  /* 0x0000000109007824 */ /* 0x000fe200078e0200 */
[----:B------:R-:W-:Y:S01]  /*1900*/  LEA R6, P1, R10, c[0x0][0x170], 0x1 ;  /* 0x00005c000a067a11 */ /* 0x000fe200078208ff */
[----:B------:R-:W-:Y:S01]  /*1910*/  IMAD.IADD R3, R11, 0x1, R3 ;  /* 0x000000010b037824 */ /* 0x000fe200078e0203 */
[----:B------:R-:W-:Y:S01]  /*1920*/  ULOP3.LUT UR4, UR4, 0xfffffffe, URZ, 0xc0, !UPT ;  /* 0xfffffffe04047892 */ /* 0x000fe2000f8ec03f */
[----:B------:R-:W-:Y:S01]  /*1930*/  LEA.HI.X R245, R12, c[0x0][0x334], R7, 0x1, P2 ;  /* 0x0000cd000cf57a11 */ /* 0x000fe200010f0c07 */
[----:B------:R-:W-:Y:S01]  /*1940*/  IMAD.MOV.U32 R9, RZ, RZ, c[0x0][0x1a4] ;  /* 0x00006900ff097624 */ /* 0x000fe200078e00ff */
[----:B------:R-:W-:Y:S01]  /*1950*/  LEA.HI.X R5, R8, c[0x0][0x16c], R0, 0x1, P0 ;  /* 0x00005b0008057a11 */ /* 0x000fe200000f0c00 */
[----:B------:R-:W-:Y:S01]  /*1960*/  UIADD3 UR4, UR33, -UR4, URZ ;  /* 0x8000000421047290 */ /* 0x000fe2000fffe03f */
[----:B------:R-:W-:Y:S01]  /*1970*/  LEA.HI.X R7, R10, c[0x0][0x174], R3, 0x1, P1 ;  /* 0x00005d000a077a11 */ /* 0x000fe200008f0c03 */
[----:B------:R-:W-:Y:S01]  /*1980*/  IMAD.MOV.U32 R3, RZ, RZ, c[0x0][0x1a0] ;  /* 0x00006800ff037624 */ /* 0x000fe200078e00ff */
[----:B------:R-:W-:Y:S01]  /*1990*/  MOV R0, c[0x0][0x198] ;  /* 0x0000660000007a02 */ /* 0x000fe20000000f00 */
[----:B------:R-:W-:Y:S01]  /*19a0*/  IMAD.MOV.U32 R8, RZ, RZ, c[0x0][0x19c] ;  /* 0x00006700ff087624 */ /* 0x000fe200078e00ff */
[----:B------:R-:W-:-:S02]  /*19b0*/  UISETP.NE.AND UP0, UPT, UR4, 0x1, UPT ;  /* 0x000000010400788c */ /* 0x000fc4000bf05270 */
[C---:B------:R-:W-:Y:S01]  /*19c0*/  LEA R10, P0, R0.reuse, R4, 0x7 ;  /* 0x00000004000a7211 */ /* 0x040fe200078038ff */
[----:B------:R-:W-:Y:S01]  /*19d0*/  UMOV UR4, UR6 ;  /* 0x0000000600047c82 */ /* 0x000fe20008000000 */
[C---:B------:R-:W-:Y:S01]  /*19e0*/  LEA R12, P1, R3.reuse, R6, 0x7 ;  /* 0x00000006030c7211 */ /* 0x040fe200078238ff */
[----:B------:R-:W-:Y:S01]  /*19f0*/  UMOV UR5, UR7 ;  /* 0x0000000700057c82 */ /* 0x000fe20008000000 */
[----:B------:R-:W-:Y:S02]  /*1a00*/  LEA.HI.X R11, R0, R5, R8, 0x7, P0 ;  /* 0x00000005000b7211 */ /* 0x000fe400000f3c08 */
[----:B------:R-:W-:Y:S02]  /*1a10*/  LEA.HI.X R13, R3, R7, R9, 0x7, P1 ;  /* 0x00000007030d7211 */ /* 0x000fe400008f3c09 */
[----:B------:R-:W-:Y:S01]  /*1a20*/  PLOP3.LUT P0, PT, PT, PT, UP0, 0x80, 0x0 ;  /* 0x000000000000781c */ /* 0x000fe20003f0f008 */
[----:B------:R-:W-:Y:S02]  /*1a30*/  UIMAD.WIDE UR6, UR13, UR9, UR44 ;  /* 0x000000090d0672a5 */ /* 0x000fe4000f8e022c */
[----:B------:R-:W-:-:S02]  /*1a40*/  UIMAD UR23, UR23, UR8, UR18 ;  /* 0x00000008171772a4 */ /* 0x000fc4000f8e0212 */
[----:B------:R-:W-:Y:S02]  /*1a50*/  UIADD3 UR20, UP0, UR6, UR20, URZ ;  /* 0x0000001406147290 */ /* 0x000fe4000ff1e03f */
[----:B------:R-:W-:Y:S02]  /*1a60*/  UIADD3 UR23, UR41, UR23, URZ ;  /* 0x0000001729177290 */ /* 0x000fe4000fffe03f */
[----:B------:R-:W-:Y:S02]  /*1a70*/  UIADD3.X UR19, UR7, UR19, URZ, UP0, !UPT ;  /* 0x0000001307137290 */ /* 0x000fe400087fe43f */
[----:B------:R-:W-:-:S04]  /*1a80*/  UIMAD UR23, UR23, UR20, URZ ;  /* 0x00000014171772a4 */ /* 0x000fc8000f8e023f */
[----:B------:R-:W-:Y:S02]  /*1a90*/  UIMAD UR19, UR19, UR40, UR23 ;  /* 0x00000028131372a4 */ /* 0x000fe4000f8e0217 */
[----:B------:R-:W-:Y:S02]  /*1aa0*/  UISETP.GE.AND UP0, UPT, UR17, 0x1, UPT ;  /* 0x000000011100788c */ /* 0x000fe4000bf06270 */
[----:B------:R-:W-:Y:S01]  /*1ab0*/  UIADD3 UR28, UR44, UR28, URZ ;  /* 0x0000001c2c1c7290 */ /* 0x000fe2000fffe03f */
[----:B------:R-:W-:-:S03]  /*1ac0*/  CS2R R126, SRZ ;  /* 0x00000000007e7805 */ /* 0x000fc6000001ff00 */
[----:B------:R-:W-:Y:S01]  /*1ad0*/  UIMAD.WIDE UR6, UR28, UR12, UR36 ;  /* 0x0000000c1c0672a5 */ /* 0x000fe2000f8e0224 */
        /* <DEDUP_REMOVED lines=24> */
[C---:B--2---:R-:W-:Y:S01]  /*1c60*/  IMAD.SHL.U32 R0, R27.reuse, 0x2, RZ ;  /* 0x000000021b007824 */ /* 0x044fe200078e00ff */
[----:B------:R-:W-:Y:S01]  /*1c70*/  @P4 BAR.SYNC.DEFER_BLOCKING 0x0 ;  /* 0x0000000000004b1d */ /* 0x000fe20000010000 */
[----:B------:R-:W-:Y:S01]  /*1c80*/  IADD3 R3, R27, 0x1800, RZ ;  /* 0x000018001b037810 */ /* 0x000fe20007ffe0ff */
[----:B---3--:R-:W-:Y:S01]  /*1c90*/  IMAD.SHL.U32 R8, R26, 0x4, RZ ;  /* 0x000000041a087824 */ /* 0x008fe200078e00ff */
[----:B------:R-:W-:-:S02]  /*1ca0*/  SHF.R.S32.HI R14, RZ, 0x1f, R26 ;  /* 0x0000001fff0e7819 */ /* 0x000fc4000001141a */
[----:B------:R-:W-:Y:S02]  /*1cb0*/  SEL R3, R3, R27, !P0 ;  /* 0x0000001b03037207 */ /* 0x000fe40004000000 */
[----:B------:R-:W-:Y:S02]  /*1cc0*/  SHF.L.U64.HI R9, R26, 0x2, R14 ;  /* 0x000000021a097819 */ /* 0x000fe4000001020e */
[----:B------:R-:W-:Y:S02]  /*1cd0*/  SHF.L.U32 R248, R3, 0x1, RZ ;  /* 0x0000000103f87819 */ /* 0x000fe400000006ff */
[----:B------:R-:W-:-:S04]  /*1ce0*/  IADD3 R8, P1, R8, UR4, RZ ;  /* 0x0000000408087c10 */ /* 0x000fc8000ff3e0ff */
[----:B------:R-:W-:Y:S01]  /*1cf0*/  IADD3.X R9, R9, UR5, RZ, P1, !PT ;  /* 0x0000000509097c10 */ /* 0x000fe20008ffe4ff */
[----:B------:R-:W-:Y:S01]  /*1d00*/  @!PT LDS RZ, [RZ] ;  /* 0x00000000fffff984 */ /* 0x000fe20000000800 */
[----:B------:R-:W-:Y:S01]  /*1d10*/  @!PT LDS RZ, [RZ] ;  /* 0x00000000fffff984 */ /* 0x000fe20000000800 */
[----:B------:R-:W-:Y:S01]  /*1d20*/  @!PT LDS RZ, [RZ] ;  /* 0x00000000fffff984 */ /* 0x000fe20000000800 */
[----:B------:R1:W-:Y:S04]  /*1d30*/  LDGSTS.E.BYPASS.LTC128B.128 [R0+0xf000], [R6.64] ;  /* 0x0f00000006007fae */ /* 0x0003e8000b901d6a */
[----:B------:R1:W-:Y:S04]  /*1d40*/  LDGSTS.E.BYPASS.LTC128B.128 [R0+0x11000], [R6.64+0x40] ;  /* 0x1100004006007fae */ /* 0x0003e8000b901d6a */
[----:B------:R1:W-:Y:S04]  /*1d50*/  LDGSTS.E.BYPASS.LTC128B.128 [R0+0x13000], [R6.64+0x80] ;  /* 0x1300008006007fae */ /* 0x0003e8000b901d6a */
[----:B------:R1:W-:Y:S04]  /*1d60*/  LDGSTS.E.BYPASS.LTC128B.128 [R0+0x10000], [R12.64] ;  /* 0x100000000c007fae */ /* 0x0003e8000b901d6a */
[----:B------:R1:W-:Y:S04]  /*1d70*/  LDGSTS.E.BYPASS.LTC128B.128 [R0+0x12000], [R12.64+0x40] ;  /* 0x120000400c007fae */ /* 0x0003e8000b901d6a */
[----:B------:R1:W-:Y:S04]  /*1d80*/  LDGSTS.E.BYPASS.LTC128B.128 [R0+0x14000], [R12.64+0x80] ;  /* 0x140000800c007fae */ /* 0x0003e8000b901d6a */
[----:B------:R-:W0:Y:S04]  /*1d90*/  LDGDEPBAR ;  /* 0x00000000000079af */ /* 0x000e280000000000 */
[----:B------:R1:W-:Y:S04]  /*1da0*/  LDGSTS.E.BYPASS.LTC128B.128 [R0+0x6000], [R244.64] ;  /* 0x06000000f4007fae */ /* 0x0003e8000b901d6a */
[----:B------:R1:W-:Y:S04]  /*1db0*/  LDGSTS.E.BYPASS.LTC128B.128 [R0+0x7000], [R244.64+0x40] ;  /* 0x07000040f4007fae */ /* 0x0003e8000b901d6a */
[----:B------:R1:W-:Y:S04]  /*1dc0*/  LDGSTS.E.BYPASS.LTC128B.128 [R0+0x8000], [R244.64+0x80] ;  /* 0x08000080f4007fae */ /* 0x0003e8000b901d6a */
[----:B------:R2:W-:Y:S04]  /*1dd0*/  LDGSTS.E.BYPASS.LTC128B.128 [R248], [R246.64] ;  /* 0x00000000f6f87fae */ /* 0x0005e8000b901d6a */
[----:B------:R2:W-:Y:S04]  /*1de0*/  LDGSTS.E.BYPASS.LTC128B.128 [R248+0x1000], [R246.64+0x40] ;  /* 0x01000040f6f87fae */ /* 0x0005e8000b901d6a */
[----:B------:R2:W-:Y:S04]  /*1df0*/  LDGSTS.E.BYPASS.LTC128B.128 [R248+0x2000], [R246.64+0x80] ;  /* 0x02000080f6f87fae */ /* 0x0005e8000b901d6a */
[----:B------:R1:W-:Y:S04]  /*1e00*/  LDGSTS.E.BYPASS.LTC128B.128 [R0+0x9000], [R4.64] ;  /* 0x0900000004007fae */ /* 0x0003e8000b901d6a */
[----:B------:R1:W-:Y:S04]  /*1e10*/  LDGSTS.E.BYPASS.LTC128B.128 [R0+0xb000], [R4.64+0x40] ;  /* 0x0b00004004007fae */ /* 0x0003e8000b901d6a */
[----:B------:R1:W-:Y:S04]  /*1e20*/  LDGSTS.E.BYPASS.LTC128B.128 [R0+0xd000], [R4.64+0x80] ;  /* 0x0d00008004007fae */ /* 0x0003e8000b901d6a */
[----:B------:R1:W-:Y:S04]  /*1e30*/  LDGSTS.E.BYPASS.LTC128B.128 [R0+0xa000], [R10.64] ;  /* 0x0a0000000a007fae */ /* 0x0003e8000b901d6a */
[----:B------:R1:W-:Y:S04]  /*1e40*/  LDGSTS.E.BYPASS.LTC128B.128 [R0+0xc000], [R10.64+0x40] ;  /* 0x0c0000400a007fae */ /* 0x0003e8000b901d6a */
[----:B------:R1:W-:Y:S04]  /*1e50*/  LDGSTS.E.BYPASS.LTC128B.128 [R0+0xe000], [R10.64+0x80] ;  /* 0x0e0000800a007fae */ /* 0x0003e8000b901d6a */
[----:B------:R-:W0:Y:S04]  /*1e60*/  LDGDEPBAR ;  /* 0x00000000000079af */ /* 0x000e280000000000 */
[----:B------:R3:W5:Y:S04]  /*1e70*/  LDG.E R252, [R8.64] ;  /* 0x0000002a08fc7981 */ /* 0x000768000c1e1900 */
[----:B------:R3:W5:Y:S04]  /*1e80*/  LDG.E R251, [R8.64+0x20] ;  /* 0x0000202a08fb7981 */ /* 0x000768000c1e1900 */
[----:B------:R3:W5:Y:S01]  /*1e90*/  LDG.E R250, [R8.64+0x80] ;  /* 0x0000802a08fa7981 */ /* 0x000762000c1e1900 */
[----:B-1----:R-:W-:Y:S01]  /*1ea0*/  LEA.HI R0, R24, R23, RZ, 0x5 ;  /* 0x0000001718007211 */ /* 0x002fe200078f28ff */
[----:B------:R-:W-:Y:S01]  /*1eb0*/  IMAD.U32 R4, RZ, RZ, UR32 ;  /* 0x00000020ff047e24 */ /* 0x000fe2000f8e00ff */
[----:B------:R-:W-:-:S04]  /*1ec0*/  DEPBAR.LE SB0, 0x1 ;  /* 0x000080400000791a */ /* 0x000fc80000000000 */
[----:B------:R-:W-:Y:S02]  /*1ed0*/  LOP3.LUT R3, R0, 0xffffffe0, RZ, 0xc0, !PT ;  /* 0xffffffe000037812 */ /* 0x000fe400078ec0ff */
[----:B------:R-:W-:-:S03]  /*1ee0*/  SHF.R.S32.HI R0, RZ, 0x5, R0 ;  /* 0x00000005ff007819 */ /* 0x000fc60000011400 */
[----:B------:R-:W-:Y:S02]  /*1ef0*/  IMAD.IADD R3, R23, 0x1, -R3 ;  /* 0x0000000117037824 */ /* 0x000fe400078e0a03 */
[----:B------:R-:W-:Y:S01]  /*1f00*/  IMAD.U32 R6, RZ, RZ, UR40 ;  /* 0x00000028ff067e24 */ /* 0x000fe2000f8e00ff */
[----:B---3--:R2:W5:Y:S01]  /*1f10*/  LDG.E R8, [R8.64+0xa0] ;  /* 0x0000a02a08087981 */ /* 0x008562000c1e1900 */
[----:B------:R-:W-:Y:S01]  /*1f20*/  IMAD R0, R0, UR27, R3 ;  /* 0x0000001b00007c24 */ /* 0x000fe2000f8e0203 */
[----:B------:R-:W-:Y:S01]  /*1f30*/  CS2R R76, SRZ ;  /* 0x00000000004c7805 */ /* 0x000fe2000001ff00 */
[----:B------:R-:W-:Y:S01]  /*1f40*/  IMAD.U32 R3, RZ, RZ, UR22 ;  /* 0x00000016ff037e24 */ /* 0x000fe2000f8e00ff */
[----:B------:R-:W-:Y:S01]  /*1f50*/  BAR.SYNC.DEFER_BLOCKING 0x0 ;  /* 0x0000000000007b1d */ /* 0x000fe20000010000 */
[----:B------:R-:W-:Y:S01]  /*1f60*/  IMAD.U32 R7, RZ, RZ, UR41 ;  /* 0x00000029ff077e24 */ /* 0x000fe2000f8e00ff */
[----:B------:R-:W-:Y:S01]  /*1f70*/  IADD3 R4, P2, P1, R0, UR26, R4 ;  /* 0x0000001a00047c10 */ /* 0x000fe2000f95e004 */
[----:B------:R-:W-:Y:S01]  /*1f80*/  CS2R R82, SRZ ;  /* 0x0000000000527805 */ /* 0x000fe2000001ff00 */
[----:B------:R-:W-:Y:S01]  /*1f90*/  SHF.R.S32.HI R0, RZ, 0x1f, R0 ;  /* 0x0000001fff007819 */ /* 0x000fe20000011400 */
[----:B------:R-:W-:Y:S01]  /*1fa0*/  CS2R R80, SRZ ;  /* 0x0000000000507805 */ /* 0x000fe2000001ff00 */
[----:B------:R-:W-:Y:S01]  /*1fb0*/  CS2R R74, SRZ ;  /* 0x00000000004a7805 */ /* 0x000fe2000001ff00 */
[----:B------:R-:W-:Y:S01]  /*1fc0*/  CS2R R72, SRZ ;  /* 0x0000000000487805 */ /* 0x000fe2000001ff00 */
[----:B------:R-:W-:Y:S01]  /*1fd0*/  IADD3.X R0, R0, UR21, R3, P2, P1 ;  /* 0x0000001500007c10 */ /* 0x000fe200097e2403 */
[----:B------:R-:W-:Y:S01]  /*1fe0*/  CS2R R70, SRZ ;  /* 0x0000000000467805 */ /* 0x000fe2000001ff00 */
[----:B------:R-:W-:Y:S01]  /*1ff0*/  IADD3 R4, P1, R4, R22, RZ ;  /* 0x0000001604047210 */ /* 0x000fe20007f3e0ff */
[----:B------:R-:W-:Y:S01]  /*2000*/  CS2R R68, SRZ ;  /* 0x0000000000447805 */ /* 0x000fe2000001ff00 */
[----:B------:R-:W-:Y:S01]  /*2010*/  CS2R R62, SRZ ;  /* 0x00000000003e7805 */ /* 0x000fe2000001ff00 */
[----:B------:R-:W-:Y:S01]  /*2020*/  CS2R R60, SRZ ;  /* 0x00000000003c7805 */ /* 0x000fe2000001ff00 */
[----:B------:R-:W-:Y:S01]  /*2030*/  IADD3.X R5, R0, R20, RZ, P1, !PT ;  /* 0x0000001400057210 */ /* 0x000fe20000ffe4ff */
[----:B------:R-:W-:Y:S01]  /*2040*/  CS2R R66, SRZ ;  /* 0x0000000000427805 */ /* 0x000fe2000001ff00 */
[----:B------:R-:W-:Y:S01]  /*2050*/  CS2R R64, SRZ ;  /* 0x0000000000407805 */ /* 0x000fe2000001ff00 */
[----:B------:R-:W-:Y:S01]  /*2060*/  CS2R R58, SRZ ;  /* 0x00000000003a7805 */ /* 0x000fe2000001ff00 */
[----:B------:R-:W-:Y:S01]  /*2070*/  CS2R R56, SRZ ;  /* 0x0000000000387805 */ /* 0x000fe2000001ff00 */
[----:B------:R-:W-:Y:S01]  /*2080*/  IMAD.WIDE.U32 R4, R6, UR20, R4 ;  /* 0x0000001406047c25 */ /* 0x000fe2000f8e0004 */
[----:B------:R-:W-:Y:S01]  /*2090*/  CS2R R54, SRZ ;  /* 0x0000000000367805 */ /* 0x000fe2000001ff00 */
[----:B------:R-:W-:Y:S01]  /*20a0*/  CS2R R52, SRZ ;  /* 0x0000000000347805 */ /* 0x000fe2000001ff00 */
[----:B------:R-:W-:Y:S01]  /*20b0*/  CS2R R46, SRZ ;  /* 0x00000000002e7805 */ /* 0x000fe2000001ff00 */
[----:B------:R-:W-:Y:S01]  /*20c0*/  CS2R R44, SRZ ;  /* 0x00000000002c7805 */ /* 0x000fe2000001ff00 */
[----:B------:R-:W-:Y:S01]  /*20d0*/  IADD3 R0, R5, UR19, RZ ;  /* 0x0000001305007c10 */ /* 0x000fe2000fffe0ff */
[----:B------:R2:W1:Y:S01]  /*20e0*/  LDSM.16.M88.4 R172, [R222+0xf000] ;  /* 0x00f00000deac783b */ /* 0x0004620000000200 */
[C---:B------:R-:W-:Y:S01]  /*20f0*/  LEA R232, P1, R4.reuse, c[0x0][0x350], 0x2 ;  /* 0x0000d40004e87a11 */ /* 0x040fe200078210ff */
[----:B------:R-:W-:Y:S01]  /*2100*/  CS2R R50, SRZ ;  /* 0x0000000000327805 */ /* 0x000fe2000001ff00 */
[----:B------:R-:W-:Y:S01]  /*2110*/  CS2R R48, SRZ ;  /* 0x0000000000307805 */ /* 0x000fe2000001ff00 */
[----:B------:R2:W3:Y:S01]  /*2120*/  LDSM.16.M88.4 R176, [R222+0xf400] ;  /* 0x00f40000deb0783b */ /* 0x0004e20000000200 */
[----:B------:R-:W-:Y:S01]  /*2130*/  LEA.HI.X R233, R4, c[0x0][0x354], R0, 0x2, P1 ;  /* 0x0000d50004e97a11 */ /* 0x000fe200008f1400 */
[----:B------:R-:W-:Y:S01]  /*2140*/  CS2R R42, SRZ ;  /* 0x00000000002a7805 */ /* 0x000fe2000001ff00 */
[----:B------:R-:W-:Y:S01]  /*2150*/  PLOP3.LUT P1, PT, PT, PT, UP0, 0x80, 0x0 ;  /* 0x000000000000781c */ /* 0x000fe20003f2f008 */
[----:B------:R2:W4:Y:S01]  /*2160*/  LDSM.16.M88.4 R180, [R221+0xf000] ;  /* 0x00f00000ddb4783b */ /* 0x0005220000000200 */
[----:B------:R-:W-:Y:S01]  /*2170*/  CS2R R40, SRZ ;  /* 0x0000000000287805 */ /* 0x000fe2000001ff00 */
[----:B------:R-:W-:Y:S01]  /*2180*/  CS2R R38, SRZ ;  /* 0x0000000000267805 */ /* 0x000fe2000001ff00 */
[----:B------:R-:W-:Y:S01]  /*2190*/  CS2R R36, SRZ ;  /* 0x0000000000247805 */ /* 0x000fe2000001ff00 */
[----:B------:R2:W1:Y:S04]  /*21a0*/  LDSM.16.M88.4 R184, [R221+0xf400] ;  /* 0x00f40000ddb8783b */ /* 0x0004680000000200 */
[----:B------:R2:W1:Y:S04]  /*21b0*/  LDSM.16.M88.4 R188, [R222+0x11000] ;  /* 0x01100000debc783b */ /* 0x0004680000000200 */
[----:B------:R2:W1:Y:S04]  /*21c0*/  LDSM.16.M88.4 R192, [R222+0x11400] ;  /* 0x01140000dec0783b */ /* 0x0004680000000200 */
[----:B------:R2:W1:Y:S04]  /*21d0*/  LDSM.16.M88.4 R196, [R221+0x11000] ;  /* 0x01100000ddc4783b */ /* 0x0004680000000200 */
[----:B------:R2:W1:Y:S04]  /*21e0*/  LDSM.16.M88.4 R200, [R221+0x11400] ;  /* 0x01140000ddc8783b */ /* 0x0004680000000200 */
[----:B------:R2:W1:Y:S04]  /*21f0*/  LDSM.16.M88.4 R204, [R222+0x13000] ;  /* 0x01300000decc783b */ /* 0x0004680000000200 */
[----:B------:R2:W1:Y:S04]  /*2200*/  LDSM.16.M88.4 R208, [R222+0x13400] ;  /* 0x01340000ded0783b */ /* 0x0004680000000200 */
[----:B------:R2:W1:Y:S04]  /*2210*/  LDSM.16.M88.4 R212, [R221+0x13000] ;  /* 0x01300000ddd4783b */ /* 0x0004680000000200 */
[----:B------:R2:W1:Y:S01]  /*2220*/  LDSM.16.M88.4 R216, [R221+0x13400] ;  /* 0x01340000ddd8783b */ /* 0x0004620000000200 */
[----:B------:R-:W-:Y:S05]  /*2230*/  @!P1 BRA `(.L_x_121) ;  /* 0x0000312000009947 */ /* 0x000fea0003800000 */
[----:B---3--:R-:W-:Y:S01]  /*2240*/  IADD3 R3, R229, 0x1800, RZ ;  /* 0x00001800e5037810 */ /* 0x008fe20007ffe0ff */
[----:B-----5:R-:W-:Y:S01]  /*2250*/  IMAD.MOV.U32 R249, RZ, RZ, R8 ;  /* 0x000000fffff97224 */ /* 0x020fe200078e0008 */
[----:B------:R-:W-:Y:S01]  /*2260*/  IADD3 R0, R231, 0x1800, RZ ;  /* 0x00001800e7007810 */ /* 0x000fe20007ffe0ff */
[----:B------:R-:W-:Y:S01]  /*2270*/  IMAD.MOV.U32 R127, RZ, RZ, RZ ;  /* 0x000000ffff7f7224 */ /* 0x000fe200078e00ff */
[----:B------:R-:W-:Y:S01]  /*2280*/  SEL R3, R3, R229, !P0 ;  /* 0x000000e503037207 */ /* 0x000fe20004000000 */
[----:B------:R-:W-:Y:S01]  /*2290*/  UMOV UR20, UR6 ;  /* 0x0000000600147c82 */ /* 0x000fe20008000000 */
[----:B------:R-:W-:-:S03]  /*22a0*/  SEL R0, R0, R231, !P0 ;  /* 0x000000e700007207 */ /* 0x000fc60004000000 */
[----:B------:R-:W-:Y:S02]  /*22b0*/  IMAD.SHL.U32 R3, R3, 0x2, RZ ;  /* 0x0000000203037824 */ /* 0x000fe400078e00ff */
[----:B------:R-:W-:Y:S02]  /*22c0*/  IMAD.SHL.U32 R220, R0, 0x2, RZ ;  /* 0x0000000200dc7824 */ /* 0x000fe400078e00ff */
[----:B------:R-:W-:Y:S02]  /*22d0*/  IMAD.MOV.U32 R0, RZ, RZ, c[0x0][0x1c0] ;  /* 0x00007000ff007624 */ /* 0x000fe400078e00ff */
[----:B------:R-:W-:Y:S02]  /*22e0*/  IMAD.SHL.U32 R223, R231, 0x2, RZ ;  /* 0x00000002e7df7824 */ /* 0x000fe400078e00ff */
[----:B------:R-:W-:Y:S02]  /*22f0*/  IMAD R0, R0, c[0x0][0x22c], RZ ;  /* 0x00008b0000007a24 */ /* 0x000fe400078e02ff */
[----:B------:R-:W-:Y:S02]  /*2300*/  IMAD.IADD R224, R223, 0x1, R230 ;  /* 0x00000001dfe07824 */ /* 0x000fe400078e02e6 */
[C---:B------:R-:W-:Y:S01]  /*2310*/  IMAD.SHL.U32 R6, R0.reuse, 0x10, RZ ;  /* 0x0000001000067824 */ /* 0x040fe200078e00ff */
[----:B------:R-:W-:-:S04]  /*2320*/  SHF.L.U32 R4, R0, 0x3, RZ ;  /* 0x0000000300047819 */ /* 0x000fc800000006ff */
[C---:B------:R-:W-:Y:S02]  /*2330*/  IADD3 R5, R6.reuse, 0x20, RZ ;  /* 0x0000002006057810 */ /* 0x040fe40007ffe0ff */
[----:B------:R-:W-:Y:S02]  /*2340*/  IADD3 R0, R6, 0x40, RZ ;  /* 0x0000004006007810 */ /* 0x000fe40007ffe0ff */
[----:B------:R-:W-:Y:S02]  /*2350*/  SHF.L.U64.HI R6, R26, 0x2, R14 ;  /* 0x000000021a067819 */ /* 0x000fe4000001020e */
[C---:B------:R-:W-:Y:S01]  /*2360*/  IADD3 R5, R4.reuse, R5, RZ ;  /* 0x0000000504057210 */ /* 0x040fe20007ffe0ff */
[----:B------:R-:W-:Y:S02]  /*2370*/  IMAD.IADD R0, R4, 0x1, R0 ;  /* 0x0000000104007824 */ /* 0x000fe400078e0200 */
[----:B------:R3:W-:Y:S02]  /*2380*/  STL [R1+0x1c], R6 ;  /* 0x00001c0601007387 */ /* 0x0007e40000100800 */
[----:B---3--:R-:W-:-:S05]  /*2390*/  SHF.L.U32 R6, R26, 0x2, RZ ;  /* 0x000000021a067819 */ /* 0x008fca00000006ff */
[----:B------:R3:W-:Y:S02]  /*23a0*/  STL [R1+0x18], R6 ;  /* 0x0000180601007387 */ /* 0x0007e40000100800 */
[C---:B---3--:R-:W-:Y:S01]  /*23b0*/  IADD3 R6, R4.reuse, R5, RZ ;  /* 0x0000000504067210 */ /* 0x048fe20007ffe0ff */
[----:B------:R-:W-:-:S03]  /*23c0*/  IMAD.IADD R5, R4, 0x1, R0 ;  /* 0x0000000104057824 */ /* 0x000fc600078e0200 */
[C---:B------:R-:W-:Y:S01]  /*23d0*/  IADD3 R6, R4.reuse, R6, RZ ;  /* 0x0000000604067210 */ /* 0x040fe20007ffe0ff */
[----:B------:R-:W-:-:S03]  /*23e0*/  IMAD.IADD R5, R4, 0x1, R5 ;  /* 0x0000000104057824 */ /* 0x000fc600078e0205 */
[C---:B------:R-:W-:Y:S01]  /*23f0*/  IADD3 R6, R4.reuse, R6, RZ ;  /* 0x0000000604067210 */ /* 0x040fe20007ffe0ff */
[----:B------:R-:W-:-:S04]  /*2400*/  IMAD.IADD R5, R4, 0x1, R5 ;  /* 0x0000000104057824 */ /* 0x000fc800078e0205 */
[----:B------:R3:W-:Y:S01]  /*2410*/  STL [R1+0x4], R6 ;  /* 0x0000040601007387 */ /* 0x0007e20000100800 */
[----:B------:R-:W-:-:S03]  /*2420*/  IMAD.IADD R0, R4, 0x1, R5 ;  /* 0x0000000104007824 */ /* 0x000fc600078e0205 */
[----:B------:R2:W-:Y:S01]  /*2430*/  STL [R1], R5 ;  /* 0x0000000501007387 */ /* 0x0005e20000100800 */
[----:B---3--:R-:W-:-:S05]  /*2440*/  IADD3 R6, R4, R6, RZ ;  /* 0x0000000604067210 */ /* 0x008fca0007ffe0ff */
[----:B------:R2:W-:Y:S04]  /*2450*/  STL [R1+0xc], R6 ;  /* 0x00000c0601007387 */ /* 0x0005e80000100800 */
[----:B------:R2:W-:Y:S02]  /*2460*/  STL [R1+0x8], R0 ;  /* 0x0000080001007387 */ /* 0x0005e40000100800 */
.L_x_124:
[----:B------:R-:W0:Y:S01]  /*2470*/  LDGDEPBAR ;  /* 0x00000000000079af */ /* 0x000e220000000000 */
[----:B--2---:R-:W-:Y:S01]  /*2480*/  IADD3 R0, R230, R220, RZ ;  /* 0x000000dce6007210 */ /* 0x004fe20007ffe0ff */
[----:B------:R-:W-:Y:S01]  /*2490*/  UISETP.GE.AND UP2, UPT, UR33, 0x1, UPT ;  /* 0x000000012100788c */ /* 0x000fe2000bf46270 */
[----:B-----5:R-:W-:Y:S01]  /*24a0*/  FSETP.NEU.FTZ.AND P0, PT, R252, -INF , PT ;  /* 0xff800000fc00780b */ /* 0x020fe20003f1d000 */
[----:B------:R-:W-:Y:S04]  /*24b0*/  DEPBAR.LE SB0, 0x0 ;  /* 0x000080000000791a */ /* 0x000fe80000000000 */
[----:B------:R-:W-:Y:S08]  /*24c0*/  BAR.SYNC.DEFER_BLOCKING 0x0 ;  /* 0x0000000000007b1d */ /* 0x000ff00000010000 */
[----:B------:R-:W-:Y:S08]  /*24d0*/  LDSM.16.M88.4 R32, [R220] ;  /* 0x00000000dc20783b */ /* 0x000ff00000000200 */
[----:B------:R-:W2:Y:S08]  /*24e0*/  LDSM.16.M88.4 R16, [R222+0x9000] ;  /* 0x00900000de10783b */ /* 0x000eb00000000200 */
[----:B------:R-:W3:Y:S08]  /*24f0*/  LDSM.16.M88.4 R28, [R220+0x800] ;  /* 0x00080000dc1c783b */ /* 0x000ef00000000200 */
[----:B------:R-:W5:Y:S08]  /*2500*/  LDSM.16.M88.4 R132, [R222+0x9400] ;  /* 0x00940000de84783b */ /* 0x000f700000000200 */
[----:B------:R-:W-:Y:S08]  /*2510*/  LDSM.16.M88.4 R136, [R0] ;  /* 0x000000000088783b */ /* 0x000ff00000000200 */
[----:B------:R-:W4:Y:S01]  /*2520*/  LDSM.16.M88.4 R140, [R221+0x9000] ;  /* 0x00900000dd8c783b */ /* 0x000f220000000200 */
[-C--:B--2---:R-:W-:Y:S07]  /*2530*/  HMMA.16816.F32.BF16 R4, R32, R16.reuse, RZ ;  /* 0x000000102004723c */ /* 0x084fee00000418ff */
[----:B------:R-:W2:Y:S01]  /*2540*/  LDSM.16.M88.4 R144, [R0+0x800] ;  /* 0x000800000090783b */ /* 0x000ea20000000200 */
[C---:B---3--:R-:W-:Y:S07]  /*2550*/  HMMA.16816.F32.BF16 R8, R28.reuse, R16, RZ ;  /* 0x000000101c08723c */ /* 0x048fee00000418ff */
[----:B------:R-:W3:Y:S01]  /*2560*/  LDSM.16.M88.4 R148, [R221+0x9400] ;  /* 0x00940000dd94783b */ /* 0x000ee20000000200 */
[-C--:B------:R-:W-:Y:S07]  /*2570*/  HMMA.16816.F32.BF16 R12, R28, R18.reuse, RZ ;  /* 0x000000121c0c723c */ /* 0x080fee00000418ff */
[----:B------:R-:W-:Y:S01]  /*2580*/  LDSM.16.M88.4 R152, [R220+0x1000] ;  /* 0x00100000dc98783b */ /* 0x000fe20000000200 */
[C---:B------:R-:W-:Y:S07]  /*2590*/  HMMA.16816.F32.BF16 R16, R32.reuse, R18, RZ ;  /* 0x000000122010723c */ /* 0x040fee00000418ff */
[----:B------:R-:W1:Y:S01]  /*25a0*/  LDSM.16.M88.4 R156, [R222+0xb000] ;  /* 0x00b00000de9c783b */ /* 0x000e620000000200 */
[-C--:B-----5:R-:W-:Y:S07]  /*25b0*/  HMMA.16816.F32.BF16 R20, R32, R132.reuse, RZ ;  /* 0x000000842014723c */ /* 0x0a0fee00000418ff */
[----:B------:R-:W5:Y:S01]  /*25c0*/  LDSM.16.M88.4 R160, [R220+0x1800] ;  /* 0x00180000dca0783b */ /* 0x000f620000000200 */
[C---:B------:R-:W-:Y:S07]  /*25d0*/  HMMA.16816.F32.BF16 R24, R28.reuse, R132, RZ ;  /* 0x000000841c18723c */ /* 0x040fee00000418ff */
[----:B------:R-:W-:Y:S01]  /*25e0*/  LDSM.16.M88.4 R164, [R0+0x1000] ;  /* 0x0010000000a4783b */ /* 0x000fe20000000200 */
[-C--:B------:R-:W-:Y:S07]  /*25f0*/  HMMA.16816.F32.BF16 R28, R28, R134.reuse, RZ ;  /* 0x000000861c1c723c */ /* 0x080fee00000418ff */
[----:B------:R-:W-:Y:S01]  /*2600*/  LDSM.16.M88.4 R168, [R221+0xb000] ;  /* 0x00b00000dda8783b */ /* 0x000fe20000000200 */
[----:B------:R-:W-:Y:S07]  /*2610*/  HMMA.16816.F32.BF16 R32, R32, R134, RZ ;  /* 0x000000862020723c */ /* 0x000fee00000418ff */
[----:B------:R-:W1:Y:S01]  /*2620*/  LDSM.16.M88.4 R132, [R222+0xb400] ;  /* 0x00b40000de84783b */ /* 0x000e620000000200 */
[-C--:B----4-:R-:W-:Y:S08]  /*2630*/  HMMA.16816.F32.BF16 R4, R136, R140.reuse, R4 ;  /* 0x0000008c8804723c */ /* 0x090ff00000041804 */
[C---:B--2---:R-:W-:Y:S08]  /*2640*/  HMMA.16816.F32.BF16 R8, R144.reuse, R140, R8 ;  /* 0x0000008c9008723c */ /* 0x044ff00000041808 */
[-C--:B------:R-:W-:Y:S08]  /*2650*/  HMMA.16816.F32.BF16 R12, R144, R142.reuse, R12 ;  /* 0x0000008e900c723c */ /* 0x080ff0000004180c */
[C---:B------:R-:W-:Y:S01]  /*2660*/  HMMA.16816.F32.BF16 R16, R136.reuse, R142, R16 ;  /* 0x0000008e8810723c */ /* 0x040fe20000041810 */
[----:B------:R-:W2:Y:S07]  /*2670*/  LDSM.16.M88.4 R140, [R0+0x1800] ;  /* 0x00180000008c783b */ /* 0x000eae0000000200 */
[-C--:B---3--:R-:W-:Y:S08]  /*2680*/  HMMA.16816.F32.BF16 R20, R136, R148.reuse, R20 ;  /* 0x000000948814723c */ /* 0x088ff00000041814 */
[C---:B------:R-:W-:Y:S08]  /*2690*/  HMMA.16816.F32.BF16 R24, R144.reuse, R148, R24 ;  /* 0x000000949018723c */ /* 0x040ff00000041818 */
[-C--:B------:R-:W-:Y:S01]  /*26a0*/  HMMA.16816.F32.BF16 R28, R144, R150.reuse, R28 ;  /* 0x00000096901c723c */ /* 0x080fe2000004181c */
[----:B------:R-:W-:Y:S07]  /*26b0*/  LDSM.16.M88.4 R144, [R222+0xd000] ;  /* 0x00d00000de90783b */ /* 0x000fee0000000200 */
[----:B------:R-:W-:Y:S01]  /*26c0*/  HMMA.16816.F32.BF16 R32, R136, R150, R32 ;  /* 0x000000968820723c */ /* 0x000fe20000041820 */
[----:B------:R-:W3:Y:S07]  /*26d0*/  LDSM.16.M88.4 R136, [R221+0xb400] ;  /* 0x00b40000dd88783b */ /* 0x000eee0000000200 */
[-C--:B-1----:R-:W-:Y:S01]  /*26e0*/  HMMA.16816.F32.BF16 R4, R152, R156.reuse, R4 ;  /* 0x0000009c9804723c */ /* 0x082fe20000041804 */
[----:B------:R-:W-:Y:S07]  /*26f0*/  LDSM.16.M88.4 R148, [R220+0x2800] ;  /* 0x00280000dc94783b */ /* 0x000fee0000000200 */
[C---:B-----5:R-:W-:Y:S08]  /*2700*/  HMMA.16816.F32.BF16 R8, R160.reuse, R156, R8 ;  /* 0x0000009ca008723c */ /* 0x060ff00000041808 */
[-C--:B------:R-:W-:Y:S08]  /*2710*/  HMMA.16816.F32.BF16 R12, R160, R158.reuse, R12 ;  /* 0x0000009ea00c723c */ /* 0x080ff0000004180c */
[C---:B------:R-:W-:Y:S01]  /*2720*/  HMMA.16816.F32.BF16 R16, R152.reuse, R158, R16 ;  /* 0x0000009e9810723c */ /* 0x040fe20000041810 */
[----:B------:R-:W-:Y:S07]  /*2730*/  LDSM.16.M88.4 R156, [R221+0xd000] ;  /* 0x00d00000dd9c783b */ /* 0x000fee0000000200 */
[-C--:B------:R-:W-:Y:S08]  /*2740*/  HMMA.16816.F32.BF16 R20, R152, R132.reuse, R20 ;  /* 0x000000849814723c */ /* 0x080ff00000041814 */
[C---:B------:R-:W-:Y:S08]  /*2750*/  HMMA.16816.F32.BF16 R24, R160.reuse, R132, R24 ;  /* 0x00000084a018723c */ /* 0x040ff00000041818 */
[-C--:B------:R-:W-:Y:S08]  /*2760*/  HMMA.16816.F32.BF16 R28, R160, R134.reuse, R28 ;  /* 0x00000086a01c723c */ /* 0x080ff0000004181c */
[----:B------:R-:W-:Y:S01]  /*2770*/  HMMA.16816.F32.BF16 R32, R152, R134, R32 ;  /* 0x000000869820723c */ /* 0x000fe20000041820 */
[----:B------:R-:W1:Y:S07]  /*2780*/  LDSM.16.M88.4 R132, [R220+0x2000] ;  /* 0x00200000dc84783b */ /* 0x000e6e0000000200 */
[-C--:B------:R-:W-:Y:S01]  /*2790*/  HMMA.16816.F32.BF16 R4, R164, R168.reuse, R4 ;  /* 0x000000a8a404723c */ /* 0x080fe20000041804 */
[----:B------:R-:W4:Y:S07]  /*27a0*/  LDSM.16.M88.4 R152, [R222+0xd400] ;  /* 0x00d40000de98783b */ /* 0x000f2e0000000200 */
[C---:B--2---:R-:W-:Y:S08]  /*27b0*/  HMMA.16816.F32.BF16 R8, R140.reuse, R168, R8 ;  /* 0x000000a88c08723c */ /* 0x044ff00000041808 */
[-C--:B------:R-:W-:Y:S08]  /*27c0*/  HMMA.16816.F32.BF16 R12, R140, R170.reuse, R12 ;  /* 0x000000aa8c0c723c */ /* 0x080ff0000004180c */
[C---:B------:R-:W-:Y:S08]  /*27d0*/  HMMA.16816.F32.BF16 R16, R164.reuse, R170, R16 ;  /* 0x000000aaa410723c */ /* 0x040ff00000041810 */
[-C--:B---3--:R-:W-:Y:S08]  /*27e0*/  HMMA.16816.F32.BF16 R20, R164, R136.reuse, R20 ;  /* 0x00000088a414723c */ /* 0x088ff00000041814 */
[C---:B------:R-:W-:Y:S07]  /*27f0*/  HMMA.16816.F32.BF16 R24, R140.reuse, R136, R24 ;  /* 0x000000888c18723c */ /* 0x040fee0000041818 */
[C---:B------:R-:W-:Y:S01]  /*2800*/  FMUL.FTZ R137, R251.reuse, 1.4426950216293334961 ;  /* 0x3fb8aa3bfb897820 */ /* 0x040fe20000410000 */
[-C--:B------:R-:W-:Y:S01]  /*2810*/  HMMA.16816.F32.BF16 R28, R140, R138.reuse, R28 ;  /* 0x0000008a8c1c723c */ /* 0x080fe2000004181c */
[----:B------:R-:W2:Y:S03]  /*2820*/  LDSM.16.M88.4 R140, [R0+0x2000] ;  /* 0x00200000008c783b */ /* 0x000ea60000000200 */
[----:B------:R-:W-:Y:S04]  /*2830*/  FMUL.FTZ R136, R250, 1.4426950216293334961 ;  /* 0x3fb8aa3bfa887820 */ /* 0x000fe80000410000 */
[----:B------:R-:W-:Y:S07]  /*2840*/  HMMA.16816.F32.BF16 R32, R164, R138, R32 ;  /* 0x0000008aa420723c */ /* 0x000fee0000041820 */
[----:B------:R-:W-:Y:S01]  /*2850*/  FMUL.FTZ R138, R252, 1.4426950216293334961 ;  /* 0x3fb8aa3bfc8a7820 */ /* 0x000fe20000410000 */
[-C--:B-1----:R-:W-:Y:S05]  /*2860*/  HMMA.16816.F32.BF16 R4, R132, R144.reuse, R4 ;  /* 0x000000908404723c */ /* 0x082fea0000041804 */
[----:B------:R-:W-:Y:S02]  /*2870*/  FSEL R138, R138, RZ, P0 ;  /* 0x000000ff8a8a7208 */ /* 0x000fe40000000000 */
[----:B------:R-:W-:Y:S01]  /*2880*/  FSETP.NEU.FTZ.AND P0, PT, R251, -INF , PT ;  /* 0xff800000fb00780b */ /* 0x000fe20003f1d000 */
[C---:B------:R-:W-:Y:S01]  /*2890*/  HMMA.16816.F32.BF16 R8, R148.reuse, R144, R8 ;  /* 0x000000909408723c */ /* 0x040fe20000041808 */
[----:B------:R-:W2:Y:S03]  /*28a0*/  LDL R145, [R1+0x18] ;  /* 0x0000180001917983 */ /* 0x000ea60000100800 */
[----:B------:R-:W-:Y:S02]  /*28b0*/  FSEL R137, R137, RZ, P0 ;  /* 0x000000ff89897208 */ /* 0x000fe40000000000 */
[----:B------:R-:W-:Y:S02]  /*28c0*/  FSETP.NEU.FTZ.AND P0, PT, R250, -INF , PT ;  /* 0xff800000fa00780b */ /* 0x000fe40003f1d000 */
[-C--:B------:R-:W-:Y:S04]  /*28d0*/  HMMA.16816.F32.BF16 R12, R148, R146.reuse, R12 ;  /* 0x00000092940c723c */ /* 0x080fe8000004180c */
[----:B------:R-:W-:Y:S02]  /*28e0*/  FSEL R136, R136, RZ, P0 ;  /* 0x000000ff88887208 */ /* 0x000fe40000000000 */
[C---:B------:R-:W-:Y:S02]  /*28f0*/  FSETP.NEU.FTZ.AND P0, PT, R249.reuse, -INF , PT ;  /* 0xff800000f900780b */ /* 0x040fe40003f1d000 */
[C---:B------:R-:W-:Y:S08]  /*2900*/  HMMA.16816.F32.BF16 R16, R132.reuse, R146, R16 ;  /* 0x000000928410723c */ /* 0x040ff00000041810 */
[-C--:B----4-:R-:W-:Y:S08]  /*2910*/  HMMA.16816.F32.BF16 R20, R132, R152.reuse, R20 ;  /* 0x000000988414723c */ /* 0x090ff00000041814 */
[C---:B------:R-:W-:Y:S08]  /*2920*/  HMMA.16816.F32.BF16 R24, R148.reuse, R152, R24 ;  /* 0x000000989418723c */ /* 0x040ff00000041818 */
[-C--:B------:R-:W-:Y:S08]  /*2930*/  HMMA.16816.F32.BF16 R28, R148, R154.reuse, R28 ;  /* 0x0000009a941c723c */ /* 0x080ff0000004181c */
[----:B------:R-:W-:Y:S01]  /*2940*/  HMMA.16816.F32.BF16 R32, R132, R154, R32 ;  /* 0x0000009a8420723c */ /* 0x000fe20000041820 */
[----:B------:R1:W4:Y:S07]  /*2950*/  LDSM.16.M88.4 R132, [R0+0x2800] ;  /* 0x002800000084783b */ /* 0x00032e0000000200 */
[-C--:B--2---:R-:W-:Y:S05]  /*2960*/  HMMA.16816.F32.BF16 R4, R140, R156.reuse, R4 ;  /* 0x0000009c8c04723c */ /* 0x084fea0000041804 */
[----:B-1----:R-:W-:Y:S07]  /*2970*/  FMUL.FTZ R0, R249, 1.4426950216293334961 ;  /* 0x3fb8aa3bf9007820 */ /* 0x002fee0000410000 */
[----:B------:R-:W-:Y:S11]  /*2980*/  FSEL R0, R0, RZ, P0 ;  /* 0x000000ff00007208 */ /* 0x000ff60000000000 */
[----:B------:R-:W-:Y:S01]  /*2990*/  @!UPT UIADD3 URZ, URZ, URZ, URZ ;  /* 0x0000003f3f3ff290 */ /* 0x000fe2000fffe03f */
[--C-:B------:R-:W-:Y:S02]  /*29a0*/  FFMA.FTZ R4, R4, c[0x0][0x23c], -R138.reuse ;  /* 0x00008f0004047a23 */ /* 0x100fe4000001088a */
[----:B------:R-:W-:Y:S02]  /*29b0*/  FFMA.FTZ R5, R5, c[0x0][0x23c], -R138 ;  /* 0x00008f0005057a23 */ /* 0x000fe4000001088a */
[--C-:B------:R-:W-:Y:S01]  /*29c0*/  FFMA.FTZ R6, R6, c[0x0][0x23c], -R137.reuse ;  /* 0x00008f0006067a23 */ /* 0x100fe20000010889 */
[----:B------:R-:W-:Y:S01]  /*29d0*/  MUFU.EX2 R167, R4 ;  /* 0x0000000400a77308 */ /* 0x000fe20000000800 */
[--C-:B------:R-:W-:Y:S01]  /*29e0*/  FFMA.FTZ R7, R7, c[0x0][0x23c], -R137.reuse ;  /* 0x00008f0007077a23 */ /* 0x100fe20000010889 */
[C---:B----4-:R-:W-:Y:S08]  /*29f0*/  HMMA.16816.F32.BF16 R8, R132.reuse, R156, R8 ;  /* 0x0000009c8408723c */ /* 0x050ff00000041808 */
[----:B------:R-:W1:Y:S01]  /*2a00*/  MUFU.EX2 R164, R5 ;  /* 0x0000000500a47308 */ /* 0x000e620000000800 */
[-C--:B------:R-:W-:Y:S08]  /*2a10*/  HMMA.16816.F32.BF16 R12, R132, R158.reuse, R12 ;  /* 0x0000009e840c723c */ /* 0x080ff0000004180c */
[C---:B------:R-:W-:Y:S01]  /*2a20*/  HMMA.16816.F32.BF16 R16, R140.reuse, R158, R16 ;  /* 0x0000009e8c10723c */ /* 0x040fe20000041810 */
[----:B------:R-:W-:Y:S06]  /*2a30*/  MUFU.EX2 R146, R6 ;  /* 0x0000000600927308 */ /* 0x000fec0000000800 */
[--C-:B------:R-:W-:Y:S04]  /*2a40*/  FFMA.FTZ R10, R10, c[0x0][0x23c], -R0.reuse ;  /* 0x00008f000a0a7a23 */ /* 0x100fe80000010800 */
[----:B------:R2:W4:Y:S01]  /*2a50*/  MUFU.EX2 R171, R7 ;  /* 0x0000000700ab7308 */ /* 0x0005220000000800 */
[----:B------:R-:W-:Y:S02]  /*2a60*/  FFMA.FTZ R11, R11, c[0x0][0x23c], -R0 ;  /* 0x00008f000b0b7a23 */ /* 0x000fe40000010800 */
[----:B------:R-:W-:Y:S02]  /*2a70*/  FFMA.FTZ R8, R8, c[0x0][0x23c], -R136 ;  /* 0x00008f0008087a23 */ /* 0x000fe40000010888 */
[--C-:B------:R-:W-:Y:S02]  /*2a80*/  FFMA.FTZ R14, R14, c[0x0][0x23c], -R0.reuse ;  /* 0x00008f000e0e7a23 */ /* 0x100fe40000010800 */
[----:B------:R-:W-:Y:S02]  /*2a90*/  FFMA.FTZ R15, R15, c[0x0][0x23c], -R0 ;  /* 0x00008f000f0f7a23 */ /* 0x000fe40000010800 */
[--C-:B------:R-:W-:Y:S01]  /*2aa0*/  FFMA.FTZ R9, R9, c[0x0][0x23c], -R136.reuse ;  /* 0x00008f0009097a23 */ /* 0x100fe20000010888 */
[----:B------:R-:W-:Y:S01]  /*2ab0*/  MUFU.EX2 R237, R8 ;  /* 0x0000000800ed7308 */ /* 0x000fe20000000800 */
[----:B------:R-:W-:Y:S02]  /*2ac0*/  FFMA.FTZ R12, R12, c[0x0][0x23c], -R136 ;  /* 0x00008f000c0c7a23 */ /* 0x000fe40000010888 */
[--C-:B------:R-:W-:Y:S02]  /*2ad0*/  FFMA.FTZ R16, R16, c[0x0][0x23c], -R138.reuse ;  /* 0x00008f0010107a23 */ /* 0x100fe4000001088a */
[----:B------:R-:W-:Y:S02]  /*2ae0*/  FFMA.FTZ R17, R17, c[0x0][0x23c], -R138 ;  /* 0x00008f0011117a23 */ /* 0x000fe4000001088a */
[--C-:B------:R-:W-:Y:S02]  /*2af0*/  FFMA.FTZ R18, R18, c[0x0][0x23c], -R137.reuse ;  /* 0x00008f0012127a23 */ /* 0x100fe40000010889 */
[--C-:B------:R-:W-:Y:S01]  /*2b00*/  FFMA.FTZ R19, R19, c[0x0][0x23c], -R137.reuse ;  /* 0x00008f0013137a23 */ /* 0x100fe20000010889 */
[----:B------:R-:W-:Y:S01]  /*2b10*/  MUFU.EX2 R165, R16 ;  /* 0x0000001000a57308 */ /* 0x000fe20000000800 */
[----:B------:R-:W-:Y:S01]  /*2b20*/  FFMA.FTZ R13, R13, c[0x0][0x23c], -R136 ;  /* 0x00008f000d0d7a23 */ /* 0x000fe20000010888 */
[----:B--2---:R-:W2:Y:S08]  /*2b30*/  LDSM.16.M88.4 R4, [R221+0xd400] ;  /* 0x00d40000dd04783b */ /* 0x004eb00000000200 */
[----:B------:R-:W-:Y:S10]  /*2b40*/  MUFU.EX2 R161, R17 ;  /* 0x0000001100a17308 */ /* 0x000ff40000000800 */
[----:B------:R-:W-:Y:S10]  /*2b50*/  MUFU.EX2 R163, R18 ;  /* 0x0000001200a37308 */ /* 0x000ff40000000800 */
[----:B------:R-:W-:Y:S10]  /*2b60*/  MUFU.EX2 R162, R19 ;  /* 0x0000001300a27308 */ /* 0x000ff40000000800 */
[----:B------:R-:W5:Y:S01]  /*2b70*/  MUFU.EX2 R236, R9 ;  /* 0x0000000900ec7308 */ /* 0x000f620000000800 */
[-C--:B--2---:R-:W-:Y:S09]  /*2b80*/  HMMA.16816.F32.BF16 R20, R140, R4.reuse, R20 ;  /* 0x000000048c14723c */ /* 0x084ff20000041814 */
[----:B------:R-:W-:Y:S01]  /*2b90*/  MUFU.EX2 R238, R10 ;  /* 0x0000000a00ee7308 */ /* 0x000fe20000000800 */
[C---:B------:R-:W-:Y:S07]  /*2ba0*/  HMMA.16816.F32.BF16 R24, R132.reuse, R4, R24 ;  /* 0x000000048418723c */ /* 0x040fee0000041818 */
[----:B-1----:R-:W-:Y:S01]  /*2bb0*/  F2FP.BF16.PACK_AB R4, R164, R167 ;  /* 0x000000a7a404723e */ /* 0x002fe200000010ff */
[-C--:B------:R-:W-:Y:S01]  /*2bc0*/  HMMA.16816.F32.BF16 R28, R132, R6.reuse, R28 ;  /* 0x00000006841c723c */ /* 0x080fe2000004181c */
[----:B------:R-:W1:Y:S03]  /*2bd0*/  MUFU.EX2 R239, R11 ;  /* 0x0000000b00ef7308 */ /* 0x000e660000000800 */
[----:B------:R2:W-:Y:S04]  /*2be0*/  STS [R243+0x13000], R4 ;  /* 0x01300004f3007388 */ /* 0x0005e80000000800 */
[----:B------:R-:W-:Y:S01]  /*2bf0*/  HMMA.16816.F32.BF16 R32, R140, R6, R32 ;  /* 0x000000068c20723c */ /* 0x000fe20000041820 */
[----:B------:R-:W3:Y:S02]  /*2c00*/  LDL R143, [R1+0x1c] ;  /* 0x00001c00018f7983 */ /* 0x000ee40000100800 */
[----:B------:R-:W-:Y:S01]  /*2c10*/  MUFU.EX2 R170, R12 ;  /* 0x0000000c00aa7308 */ /* 0x000fe20000000800 */
[--C-:B------:R-:W-:Y:S02]  /*2c20*/  FFMA.FTZ R20, R20, c[0x0][0x23c], -R138.reuse ;  /* 0x00008f0014147a23 */ /* 0x100fe4000001088a */
[----:B------:R-:W-:Y:S01]  /*2c30*/  FFMA.FTZ R21, R21, c[0x0][0x23c], -R138 ;  /* 0x00008f0015157a23 */ /* 0x000fe2000001088a */
[----:B----4-:R-:W-:Y:S01]  /*2c40*/  F2FP.BF16.PACK_AB R7, R171, R146 ;  /* 0x00000092ab07723e */ /* 0x010fe200000010ff */
[--C-:B------:R-:W-:Y:S01]  /*2c50*/  FFMA.FTZ R26, R26, c[0x0][0x23c], -R0.reuse ;  /* 0x00008f001a1a7a23 */ /* 0x100fe20000010800 */
[----:B-----5:R-:W-:Y:S03]  /*2c60*/  F2FP.BF16.PACK_AB R6, R236, R237 ;  /* 0x000000edec06723e */ /* 0x020fe600000010ff */
[--C-:B------:R-:W-:Y:S01]  /*2c70*/  FFMA.FTZ R27, R27, c[0x0][0x23c], -R0.reuse ;  /* 0x00008f001b1b7a23 */ /* 0x100fe20000010800 */
[----:B------:R4:W-:Y:S01]  /*2c80*/  STS [R243+0x13400], R7 ;  /* 0x01340007f3007388 */ /* 0x0009e20000000800 */
[----:B------:R-:W4:Y:S01]  /*2c90*/  MUFU.EX2 R169, R13 ;  /* 0x0000000d00a97308 */ /* 0x000f220000000800 */
[--C-:B------:R-:W-:Y:S02]  /*2ca0*/  FFMA.FTZ R22, R22, c[0x0][0x23c], -R137.reuse ;  /* 0x00008f0016167a23 */ /* 0x100fe40000010889 */
[--C-:B------:R-:W-:Y:S01]  /*2cb0*/  FFMA.FTZ R30, R30, c[0x0][0x23c], -R0.reuse ;  /* 0x00008f001e1e7a23 */ /* 0x100fe20000010800 */
[----:B-1----:R-:W-:Y:S01]  /*2cc0*/  F2FP.BF16.PACK_AB R5, R239, R238 ;  /* 0x000000eeef05723e */ /* 0x002fe200000010ff */
[----:B------:R-:W-:Y:S01]  /*2cd0*/  FFMA.FTZ R0, R31, c[0x0][0x23c], -R0 ;  /* 0x00008f001f007a23 */ /* 0x000fe20000010800 */
[----:B--2---:R-:W-:Y:S01]  /*2ce0*/  F2FP.BF16.PACK_AB R4, R161, R165 ;  /* 0x000000a5a104723e */ /* 0x004fe200000010ff */
[--C-:B------:R-:W-:Y:S03]  /*2cf0*/  FFMA.FTZ R23, R23, c[0x0][0x23c], -R137.reuse ;  /* 0x00008f0017177a23 */ /* 0x100fe60000010889 */
[----:B------:R1:W-:Y:S01]  /*2d00*/  MUFU.EX2 R151, R0 ;  /* 0x0000000000977308 */ /* 0x0003e20000000800 */
[--C-:B------:R-:W-:Y:S01]  /*2d10*/  FFMA.FTZ R32, R32, c[0x0][0x23c], -R138.reuse ;  /* 0x00008f0020207a23 */ /* 0x100fe2000001088a */
[----:B------:R-:W-:Y:S01]  /*2d20*/  STS [R241+0x13000], R4 ;  /* 0x01300004f1007388 */ /* 0x000fe20000000800 */
[----:B------:R-:W-:Y:S02]  /*2d30*/  FFMA.FTZ R138, R33, c[0x0][0x23c], -R138 ;  /* 0x00008f00218a7a23 */ /* 0x000fe4000001088a */
[--C-:B------:R-:W-:Y:S02]  /*2d40*/  FFMA.FTZ R34, R34, c[0x0][0x23c], -R137.reuse ;  /* 0x00008f0022227a23 */ /* 0x100fe40000010889 */
[----:B------:R-:W-:Y:S02]  /*2d50*/  FFMA.FTZ R137, R35, c[0x0][0x23c], -R137 ;  /* 0x00008f0023897a23 */ /* 0x000fe40000010889 */
[--C-:B------:R-:W-:Y:S01]  /*2d60*/  FFMA.FTZ R24, R24, c[0x0][0x23c], -R136.reuse ;  /* 0x00008f0018187a23 */ /* 0x100fe20000010888 */
[----:B------:R-:W-:Y:S01]  /*2d70*/  MUFU.EX2 R235, R14 ;  /* 0x0000000e00eb7308 */ /* 0x000fe20000000800 */
[--C-:B------:R-:W-:Y:S02]  /*2d80*/  FFMA.FTZ R25, R25, c[0x0][0x23c], -R136.reuse ;  /* 0x00008f0019197a23 */ /* 0x100fe40000010888 */
[--C-:B------:R-:W-:Y:S01]  /*2d90*/  FFMA.FTZ R28, R28, c[0x0][0x23c], -R136.reuse ;  /* 0x00008f001c1c7a23 */ /* 0x100fe20000010888 */
[----:B----4-:R-:W-:Y:S01]  /*2da0*/  F2FP.BF16.PACK_AB R7, R169, R170 ;  /* 0x000000aaa907723e */ /* 0x010fe200000010ff */
[----:B------:R-:W-:Y:S05]  /*2db0*/  FFMA.FTZ R136, R29, c[0x0][0x23c], -R136 ;  /* 0x00008f001d887a23 */ /* 0x000fea0000010888 */
[----:B------:R-:W2:Y:S01]  /*2dc0*/  MUFU.EX2 R234, R15 ;  /* 0x0000000f00ea7308 */ /* 0x000ea20000000800 */
[----:B-1----:R-:W-:Y:S05]  /*2dd0*/  F2FP.BF16.PACK_AB R0, R162, R163 ;  /* 0x000000a3a200723e */ /* 0x002fea00000010ff */
[----:B------:R-:W-:Y:S04]  /*2de0*/  STS [R241+0x13400], R0 ;  /* 0x01340000f1007388 */ /* 0x000fe80000000800 */
[----:B------:R-:W-:Y:S01]  /*2df0*/  MUFU.EX2 R158, R20 ;  /* 0x00000014009e7308 */ /* 0x000fe20000000800 */
[----:B------:R2:W-:Y:S04]  /*2e00*/  STS [R243+0x14000], R6 ;  /* 0x01400006f3007388 */ /* 0x0005e80000000800 */
[----:B------:R1:W-:Y:S05]  /*2e10*/  STS [R243+0x14400], R5 ;  /* 0x01440005f3007388 */ /* 0x0003ea0000000800 */
[----:B------:R-:W1:Y:S01]  /*2e20*/  MUFU.EX2 R157, R21 ;  /* 0x00000015009d7308 */ /* 0x000e620000000800 */
[----:B------:R-:W-:Y:S09]  /*2e30*/  STS [R241+0x14000], R7 ;  /* 0x01400007f1007388 */ /* 0x000ff20000000800 */
[----:B------:R-:W-:Y:S01]  /*2e40*/  MUFU.EX2 R160, R22 ;  /* 0x0000001600a07308 */ /* 0x000fe20000000800 */
[----:B--2---:R-:W-:Y:S09]  /*2e50*/  F2FP.BF16.PACK_AB R6, R234, R235 ;  /* 0x000000ebea06723e */ /* 0x004ff200000010ff */
[----:B------:R-:W2:Y:S01]  /*2e60*/  MUFU.EX2 R159, R23 ;  /* 0x00000017009f7308 */ /* 0x000ea20000000800 */
[----:B------:R-:W-:Y:S01]  /*2e70*/  STS [R241+0x14400], R6 ;  /* 0x01440006f1007388 */ /* 0x000fe20000000800 */
[----:B-1----:R-:W-:Y:S05]  /*2e80*/  F2FP.BF16.PACK_AB R5, R157, R158 ;  /* 0x0000009e9d05723e */ /* 0x002fea00000010ff */
[----:B------:R1:W-:Y:S03]  /*2e90*/  STS [R242+0x13000], R5 ;  /* 0x01300005f2007388 */ /* 0x0003e60000000800 */
[----:B------:R-:W-:Y:S01]  /*2ea0*/  MUFU.EX2 R149, R32 ;  /* 0x0000002000957308 */ /* 0x000fe20000000800 */
[----:B------:R-:W-:Y:S09]  /*2eb0*/  IADD3 R144, P0, R145, UR20, RZ ;  /* 0x0000001491907c10 */ /* 0x000ff2000ff1e0ff */
[----:B------:R-:W4:Y:S01]  /*2ec0*/  MUFU.EX2 R147, R138 ;  /* 0x0000008a00937308 */ /* 0x000f220000000800 */
[----:B--2---:R-:W-:Y:S05]  /*2ed0*/  F2FP.BF16.PACK_AB R4, R159, R160 ;  /* 0x000000a09f04723e */ /* 0x004fea00000010ff */
[----:B------:R2:W-:Y:S04]  /*2ee0*/  STS [R242+0x13400], R4 ;  /* 0x01340004f2007388 */ /* 0x0005e80000000800 */
[----:B------:R-:W-:Y:S10]  /*2ef0*/  MUFU.EX2 R150, R34 ;  /* 0x0000002200967308 */ /* 0x000ff40000000800 */
[----:B------:R-:W1:Y:S01]  /*2f00*/  MUFU.EX2 R148, R137 ;  /* 0x0000008900947308 */ /* 0x000e620000000800 */
[----:B----4-:R-:W-:Y:S05]  /*2f10*/  F2FP.BF16.PACK_AB R0, R147, R149 ;  /* 0x000000959300723e */ /* 0x010fea00000010ff */
[----:B------:R4:W-:Y:S04]  /*2f20*/  STS [R240+0x13000], R0 ;  /* 0x01300000f0007388 */ /* 0x0009e80000000800 */
[----:B------:R-:W-:Y:S10]  /*2f30*/  MUFU.EX2 R166, R24 ;  /* 0x0000001800a67308 */ /* 0x000ff40000000800 */
[----:B------:R-:W5:Y:S01]  /*2f40*/  MUFU.EX2 R156, R25 ;  /* 0x00000019009c7308 */ /* 0x000f620000000800 */
[----:B-1----:R-:W-:Y:S05]  /*2f50*/  F2FP.BF16.PACK_AB R5, R148, R150 ;  /* 0x000000969405723e */ /* 0x002fea00000010ff */
[----:B------:R-:W-:Y:S04]  /*2f60*/  STS [R240+0x13400], R5 ;  /* 0x01340005f0007388 */ /* 0x000fe80000000800 */
[----:B------:R-:W-:Y:S10]  /*2f70*/  MUFU.EX2 R168, R26 ;  /* 0x0000001a00a87308 */ /* 0x000ff40000000800 */
[----:B------:R-:W1:Y:S01]  /*2f80*/  MUFU.EX2 R155, R27 ;  /* 0x0000001b009b7308 */ /* 0x000e620000000800 */
[----:B-----5:R-:W-:Y:S05]  /*2f90*/  F2FP.BF16.PACK_AB R7, R156, R166 ;  /* 0x000000a69c07723e */ /* 0x020fea00000010ff */
[----:B------:R-:W-:Y:S04]  /*2fa0*/  STS [R242+0x14000], R7 ;  /* 0x01400007f2007388 */ /* 0x000fe80000000800 */
[----:B------:R-:W-:Y:S10]  /*2fb0*/  MUFU.EX2 R153, R28 ;  /* 0x0000001c00997308 */ /* 0x000ff40000000800 */
[----:B------:R-:W2:Y:S01]  /*2fc0*/  MUFU.EX2 R152, R136 ;  /* 0x0000008800987308 */ /* 0x000ea20000000800 */
[----:B-1----:R-:W-:Y:S05]  /*2fd0*/  F2FP.BF16.PACK_AB R6, R155, R168 ;  /* 0x000000a89b06723e */ /* 0x002fea00000010ff */
[----:B------:R-:W-:Y:S04]  /*2fe0*/  STS [R242+0x14400], R6 ;  /* 0x01440006f2007388 */ /* 0x000fe80000000800 */
[----:B------:R-:W4:Y:S01]  /*2ff0*/  MUFU.EX2 R154, R30 ;  /* 0x0000001e009a7308 */ /* 0x000f220000000800 */
[----:B--2---:R-:W-:Y:S05]  /*3000*/  F2FP.BF16.PACK_AB R4, R152, R153 ;  /* 0x000000999804723e */ /* 0x004fea00000010ff */
[----:B------:R-:W-:Y:S01]  /*3010*/  STS [R240+0x14000], R4 ;  /* 0x01400004f0007388 */ /* 0x000fe20000000800 */
[----:B----4-:R-:W-:Y:S05]  /*3020*/  F2FP.BF16.PACK_AB R0, R151, R154 ;  /* 0x0000009a9700723e */ /* 0x010fea00000010ff */
[----:B------:R-:W-:Y:S04]  /*3030*/  STS [R240+0x14400], R0 ;  /* 0x01440000f0007388 */ /* 0x000fe80000000800 */
[----:B------:R-:W1:Y:S08]  /*3040*/  LDSM.16.M88.4 R32, [R223+0x6000] ;  /* 0x00600000df20783b */ /* 0x000e700000000200 */
[----:B------:R-:W2:Y:S08]  /*3050*/  LDSM.16.M88.4 R28, [R223+0x6800] ;  /* 0x00680000df1c783b */ /* 0x000eb00000000200 */
[----:B------:R-:W4:Y:S08]  /*3060*/  LDSM.16.M88.4 R132, [R224+0x6000] ;  /* 0x00600000e084783b */ /* 0x000f300000000200 */
[----:B------:R-:W5:Y:S01]  /*3070*/  LDSM.16.M88.4 R136, [R224+0x6800] ;  /* 0x00680000e088783b */ /* 0x000f620000000200 */
[-C--:B-1----:R-:W-:Y:S08]  /*3080*/  HMMA.16816.F32.BF16 R4, R32, R172.reuse, RZ ;  /* 0x000000ac2004723c */ /* 0x082ff000000418ff */
[C---:B--2---:R-:W-:Y:S08]  /*3090*/  HMMA.16816.F32.BF16 R8, R28.reuse, R172, RZ ;  /* 0x000000ac1c08723c */ /* 0x044ff000000418ff */
[-C--:B------:R-:W-:Y:S08]  /*30a0*/  HMMA.16816.F32.BF16 R12, R28, R174.reuse, RZ ;  /* 0x000000ae1c0c723c */ /* 0x080ff000000418ff */
[C---:B------:R-:W-:Y:S08]  /*30b0*/  HMMA.16816.F32.BF16 R16, R32.reuse, R174, RZ ;  /* 0x000000ae2010723c */ /* 0x040ff000000418ff */
[-C--:B------:R-:W-:Y:S01]  /*30c0*/  HMMA.16816.F32.BF16 R20, R32, R176.reuse, RZ ;  /* 0x000000b02014723c */ /* 0x080fe200000418ff */
[----:B---3--:R-:W-:Y:S03]  /*30d0*/  IADD3.X R145, R143, UR7, RZ, P0, !PT ;  /* 0x000000078f917c10 */ /* 0x008fe600087fe4ff */
[----:B------:R-:W-:Y:S04]  /*30e0*/  MOV R143, c[0x0][0x1c0] ;  /* 0x00007000008f7a02 */ /* 0x000fe80000000f00 */
[C---:B------:R-:W-:Y:S01]  /*30f0*/  HMMA.16816.F32.BF16 R24, R28.reuse, R176, RZ ;  /* 0x000000b01c18723c */ /* 0x040fe200000418ff */
[----:B------:R-:W2:Y:S03]  /*3100*/  LDG.E R142, [R144.64] ;  /* 0x0000002a908e7981 */ /* 0x000ea6000c1e1900 */
[----:B------:R-:W-:Y:S01]  /*3110*/  IMAD R143, R143, c[0x0][0x22c], RZ ;  /* 0x00008b008f8f7a24 */ /* 0x000fe200078e02ff */
[----:B------:R-:W3:Y:S03]  /*3120*/  LDG.E R141, [R144.64+0x20] ;  /* 0x0000202a908d7981 */ /* 0x000ee6000c1e1900 */
[-C--:B------:R-:W-:Y:S01]  /*3130*/  HMMA.16816.F32.BF16 R28, R28, R178.reuse, RZ ;  /* 0x000000b21c1c723c */ /* 0x080fe200000418ff */
[----:B------:R1:W2:Y:S03]  /*3140*/  LDG.E R140, [R144.64+0x80] ;  /* 0x0000802a908c7981 */ /* 0x0002a6000c1e1900 */
[----:B------:R-:W-:Y:S01]  /*3150*/  LEA R143, -R143, RZ, 0x6 ;  /* 0x000000ff8f8f7211 */ /* 0x000fe200078e31ff */
[----:B------:R1:W2:Y:S03]  /*3160*/  LDG.E R0, [R144.64+0xa0] ;  /* 0x0000a02a90007981 */ /* 0x0002a6000c1e1900 */
[----:B------:R-:W-:Y:S04]  /*3170*/  HMMA.16816.F32.BF16 R32, R32, R178, RZ ;  /* 0x000000b22020723c */ /* 0x000fe800000418ff */
[C---:B------:R-:W-:Y:S04]  /*3180*/  LEA R232, P0, R143.reuse, R232, 0x2 ;  /* 0x000000e88fe87211 */ /* 0x040fe800078010ff */
[-C--:B----4-:R-:W-:Y:S05]  /*3190*/  HMMA.16816.F32.BF16 R4, R132, R180.reuse, R4 ;  /* 0x000000b48404723c */ /* 0x090fea0000041804 */
[----:B------:R-:W-:Y:S02]  /*31a0*/  LEA.HI.X.SX32 R233, R143, R233, 0x2, P0 ;  /* 0x000000e98fe97211 */ /* 0x000fe400000f16ff */
[----:B------:R-:W-:Y:S01]  /*31b0*/  PLOP3.LUT P0, PT, PT, PT, UP2, 0x80, 0x0 ;  /* 0x000000000000781c */ /* 0x000fe20003f0f028 */
[C---:B-----5:R-:W-:Y:S08]  /*31c0*/  HMMA.16816.F32.BF16 R8, R136.reuse, R180, R8 ;  /* 0x000000b48808723c */ /* 0x060ff00000041808 */
[-C--:B------:R-:W-:Y:S08]  /*31d0*/  HMMA.16816.F32.BF16 R12, R136, R182.reuse, R12 ;  /* 0x000000b6880c723c */ /* 0x080ff0000004180c */
[C---:B------:R-:W-:Y:S08]  /*31e0*/  HMMA.16816.F32.BF16 R16, R132.reuse, R182, R16 ;  /* 0x000000b68410723c */ /* 0x040ff00000041810 */
[-C--:B------:R-:W-:Y:S08]  /*31f0*/  HMMA.16816.F32.BF16 R20, R132, R184.reuse, R20 ;  /* 0x000000b88414723c */ /* 0x080ff00000041814 */
[C---:B------:R-:W-:Y:S08]  /*3200*/  HMMA.16816.F32.BF16 R24, R136.reuse, R184, R24 ;  /* 0x000000b88818723c */ /* 0x040ff00000041818 */
[-C--:B------:R-:W-:Y:S01]  /*3210*/  HMMA.16816.F32.BF16 R28, R136, R186.reuse, R28 ;  /* 0x000000ba881c723c */ /* 0x080fe2000004181c */
[----:B------:R-:W4:Y:S07]  /*3220*/  LDSM.16.M88.4 R136, [R223+0x7000] ;  /* 0x00700000df88783b */ /* 0x000f2e0000000200 */
[----:B------:R-:W-:Y:S01]  /*3230*/  HMMA.16816.F32.BF16 R32, R132, R186, R32 ;  /* 0x000000ba8420723c */ /* 0x000fe20000041820 */
[----:B------:R-:W5:Y:S07]  /*3240*/  LDSM.16.M88.4 R132, [R223+0x7800] ;  /* 0x00780000df84783b */ /* 0x000f6e0000000200 */
[-C--:B----4-:R-:W-:Y:S08]  /*3250*/  HMMA.16816.F32.BF16 R4, R136, R188.reuse, R4 ;  /* 0x000000bc8804723c */ /* 0x090ff00000041804 */
        /* <DEDUP_REMOVED lines=32> */
[C---:B--2---:R-:W-:Y:S01]  /*3460*/  FADD.FTZ R5, -R142.reuse, R5 ;  /* 0x000000058e057221 */ /* 0x044fe20000010100 */
[C---:B------:R-:W-:Y:S04]  /*3470*/  HMMA.16816.F32.BF16 R16, R132.reuse, R214, R16 ;  /* 0x000000d68410723c */ /* 0x040fe80000041810 */
[C---:B---3--:R-:W-:Y:S02]  /*3480*/  FADD.FTZ R6, -R141.reuse, R6 ;  /* 0x000000068d067221 */ /* 0x048fe40000010100 */
[C---:B------:R-:W-:Y:S02]  /*3490*/  FADD.FTZ R7, -R141.reuse, R7 ;  /* 0x000000078d077221 */ /* 0x040fe40000010100 */
[----:B------:R-:W-:Y:S01]  /*34a0*/  FADD.FTZ R4, -R142, R4 ;  /* 0x000000048e047221 */ /* 0x000fe20000010100 */
[-C--:B------:R-:W-:Y:S03]  /*34b0*/  HMMA.16816.F32.BF16 R20, R132, R216.reuse, R20 ;  /* 0x000000d88414723c */ /* 0x080fe60000041814 */
[----:B-1----:R-:W-:Y:S02]  /*34c0*/  FMUL.FTZ R144, R164, R5 ;  /* 0x00000005a4907220 */ /* 0x002fe40000410000 */
        /* <DEDUP_REMOVED lines=81> */
.L_x_122:
[----:B------:R-:W-:Y:S02]  /*39e0*/  F2FP.BF16.PACK_AB R16, R144, R145 ;  /* 0x000000919010723e */ /* 0x000fe400000010ff */
        /* <DEDUP_REMOVED lines=37> */
[----:B------:R-:W5:Y:S04]  /*3c40*/  LDSM.16.MT88.4 R20, [R0+0x8000] ;  /* 0x008000000014783b */ /* 0x000f680000004200 */
        /* <DEDUP_REMOVED lines=15> */
[-C--:B-----5:R-:W-:Y:S08]  /*3d40*/  HMMA.16816.F32.BF16 R68, R4, R20.reuse, R68 ;  /* 0x000000140444723c */ /* 0x0a0ff00000041844 */
[C---:B------:R-:W-:Y:S08]  /*3d50*/  HMMA.16816.F32.BF16 R72, R12.reuse, R20, R72 ;  /* 0x000000140c48723c */ /* 0x040ff00000041848 */
[-C--:B------:R-:W-:Y:S01]  /*3d60*/  HMMA.16816.F32.BF16 R76, R12, R22.reuse, R76 ;  /* 0x000000160c4c723c */ /* 0x080fe2000004184c */
[----:B------:R-:W-:Y:S07]  /*3d70*/  LDSM.16.MT88.4 R12, [R0+0x6800] ;  /* 0x00680000000c783b */ /* 0x000fee0000004200 */
[----:B------:R-:W-:Y:S01]  /*3d80*/  HMMA.16816.F32.BF16 R80, R4, R22, R80 ;  /* 0x000000160450723c */ /* 0x000fe20000041850 */
[----:B------:R-:W3:Y:S04]  /*3d90*/  LDSM.16.MT88.4 R4, [R2+0x14000] ;  /* 0x014000000204783b */ /* 0x000ee80000004200 */
[----:B------:R-:W4:Y:S03]  /*3da0*/  LDSM.16.MT88.4 R20, [R0+0x7800] ;  /* 0x007800000014783b */ /* 0x000f260000004200 */
        /* <DEDUP_REMOVED lines=15> */
[----:B------:R-:W5:Y:S04]  /*3ea0*/  LDSM.16.MT88.4 R8, [R0+0x7c00] ;  /* 0x007c00000008783b */ /* 0x000f680000004200 */
[----:B------:R-:W1:Y:S03]  /*3eb0*/  LDSM.16.MT88.4 R24, [R0+0x8c00] ;  /* 0x008c00000018783b */ /* 0x000e660000004200 */
[-C--:B---3--:R-:W-:Y:S01]  /*3ec0*/  HMMA.16816.F32.BF16 R36, R4, R12.reuse, R36 ;  /* 0x0000000c0424723c */ /* 0x088fe20000041824 */
        /* <DEDUP_REMOVED lines=8> */
[-C--:B-1----:R-:W-:Y:S08]  /*3f50*/  HMMA.16816.F32.BF16 R68, R4, R28.reuse, R68 ;  /* 0x0000001c0444723c */ /* 0x082ff00000041844 */
[C---:B------:R-:W-:Y:S08]  /*3f60*/  HMMA.16816.F32.BF16 R72, R16.reuse, R28, R72 ;  /* 0x0000001c1048723c */ /* 0x040ff00000041848 */
[-C--:B------:R-:W-:Y:S08]  /*3f70*/  HMMA.16816.F32.BF16 R76, R16, R30.reuse, R76 ;  /* 0x0000001e104c723c */ /* 0x080ff0000004184c */
[----:B------:R-:W-:Y:S08]  /*3f80*/  HMMA.16816.F32.BF16 R80, R4, R30, R80 ;  /* 0x0000001e0450723c */ /* 0x000ff00000041850 */
[-C--:B--2---:R-:W-:Y:S08]  /*3f90*/  HMMA.16816.F32.BF16 R36, R32, R132.reuse, R36 ;  /* 0x000000842024723c */ /* 0x084ff00000041824 */
[C---:B------:R-:W-:Y:S08]  /*3fa0*/  HMMA.16816.F32.BF16 R40, R136.reuse, R132, R40 ;  /* 0x000000848828723c */ /* 0x040ff00000041828 */
[-C--:B------:R-:W-:Y:S08]  /*3fb0*/  HMMA.16816.F32.BF16 R44, R136, R134.reuse, R44 ;  /* 0x00000086882c723c */ /* 0x080ff0000004182c */
[C---:B------:R-:W-:Y:S08]  /*3fc0*/  HMMA.16816.F32.BF16 R48, R32.reuse, R134, R48 ;  /* 0x000000862030723c */ /* 0x040ff00000041830 */
[-C--:B-----5:R-:W-:Y:S08]  /*3fd0*/  HMMA.16816.F32.BF16 R52, R32, R8.reuse, R52 ;  /* 0x000000082034723c */ /* 0x0a0ff00000041834 */
        /* <DEDUP_REMOVED lines=8> */
[----:B------:R-:W2:Y:S01]  /*4060*/  LDL R140, [R1+0x20] ;  /* 0x00002000018c7983 */ /* 0x000ea20000100800 */
[----:B------:R-:W-:Y:S05]  /*4070*/  IMAD.MOV.U32 R5, RZ, RZ, c[0x0][0x370] ;  /* 0x0000dc00ff057624 */ /* 0x000fea00078e00ff */
[----:B------:R-:W-:Y:S04]  /*4080*/  LEA R5, -R5, RZ, 0x6 ;  /* 0x000000ff05057211 */ /* 0x000fe800078e31ff */
[C---:B------:R-:W-:Y:S04]  /*4090*/  LEA R6, P1, R5.reuse, R244, 0x1 ;  /* 0x000000f405067211 */ /* 0x040fe800078208ff */
[----:B------:R-:W-:Y:S02]  /*40a0*/  LEA.HI.X.SX32 R5, R5, R245, 0x1, P1 ;  /* 0x000000f505057211 */ /* 0x000fe400008f0eff */
[----:B------:R-:W-:Y:S03]  /*40b0*/  MOV R244, R6 ;  /* 0x0000000600f47202 */ /* 0x000fe60000000f00 */
[----:B------:R-:W-:Y:S02]  /*40c0*/  IMAD.MOV.U32 R245, RZ, RZ, R5 ;  /* 0x000000fffff57224 */ /* 0x000fe400078e0005 */
[----:B--2---:R-:W-:Y:S05]  /*40d0*/  IMAD.SHL.U32 R4, R140, 0x2, RZ ;  /* 0x000000028c047824 */ /* 0x004fea00078e00ff */
[----:B------:R-:W-:Y:S01]  /*40e0*/  @!PT LDS RZ, [RZ] ;  /* 0x00000000fffff984 */ /* 0x000fe20000000800 */
[----:B------:R-:W-:Y:S01]  /*40f0*/  @!PT LDS RZ, [RZ] ;  /* 0x00000000fffff984 */ /* 0x000fe20000000800 */
[----:B------:R-:W-:Y:S01]  /*4100*/  @!PT LDS RZ, [RZ] ;  /* 0x00000000fffff984 */ /* 0x000fe20000000800 */
[----:B------:R1:W-:Y:S04]  /*4110*/  LDGSTS.E.BYPASS.LTC128B.128 [R4+0x6000], [R244.64] ;  /* 0x06000000f4047fae */ /* 0x0003e8000b901d6a */
[----:B------:R1:W-:Y:S04]  /*4120*/  LDGSTS.E.BYPASS.LTC128B.128 [R4+0x7000], [R244.64+0x40] ;  /* 0x07000040f4047fae */ /* 0x0003e8000b901d6a */
[----:B------:R1:W-:Y:S04]  /*4130*/  LDGSTS.E.BYPASS.LTC128B.128 [R4+0x8000], [R244.64+0x80] ;  /* 0x08000080f4047fae */ /* 0x0003e8000b901d6a */
[----:B------:R-:W0:Y:S02]  /*4140*/  LDGDEPBAR ;  /* 0x00000000000079af */ /* 0x000e240000000000 */
.L_x_123:
[----:B------:R-:W-:Y:S01]  /*4150*/  LDSM.16.M88.4 R24, [R225] ;  /* 0x00000000e118783b */ /* 0x000fe20000000200 */
[----:B------:R-:W-:Y:S01]  /*4160*/  IMAD.MOV.U32 R148, RZ, RZ, c[0x0][0x1c0] ;  /* 0x00007000ff947624 */ /* 0x000fe200078e00ff */
[----:B------:R-:W-:Y:S01]  /*4170*/  ULOP3.LUT UR6, UR33, 0x1, URZ, 0xc0, !UPT ;  /* 0x0000000121067892 */ /* 0x000fe2000f8ec03f */
[----:B------:R-:W-:Y:S01]  /*4180*/  IMAD.MOV.U32 R153, RZ, RZ, c[0x0][0x1c0] ;  /* 0x00007000ff997624 */ /* 0x000fe200078e00ff */
[----:B------:R-:W2:Y:S01]  /*4190*/  LDSM.16.MT88.4 R8, [R0+0x9000] ;  /* 0x009000000008783b */ /* 0x000ea20000004200 */
[----:B------:R-:W-:Y:S01]  /*41a0*/  IMAD R148, R148, c[0x0][0x22c], RZ ;  /* 0x00008b0094947a24 */ /* 0x000fe200078e02ff */
[----:B------:R-:W-:Y:S01]  /*41b0*/  UISETP.NE.U32.AND UP0, UPT, UR6, 0x1, UPT ;  /* 0x000000010600788c */ /* 0x000fe2000bf05070 */
[----:B------:R-:W-:Y:S01]  /*41c0*/  IMAD R153, R153, c[0x0][0x22c], RZ ;  /* 0x00008b0099997a24 */ /* 0x000fe200078e02ff */
[----:B------:R-:W3:Y:S01]  /*41d0*/  LDSM.16.MT88.4 R16, [R0+0xb000] ;  /* 0x00b000000010783b */ /* 0x000ee20000004200 */
[----:B------:R-:W-:Y:S01]  /*41e0*/  IMAD.SHL.U32 R148, R148, 0x8, RZ ;  /* 0x0000000894947824 */ /* 0x000fe200078e00ff */
[----:B------:R-:W-:Y:S01]  /*41f0*/  UIADD3 UR6, UR33, -0x1, URZ ;  /* 0xffffffff21067890 */ /* 0x000fe2000fffe03f */
[----:B------:R-:W-:Y:S01]  /*4200*/  IMAD.SHL.U32 R153, R153, 0x20, RZ ;  /* 0x0000002099997824 */ /* 0x000fe200078e00ff */
[----:B------:R-:W3:Y:S01]  /*4210*/  LDSM.16.MT88.4 R28, [R0+0xd000] ;  /* 0x00d00000001c783b */ /* 0x000ee20000004200 */
[----:B------:R-:W-:Y:S02]  /*4220*/  IMAD.MOV.U32 R152, RZ, RZ, c[0x0][0x1c0] ;  /* 0x00007000ff987624 */ /* 0x000fe400078e00ff */
[----:B------:R-:W-:Y:S01]  /*4230*/  IMAD.MOV.U32 R151, RZ, RZ, c[0x0][0x1c0] ;  /* 0x00007000ff977624 */ /* 0x000fe200078e00ff */
[----:B------:R-:W4:Y:S01]  /*4240*/  LDL R150, [R1+0x24] ;  /* 0x0000240001967983 */ /* 0x000f220000100800 */
[----:B------:R-:W-:Y:S02]  /*4250*/  IMAD R152, R152, c[0x0][0x22c], RZ ;  /* 0x00008b0098987a24 */ /* 0x000fe400078e02ff */
[----:B------:R-:W-:Y:S01]  /*4260*/  IMAD R151, R151, c[0x0][0x22c], RZ ;  /* 0x00008b0097977a24 */ /* 0x000fe200078e02ff */
[----:B------:R-:W-:Y:S01]  /*4270*/  LDSM.16.M88.4 R32, [R226] ;  /* 0x00000000e220783b */ /* 0x000fe20000000200 */
[----:B------:R-:W-:Y:S02]  /*4280*/  IMAD R152, R152, 0x28, RZ ;  /* 0x0000002898987824 */ /* 0x000fe400078e02ff */
[----:B------:R-:W-:Y:S01]  /*4290*/  IMAD R151, R151, 0x30, RZ ;  /* 0x0000003097977824 */ /* 0x000fe200078e02ff */
[----:B------:R-:W4:Y:S04]  /*42a0*/  LDL R149, [R1+0x28] ;  /* 0x0000280001957983 */ /* 0x000f280000100800 */
[----:B------:R-:W1:Y:S04]  /*42b0*/  LDSM.16.MT88.4 R132, [R0+0x9400] ;  /* 0x009400000084783b */ /* 0x000e680000004200 */
[----:B------:R-:W1:Y:S04]  /*42c0*/  LDSM.16.MT88.4 R136, [R0+0xb400] ;  /* 0x00b400000088783b */ /* 0x000e680000004200 */
[----:B------:R-:W1:Y:S04]  /*42d0*/  LDSM.16.MT88.4 R140, [R0+0xd400] ;  /* 0x00d40000008c783b */ /* 0x000e680000004200 */
[----:B------:R-:W-:Y:S01]  /*42e0*/  LDSM.16.MT88.4 R144, [R0+0xb800] ;  /* 0x00b800000090783b */ /* 0x000fe20000004200 */
[C---:B-12---:R-:W-:Y:S08]  /*42f0*/  HMMA.16816.F32.BF16 R4, R24.reuse, R8, RZ ;  /* 0x000000081804723c */ /* 0x046ff000000418ff */
        /* <DEDUP_REMOVED lines=14> */
[----:B------:R-:W-:Y:S04]  /*43e0*/  LDSM.16.M88.4 R32, [R227] ;  /* 0x00000000e320783b */ /* 0x000fe80000000200 */
[----:B------:R-:W-:Y:S03]  /*43f0*/  LDSM.16.MT88.4 R140, [R0+0xbc00] ;  /* 0x00bc0000008c783b */ /* 0x000fe60000004200 */
        /* <DEDUP_REMOVED lines=8> */
[----:B------:R-:W-:Y:S04]  /*4480*/  LDSM.16.M88.4 R28, [R225+0x2000] ;  /* 0x00200000e11c783b */ /* 0x000fe80000000200 */
[----:B------:R-:W-:Y:S03]  /*4490*/  LDSM.16.MT88.4 R136, [R0+0xc000] ;  /* 0x00c000000088783b */ /* 0x000fe60000004200 */
[C---:B-1----:R-:W-:Y:S08]  /*44a0*/  HMMA.16816.F32.BF16 R4, R32.reuse, R132, R4 ;  /* 0x000000842004723c */ /* 0x042ff00000041804 */
[C---:B------:R-:W-:Y:S01]  /*44b0*/  HMMA.16816.F32.BF16 R8, R32.reuse, R134, R8 ;  /* 0x000000862008723c */ /* 0x040fe20000041808 */
[----:B------:R-:W1:Y:S07]  /*44c0*/  LDSM.16.MT88.4 R132, [R0+0xa000] ;  /* 0x00a000000084783b */ /* 0x000e6e0000004200 */
[C---:B------:R-:W-:Y:S08]  /*44d0*/  HMMA.16816.F32.BF16 R12, R32.reuse, R140, R12 ;  /* 0x0000008c200c723c */ /* 0x040ff0000004180c */
[C---:B------:R-:W-:Y:S01]  /*44e0*/  HMMA.16816.F32.BF16 R16, R32.reuse, R142, R16 ;  /* 0x0000008e2010723c */ /* 0x040fe20000041810 */
[----:B------:R-:W-:Y:S07]  /*44f0*/  LDSM.16.M88.4 R140, [R226+0x2000] ;  /* 0x00200000e28c783b */ /* 0x000fee0000000200 */
[C---:B---3--:R-:W-:Y:S08]  /*4500*/  HMMA.16816.F32.BF16 R20, R32.reuse, R144, R20 ;  /* 0x000000902014723c */ /* 0x048ff00000041814 */
[----:B------:R-:W-:Y:S01]  /*4510*/  HMMA.16816.F32.BF16 R24, R32, R146, R24 ;  /* 0x000000922018723c */ /* 0x000fe20000041818 */
[----:B------:R-:W2:Y:S04]  /*4520*/  LDSM.16.MT88.4 R32, [R0+0xe000] ;  /* 0x00e000000020783b */ /* 0x000ea80000004200 */
[----:B------:R-:W3:Y:S03]  /*4530*/  LDSM.16.MT88.4 R144, [R0+0xa400] ;  /* 0x00a400000090783b */ /* 0x000ee60000004200 */
[C---:B-1----:R-:W-:Y:S08]  /*4540*/  HMMA.16816.F32.BF16 R4, R28.reuse, R132, R4 ;  /* 0x000000841c04723c */ /* 0x042ff00000041804 */
[C---:B------:R-:W-:Y:S01]  /*4550*/  HMMA.16816.F32.BF16 R8, R28.reuse, R134, R8 ;  /* 0x000000861c08723c */ /* 0x040fe20000041808 */
[----:B------:R-:W1:Y:S07]  /*4560*/  LDSM.16.MT88.4 R132, [R0+0xc400] ;  /* 0x00c400000084783b */ /* 0x000e6e0000004200 */
[C---:B------:R-:W-:Y:S08]  /*4570*/  HMMA.16816.F32.BF16 R12, R28.reuse, R136, R12 ;  /* 0x000000881c0c723c */ /* 0x040ff0000004180c */
[C---:B------:R-:W-:Y:S01]  /*4580*/  HMMA.16816.F32.BF16 R16, R28.reuse, R138, R16 ;  /* 0x0000008a1c10723c */ /* 0x040fe20000041810 */
[----:B------:R-:W-:Y:S07]  /*4590*/  LDSM.16.MT88.4 R136, [R0+0xa800] ;  /* 0x00a800000088783b */ /* 0x000fee0000004200 */
[C---:B--2---:R-:W-:Y:S08]  /*45a0*/  HMMA.16816.F32.BF16 R20, R28.reuse, R32, R20 ;  /* 0x000000201c14723c */ /* 0x044ff00000041814 */
[----:B------:R-:W-:Y:S01]  /*45b0*/  HMMA.16816.F32.BF16 R24, R28, R34, R24 ;  /* 0x000000221c18723c */ /* 0x000fe20000041818 */
[----:B------:R-:W2:Y:S04]  /*45c0*/  LDSM.16.MT88.4 R28, [R0+0xe400] ;  /* 0x00e40000001c783b */ /* 0x000ea80000004200 */
[----:B------:R-:W4:Y:S03]  /*45d0*/  LDSM.16.M88.4 R32, [R228+0x2000] ;  /* 0x00200000e420783b */ /* 0x000f260000000200 */
[C---:B---3--:R-:W-:Y:S08]  /*45e0*/  HMMA.16816.F32.BF16 R4, R140.reuse, R144, R4 ;  /* 0x000000908c04723c */ /* 0x048ff00000041804 */
[C---:B------:R-:W-:Y:S01]  /*45f0*/  HMMA.16816.F32.BF16 R8, R140.reuse, R146, R8 ;  /* 0x000000928c08723c */ /* 0x040fe20000041808 */
[----:B------:R-:W3:Y:S07]  /*4600*/  LDSM.16.MT88.4 R144, [R0+0xc800] ;  /* 0x00c800000090783b */ /* 0x000eee0000004200 */
[C---:B-1----:R-:W-:Y:S08]  /*4610*/  HMMA.16816.F32.BF16 R12, R140.reuse, R132, R12 ;  /* 0x000000848c0c723c */ /* 0x042ff0000004180c */
[C---:B------:R-:W-:Y:S01]  /*4620*/  HMMA.16816.F32.BF16 R16, R140.reuse, R134, R16 ;  /* 0x000000868c10723c */ /* 0x040fe20000041810 */
[----:B------:R-:W-:Y:S07]  /*4630*/  LDSM.16.M88.4 R132, [R227+0x2000] ;  /* 0x00200000e384783b */ /* 0x000fee0000000200 */
[C---:B--2---:R-:W-:Y:S08]  /*4640*/  HMMA.16816.F32.BF16 R20, R140.reuse, R28, R20 ;  /* 0x0000001c8c14723c */ /* 0x044ff00000041814 */
[----:B------:R-:W-:Y:S01]  /*4650*/  HMMA.16816.F32.BF16 R24, R140, R30, R24 ;  /* 0x0000001e8c18723c */ /* 0x000fe20000041818 */
[----:B------:R-:W1:Y:S04]  /*4660*/  LDSM.16.MT88.4 R28, [R0+0xe800] ;  /* 0x00e80000001c783b */ /* 0x000e680000004200 */
[----:B------:R-:W-:Y:S03]  /*4670*/  LDSM.16.MT88.4 R140, [R0+0xcc00] ;  /* 0x00cc0000008c783b */ /* 0x000fe60000004200 */
[C---:B----4-:R-:W-:Y:S08]  /*4680*/  HMMA.16816.F32.BF16 R4, R32.reuse, R136, R4 ;  /* 0x000000882004723c */ /* 0x050ff00000041804 */
[C---:B------:R-:W-:Y:S01]  /*4690*/  HMMA.16816.F32.BF16 R8, R32.reuse, R138, R8 ;  /* 0x0000008a2008723c */ /* 0x040fe20000041808 */
[----:B------:R-:W2:Y:S07]  /*46a0*/  LDSM.16.MT88.4 R136, [R0+0xac00] ;  /* 0x00ac00000088783b */ /* 0x000eae0000004200 */
[C---:B---3--:R-:W-:Y:S08]  /*46b0*/  HMMA.16816.F32.BF16 R12, R32.reuse, R144, R12 ;  /* 0x00000090200c723c */ /* 0x048ff0000004180c */
[C---:B------:R-:W-:Y:S01]  /*46c0*/  HMMA.16816.F32.BF16 R16, R32.reuse, R146, R16 ;  /* 0x000000922010723c */ /* 0x040fe20000041810 */
[----:B------:R3:W4:Y:S07]  /*46d0*/  LDSM.16.MT88.4 R144, [R0+0xec00] ;  /* 0x00ec00000090783b */ /* 0x00072e0000004200 */
[C---:B-1----:R-:W-:Y:S07]  /*46e0*/  HMMA.16816.F32.BF16 R20, R32.reuse, R28, R20 ;  /* 0x0000001c2014723c */ /* 0x042fee0000041814 */
[----:B------:R-:W-:Y:S01]  /*46f0*/  @P0 IADD3 R28, P1, R150, UR4, RZ ;  /* 0x00000004961c0c10 */ /* 0x000fe2000ff3e0ff */
[----:B------:R-:W-:Y:S01]  /*4700*/  HMMA.16816.F32.BF16 R24, R32, R30, R24 ;  /* 0x0000001e2018723c */ /* 0x000fe20000041818 */
[----:B------:R-:W-:Y:S01]  /*4710*/  IMAD.MOV.U32 R150, RZ, RZ, c[0x0][0x1c0] ;  /* 0x00007000ff967624 */ /* 0x000fe200078e00ff */
[----:B------:R-:W-:Y:S02]  /*4720*/  @UP2 UIADD3 UR4, UP1, UR4, -0x100, URZ ;  /* 0xffffff0004042890 */ /* 0x000fe4000ff3e03f */
[----:B------:R-:W-:Y:S01]  /*4730*/  @P0 IADD3.X R29, R149, UR5, RZ, P1, !PT ;  /* 0x00000005951d0c10 */ /* 0x000fe20008ffe4ff */
[----:B------:R-:W-:Y:S01]  /*4740*/  IMAD R150, R150, c[0x0][0x22c], RZ ;  /* 0x00008b0096967a24 */ /* 0x000fe200078e02ff */
[----:B------:R-:W-:Y:S01]  /*4750*/  @UP2 UIADD3.X UR5, UR5, -0x1, URZ, UP1, !UPT ;  /* 0xffffffff05052890 */ /* 0x000fe20008ffe43f */
[----:B---3--:R-:W3:Y:S01]  /*4760*/  LDL R0, [R1+0x8] ;  /* 0x0000080001007983 */ /* 0x008ee20000100800 */
[C---:B--2---:R-:W-:Y:S01]  /*4770*/  HMMA.16816.F32.BF16 R4, R132.reuse, R136, R4 ;  /* 0x000000888404723c */ /* 0x044fe20000041804 */
[----:B------:R-:W-:Y:S02]  /*4780*/  IMAD.MOV.U32 R149, RZ, RZ, c[0x0][0x1c0] ;  /* 0x00007000ff957624 */ /* 0x000fe400078e00ff */
[----:B------:R1:W5:Y:S02]  /*4790*/  @P0 LDG.E R252, [R28.64] ;  /* 0x0000002a1cfc0981 */ /* 0x000364000c1e1900 */
[CC--:B------:R-:W-:Y:S01]  /*47a0*/  LEA R30, P1, R148.reuse, R232.reuse, 0x2 ;  /* 0x000000e8941e7211 */ /* 0x0c0fe200078210ff */
[----:B------:R-:W-:Y:S01]  /*47b0*/  IMAD R149, R149, c[0x0][0x22c], RZ ;  /* 0x00008b0095957a24 */ /* 0x000fe200078e02ff */
[----:B------:R1:W5:Y:S01]  /*47c0*/  @P0 LDG.E R251, [R28.64+0x20] ;  /* 0x0000202a1cfb0981 */ /* 0x000362000c1e1900 */
[C---:B------:R-:W-:Y:S03]  /*47d0*/  HMMA.16816.F32.BF16 R8, R132.reuse, R138, R8 ;  /* 0x0000008a8408723c */ /* 0x040fe60000041808 */
[----:B------:R1:W5:Y:S01]  /*47e0*/  @P0 LDG.E R250, [R28.64+0x80] ;  /* 0x0000802a1cfa0981 */ /* 0x000362000c1e1900 */
[-C--:B------:R-:W-:Y:S01]  /*47f0*/  LEA.HI.X.SX32 R31, R148, R233.reuse, 0x2, P1 ;  /* 0x000000e9941f7211 */ /* 0x080fe200008f16ff */
[----:B------:R-:W-:Y:S02]  /*4800*/  IMAD.SHL.U32 R149, R149, 0x10, RZ ;  /* 0x0000001095957824 */ /* 0x000fe400078e00ff */
[----:B------:R1:W5:Y:S01]  /*4810*/  @P0 LDG.E R249, [R28.64+0xa0] ;  /* 0x0000a02a1cf90981 */ /* 0x000362000c1e1900 */
[C---:B------:R-:W-:Y:S03]  /*4820*/  HMMA.16816.F32.BF16 R12, R132.reuse, R140, R12 ;  /* 0x0000008c840c723c */ /* 0x040fe6000004180c */
[----:B------:R-:W2:Y:S01]  /*4830*/  LDL R137, [R1+0x4] ;  /* 0x0000040001897983 */ /* 0x000ea20000100800 */
[----:B------:R-:W-:Y:S01]  /*4840*/  IMAD R150, R150, 0x18, RZ ;  /* 0x0000001896967824 */ /* 0x000fe200078e02ff */
[CC--:B------:R-:W-:Y:S02]  /*4850*/  LEA R34, P0, R149.reuse, R232.reuse, 0x2 ;  /* 0x000000e895227211 */ /* 0x0c0fe400078010ff */
[----:B------:R1:W-:Y:S01]  /*4860*/  RED.E.ADD.F32.FTZ.RN.STRONG.GPU [R232.64], R4 ;  /* 0x00000004e800798e */ /* 0x0003e2000c10e7aa */
[C---:B------:R-:W-:Y:S03]  /*4870*/  HMMA.16816.F32.BF16 R16, R132.reuse, R142, R16 ;  /* 0x0000008e8410723c */ /* 0x040fe60000041810 */
[----:B------:R1:W-:Y:S01]  /*4880*/  RED.E.ADD.F32.FTZ.RN.STRONG.GPU [R30.64], R5 ;  /* 0x000000051e00798e */ /* 0x0003e2000c10e7aa */
[-C--:B------:R-:W-:Y:S02]  /*4890*/  LEA.HI.X.SX32 R35, R149, R233.reuse, 0x2, P0 ;  /* 0x000000e995237211 */ /* 0x080fe400000f16ff */
[CC--:B------:R-:W-:Y:S01]  /*48a0*/  LEA R32, P0, R153.reuse, R232.reuse, 0x2 ;  /* 0x000000e899207211 */ /* 0x0c0fe200078010ff */
[----:B------:R-:W3:Y:S01]  /*48b0*/  LDL R136, [R1+0xc] ;  /* 0x00000c0001887983 */ /* 0x000ee20000100800 */
[C---:B----4-:R-:W-:Y:S03]  /*48c0*/  HMMA.16816.F32.BF16 R20, R132.reuse, R144, R20 ;  /* 0x000000908414723c */ /* 0x050fe60000041814 */
[----:B------:R4:W-:Y:S01]  /*48d0*/  RED.E.ADD.F32.FTZ.RN.STRONG.GPU [R34.64], R6 ;  /* 0x000000062200798e */ /* 0x0009e2000c10e7aa */
[-C--:B------:R-:W-:Y:S04]  /*48e0*/  LEA.HI.X.SX32 R33, R153, R233.reuse, 0x2, P0 ;  /* 0x000000e999217211 */ /* 0x080fe800000f16ff */
[----:B------:R-:W-:Y:S04]  /*48f0*/  HMMA.16816.F32.BF16 R24, R132, R146, R24 ;  /* 0x000000928418723c */ /* 0x000fe80000041818 */
[CC--:B-1----:R-:W-:Y:S04]  /*4900*/  LEA R28, P2, R152.reuse, R232.reuse, 0x2 ;  /* 0x000000e8981c7211 */ /* 0x0c2fe800078410ff */
[-C--:B------:R-:W-:Y:S01]  /*4910*/  LEA.HI.X.SX32 R29, R152, R233.reuse, 0x2, P2 ;  /* 0x000000e9981d7211 */ /* 0x080fe200010f16ff */
[----:B------:R-:W-:Y:S03]  /*4920*/  IMAD.MOV.U32 R152, RZ, RZ, c[0x0][0x1c0] ;  /* 0x00007000ff987624 */ /* 0x000fe600078e00ff */
[-C--:B------:R-:W-:Y:S01]  /*4930*/  LEA R4, P1, R150, R232.reuse, 0x2 ;  /* 0x000000e896047211 */ /* 0x080fe200078210ff */
[----:B------:R-:W-:Y:S03]  /*4940*/  IMAD R152, R152, c[0x0][0x22c], RZ ;  /* 0x00008b0098987a24 */ /* 0x000fe600078e02ff */
[-C--:B------:R-:W-:Y:S01]  /*4950*/  LEA.HI.X.SX32 R5, R150, R233.reuse, 0x2, P1 ;  /* 0x000000e996057211 */ /* 0x080fe200008f16ff */
[----:B------:R-:W-:Y:S02]  /*4960*/  IMAD.MOV.U32 R150, RZ, RZ, c[0x0][0x1c0] ;  /* 0x00007000ff967624 */ /* 0x000fe400078e00ff */
[----:B------:R-:W-:Y:S02]  /*4970*/  IMAD.SHL.U32 R152, R152, 0x10, RZ ;  /* 0x0000001098987824 */ /* 0x000fe400078e00ff */
[----:B------:R1:W-:Y:S01]  /*4980*/  RED.E.ADD.F32.FTZ.RN.STRONG.GPU [R4.64], R7 ;  /* 0x000000070400798e */ /* 0x0003e2000c10e7aa */
[-C--:B----4-:R-:W-:Y:S01]  /*4990*/  LEA R6, P1, R151, R232.reuse, 0x2 ;  /* 0x000000e897067211 */ /* 0x090fe200078210ff */
[----:B------:R-:W-:Y:S01]  /*49a0*/  IMAD R150, R150, c[0x0][0x22c], RZ ;  /* 0x00008b0096967a24 */ /* 0x000fe200078e02ff */
[C---:B------:R-:W-:Y:S01]  /*49b0*/  IADD3 R140, R152.reuse, 0x20, RZ ;  /* 0x00000020988c7810 */ /* 0x040fe20007ffe0ff */
[----:B------:R4:W-:Y:S01]  /*49c0*/  RED.E.ADD.F32.FTZ.RN.STRONG.GPU [R32.64], R8 ;  /* 0x000000082000798e */ /* 0x0009e2000c10e7aa */
[----:B------:R-:W-:Y:S01]  /*49d0*/  IADD3 R139, R152, 0x20, RZ ;  /* 0x00000020988b7810 */ /* 0x000fe20007ffe0ff */
[----:B------:R-:W-:Y:S01]  /*49e0*/  IMAD R150, R150, 0x38, RZ ;  /* 0x0000003896967824 */ /* 0x000fe200078e02ff */
[C---:B------:R-:W-:Y:S01]  /*49f0*/  IADD3 R35, R149.reuse, 0x40, RZ ;  /* 0x0000004095237810 */ /* 0x040fe20007ffe0ff */
[----:B------:R4:W-:Y:S01]  /*4a00*/  RED.E.ADD.F32.FTZ.RN.STRONG.GPU [R28.64], R9 ;  /* 0x000000091c00798e */ /* 0x0009e2000c10e7aa */
[----:B------:R-:W-:Y:S03]  /*4a10*/  IADD3 R34, R149, 0x40, RZ ;  /* 0x0000004095227810 */ /* 0x000fe60007ffe0ff */
[C---:B------:R-:W-:Y:S02]  /*4a20*/  IMAD.IADD R35, R148.reuse, 0x1, R35 ;  /* 0x0000000194237824 */ /* 0x040fe400078e0223 */
[C---:B------:R-:W-:Y:S04]  /*4a30*/  IMAD.IADD R34, R148.reuse, 0x1, R34 ;  /* 0x0000000194227824 */ /* 0x040fe800078e0222 */
[----:B------:R-:W-:Y:S01]  /*4a40*/  IMAD.IADD R34, R148, 0x1, R34 ;  /* 0x0000000194227824 */ /* 0x000fe200078e0222 */
[-C--:B-1----:R-:W-:Y:S01]  /*4a50*/  LEA.HI.X.SX32 R7, R151, R233.reuse, 0x2, P1 ;  /* 0x000000e997077211 */ /* 0x082fe200008f16ff */
[----:B------:R-:W-:Y:S01]  /*4a60*/  IMAD.MOV.U32 R151, RZ, RZ, c[0x0][0x1c0] ;  /* 0x00007000ff977624 */ /* 0x000fe200078e00ff */
[CC--:B------:R-:W-:Y:S01]  /*4a70*/  LEA R4, P0, R150.reuse, R232.reuse, 0x2 ;  /* 0x000000e896047211 */ /* 0x0c0fe200078010ff */
[----:B----4-:R-:W4:Y:S02]  /*4a80*/  LDL R32, [R1] ;  /* 0x0000000001207983 */ /* 0x010f240000100800 */
[----:B------:R-:W-:Y:S01]  /*4a90*/  IMAD R151, R151, c[0x0][0x22c], RZ ;  /* 0x00008b0097977a24 */ /* 0x000fe200078e02ff */
[-C--:B------:R-:W-:Y:S01]  /*4aa0*/  LEA.HI.X.SX32 R5, R150, R233.reuse, 0x2, P0 ;  /* 0x000000e996057211 */ /* 0x080fe200000f16ff */
[----:B------:R-:W-:Y:S01]  /*4ab0*/  IMAD.MOV.U32 R150, RZ, RZ, c[0x0][0x1c0] ;  /* 0x00007000ff967624 */ /* 0x000fe200078e00ff */
[----:B------:R1:W-:Y:S01]  /*4ac0*/  RED.E.ADD.F32.FTZ.RN.STRONG.GPU [R6.64], R10 ;  /* 0x0000000a0600798e */ /* 0x0003e2000c10e7aa */
[----:B------:R-:W-:Y:S01]  /*4ad0*/  IMAD.SHL.U32 R151, R151, 0x8, RZ ;  /* 0x0000000897977824 */ /* 0x000fe200078e00ff */
[----:B------:R-:W-:Y:S01]  /*4ae0*/  IADD3 R33, R149, 0x40, RZ ;  /* 0x0000004095217810 */ /* 0x000fe20007ffe0ff */
[----:B------:R-:W-:Y:S01]  /*4af0*/  IMAD R150, R150, c[0x0][0x22c], RZ ;  /* 0x00008b0096967a24 */ /* 0x000fe200078e02ff */
[----:B------:R1:W-:Y:S01]  /*4b00*/  RED.E.ADD.F32.FTZ.RN.STRONG.GPU [R4.64], R11 ;  /* 0x0000000b0400798e */ /* 0x0003e2000c10e7aa */
[C---:B------:R-:W-:Y:S02]  /*4b10*/  IMAD.IADD R140, R151.reuse, 0x1, R140 ;  /* 0x00000001978c7824 */ /* 0x040fe400078e028c */
[----:B------:R-:W-:Y:S01]  /*4b20*/  IMAD.SHL.U32 R150, R150, 0x10, RZ ;  /* 0x0000001096967824 */ /* 0x000fe200078e00ff */
[----:B------:R-:W-:Y:S01]  /*4b30*/  RED.E.ADD.F32.FTZ.RN.STRONG.GPU [R232.64+0x80], R12 ;  /* 0x0000800ce800798e */ /* 0x000fe2000c10e7aa */
[C---:B------:R-:W-:Y:S02]  /*4b40*/  IMAD.IADD R139, R151.reuse, 0x1, R139 ;  /* 0x00000001978b7824 */ /* 0x040fe400078e028b */
[----:B------:R-:W-:Y:S01]  /*4b50*/  IMAD.IADD R33, R148, 0x1, R33 ;  /* 0x0000000194217824 */ /* 0x000fe200078e0221 */
[----:B------:R-:W-:Y:S01]  /*4b60*/  IADD3 R138, R150, 0x20, RZ ;  /* 0x00000020968a7810 */ /* 0x000fe20007ffe0ff */
[----:B------:R-:W-:Y:S01]  /*4b70*/  IMAD.MOV.U32 R150, RZ, RZ, c[0x0][0x1c0] ;  /* 0x00007000ff967624 */ /* 0x000fe200078e00ff */
[----:B------:R-:W-:Y:S01]  /*4b80*/  RED.E.ADD.F32.FTZ.RN.STRONG.GPU [R30.64+0x80], R13 ;  /* 0x0000800d1e00798e */ /* 0x000fe2000c10e7aa */
[C---:B------:R-:W-:Y:S01]  /*4b90*/  IMAD.IADD R139, R151.reuse, 0x1, R139 ;  /* 0x00000001978b7824 */ /* 0x040fe200078e028b */
[-C--:B------:R-:W-:Y:S01]  /*4ba0*/  LEA R8, P0, R138, R232.reuse, 0x2 ;  /* 0x000000e88a087211 */ /* 0x080fe200078010ff */
[----:B------:R-:W-:Y:S02]  /*4bb0*/  IMAD R150, R150, c[0x0][0x22c], RZ ;  /* 0x00008b0096967a24 */ /* 0x000fe400078e02ff */
[----:B------:R-:W-:Y:S01]  /*4bc0*/  IMAD.IADD R33, R148, 0x1, R33 ;  /* 0x0000000194217824 */ /* 0x000fe200078e0221 */
[-C--:B------:R-:W-:Y:S01]  /*4bd0*/  LEA.HI.X.SX32 R9, R138, R233.reuse, 0x2, P0 ;  /* 0x000000e98a097211 */ /* 0x080fe200000f16ff */
[----:B------:R-:W-:Y:S02]  /*4be0*/  IMAD.SHL.U32 R150, R150, 0x10, RZ ;  /* 0x0000001096967824 */ /* 0x000fe400078e00ff */
[----:B------:R-:W-:Y:S02]  /*4bf0*/  IMAD.IADD R33, R148, 0x1, R33 ;  /* 0x0000000194217824 */ /* 0x000fe400078e0221 */
[----:B------:R-:W-:Y:S01]  /*4c00*/  RED.E.ADD.F32.FTZ.RN.STRONG.GPU [R8.64], R14 ;  /* 0x0000000e0800798e */ /* 0x000fe2000c10e7aa */
[----:B------:R-:W-:Y:S02]  /*4c10*/  IADD3 R138, R150, 0x20, RZ ;  /* 0x00000020968a7810 */ /* 0x000fe40007ffe0ff */
[-C--:B-1----:R-:W-:Y:S02]  /*4c20*/  LEA R6, P1, R140, R232.reuse, 0x2 ;  /* 0x000000e88c067211 */ /* 0x082fe400078210ff */
[----:B------:R-:W-:Y:S01]  /*4c30*/  IADD3 R132, R150, 0x40, RZ ;  /* 0x0000004096847810 */ /* 0x000fe20007ffe0ff */
[----:B------:R-:W-:Y:S01]  /*4c40*/  IMAD.IADD R138, R151, 0x1, R138 ;  /* 0x00000001978a7824 */ /* 0x000fe200078e028a */
[-C--:B------:R-:W-:Y:S02]  /*4c50*/  LEA.HI.X.SX32 R7, R140, R233.reuse, 0x2, P1 ;  /* 0x000000e98c077211 */ /* 0x080fe400008f16ff */
[-C--:B------:R-:W-:Y:S01]  /*4c60*/  LEA R4, P0, R139, R232.reuse, 0x2 ;  /* 0x000000e88b047211 */ /* 0x080fe200078010ff */
[----:B------:R-:W-:Y:S01]  /*4c70*/  IMAD.IADD R138, R151, 0x1, R138 ;  /* 0x00000001978a7824 */ /* 0x000fe200078e028a */
[----:B------:R-:W-:Y:S02]  /*4c80*/  LDSM.16.MT88.4 R140, [R3+0x1c00] ;  /* 0x001c0000038c783b */ /* 0x000fe40000004200 */
[-C--:B------:R-:W-:Y:S01]  /*4c90*/  LEA.HI.X.SX32 R5, R139, R233.reuse, 0x2, P0 ;  /* 0x000000e98b057211 */ /* 0x080fe200000f16ff */
[----:B------:R-:W-:Y:S01]  /*4ca0*/  IMAD.IADD R138, R151, 0x1, R138 ;  /* 0x00000001978a7824 */ /* 0x000fe200078e028a */
[----:B------:R-:W-:Y:S04]  /*4cb0*/  RED.E.ADD.F32.FTZ.RN.STRONG.GPU [R6.64], R15 ;  /* 0x0000000f0600798e */ /* 0x000fe8000c10e7aa */
[----:B------:R-:W-:Y:S01]  /*4cc0*/  RED.E.ADD.F32.FTZ.RN.STRONG.GPU [R4.64], R16 ;  /* 0x000000100400798e */ /* 0x000fe2000c10e7aa */
[CC--:B------:R-:W-:Y:S04]  /*4cd0*/  LEA R10, P2, R138.reuse, R232.reuse, 0x2 ;  /* 0x000000e88a0a7211 */ /* 0x0c0fe800078410ff */
[-C--:B------:R-:W-:Y:S05]  /*4ce0*/  LEA.HI.X.SX32 R11, R138, R233.reuse, 0x2, P2 ;  /* 0x000000e98a0b7211 */ /* 0x080fea00010f16ff */
[----:B------:R1:W-:Y:S02]  /*4cf0*/  RED.E.ADD.F32.FTZ.RN.STRONG.GPU [R10.64], R17 ;  /* 0x000000110a00798e */ /* 0x0003e4000c10e7aa */
[CC--:B-1----:R-:W-:Y:S04]  /*4d00*/  LEA R10, P3, R34.reuse, R232.reuse, 0x2 ;  /* 0x000000e8220a7211 */ /* 0x0c2fe800078610ff */
[-C--:B------:R-:W-:Y:S02]  /*4d10*/  LEA.HI.X.SX32 R11, R34, R233.reuse, 0x2, P3 ;  /* 0x000000e9220b7211 */ /* 0x080fe400018f16ff */
[CC--:B--2---:R-:W-:Y:S04]  /*4d20*/  LEA R8, P1, R137.reuse, R232.reuse, 0x2 ;  /* 0x000000e889087211 */ /* 0x0c4fe800078210ff */
[-C--:B------:R-:W-:Y:S02]  /*4d30*/  LEA.HI.X.SX32 R9, R137, R233.reuse, 0x2, P1 ;  /* 0x000000e989097211 */ /* 0x080fe400008f16ff */
[CC--:B------:R-:W-:Y:S03]  /*4d40*/  LEA R4, P1, R132.reuse, R232.reuse, 0x2 ;  /* 0x000000e884047211 */ /* 0x0c0fe600078210ff */
[----:B------:R1:W-:Y:S01]  /*4d50*/  RED.E.ADD.F32.FTZ.RN.STRONG.GPU [R8.64], R18 ;  /* 0x000000120800798e */ /* 0x0003e2000c10e7aa */
[-C--:B------:R-:W-:Y:S02]  /*4d60*/  LEA.HI.X.SX32 R5, R132, R233.reuse, 0x2, P1 ;  /* 0x000000e984057211 */ /* 0x080fe400008f16ff */
[CC--:B---3--:R-:W-:Y:S01]  /*4d70*/  LEA R6, P0, R136.reuse, R232.reuse, 0x2 ;  /* 0x000000e888067211 */ /* 0x0c8fe200078010ff */
[----:B------:R-:W-:Y:S03]  /*4d80*/  LDSM.16.MT88.4 R132, [R3+0x1400] ;  /* 0x001400000384783b */ /* 0x000fe60000004200 */
[-C--:B------:R-:W-:Y:S02]  /*4d90*/  LEA.HI.X.SX32 R7, R136, R233.reuse, 0x2, P0 ;  /* 0x000000e988077211 */ /* 0x080fe400000f16ff */
[CC--:B------:R-:W-:Y:S01]  /*4da0*/  LEA R12, P0, R35.reuse, R232.reuse, 0x2 ;  /* 0x000000e8230c7211 */ /* 0x0c0fe200078010ff */
[----:B------:R-:W-:Y:S03]  /*4db0*/  LDSM.16.MT88.4 R136, [R2+0x12800] ;  /* 0x012800000288783b */ /* 0x000fe60000004200 */
[-C--:B------:R-:W-:Y:S01]  /*4dc0*/  LEA.HI.X.SX32 R13, R35, R233.reuse, 0x2, P0 ;  /* 0x000000e9230d7211 */ /* 0x080fe200000f16ff */
[----:B------:R-:W-:Y:S04]  /*4dd0*/  RED.E.ADD.F32.FTZ.RN.STRONG.GPU [R6.64], R19 ;  /* 0x000000130600798e */ /* 0x000fe8000c10e7aa */
[----:B------:R-:W-:Y:S04]  /*4de0*/  RED.E.ADD.F32.FTZ.RN.STRONG.GPU [R232.64+0x100], R20 ;  /* 0x00010014e800798e */ /* 0x000fe8000c10e7aa */
[----:B------:R-:W-:Y:S04]  /*4df0*/  RED.E.ADD.F32.FTZ.RN.STRONG.GPU [R30.64+0x100], R21 ;  /* 0x000100151e00798e */ /* 0x000fe8000c10e7aa */
[----:B------:R2:W-:Y:S01]  /*4e00*/  RED.E.ADD.F32.FTZ.RN.STRONG.GPU [R4.64], R22 ;  /* 0x000000160400798e */ /* 0x0005e2000c10e7aa */
[CC--:B-1----:R-:W-:Y:S03]  /*4e10*/  LEA R8, P2, R33.reuse, R232.reuse, 0x2 ;  /* 0x000000e821087211 */ /* 0x0c2fe600078410ff */
[----:B------:R-:W-:Y:S01]  /*4e20*/  RED.E.ADD.F32.FTZ.RN.STRONG.GPU [R12.64], R23 ;  /* 0x000000170c00798e */ /* 0x000fe2000c10e7aa */
[-C--:B------:R-:W-:Y:S03]  /*4e30*/  LEA.HI.X.SX32 R9, R33, R233.reuse, 0x2, P2 ;  /* 0x000000e921097211 */ /* 0x080fe600010f16ff */
[----:B------:R-:W-:Y:S04]  /*4e40*/  RED.E.ADD.F32.FTZ.RN.STRONG.GPU [R10.64], R24 ;  /* 0x000000180a00798e */ /* 0x000fe8000c10e7aa */
[----:B------:R-:W-:Y:S04]  /*4e50*/  RED.E.ADD.F32.FTZ.RN.STRONG.GPU [R8.64], R25 ;  /* 0x000000190800798e */ /* 0x000fe8000c10e7aa */
[----:B------:R-:W-:Y:S04]  /*4e60*/  LDSM.16.MT88.4 R8, [R3] ;  /* 0x000000000308783b */ /* 0x000fe80000004200 */
[----:B------:R-:W-:Y:S04]  /*4e70*/  LDSM.16.MT88.4 R12, [R2+0x11000] ;  /* 0x01100000020c783b */ /* 0x000fe80000004200 */
[----:B------:R-:W-:Y:S01]  /*4e80*/  LDSM.16.MT88.4 R16, [R3+0x1000] ;  /* 0x001000000310783b */ /* 0x000fe20000004200 */
[CC--:B--2---:R-:W-:Y:S03]  /*4e90*/  LEA R4, P0, R0.reuse, R232.reuse, 0x2 ;  /* 0x000000e800047211 */ /* 0x0c4fe600078010ff */
[----:B------:R-:W-:Y:S01]  /*4ea0*/  LDSM.16.MT88.4 R20, [R3+0x2000] ;  /* 0x002000000314783b */ /* 0x000fe20000004200 */
[-C--:B------:R-:W-:Y:S03]  /*4eb0*/  LEA.HI.X.SX32 R5, R0, R233.reuse, 0x2, P0 ;  /* 0x000000e900057211 */ /* 0x080fe600000f16ff */
[----:B------:R-:W-:Y:S01]  /*4ec0*/  LDSM.16.MT88.4 R28, [R2+0xf800] ;  /* 0x00f80000021c783b */ /* 0x000fe20000004200 */
        /* <DEDUP_REMOVED lines=13> */
[----:B------:R-:W2:Y:S01]  /*4fa0*/  LDSM.16.MT88.4 R24, [R3+0x400] ;  /* 0x000400000318783b */ /* 0x000ea20000004200 */
        /* <DEDUP_REMOVED lines=15> */
[----:B------:R-:W3:Y:S04]  /*50a0*/  LDSM.16.MT88.4 R4, [R2+0x10000] ;  /* 0x010000000204783b */ /* 0x000ee80000004200 */
[----:B------:R-:W4:Y:S03]  /*50b0*/  LDSM.16.MT88.4 R20, [R3+0x1800] ;  /* 0x001800000314783b */ /* 0x000f260000004200 */
[-C--:B--2---:R-:W-:Y:S08]  /*50c0*/  HMMA.16816.F32.BF16 R84, R28, R24.reuse, R84 ;  /* 0x000000181c54723c */ /* 0x084ff00000041854 */
[C---:B------:R-:W-:Y:S08]  /*50d0*/  HMMA.16816.F32.BF16 R88, R32.reuse, R24, R88 ;  /* 0x000000182058723c */ /* 0x040ff00000041858 */
[-C--:B------:R-:W-:Y:S08]  /*50e0*/  HMMA.16816.F32.BF16 R92, R32, R26.reuse, R92 ;  /* 0x0000001a205c723c */ /* 0x080ff0000004185c */
[C---:B------:R-:W-:Y:S01]  /*50f0*/  HMMA.16816.F32.BF16 R96, R28.reuse, R26, R96 ;  /* 0x0000001a1c60723c */ /* 0x040fe20000041860 */
[----:B------:R-:W2:Y:S07]  /*5100*/  LDSM.16.MT88.4 R24, [R3+0x2800] ;  /* 0x002800000318783b */ /* 0x000eae0000004200 */
[-C--:B------:R-:W-:Y:S08]  /*5110*/  HMMA.16816.F32.BF16 R100, R28, R132.reuse, R100 ;  /* 0x000000841c64723c */ /* 0x080ff00000041864 */
        /* <DEDUP_REMOVED lines=10> */
[-C--:B---3--:R-:W-:Y:S08]  /*51c0*/  HMMA.16816.F32.BF16 R84, R4, R12.reuse, R84 ;  /* 0x0000000c0454723c */ /* 0x088ff00000041854 */
[C---:B------:R-:W-:Y:S08]  /*51d0*/  HMMA.16816.F32.BF16 R88, R16.reuse, R12, R88 ;  /* 0x0000000c1058723c */ /* 0x040ff00000041858 */
[-C--:B------:R-:W-:Y:S04]  /*51e0*/  HMMA.16816.F32.BF16 R92, R16, R14.reuse, R92 ;  /* 0x0000000e105c723c */ /* 0x080fe8000004185c */
[----:B--2---:R-:W-:Y:S04]  /*51f0*/  IMAD.MOV.U32 R3, RZ, RZ, R0 ;  /* 0x000000ffff037224 */ /* 0x004fe800078e0000 */
        /* <DEDUP_REMOVED lines=22> */
.L_x_121:
[----:B---3--:R-:W3:Y:S04]  /*5360*/  LDL R29, [R1+0x10] ;  /* 0x00001000011d7983 */ /* 0x008ee80000100800 */
[----:B--2---:R-:W2:Y:S04]  /*5370*/  LDL R27, [R1+0x14] ;  /* 0x00001400011b7983 */ /* 0x004ea80000100800 */
[----:B----4-:R-:W4:Y:S04]  /*5380*/  LDL R28, [R1+0x20] ;  /* 0x00002000011c7983 */ /* 0x010f280000100800 */
[----:B------:R-:W1:Y:S01]  /*5390*/  S2R R26, SR_TID.X ;  /* 0x00000000001a7919 */ /* 0x000e620000002100 */
[----:B------:R-:W-:Y:S01]  /*53a0*/  FMUL.FTZ R84, R84, c[0x0][0x2e0] ;  /* 0x0000b80054547a20 */ /* 0x000fe20000410000 */
[----:B------:R-:W-:Y:S01]  /*53b0*/  F2FP.BF16.PACK_AB R36, R37, R36 ;  /* 0x000000242524723e */ /* 0x000fe200000010ff */
[----:B------:R-:W-:Y:S01]  /*53c0*/  FMUL.FTZ R13, R85, c[0x0][0x2e0] ;  /* 0x0000b800550d7a20 */ /* 0x000fe20000410000 */
[----:B------:R-:W-:Y:S01]  /*53d0*/  F2FP.BF16.PACK_AB R38, R39, R38 ;  /* 0x000000262726723e */ /* 0x000fe200000010ff */
[----:B------:R-:W-:Y:S01]  /*53e0*/  FMUL.FTZ R86, R86, c[0x0][0x2e0] ;  /* 0x0000b80056567a20 */ /* 0x000fe20000410000 */
[----:B------:R-:W-:Y:S01]  /*53f0*/  F2FP.BF16.PACK_AB R48, R49, R48 ;  /* 0x000000303130723e */ /* 0x000fe200000010ff */
[----:B------:R-:W-:-:S02]  /*5400*/  FMUL.FTZ R12, R87, c[0x0][0x2e0] ;  /* 0x0000b800570c7a20 */ /* 0x000fc40000410000 */
[----:B------:R-:W-:Y:S02]  /*5410*/  FMUL.FTZ R96, R96, c[0x0][0x2e0] ;  /* 0x0000b80060607a20 */ /* 0x000fe40000410000 */
[----:B------:R-:W-:Y:S02]  /*5420*/  FMUL.FTZ R9, R97, c[0x0][0x2e0] ;  /* 0x0000b80061097a20 */ /* 0x000fe40000410000 */
[----:B------:R-:W-:Y:S02]  /*5430*/  FMUL.FTZ R98, R98, c[0x0][0x2e0] ;  /* 0x0000b80062627a20 */ /* 0x000fe40000410000 */
[----:B-----5:R-:W-:Y:S01]  /*5440*/  FMUL.FTZ R8, R99, c[0x0][0x2e0] ;  /* 0x0000b80063087a20 */ /* 0x020fe20000410000 */
[----:B------:R-:W-:Y:S01]  /*5450*/  F2FP.BF16.PACK_AB R13, R13, R84 ;  /* 0x000000540d0d723e */ /* 0x000fe200000010ff */
[----:B------:R-:W-:Y:S01]  /*5460*/  BAR.SYNC.DEFER_BLOCKING 0x0 ;  /* 0x0000000000007b1d */ /* 0x000fe20000010000 */
[----:B------:R-:W-:Y:S02]  /*5470*/  FMUL.FTZ R88, R88, c[0x0][0x2e0] ;  /* 0x0000b80058587a20 */ /* 0x000fe40000410000 */
[----:B------:R-:W-:Y:S01]  /*5480*/  FMUL.FTZ R11, R89, c[0x0][0x2e0] ;  /* 0x0000b800590b7a20 */ /* 0x000fe20000410000 */
[----:B------:R-:W-:Y:S01]  /*5490*/  F2FP.BF16.PACK_AB R12, R12, R86 ;  /* 0x000000560c0c723e */ /* 0x000fe200000010ff */
[----:B------:R-:W-:-:S02]  /*54a0*/  FMUL.FTZ R90, R90, c[0x0][0x2e0] ;  /* 0x0000b8005a5a7a20 */ /* 0x000fc40000410000 */
[----:B------:R-:W-:Y:S01]  /*54b0*/  FMUL.FTZ R10, R91, c[0x0][0x2e0] ;  /* 0x0000b8005b0a7a20 */ /* 0x000fe20000410000 */
[----:B------:R-:W-:Y:S01]  /*54c0*/  F2FP.BF16.PACK_AB R9, R9, R96 ;  /* 0x000000600909723e */ /* 0x000fe200000010ff */
[----:B------:R-:W-:Y:S02]  /*54d0*/  FMUL.FTZ R92, R92, c[0x0][0x2e0] ;  /* 0x0000b8005c5c7a20 */ /* 0x000fe40000410000 */
[----:B------:R-:W-:Y:S01]  /*54e0*/  FMUL.FTZ R7, R93, c[0x0][0x2e0] ;  /* 0x0000b8005d077a20 */ /* 0x000fe20000410000 */
[----:B------:R-:W-:Y:S01]  /*54f0*/  F2FP.BF16.PACK_AB R8, R8, R98 ;  /* 0x000000620808723e */ /* 0x000fe200000010ff */
        /* <DEDUP_REMOVED lines=18> */
[----:B------:R-:W-:Y:S01]  /*5620*/  FMUL.FTZ R106, R106, c[0x0][0x2e0] ;  /* 0x0000b8006a6a7a20 */ /* 0x000fe20000410000 */
[----:B-1----:R-:W-:Y:S01]  /*5630*/  SHF.R.S32.HI R25, RZ, 0x1f, R26 ;  /* 0x0000001fff197819 */ /* 0x002fe2000001141a */
        /* <DEDUP_REMOVED lines=11> */
[----:B------:R-:W-:Y:S01]  /*56f0*/  FMUL.FTZ R118, R118, c[0x0][0x2e0] ;  /* 0x0000b80076767a20 */ /* 0x000fe20000410000 */
[----:B------:R-:W-:Y:S01]  /*5700*/  LEA.HI R25, R25, R26, RZ, 0x2 ;  /* 0x0000001a19197211 */ /* 0x000fe200078f10ff */
        /* <DEDUP_REMOVED lines=20> */
[----:B------:R-:W-:Y:S01]  /*5850*/  ULDC.64 UR4, c[0x0][0x3a0] ;  /* 0x0000e80000047ab9 */ /* 0x000fe20000000a00 */
[----:B------:R-:W-:-:S02]  /*5860*/  F2FP.BF16.PACK_AB R23, R23, R122 ;  /* 0x0000007a1717723e */ /* 0x000fc400000010ff */
[----:B------:R-:W-:Y:S02]  /*5870*/  F2FP.BF16.PACK_AB R22, R22, R124 ;  /* 0x0000007c1616723e */ /* 0x000fe400000010ff */
[----:B------:R-:W-:Y:S02]  /*5880*/  F2FP.BF16.PACK_AB R126, R127, R126 ;  /* 0x0000007e7f7e723e */ /* 0x000fe400000010ff */
[----:B------:R-:W-:Y:S02]  /*5890*/  F2FP.BF16.PACK_AB R50, R51, R50 ;  /* 0x000000323332723e */ /* 0x000fe400000010ff */
[----:B------:R-:W-:Y:S02]  /*58a0*/  F2FP.BF16.PACK_AB R40, R41, R40 ;  /* 0x000000282928723e */ /* 0x000fe400000010ff */
[----:B------:R-:W-:Y:S02]  /*58b0*/  F2FP.BF16.PACK_AB R42, R43, R42 ;  /* 0x0000002a2b2a723e */ /* 0x000fe400000010ff */
        /* <DEDUP_REMOVED lines=8> */
[----:B------:R-:W-:Y:S01]  /*5940*/  F2FP.BF16.PACK_AB R60, R61, R60 ;  /* 0x0000003c3d3c723e */ /* 0x000fe200000010ff */
[----:B------:R-:W-:Y:S01]  /*5950*/  UIMAD UR4, UR14, UR4, URZ ;  /* 0x000000040e0472a4 */ /* 0x000fe2000f8e023f */
[----:B------:R-:W-:Y:S02]  /*5960*/  F2FP.BF16.PACK_AB R62, R63, R62 ;  /* 0x0000003e3f3e723e */ /* 0x000fe400000010ff */
[----:B------:R-:W-:Y:S02]  /*5970*/  F2FP.BF16.PACK_AB R68, R69, R68 ;  /* 0x000000444544723e */ /* 0x000fe400000010ff */
[----:B------:R-:W-:Y:S02]  /*5980*/  F2FP.BF16.PACK_AB R70, R71, R70 ;  /* 0x000000464746723e */ /* 0x000fe400000010ff */
[----:B------:R-:W-:-:S02]  /*5990*/  F2FP.BF16.PACK_AB R80, R81, R80 ;  /* 0x000000505150723e */ /* 0x000fc400000010ff */
[----:B------:R-:W-:Y:S01]  /*59a0*/  F2FP.BF16.PACK_AB R82, R83, R82 ;  /* 0x000000525352723e */ /* 0x000fe200000010ff */
[----:B------:R-:W-:Y:S01]  /*59b0*/  UIMAD UR6, UR15, UR5, UR4 ;  /* 0x000000050f0672a4 */ /* 0x000fe2000f8e0204 */
[----:B------:R-:W-:Y:S02]  /*59c0*/  F2FP.BF16.PACK_AB R72, R73, R72 ;  /* 0x000000484948723e */ /* 0x000fe400000010ff */
[----:B------:R-:W-:Y:S01]  /*59d0*/  F2FP.BF16.PACK_AB R74, R75, R74 ;  /* 0x0000004a4b4a723e */ /* 0x000fe200000010ff */
[----:B------:R-:W-:Y:S01]  /*59e0*/  ULDC.64 UR4, c[0x0][0x3a8] ;  /* 0x0000ea0000047ab9 */ /* 0x000fe20000000a00 */
[----:B------:R-:W-:Y:S02]  /*59f0*/  F2FP.BF16.PACK_AB R76, R77, R76 ;  /* 0x0000004c4d4c723e */ /* 0x000fe400000010ff */
[----:B------:R-:W-:Y:S01]  /*5a00*/  F2FP.BF16.PACK_AB R78, R79, R78 ;  /* 0x0000004e4f4e723e */ /* 0x000fe200000010ff */
[----:B------:R-:W-:-:S04]  /*5a10*/  UIMAD UR4, UR14, UR4, URZ ;  /* 0x000000040e0472a4 */ /* 0x000fc8000f8e023f */
[----:B------:R-:W-:Y:S01]  /*5a20*/  UIMAD UR4, UR15, UR5, UR4 ;  /* 0x000000050f0472a4 */ /* 0x000fe2000f8e0204 */
[----:B---3--:R-:W-:Y:S04]  /*5a30*/  STS [R29], R13 ;  /* 0x0000000d1d007388 */ /* 0x008fe80000000800 */
[----:B------:R-:W-:Y:S04]  /*5a40*/  STS [R29+0x200], R12 ;  /* 0x0002000c1d007388 */ /* 0x000fe80000000800 */
[----:B--2---:R1:W-:Y:S04]  /*5a50*/  STS [R27], R9 ;  /* 0x000000091b007388 */ /* 0x0043e80000000800 */
[----:B------:R2:W-:Y:S04]  /*5a60*/  STS [R27+0x200], R8 ;  /* 0x000200081b007388 */ /* 0x0005e80000000800 */
[----:B------:R-:W-:Y:S04]  /*5a70*/  STS [R29+0x1000], R11 ;  /* 0x0010000b1d007388 */ /* 0x000fe80000000800 */
[----:B------:R-:W-:Y:S04]  /*5a80*/  STS [R29+0x1200], R10 ;  /* 0x0012000a1d007388 */ /* 0x000fe80000000800 */
[----:B------:R-:W-:Y:S04]  /*5a90*/  STS [R27+0x1000], R7 ;  /* 0x001000071b007388 */ /* 0x000fe80000000800 */
[----:B------:R-:W-:Y:S04]  /*5aa0*/  STS [R27+0x1200], R6 ;  /* 0x001200061b007388 */ /* 0x000fe80000000800 */
[----:B------:R-:W-:Y:S01]  /*5ab0*/  STS [R29+0x2000], R5 ;  /* 0x002000051d007388 */ /* 0x000fe20000000800 */
[----:B-1----:R-:W-:-:S03]  /*5ac0*/  LOP3.LUT R9, R25, 0xfffffffc, RZ, 0xc0, !PT ;  /* 0xfffffffc19097812 */ /* 0x002fc600078ec0ff */
[----:B------:R1:W-:Y:S04]  /*5ad0*/  STS [R29+0x2200], R4 ;  /* 0x002200041d007388 */ /* 0x0003e80000000800 */
[----:B------:R-:W-:Y:S04]  /*5ae0*/  STS [R27+0x2000], R3 ;  /* 0x002000031b007388 */ /* 0x000fe80000000800 */
[----:B------:R3:W-:Y:S04]  /*5af0*/  STS [R27+0x2200], R0 ;  /* 0x002200001b007388 */ /* 0x0007e80000000800 */
[----:B------:R-:W-:Y:S04]  /*5b00*/  STS [R29+0x3000], R14 ;  /* 0x0030000e1d007388 */ /* 0x000fe80000000800 */
[----:B------:R-:W-:Y:S01]  /*5b10*/  STS [R29+0x3200], R17 ;  /* 0x003200111d007388 */ /* 0x000fe20000000800 */
[----:B--2---:R-:W-:-:S03]  /*5b20*/  IADD3 R8, -R9, R26, RZ ;  /* 0x0000001a09087210 */ /* 0x004fc60007ffe1ff */
[----:B------:R-:W-:Y:S04]  /*5b30*/  STS [R27+0x3000], R16 ;  /* 0x003000101b007388 */ /* 0x000fe80000000800 */
[----:B------:R-:W-:Y:S04]  /*5b40*/  STS [R27+0x3200], R15 ;  /* 0x0032000f1b007388 */ /* 0x000fe80000000800 */
[----:B------:R-:W-:Y:S04]  /*5b50*/  STS [R29+0x4000], R21 ;  /* 0x004000151d007388 */ /* 0x000fe80000000800 */
[----:B------:R-:W-:Y:S04]  /*5b60*/  STS [R29+0x4200], R20 ;  /* 0x004200141d007388 */ /* 0x000fe80000000800 */
[----:B------:R-:W2:Y:S04]  /*5b70*/  S2R R9, SR_CTAID.Y ;  /* 0x0000000000097919 */ /* 0x000ea80000002600 */
        /* <DEDUP_REMOVED lines=8> */
[----:B------:R-:W-:Y:S01]  /*5c00*/  STS [R27+0x6000], R48 ;  /* 0x006000301b007388 */ /* 0x000fe20000000800 */
[----:B-1----:R-:W-:-:S03]  /*5c10*/  IMAD.SHL.U32 R4, R8, 0x8, RZ ;  /* 0x0000000808047824 */ /* 0x002fc600078e00ff */
[----:B------:R-:W-:Y:S04]  /*5c20*/  STS [R27+0x6200], R50 ;  /* 0x006200321b007388 */ /* 0x000fe80000000800 */
[----:B------:R-:W1:Y:S04]  /*5c30*/  S2R R10, SR_CTAID.Z ;  /* 0x00000000000a7919 */ /* 0x000e680000002700 */
[----:B------:R-:W-:Y:S04]  /*5c40*/  STS [R29+0x7000], R40 ;  /* 0x007000281d007388 */ /* 0x000fe80000000800 */
[----:B------:R-:W-:Y:S04]  /*5c50*/  STS [R29+0x7200], R42 ;  /* 0x0072002a1d007388 */ /* 0x000fe80000000800 */
[----:B------:R-:W-:Y:S04]  /*5c60*/  STS [R27+0x7000], R44 ;  /* 0x0070002c1b007388 */ /* 0x000fe80000000800 */
[----:B------:R-:W-:Y:S01]  /*5c70*/  STS [R27+0x7200], R46 ;  /* 0x0072002e1b007388 */ /* 0x000fe20000000800 */
[----:B------:R-:W-:-:S03]  /*5c80*/  SHF.R.S32.HI R5, RZ, 0x1f, R4 ;  /* 0x0000001fff057819 */ /* 0x000fc60000011404 */
[----:B------:R-:W-:Y:S01]  /*5c90*/  STS [R29+0x8000], R52 ;  /* 0x008000341d007388 */ /* 0x000fe20000000800 */
[----:B------:R-:W-:-:S03]  /*5ca0*/  MOV R6, UR15 ;  /* 0x0000000f00067c02 */ /* 0x000fc60008000f00 */
[----:B------:R-:W-:Y:S01]  /*5cb0*/  STS [R29+0x8200], R54 ;  /* 0x008200361d007388 */ /* 0x000fe20000000800 */
[----:B---3--:R-:W-:-:S03]  /*5cc0*/  IMAD.U32 R0, RZ, RZ, UR15 ;  /* 0x0000000fff007e24 */ /* 0x008fc6000f8e00ff */
[----:B------:R-:W-:Y:S04]  /*5cd0*/  STS [R27+0x8000], R64 ;  /* 0x008000401b007388 */ /* 0x000fe80000000800 */
[----:B------:R-:W-:Y:S04]  /*5ce0*/  STS [R27+0x8200], R66 ;  /* 0x008200421b007388 */ /* 0x000fe80000000800 */
[----:B------:R-:W-:Y:S01]  /*5cf0*/  STS [R29+0x9000], R56 ;  /* 0x009000381d007388 */ /* 0x000fe20000000800 */
[----:B------:R-:W-:-:S03]  /*5d00*/  IMAD.WIDE.U32 R6, R6, c[0x0][0x3a0], R4 ;  /* 0x0000e80006067a25 */ /* 0x000fc600078e0004 */
[----:B------:R-:W-:Y:S01]  /*5d10*/  STS [R29+0x9200], R58 ;  /* 0x0092003a1d007388 */ /* 0x000fe20000000800 */
[----:B------:R-:W-:-:S03]  /*5d20*/  IMAD.WIDE.U32 R4, R0, c[0x0][0x3a8], R4 ;  /* 0x0000ea0000047a25 */ /* 0x000fc600078e0004 */
[----:B------:R3:W-:Y:S01]  /*5d30*/  STS [R27+0x9000], R60 ;  /* 0x0090003c1b007388 */ /* 0x0007e20000000800 */
[----:B--2---:R-:W-:-:S03]  /*5d40*/  SHF.R.S32.HI R0, RZ, 0x1f, R9 ;  /* 0x0000001fff007819 */ /* 0x004fc60000011409 */
[----:B------:R-:W-:Y:S04]  /*5d50*/  STS [R27+0x9200], R62 ;  /* 0x0092003e1b007388 */ /* 0x000fe80000000800 */
[----:B------:R-:W-:Y:S04]  /*5d60*/  STS [R29+0xa000], R68 ;  /* 0x00a000441d007388 */ /* 0x000fe80000000800 */
[----:B------:R-:W-:Y:S04]  /*5d70*/  STS [R29+0xa200], R70 ;  /* 0x00a200461d007388 */ /* 0x000fe80000000800 */
[----:B------:R-:W-:Y:S01]  /*5d80*/  STS [R27+0xa000], R80 ;  /* 0x00a000501b007388 */ /* 0x000fe20000000800 */
[----:B------:R-:W-:-:S03]  /*5d90*/  IADD3 R7, R7, UR6, RZ ;  /* 0x0000000607077c10 */ /* 0x000fc6000fffe0ff */
[----:B------:R-:W-:Y:S01]  /*5da0*/  STS [R27+0xa200], R82 ;  /* 0x00a200521b007388 */ /* 0x000fe20000000800 */
[----:B------:R-:W-:-:S03]  /*5db0*/  IMAD R8, R0, c[0x0][0x388], RZ ;  /* 0x0000e20000087a24 */ /* 0x000fc600078e02ff */
[----:B------:R-:W-:Y:S04]  /*5dc0*/  STS [R29+0xb000], R72 ;  /* 0x00b000481d007388 */ /* 0x000fe80000000800 */
[----:B------:R-:W-:Y:S04]  /*5dd0*/  STS [R29+0xb200], R74 ;  /* 0x00b2004a1d007388 */ /* 0x000fe80000000800 */
[----:B------:R-:W-:Y:S01]  /*5de0*/  STS [R27+0xb000], R76 ;  /* 0x00b0004c1b007388 */ /* 0x000fe20000000800 */
[----:B------:R-:W-:-:S03]  /*5df0*/  IMAD R3, R0, c[0x0][0x390], RZ ;  /* 0x0000e40000037a24 */ /* 0x000fc600078e02ff */
[----:B------:R-:W-:Y:S01]  /*5e00*/  STS [R27+0xb200], R78 ;  /* 0x00b2004e1b007388 */ /* 0x000fe20000000800 */
[C---:B------:R-:W-:Y:S01]  /*5e10*/  IMAD R0, R9.reuse, c[0x0][0x38c], R8 ;  /* 0x0000e30009007a24 */ /* 0x040fe200078e0208 */
[----:B-1----:R-:W-:Y:S01]  /*5e20*/  SHF.R.S32.HI R8, RZ, 0x1f, R10 ;  /* 0x0000001fff087819 */ /* 0x002fe2000001140a */
[----:B------:R-:W-:Y:S01]  /*5e30*/  IMAD.WIDE.U32 R6, R9, c[0x0][0x388], R6 ;  /* 0x0000e20009067a25 */ /* 0x000fe200078e0006 */
[----:B------:R-:W-:-:S04]  /*5e40*/  IADD3 R5, R5, UR4, RZ ;  /* 0x0000000405057c10 */ /* 0x000fc8000fffe0ff */
[----:B------:R-:W-:Y:S01]  /*5e50*/  IADD3 R7, R7, R0, RZ ;  /* 0x0000000007077210 */ /* 0x000fe20007ffe0ff */
[----:B------:R-:W-:Y:S02]  /*5e60*/  IMAD R0, R8, c[0x0][0x3b8], RZ ;  /* 0x0000ee0008007a24 */ /* 0x000fe400078e02ff */
[C---:B------:R-:W-:Y:S02]  /*5e70*/  IMAD R3, R9.reuse, c[0x0][0x394], R3 ;  /* 0x0000e50009037a24 */ /* 0x040fe400078e0203 */
[----:B------:R-:W-:-:S04]  /*5e80*/  IMAD.WIDE.U32 R4, R9, c[0x0][0x390], R4 ;  /* 0x0000e40009047a25 */ /* 0x000fc800078e0004 */
[C---:B------:R-:W-:Y:S02]  /*5e90*/  IMAD R0, R10.reuse, c[0x0][0x3bc], R0 ;  /* 0x0000ef000a007a24 */ /* 0x040fe400078e0200 */
[----:B------:R-:W-:-:S04]  /*5ea0*/  IMAD.WIDE.U32 R6, R10, c[0x0][0x3b8], R6 ;  /* 0x0000ee000a067a25 */ /* 0x000fc800078e0006 */
[----:B------:R-:W-:Y:S02]  /*5eb0*/  IMAD.IADD R5, R5, 0x1, R3 ;  /* 0x0000000105057824 */ /* 0x000fe400078e0203 */
[----:B------:R-:W-:Y:S01]  /*5ec0*/  IMAD R3, R8, c[0x0][0x3c0], RZ ;  /* 0x0000f00008037a24 */ /* 0x000fe200078e02ff */
[----:B------:R-:W-:Y:S01]  /*5ed0*/  IADD3 R7, R7, R0, RZ ;  /* 0x0000000007077210 */ /* 0x000fe20007ffe0ff */
[----:B------:R-:W-:Y:S01]  /*5ee0*/  IMAD.WIDE.U32 R4, R10, c[0x0][0x3c0], R4 ;  /* 0x0000f0000a047a25 */ /* 0x000fe200078e0004 */
[----:B----4-:R-:W-:Y:S01]  /*5ef0*/  SHF.L.U32 R0, R28, 0x1, RZ ;  /* 0x000000011c007819 */ /* 0x010fe200000006ff */
[----:B------:R-:W-:Y:S02]  /*5f00*/  BAR.SYNC.DEFER_BLOCKING 0x0 ;  /* 0x0000000000007b1d */ /* 0x000fe40000010000 */
[----:B------:R-:W-:-:S04]  /*5f10*/  IMAD R3, R10, c[0x0][0x3c4], R3 ;  /* 0x0000f1000a037a24 */ /* 0x000fc800078e0203 */
[----:B------:R-:W-:Y:S01]  /*5f20*/  IMAD.IADD R5, R5, 0x1, R3 ;  /* 0x0000000105057824 */ /* 0x000fe200078e0203 */
[----:B------:R-:W-:-:S04]  /*5f30*/  SHF.R.S32.HI R3, RZ, 0x2, R25 ;  /* 0x00000002ff037819 */ /* 0x000fc80000011419 */
[----:B------:R-:W-:Y:S01]  /*5f40*/  SHF.R.S32.HI R9, RZ, 0x1f, R3 ;  /* 0x0000001fff097819 */ /* 0x000fe20000011403 */
[----:B------:R-:W1:Y:S04]  /*5f50*/  LDS.128 R56, [R0+0x9000] ;  /* 0x0090000000387984 */ /* 0x000e680000000c00 */
[----:B------:R-:W2:Y:S04]  /*5f60*/  LDS.128 R48, [R0+0xb000] ;  /* 0x00b0000000307984 */ /* 0x000ea80000000c00 */
[----:B------:R-:W4:Y:S04]  /*5f70*/  LDS.128 R40, [R0+0xd000] ;  /* 0x00d0000000287984 */ /* 0x000f280000000c00 */
[----:B------:R-:W1:Y:S04]  /*5f80*/  LDS.128 R52, [R0+0xa000] ;  /* 0x00a0000000347984 */ /* 0x000e680000000c00 */
[----:B------:R-:W1:Y:S04]  /*5f90*/  LDS.128 R44, [R0+0xc000] ;  /* 0x00c00000002c7984 */ /* 0x000e680000000c00 */
[----:B------:R-:W1:Y:S04]  /*5fa0*/  LDS.128 R36, [R0+0xe000] ;  /* 0x00e0000000247984 */ /* 0x000e680000000c00 */
[----:B------:R-:W1:Y:S04]  /*5fb0*/  LDS.128 R32, [R0+0xf000] ;  /* 0x00f0000000207984 */ /* 0x000e680000000c00 */
[----:B------:R-:W1:Y:S04]  /*5fc0*/  LDS.128 R24, [R0+0x11000] ;  /* 0x0110000000187984 */ /* 0x000e680000000c00 */
[----:B------:R-:W1:Y:S04]  /*5fd0*/  LDS.128 R16, [R0+0x13000] ;  /* 0x0130000000107984 */ /* 0x000e680000000c00 */
[----:B------:R-:W1:Y:S04]  /*5fe0*/  LDS.128 R28, [R0+0x10000] ;  /* 0x01000000001c7984 */ /* 0x000e680000000c00 */
[----:B------:R-:W1:Y:S04]  /*5ff0*/  LDS.128 R20, [R0+0x12000] ;  /* 0x0120000000147984 */ /* 0x000e680000000c00 */
[----:B------:R2:W1:Y:S01]  /*6000*/  LDS.128 R12, [R0+0x14000] ;  /* 0x01400000000c7984 */ /* 0x0004620000000c00 */
[----:B------:R-:W-:-:S02]  /*6010*/  IMAD R8, R9, c[0x0][0x3a0], RZ ;  /* 0x0000e80009087a24 */ /* 0x000fc400078e02ff */
[----:B------:R-:W-:Y:S02]  /*6020*/  IMAD R9, R9, c[0x0][0x3a8], RZ ;  /* 0x0000ea0009097a24 */ /* 0x000fe400078e02ff */
[C---:B---3--:R-:W-:Y:S02]  /*6030*/  IMAD R60, R3.reuse, c[0x0][0x3a4], R8 ;  /* 0x0000e900033c7a24 */ /* 0x048fe400078e0208 */
[----:B------:R-:W-:-:S05]  /*6040*/  IMAD.WIDE.U32 R10, R3, c[0x0][0x3a0], R6 ;  /* 0x0000e800030a7a25 */ /* 0x000fca00078e0006 */
[----:B------:R-:W-:Y:S01]  /*6050*/  LEA R6, P1, R10, c[0x0][0x340], 0x1 ;  /* 0x0000d0000a067a11 */ /* 0x000fe200078208ff */
[C---:B--2---:R-:W-:Y:S02]  /*6060*/  IMAD R0, R3.reuse, c[0x0][0x3ac], R9 ;  /* 0x0000eb0003007a24 */ /* 0x044fe400078e0209 */
[----:B------:R-:W-:-:S04]  /*6070*/  IMAD.WIDE.U32 R8, R3, c[0x0][0x3a8], R4 ;  /* 0x0000ea0003087a25 */ /* 0x000fc800078e0004 */
[----:B------:R-:W-:Y:S01]  /*6080*/  IMAD.IADD R3, R11, 0x1, R60 ;  /* 0x000000010b037824 */ /* 0x000fe200078e023c */
[----:B------:R-:W-:Y:S02]  /*6090*/  IADD3 R0, R9, R0, RZ ;  /* 0x0000000009007210 */ /* 0x000fe40007ffe0ff */
[----:B------:R-:W-:Y:S02]  /*60a0*/  LEA R4, P0, R8, c[0x0][0x348], 0x1 ;  /* 0x0000d20008047a11 */ /* 0x000fe400078008ff */
[----:B------:R-:W-:Y:S02]  /*60b0*/  LEA.HI.X R7, R10, c[0x0][0x344], R3, 0x1, P1 ;  /* 0x0000d1000a077a11 */ /* 0x000fe400008f0c03 */
[----:B------:R-:W-:Y:S01]  /*60c0*/  LEA.HI.X R5, R8, c[0x0][0x34c], R0, 0x1, P0 ;  /* 0x0000d30008057a11 */ /* 0x000fe200000f0c00 */
[----:B------:R-:W-:Y:S01]  /*60d0*/  IMAD.MOV.U32 R0, RZ, RZ, c[0x0][0x3a8] ;  /* 0x0000ea00ff007624 */ /* 0x000fe200078e00ff */
[----:B------:R-:W-:Y:S02]  /*60e0*/  MOV R3, c[0x0][0x3a0] ;  /* 0x0000e80000037a02 */ /* 0x000fe40000000f00 */
[----:B------:R-:W-:-:S02]  /*60f0*/  MOV R11, c[0x0][0x3a4] ;  /* 0x0000e900000b7a02 */ /* 0x000fc40000000f00 */
[C---:B------:R-:W-:Y:S02]  /*6100*/  LEA R10, P1, R3.reuse, R6, 0x7 ;  /* 0x00000006030a7211 */ /* 0x040fe400078238ff */
[----:B------:R-:W-:Y:S02]  /*6110*/  MOV R9, c[0x0][0x3ac] ;  /* 0x0000eb0000097a02 */ /* 0x000fe40000000f00 */
[C---:B------:R-:W-:Y:S02]  /*6120*/  LEA R8, P0, R0.reuse, R4, 0x7 ;  /* 0x0000000400087211 */ /* 0x040fe400078038ff */
[----:B------:R-:W-:Y:S02]  /*6130*/  LEA.HI.X R11, R3, R7, R11, 0x7, P1 ;  /* 0x00000007030b7211 */ /* 0x000fe400008f3c0b */
[----:B------:R-:W-:Y:S01]  /*6140*/  LEA.HI.X R9, R0, R5, R9, 0x7, P0 ;  /* 0x0000000500097211 */ /* 0x000fe200000f3c09 */
[----:B-1----:R1:W-:Y:S04]  /*6150*/  STG.E.128 [R6.64], R56 ;  /* 0x0000003806007986 */ /* 0x0023e8000c101d2a */
[----:B------:R1:W-:Y:S04]  /*6160*/  STG.E.128 [R6.64+0x40], R48 ;  /* 0x0000403006007986 */ /* 0x0003e8000c101d2a */
[----:B----4-:R1:W-:Y:S04]  /*6170*/  STG.E.128 [R6.64+0x80], R40 ;  /* 0x0000802806007986 */ /* 0x0103e8000c101d2a */
[----:B------:R1:W-:Y:S04]  /*6180*/  STG.E.128 [R10.64], R52 ;  /* 0x000000340a007986 */ /* 0x0003e8000c101d2a */
[----:B------:R1:W-:Y:S04]  /*6190*/  STG.E.128 [R10.64+0x40], R44 ;  /* 0x0000402c0a007986 */ /* 0x0003e8000c101d2a */
[----:B------:R1:W-:Y:S04]  /*61a0*/  STG.E.128 [R10.64+0x80], R36 ;  /* 0x000080240a007986 */ /* 0x0003e8000c101d2a */
[----:B------:R1:W-:Y:S04]  /*61b0*/  STG.E.128 [R4.64], R32 ;  /* 0x0000002004007986 */ /* 0x0003e8000c101d2a */
[----:B------:R1:W-:Y:S04]  /*61c0*/  STG.E.128 [R4.64+0x40], R24 ;  /* 0x0000401804007986 */ /* 0x0003e8000c101d2a */
[----:B------:R1:W-:Y:S04]  /*61d0*/  STG.E.128 [R4.64+0x80], R16 ;  /* 0x0000801004007986 */ /* 0x0003e8000c101d2a */
[----:B------:R1:W-:Y:S04]  /*61e0*/  STG.E.128 [R8.64], R28 ;  /* 0x0000001c08007986 */ /* 0x0003e8000c101d2a */
[----:B------:R1:W-:Y:S04]  /*61f0*/  STG.E.128 [R8.64+0x40], R20 ;  /* 0x0000401408007986 */ /* 0x0003e8000c101d2a */
[----:B------:R1:W-:Y:S02]  /*6200*/  STG.E.128 [R8.64+0x80], R12 ;  /* 0x0000800c08007986 */ /* 0x0003e4000c101d2a */
.L_x_118:
        /* <DEDUP_REMOVED lines=11> */
.L_x_125:
[----:B------:R-:W-:Y:S05]  /*62c0*/  EXIT ;  /* 0x000000000000794d */ /* 0x000fea0003800000 */
.L_x_127:
        /* <DEDUP_REMOVED lines=11> */
.L_x_1277:


//--------------------- .text._ZN5flash44flash_bwd_dq_dk_dv_loop_seqk_parallel_kernelI23Flash_bwd_kernel_traitsILi96ELi64ELi128ELi8ELi2ELi4ELi4ELb1ELb0EN7cutlass10bfloat16_tE19Flash_kernel_traitsILi96ELi64ELi128ELi8ES3_EELb0ELb0ELb0ELb1ELb0ELb0ELb0EEEvNS_16Flash_bwd_paramsE --------------------------
	.section	.text._ZN5flash44flash_bwd_dq_dk_dv_loop_seqk_parallel_kernelI23Flash_bwd_kernel_traitsILi96ELi64ELi128ELi8ELi2ELi4ELi4ELb1ELb0EN7cutlass10bfloat16_tE19Flash_kernel_traitsILi96ELi64ELi128ELi8ES3_EELb0ELb0ELb0ELb1ELb0ELb0ELb0EEEvNS_16Flash_bwd_paramsE,"ax",@progbits
	.sectioninfo	@"SHI_REGISTERS=255"
	.align	128
        .global         _ZN5flash44flash_bwd_dq_dk_dv_loop_seqk_parallel_kernelI23Flash_bwd_kernel_traitsILi96ELi64ELi128ELi8ELi2ELi4ELi4ELb1ELb0EN7cutlass10bfloat16_tE19Flash_kernel_traitsILi96ELi64ELi128ELi8ES3_EELb0ELb0ELb0ELb1ELb0ELb0ELb0EEEvNS_16Flash_bwd_paramsE
        .type           _ZN5flash44flash_bwd_dq_dk_dv_loop_seqk_parallel_kernelI23Flash_bwd_kernel_traitsILi96ELi64ELi128ELi8ELi2ELi4ELi4ELb1ELb0EN7cutlass10bfloat16_tE19Flash_kernel_traitsILi96ELi64ELi128ELi8ES3_EELb0ELb0ELb0ELb1ELb0ELb0ELb0EEEvNS_16Flash_bwd_paramsE,@function
        .size           _ZN5flash44flash_bwd_dq_dk_dv_loop_seqk_parallel_kernelI23Flash_bwd_kernel_traitsILi96ELi64ELi128ELi8ELi2ELi4ELi4ELb1ELb0EN7cutlass10bfloat16_tE19Flash_kernel_traitsILi96ELi64ELi128ELi8ES3_EELb0ELb0ELb0ELb1ELb0ELb0ELb0EEEvNS_16Flash_bwd_paramsE,(.L_x_1278 - _ZN5flash44flash_bwd_dq_dk_dv_loop_seqk_parallel_kernelI23Flash_bwd_kernel_traitsILi96ELi64ELi128ELi8ELi2ELi4ELi4ELb1ELb0EN7cutlass10bfloat16_tE19Flash_kernel_traitsILi96ELi64ELi128ELi8ES3_EELb0ELb0ELb0ELb1ELb0ELb0ELb0EEEvNS_16Flash_bwd_paramsE)
        .other          _ZN5flash44flash_bwd_dq_dk_dv_loop_seqk_parallel_kernelI23Flash_bwd_kernel_traitsILi96ELi64ELi128ELi8ELi2ELi4ELi4ELb1ELb0EN7cutlass10bfloat16_tE19Flash_kernel_traitsILi96ELi64ELi128ELi8ES3_EELb0ELb0ELb0ELb1ELb0ELb0ELb0EEEvNS_16Flash_bwd_paramsE,@"STO_CUDA_ENTRY STV_DEFAULT"
_ZN5flash44flash_bwd_dq_dk_dv_loop_seqk_parallel_kernelI23Flash_bwd_kernel_traitsILi96ELi64ELi128ELi8ELi2ELi4ELi4ELb1ELb0EN7cutlass10bfloat16_tE19Flash_kernel_traitsILi96ELi64ELi128ELi8ES3_EELb0ELb0ELb0ELb1ELb0ELb0ELb0EEEvNS_16Flash_bwd_paramsE:
.text._ZN5flash44flash_bwd_dq_dk_dv_loop_seqk_parallel_kernelI23Flash_bwd_kernel_traitsILi96ELi64ELi128ELi8ELi2ELi4ELi4ELb1ELb0EN7cutlass10bfloat16_tE19Flash_kernel_traitsILi96ELi64ELi128ELi8ES3_EELb0ELb0ELb0ELb1ELb0ELb0ELb0EEEvNS_16Flash_bwd_paramsE:
        /* <DEDUP_REMOVED lines=229> */
.L_x_169:
        /* <DEDUP_REMOVED lines=53> */
.L_x_128:
        /* <DEDUP_REMOVED lines=58> */
.L_x_130:
        /* <DEDUP_REMOVED lines=18> */
.L_x_131:
        /* <DEDUP_REMOVED lines=8> */
[----:B------:R-:W-:-:S02]  /*16e0*/  USHF.R.S32.HI UR16, URZ, 0x1f, UR22 ;  /* 0x0000001f3f107899 */ /* 0x000fc40008011416 */
        /* <DEDUP_REMOVED lines=30> */
[----:B------:R-:W-:Y:S02]  /*18d0*/  IMAD.HI.U32 R0, R5, R0, R4 ;  /* 0x0000000005007227 */ /* 0x000fe400078e0004 */
[----:B------:R-:W-:Y:S02]  /*18e0*/  ULDC UR12, c[0x0][0x234] ;  /* 0x00008d00000c7ab9 */ /* 0x000fe40000000800 */
[----:B------:R-:W-:-:S02]  /*18f0*/  UIADD3 UR8, UP0, UR17, UR8, URZ ;  /* 0x0000000811087290 */ /* 0x000fc4000ff1e03f */
[----:B------:R-:W-:Y:S02]  /*1900*/  IMAD.HI.U32 R0, R0, R3, RZ ;  /* 0x0000000300007227 */ /* 0x000fe400078e00ff */
[----:B------:R-:W-:Y:S02]  /*1910*/  UIADD3.X UR9, UR29, UR4, URZ, UP0, !UPT ;  /* 0x000000041d097290 */ /* 0x000fe400087fe43f */
[----:B------:R-:W-:Y:S01]  /*1920*/  IMAD.MOV R4, RZ, RZ, -R0 ;  /* 0x000000ffff047224 */ /* 0x000fe200078e0a00 */
[----:B------:R-:W-:-:S03]  /*1930*/  UIMAD UR4, UR37, UR8, URZ ;  /* 0x00000008250472a4 */ /* 0x000fc6000f8e023f */
[C---:B------:R-:W-:Y:S01]  /*1940*/  IMAD R3, R6.reuse, R4, R3 ;  /* 0x0000000406037224 */ /* 0x040fe200078e0203 */
[----:B------:R-:W-:Y:S02]  /*1950*/  UIMAD UR10, UR36, UR9, UR4 ;  /* 0x00000009240a72a4 */ /* 0x000fe4000f8e0204 */
[----:B------:R-:W-:Y:S02]  /*1960*/  @UP2 USEL UR4, UR54, UR14, !UP1 ;  /* 0x0000000e36042287 */ /* 0x000fe4000c800000 */
[----:B------:R-:W-:Y:S01]  /*1970*/  ISETP.GT.U32.AND P0, PT, R6, R3, PT ;  /* 0x000000030600720c */ /* 0x000fe20003f04070 */
[----:B------:R-:W-:Y:S02]  /*1980*/  UIMAD.WIDE.U32 UR8, UR36, UR8, URZ ;  /* 0x00000008240872a5 */ /* 0x000fe4000f8e003f */
[----:B------:R-:W-:Y:S02]  /*1990*/  @UP2 UIMAD UR15, UR35, UR12, UR4 ;  /* 0x0000000c230f22a4 */ /* 0x000fe4000f8e0204 */
[----:B------:R-:W-:-:S02]  /*19a0*/  USEL UR12, UR11, URZ, UP3 ;  /* 0x0000003f0b0c7287 */ /* 0x000fc40009800000 */
[----:B------:R-:W-:-:S03]  /*19b0*/  UIADD3 UR10, UR9, UR10, URZ ;  /* 0x0000000a090a7290 */ /* 0x000fc6000fffe03f */
[----:B------:R-:W-:-:S03]  /*19c0*/  @!UP2 UMOV UR15, UR49 ;  /* 0x00000031000fac82 */ /* 0x000fc60008000000 */
        /* <DEDUP_REMOVED lines=16> */
.L_x_132:
[----:B------:R-:W-:Y:S02]  /*1ad0*/  UMOV UR11, UR50 ;  /* 0x00000032000b7c82 */ /* 0x000fe40008000000 */
.L_x_133:
[----:B------:R-:W1:Y:S01]  /*1ae0*/  S2R R8, SR_TID.X ;  /* 0x0000000000087919 */ /* 0x000e620000002100 */
[----:B------:R-:W-:Y:S01]  /*1af0*/  UIADD3 UR8, UP5, UP4, UR8, UR41, UR47 ;  /* 0x0000002908087290 */ /* 0x000fe2000fcbe02f */
[----:B------:R-:W-:Y:S01]  /*1b00*/  SHF.R.S32.HI R251, RZ, 0x1f, R250 ;  /* 0x0000001ffffb7819 */ /* 0x000fe200000114fa */
[----:B------:R-:W-:Y:S01]  /*1b10*/  BSSY B1, `(.L_x_129) ;  /* 0x00007da000017945 */ /* 0x000fe20003800000 */
[----:B------:R-:W-:Y:S01]  /*1b20*/  IADD3 R4, P0, R250, UR26, RZ ;  /* 0x0000001afa047c10 */ /* 0x000fe2000ff1e0ff */
[----:B------:R-:W-:Y:S02]  /*1b30*/  UIADD3 UR21, UP1, UP0, UR20, UR8, UR21 ;  /* 0x0000000814157290 */ /* 0x000fe4000f83e015 */
[----:B------:R-:W-:Y:S02]  /*1b40*/  UIADD3.X UR4, UR10, UR48, UR53, UP5, UP4 ;  /* 0x000000300a047290 */ /* 0x000fe4000afe8435 */
[----:B------:R-:W-:-:S02]  /*1b50*/  ULDC.64 UR8, c[0x0][0x1a8] ;  /* 0x00006a0000087ab9 */ /* 0x000fc40000000a00 */
[----:B------:R-:W-:Y:S02]  /*1b60*/  UIADD3.X UR20, UR12, UR4, UR13, UP1, UP0 ;  /* 0x000000040c147290 */ /* 0x000fe40008fe040d */
[----:B------:R-:W-:Y:S02]  /*1b70*/  UIMAD UR4, UR57, UR8, URZ ;  /* 0x00000008390472a4 */ /* 0x000fe4000f8e023f */
[----:B------:R-:W-:Y:S02]  /*1b80*/  UISETP.GE.AND UP0, UPT, UR25, 0x1, UPT ;  /* 0x000000011900788c */ /* 0x000fe4000bf06270 */
[----:B------:R-:W-:Y:S02]  /*1b90*/  UIMAD UR13, UR35, UR9, UR4 ;  /* 0x00000009230d72a4 */ /* 0x000fe4000f8e0204 */
[----:B------:R-:W-:Y:S02]  /*1ba0*/  UMOV UR26, 0x4 ;  /* 0x00000004001a7882 */ /* 0x000fe40000000000 */
[----:B------:R-:W-:-:S02]  /*1bb0*/  ULDC.64 UR8, c[0x0][0x378] ;  /* 0x0000de0000087ab9 */ /* 0x000fc40000000a00 */
[----:B------:R-:W-:Y:S01]  /*1bc0*/  UIMAD UR4, UR57, UR8, URZ ;  /* 0x00000008390472a4 */ /* 0x000fe2000f8e023f */
[----:B-1----:R-:W-:Y:S01]  /*1bd0*/  SHF.R.S32.HI R9, RZ, 0x1f, R8 ;  /* 0x0000001fff097819 */ /* 0x002fe20000011408 */
[----:B------:R-:W-:Y:S02]  /*1be0*/  ULEA.HI.SX32 UR12, UR33, 0xffffffff, 0x1a ;  /* 0xffffffff210c7891 */ /* 0x000fe4000f8fd23f */
[----:B------:R-:W-:Y:S01]  /*1bf0*/  UIMAD UR10, UR35, UR9, UR4 ;  /* 0x00000009230a72a4 */ /* 0x000fe2000f8e0204 */
[----:B------:R-:W-:Y:S02]  /*1c00*/  LEA.HI R3, R9, R8, RZ, 0x2 ;  /* 0x0000000809037211 */ /* 0x000fe400078f10ff */
[----:B------:R-:W-:Y:S02]  /*1c10*/  ULDC.64 UR8, c[0x0][0x370] ;  /* 0x0000dc0000087ab9 */ /* 0x000fe40000000a00 */
[----:B------:R-:W-:Y:S01]  /*1c20*/  SHF.R.S32.HI R3, RZ, 0x2, R3 ;  /* 0x00000002ff037819 */ /* 0x000fe20000011403 */
[----:B------:R-:W-:-:S02]  /*1c30*/  UIMAD UR4, UR29, UR8, URZ ;  /* 0x000000081d0472a4 */ /* 0x000fc4000f8e023f */
[----:B------:R-:W-:Y:S01]  /*1c40*/  UIADD3 UR8, UR17, UR15, URZ ;  /* 0x0000000f11087290 */ /* 0x000fe2000fffe03f */
[----:B------:R-:W-:Y:S01]  /*1c50*/  SHF.R.S32.HI R18, RZ, 0x1f, R3 ;  /* 0x0000001fff127819 */ /* 0x000fe20000011403 */
[----:B------:R-:W-:Y:S01]  /*1c60*/  UIMAD UR4, UR17, UR9, UR4 ;  /* 0x00000009110472a4 */ /* 0x000fe2000f8e0204 */
[----:B------:R-:W-:-:S04]  /*1c70*/  IADD3 R0, P1, R3, UR17, RZ ;  /* 0x0000001103007c10 */ /* 0x000fc8000ff3e0ff */
[----:B------:R-:W-:Y:S01]  /*1c80*/  IADD3.X R5, R18, UR29, RZ, P1, !PT ;  /* 0x0000001d12057c10 */ /* 0x000fe20008ffe4ff */
[----:B------:R-:W-:-:S04]  /*1c90*/  IMAD.WIDE.U32 R6, R0, c[0x0][0x190], R250 ;  /* 0x0000640000067a25 */ /* 0x000fc800078e00fa */
[----:B------:R-:W-:Y:S01]  /*1ca0*/  IMAD R5, R5, c[0x0][0x190], RZ ;  /* 0x0000640005057a24 */ /* 0x000fe200078e02ff */
[----:B------:R-:W-:-:S03]  /*1cb0*/  IADD3 R6, P1, R6, UR38, RZ ;  /* 0x0000002606067c10 */ /* 0x000fc6000ff3e0ff */
[----:B------:R-:W-:Y:S01]  /*1cc0*/  IMAD R0, R0, c[0x0][0x194], R5 ;  /* 0x0000650000007a24 */ /* 0x000fe200078e0205 */
[----:B------:R-:W-:Y:S01]  /*1cd0*/  IADD3.X R5, R251, UR28, RZ, P0, !PT ;  /* 0x0000001cfb057c10 */ /* 0x000fe200087fe4ff */
[----:B------:R-:W-:Y:S01]  /*1ce0*/  ULDC.64 UR28, c[0x0][0x200] ;  /* 0x00008000001c7ab9 */ /* 0x000fe20000000a00 */
[----:B------:R-:W-:Y:S01]  /*1cf0*/  PLOP3.LUT P0, PT, PT, PT, UP0, 0x80, 0x0 ;  /* 0x000000000000781c */ /* 0x000fe20003f0f008 */
[----:B------:R-:W-:Y:S01]  /*1d00*/  UIMAD.WIDE UR8, UR8, UR26, UR28 ;  /* 0x0000001a080872a5 */ /* 0x000fe2000f8e021c */
[----:B------:R-:W-:Y:S01]  /*1d10*/  IADD3.X R7, R7, UR34, R0, P1, !PT ;  /* 0x0000002207077c10 */ /* 0x000fe20008ffe400 */
[----:B------:R-:W-:-:S04]  /*1d20*/  IMAD.U32 R0, RZ, RZ, UR17 ;  /* 0x00000011ff007e24 */ /* 0x000fc8000f8e00ff */
[----:B------:R-:W-:-:S04]  /*1d30*/  IMAD.WIDE.U32 R4, R0, c[0x0][0x370], R4 ;  /* 0x0000dc0000047a25 */ /* 0x000fc800078e0004 */
[----:B------:R-:W-:Y:S01]  /*1d40*/  IMAD.U32 R0, RZ, RZ, UR35 ;  /* 0x00000023ff007e24 */ /* 0x000fe2000f8e00ff */
[----:B------:R-:W-:Y:S01]  /*1d50*/  IADD3 R5, R5, UR4, RZ ;  /* 0x0000000405057c10 */ /* 0x000fe2000fffe0ff */
[----:B------:R-:W-:-:S04]  /*1d60*/  UIADD3 UR4, UR17, UR11, URZ ;  /* 0x0000000b11047290 */ /* 0x000fc8000fffe03f */
[----:B------:R-:W-:Y:S01]  /*1d70*/  IMAD.WIDE.U32 R4, R0, c[0x0][0x378], R4 ;  /* 0x0000de0000047a25 */ /* 0x000fe200078e0004 */
[----:B------:R-:W-:-:S04]  /*1d80*/  LEA.HI R0, R9, R8, RZ, 0x5 ;  /* 0x0000000809007211 */ /* 0x000fc800078f28ff */
[----:B------:R-:W-:Y:S02]  /*1d90*/  LOP3.LUT R9, R0, 0xffffffe0, RZ, 0xc0, !PT ;  /* 0xffffffe000097812 */ /* 0x000fe400078ec0ff */
[----:B------:R-:W-:Y:S01]  /*1da0*/  IADD3 R5, R5, UR10, RZ ;  /* 0x0000000a05057c10 */ /* 0x000fe2000fffe0ff */
[----:B------:R-:W-:Y:S02]  /*1db0*/  ULDC.64 UR10, c[0x0][0x3c8] ;  /* 0x0000f200000a7ab9 */ /* 0x000fe40000000a00 */
[----:B------:R-:W-:Y:S01]  /*1dc0*/  IMAD.IADD R9, R8, 0x1, -R9 ;  /* 0x0000000108097824 */ /* 0x000fe200078e0a09 */
[----:B------:R-:W-:Y:S01]  /*1dd0*/  SHF.R.S32.HI R8, RZ, 0x5, R0 ;  /* 0x00000005ff087819 */ /* 0x000fe20000011400 */
[----:B------:R-:W-:Y:S01]  /*1de0*/  IMAD.U32 R0, RZ, RZ, UR35 ;  /* 0x00000023ff007e24 */ /* 0x000fe2000f8e00ff */
[----:B------:R-:W-:Y:S01]  /*1df0*/  UIMAD.WIDE UR14, UR4, UR26, UR10 ;  /* 0x0000001a040e72a5 */ /* 0x000fe2000f8e020a */
        /* <DEDUP_REMOVED lines=18> */
[----:B------:R-:W-:Y:S01]  /*1f20*/  UMOV UR11, UR8 ;  /* 0x00000008000b7c82 */ /* 0x000fe20008000000 */
[----:B------:R-:W-:Y:S01]  /*1f30*/  MOV R15, UR22 ;  /* 0x00000016000f7c02 */ /* 0x000fe20008000f00 */
[----:B------:R-:W-:Y:S01]  /*1f40*/  UMOV UR10, UR9 ;  /* 0x00000009000a7c82 */ /* 0x000fe20008000000 */
[----:B------:R-:W-:Y:S01]  /*1f50*/  BSSY B0, `(.L_x_135) ;  /* 0x0000045000007945 */ /* 0x000fe20003800000 */
[----:B------:R-:W-:Y:S01]  /*1f60*/  ULDC.64 UR8, c[0x0][0x1a0] ;  /* 0x0000680000087ab9 */ /* 0x000fe20000000a00 */
[----:B------:R-:W-:Y:S01]  /*1f70*/  MOV R239, R10 ;  /* 0x0000000a00ef7202 */ /* 0x000fe20000000f00 */
[----:B------:R-:W-:Y:S01]  /*1f80*/  UIMAD UR4, UR16, UR8, URZ ;  /* 0x00000008100472a4 */ /* 0x000fe2000f8e023f */
[----:B------:R-:W-:Y:S01]  /*1f90*/  IMAD.WIDE.U32 R4, R15, c[0x0][0x1a0], R250 ;  /* 0x000068000f047a25 */ /* 0x000fe200078e00fa */
[----:B------:R-:W-:Y:S01]  /*1fa0*/  UMOV UR13, UR14 ;  /* 0x0000000e000d7c82 */ /* 0x000fe20008000000 */
[----:B------:R-:W-:Y:S01]  /*1fb0*/  MOV R237, R12 ;  /* 0x0000000c00ed7202 */ /* 0x000fe20000000f00 */
[----:B------:R-:W-:Y:S01]  /*1fc0*/  UIMAD UR9, UR22, UR9, UR4 ;  /* 0x00000009160972a4 */ /* 0x000fe2000f8e0204 */
[----:B------:R-:W-:Y:S01]  /*1fd0*/  IMAD.MOV.U32 R238, RZ, RZ, R8 ;  /* 0x000000ffffee7224 */ /* 0x000fe200078e0008 */
[----:B------:R-:W-:Y:S01]  /*1fe0*/  @P0 BAR.SYNC.DEFER_BLOCKING 0x0 ;  /* 0x0000000000000b1d */ /* 0x000fe20000010000 */
[----:B------:R-:W-:Y:S01]  /*1ff0*/  UIMAD UR4, UR18, -0x80, UR5 ;  /* 0xffffff80120478a4 */ /* 0x000fe2000f8e0205 */
[----:B------:R-:W-:Y:S01]  /*2000*/  IADD3 R6, P0, R4, UR30, RZ ;  /* 0x0000001e04067c10 */ /* 0x000fe2000ff1e0ff */
[----:B------:R-:W-:Y:S01]  /*2010*/  IMAD R4, R16, c[0x0][0x1b8], RZ ;  /* 0x00006e0010047a24 */ /* 0x000fe200078e02ff */
[----:B------:R-:W-:Y:S01]  /*2020*/  MOV R234, R11 ;  /* 0x0000000b00ea7202 */ /* 0x000fe20000000f00 */
[----:B------:R-:W-:Y:S01]  /*2030*/  IMAD.U32 R7, RZ, RZ, UR9 ;  /* 0x00000009ff077e24 */ /* 0x000fe2000f8e00ff */
[----:B------:R-:W-:Y:S01]  /*2040*/  UMOV UR8, UR12 ;  /* 0x0000000c00087c82 */ /* 0x000fe20008000000 */
[----:B------:R-:W-:Y:S01]  /*2050*/  ISETP.GE.AND P1, PT, R3, UR4, PT ;  /* 0x0000000403007c0c */ /* 0x000fe2000bf26270 */
[----:B------:R-:W-:Y:S01]  /*2060*/  ULEA.HI UR9, UR8, UR8, URZ, 0x1 ;  /* 0x0000000808097291 */ /* 0x000fe2000f8f083f */
[----:B------:R-:W-:Y:S01]  /*2070*/  IMAD R4, R14, c[0x0][0x1bc], R4 ;  /* 0x00006f000e047a24 */ /* 0x000fe200078e0204 */
[----:B------:R-:W-:Y:S01]  /*2080*/  IADD3.X R7, R5, UR31, R7, P0, !PT ;  /* 0x0000001f05077c10 */ /* 0x000fe200087fe407 */
[----:B------:R-:W-:Y:S01]  /*2090*/  UMOV UR12, UR15 ;  /* 0x0000000f000c7c82 */ /* 0x000fe20008000000 */
[----:B------:R-:W-:Y:S01]  /*20a0*/  IMAD.MOV.U32 R236, RZ, RZ, R9 ;  /* 0x000000ffffec7224 */ /* 0x000fe200078e0009 */
[----:B------:R-:W-:-:S02]  /*20b0*/  ULOP3.LUT UR9, UR9, 0xfffffffe, URZ, 0xc0, !UPT ;  /* 0xfffffffe09097892 */ /* 0x000fc4000f8ec03f */
[----:B------:R-:W-:Y:S02]  /*20c0*/  IMAD.WIDE.U32 R6, R14, c[0x0][0x1b8], R6 ;  /* 0x00006e000e067a25 */ /* 0x000fe400078e0006 */
[----:B------:R-:W-:Y:S02]  /*20d0*/  UIADD3 UR9, UR8, -UR9, URZ ;  /* 0x8000000908097290 */ /* 0x000fe4000fffe03f */
[----:B------:R-:W-:Y:S02]  /*20e0*/  IMAD.IADD R13, R7, 0x1, R4 ;  /* 0x00000001070d7824 */ /* 0x000fe400078e0204 */
[----:B------:R-:W-:Y:S01]  /*20f0*/  UISETP.NE.AND UP0, UPT, UR9, 0x1, UPT ;  /* 0x000000010900788c */ /* 0x000fe2000bf05270 */
[----:B--2---:R-:W-:-:S05]  /*2100*/  SHF.L.U32 R0, R17, 0x1, RZ ;  /* 0x0000000111007819 */ /* 0x004fca00000006ff */
        /* <DEDUP_REMOVED lines=9> */
[----:B------:R-:W-:-:S02]  /*21a0*/  IMAD R12, R18, c[0x0][0x1a0], RZ ;  /* 0x00006800120c7a24 */ /* 0x000fc400078e02ff */
[----:B------:R-:W-:Y:S02]  /*21b0*/  IMAD.MOV.U32 R4, RZ, RZ, R6 ;  /* 0x000000ffff047224 */ /* 0x000fe400078e0006 */
[----:B------:R-:W-:Y:S02]  /*21c0*/  IMAD.MOV.U32 R5, RZ, RZ, R13 ;  /* 0x000000ffff057224 */ /* 0x000fe400078e000d */
[C---:B------:R-:W-:Y:S02]  /*21d0*/  IMAD R12, R3.reuse, c[0x0][0x1a4], R12 ;  /* 0x00006900030c7a24 */ /* 0x040fe400078e020c */
[----:B------:R-:W-:-:S04]  /*21e0*/  IMAD.WIDE.U32 R4, R3, c[0x0][0x1a0], R4 ;  /* 0x0000680003047a25 */ /* 0x000fc800078e0004 */
[----:B------:R-:W-:Y:S01]  /*21f0*/  IMAD.IADD R12, R5, 0x1, R12 ;  /* 0x00000001050c7824 */ /* 0x000fe200078e020c */
[C---:B------:R-:W-:Y:S01]  /*2200*/  @!P5 LEA R10, P2, R4.reuse, c[0x0][0x170], 0x1 ;  /* 0x00005c00040ada11 */ /* 0x040fe200078408ff */
[----:B------:R4:W-:Y:S03]  /*2210*/  @P5 STS [R0+0xf000], RZ ;  /* 0x00f000ff00005388 */ /* 0x0009e60000000800 */
[----:B------:R-:W-:Y:S01]  /*2220*/  @!P5 LEA.HI.X R11, R4, c[0x0][0x174], R12, 0x1, P2 ;  /* 0x00005d00040bda11 */ /* 0x000fe200010f0c0c */
[----:B------:R4:W-:Y:S04]  /*2230*/  @P5 STS [R0+0xf004], RZ ;  /* 0x00f004ff00005388 */ /* 0x0009e80000000800 */
[----:B------:R4:W-:Y:S04]  /*2240*/  @P5 STS.64 [R0+0xf008], RZ ;  /* 0x00f008ff00005388 */ /* 0x0009e80000000a00 */
[----:B------:R-:W-:Y:S01]  /*2250*/  @!PT LDS RZ, [RZ] ;  /* 0x00000000fffff984 */ /* 0x000fe20000000800 */
[----:B------:R-:W-:Y:S01]  /*2260*/  @!PT LDS RZ, [RZ] ;  /* 0x00000000fffff984 */ /* 0x000fe20000000800 */
[----:B------:R-:W-:Y:S01]  /*2270*/  @!PT LDS RZ, [RZ] ;  /* 0x00000000fffff984 */ /* 0x000fe20000000800 */
[----:B------:R4:W-:Y:S01]  /*2280*/  @!P5 LDGSTS.E.BYPASS.LTC128B.128 [R0+0xf000], [R10.64] ;  /* 0x0f0000000a00dfae */ /* 0x0009e2000b901d46 */
[----:B--2---:R-:W-:-:S02]  /*2290*/  ISETP.GE.AND P4, PT, R20, c[0x0][0x220], PT ;  /* 0x0000880014007a0c */ /* 0x004fc40003f86270 */
[----:B---3--:R-:W-:-:S11]  /*22a0*/  ISETP.GE.AND P3, PT, R19, c[0x0][0x220], PT ;  /* 0x0000880013007a0c */ /* 0x008fd60003f66270 */
[C---:B------:R-:W-:Y:S01]  /*22b0*/  @!P4 LEA R8, P0, R4.reuse, c[0x0][0x170], 0x1 ;  /* 0x00005c000408ca11 */ /* 0x040fe200078008ff */
[----:B------:R4:W-:Y:S03]  /*22c0*/  @P4 STS.128 [R0+0x11000], RZ ;  /* 0x011000ff00004388 */ /* 0x0009e60000000c00 */
[----:B------:R-:W-:-:S05]  /*22d0*/  @!P4 LEA.HI.X R9, R4, c[0x0][0x174], R12, 0x1, P0 ;  /* 0x00005d000409ca11 */ /* 0x000fca00000f0c0c */
        /* <DEDUP_REMOVED lines=12> */
.L_x_136:
[----:B------:R-:W-:Y:S05]  /*23a0*/  BSYNC B0 ;  /* 0x0000000000007941 */ /* 0x000fea0003800000 */
.L_x_135:
        /* <DEDUP_REMOVED lines=41> */
.L_x_138:
[----:B------:R-:W-:Y:S05]  /*2640*/  BSYNC B0 ;  /* 0x0000000000007941 */ /* 0x000fea0003800000 */
.L_x_137:
        /* <DEDUP_REMOVED lines=39> */
.L_x_140:
[----:B------:R-:W-:Y:S05]  /*28c0*/  BSYNC B0 ;  /* 0x0000000000007941 */ /* 0x000fea0003800000 */
.L_x_139:
        /* <DEDUP_REMOVED lines=19> */
.L_x_142:
        /* <DEDUP_REMOVED lines=36> */
.L_x_143:
[----:B------:R-:W-:Y:S05]  /*2c40*/  BSYNC B0 ;  /* 0x0000000000007941 */ /* 0x000fea0003800000 */
.L_x_141:
        /* <DEDUP_REMOVED lines=81> */
.L_x_145:
[----:B------:R-:W-:Y:S05]  /*3160*/  BSYNC B0 ;  /* 0x0000000000007941 */ /* 0x000fea0003800000 */
.L_x_144:
        /* <DEDUP_REMOVED lines=39> */
.L_x_147:
[----:B------:R-:W-:Y:S05]  /*33e0*/  BSYNC B0 ;  /* 0x0000000000007941 */ /* 0x000fea0003800000 */
.L_x_146:
[----:B------:R-:W0:Y:S01]  /*33f0*/  LDGDEPBAR ;  /* 0x00000000000079af */ /* 0x000e220000000000 */
[----:B------:R-:W-:Y:S02]  /*3400*/  ULDC.64 UR16, c[0x0][0x318] ;  /* 0x0000c60000107ab9 */ /* 0x000fe40000000a00 */
[----:B------:R-:W-:Y:S01]  /*3410*/  UISETP.NE.U32.AND UP1, UPT, URZ, UR16, UPT ;  /* 0x000000103f00728c */ /* 0x000fe2000bf25070 */
[----:B-1----:R-:W4:Y:S01]  /*3420*/  LDL R6, [R1+0x44] ;  /* 0x0000440001067983 */ /* 0x002f220000100800 */
[----:B------:R-:W-:Y:S02]  /*3430*/  ULDC.64 UR20, c[0x0][0x320] ;  /* 0x0000c80000147ab9 */ /* 0x000fe40000000a00 */
[----:B------:R-:W-:-:S06]  /*3440*/  UISETP.NE.AND.EX UP1, UPT, URZ, UR17, UPT, UP1 ;  /* 0x000000113f00728c */ /* 0x000fcc000bf25310 */
[----:B------:R-:W-:-:S05]  /*3450*/  PLOP3.LUT P1, PT, PT, PT, UP1, 0x80, 0x0 ;  /* 0x000000000000781c */ /* 0x000fca0003f2f018 */
[----:B------:R-:W-:Y:S02]  /*3460*/  @UP1 UIMAD UR4, UR39, UR20, URZ ;  /* 0x00000014270412a4 */ /* 0x000fe4000f8e023f */
[----:B------:R-:W-:Y:S02]  /*3470*/  @UP1 UMOV UR14, UR35 ;  /* 0x00000023000e1c82 */ /* 0x000fe40008000000 */
[----:B------:R-:W-:Y:S01]  /*3480*/  @UP1 UMOV UR15, UR57 ;  /* 0x00000039000f1c82 */ /* 0x000fe20008000000 */
[----:B------:R-:W-:-:S04]  /*3490*/  DEPBAR.LE SB0, 0x1 ;  /* 0x000080400000791a */ /* 0x000fc80000000000 */
[----:B------:R-:W-:Y:S01]  /*34a0*/  BAR.SYNC.DEFER_BLOCKING 0x0 ;  /* 0x0000000000007b1d */ /* 0x000fe20000010000 */
[----:B------:R-:W-:Y:S02]  /*34b0*/  @UP1 UIMAD.WIDE.U32 UR14, UR32, UR20, UR14 ;  /* 0x00000014200e12a5 */ /* 0x000fe4000f8e000e */
[----:B------:R-:W-:Y:S02]  /*34c0*/  @UP1 UIMAD UR21, UR32, UR21, UR4 ;  /* 0x00000015201512a4 */ /* 0x000fe4000f8e0204 */
[----:B------:R-:W-:Y:S02]  /*34d0*/  @UP1 ULEA UR16, UP0, UR14, UR16, 0x2 ;  /* 0x000000100e101291 */ /* 0x000fe4000f80103f */
[----:B------:R-:W-:-:S04]  /*34e0*/  @UP1 UIADD3 UR21, UR15, UR21, URZ ;  /* 0x000000150f151290 */ /* 0x000fc8000fffe03f */
[----:B------:R-:W-:Y:S01]  /*34f0*/  @UP1 ULEA.HI.X UR17, UR14, UR17, UR21, 0x2, UP0 ;  /* 0x000000110e111291 */ /* 0x000fe200080f1415 */
[----:B------:R-:W-:-:S05]  /*3500*/  IMAD.U32 R4, RZ, RZ, UR16 ;  /* 0x00000010ff047e24 */ /* 0x000fca000f8e00ff */
[----:B------:R-:W-:-:S05]  /*3510*/  IMAD.U32 R5, RZ, RZ, UR17 ;  /* 0x00000011ff057e24 */ /* 0x000fca000f8e00ff */
[----:B---3--:R1:W3:Y:S01]  /*3520*/  @P1 LDG.E R0, [R4.64] ;  /* 0x0000000604001981 */ /* 0x0082e2000c1e1900 */
[----:B------:R-:W3:Y:S01]  /*3530*/  @P1 MUFU.RCP R3, c[0x0][0x238] ;  /* 0x00008e0000031b08 */ /* 0x000ee20000001000 */
[----:B------:R-:W-:Y:S01]  /*3540*/  SHF.L.U32 R219, R227, 0x1, RZ ;  /* 0x00000001e3db7819 */ /* 0x000fe200000006ff */
[----:B------:R-:W-:Y:S01]  /*3550*/  IMAD.MOV.U32 R240, RZ, RZ, R228 ;  /* 0x000000fffff07224 */ /* 0x000fe200078e00e4 */
        /* <DEDUP_REMOVED lines=21> */
[----:B-1----:R-:W-:Y:S01]  /*36b0*/  IADD3 R4, R225, 0x1800, RZ ;  /* 0x00001800e1047810 */ /* 0x002fe20007ffe0ff */
[----:B------:R-:W-:Y:S01]  /*36c0*/  CS2R R100, SRZ ;  /* 0x0000000000647805 */ /* 0x000fe2000001ff00 */
[----:B------:R-:W-:Y:S01]  /*36d0*/  CS2R R94, SRZ ;  /* 0x00000000005e7805 */ /* 0x000fe2000001ff00 */
[----:B------:R-:W1:Y:S01]  /*36e0*/  LDSM.16.M88.4 R192, [R217+0x11000] ;  /* 0x01100000d9c0783b */ /* 0x000e620000000200 */
[----:B------:R-:W-:Y:S01]  /*36f0*/  SEL R4, R4, R225, !P0 ;  /* 0x000000e104047207 */ /* 0x000fe20004000000 */
        /* <DEDUP_REMOVED lines=37> */
[----:B------:R-:W-:Y:S01]  /*3950*/  UMOV UR4, URZ ;  /* 0x0000003f00047c82 */ /* 0x000fe20008000000 */
[----:B---3--:R-:W-:Y:S01]  /*3960*/  @P1 FMUL.FTZ R0, R0, R3 ;  /* 0x0000000300001220 */ /* 0x008fe20000410000 */
[----:B------:R-:W-:-:S03]  /*3970*/  MOV R3, UR18 ;  /* 0x0000001200037c02 */ /* 0x000fc60008000f00 */
[----:B------:R3:W5:Y:S02]  /*3980*/  @P1 R2UR UR9, R0 ;  /* 0x00000000000913c2 */ /* 0x00076400000e0000 */
[----:B----4-:R-:W-:Y:S01]  /*3990*/  IMAD R3, R3, 0x80, R6 ;  /* 0x0000008003037824 */ /* 0x010fe200078e0206 */
[----:B------:R-:W-:-:S04]  /*39a0*/  SHF.L.U64.HI R6, R19, 0x2, R17 ;  /* 0x0000000213067819 */ /* 0x000fc80000010211 */
[----:B------:R-:W-:Y:S02]  /*39b0*/  IADD3 R5, R19, -UR25, -R3 ;  /* 0x8000001913057c10 */ /* 0x000fe4000fffe803 */
[----:B------:R-:W-:Y:S01]  /*39c0*/  SHF.L.U32 R3, R4, 0x1, RZ ;  /* 0x0000000104037819 */ /* 0x000fe200000006ff */
[----:B------:R-:W-:-:S04]  /*39d0*/  IMAD.MOV.U32 R4, RZ, RZ, c[0x0][0x22c] ;  /* 0x00008b00ff047624 */ /* 0x000fc800078e00ff */
[----:B------:R-:W-:-:S05]  /*39e0*/  IMAD R4, R4, c[0x0][0x1c0], RZ ;  /* 0x0000700004047a24 */ /* 0x000fca00078e02ff */
[----:B------:R-:W-:Y:S02]  /*39f0*/  SHF.L.U32 R7, R4, 0x4, RZ ;  /* 0x0000000404077819 */ /* 0x000fe400000006ff */
[----:B---3--:R-:W-:Y:S01]  /*3a00*/  IADD3 R0, R227, 0x1800, RZ ;  /* 0x00001800e3007810 */ /* 0x008fe20007ffe0ff */
[----:B-----5:R-:W-:-:S03]  /*3a10*/  @UP1 UMOV UR4, UR9 ;  /* 0x0000000900041c82 */ /* 0x020fc60008000000 */
[----:B------:R-:W-:-:S05]  /*3a20*/  SEL R0, R0, R227, !P0 ;  /* 0x000000e300007207 */ /* 0x000fca0004000000 */
[----:B------:R-:W-:Y:S01]  /*3a30*/  IMAD.SHL.U32 R216, R0, 0x2, RZ ;  /* 0x0000000200d87824 */ /* 0x000fe200078e00ff */
[----:B------:R-:W-:Y:S01]  /*3a40*/  IADD3 R0, R5, UR5, RZ ;  /* 0x0000000505007c10 */ /* 0x000fe2000fffe0ff */
[----:B------:R-:W-:Y:S01]  /*3a50*/  IMAD.SHL.U32 R5, R4, 0x8, RZ ;  /* 0x0000000804057824 */ /* 0x000fe200078e00ff */
[----:B------:R-:W-:-:S03]  /*3a60*/  IADD3 R4, R7, 0x40, RZ ;  /* 0x0000004007047810 */ /* 0x000fc60007ffe0ff */
[----:B------:R3:W-:Y:S02]  /*3a70*/  STL [R1+0x40], R0 ;  /* 0x0000400001007387 */ /* 0x0007e40000100800 */
[----:B------:R-:W-:Y:S02]  /*3a80*/  IMAD.IADD R4, R5, 0x1, R4 ;  /* 0x0000000105047824 */ /* 0x000fe400078e0204 */
[----:B------:R4:W-:Y:S01]  /*3a90*/  STL [R1+0x38], R6 ;  /* 0x0000380601007387 */ /* 0x0009e20000100800 */
[----:B---3--:R-:W-:Y:S02]  /*3aa0*/  IADD3 R0, R19, -0x40, RZ ;  /* 0xffffffc013007810 */ /* 0x008fe40007ffe0ff */
[----:B----4-:R-:W-:Y:S01]  /*3ab0*/  IADD3 R6, R7, 0x20, RZ ;  /* 0x0000002007067810 */ /* 0x010fe20007ffe0ff */
[----:B------:R-:W-:Y:S01]  /*3ac0*/  IMAD.SHL.U32 R7, R19, 0x4, RZ ;  /* 0x0000000413077824 */ /* 0x000fe200078e00ff */
[----:B------:R-:W-:-:S03]  /*3ad0*/  SHF.L.U32 R0, R0, 0x2, RZ ;  /* 0x0000000200007819 */ /* 0x000fc600000006ff */
[C---:B------:R-:W-:Y:S01]  /*3ae0*/  IMAD.IADD R6, R5.reuse, 0x1, R6 ;  /* 0x0000000105067824 */ /* 0x040fe200078e0206 */
[----:B------:R-:W-:Y:S03]  /*3af0*/  STL [R1+0x3c], R7 ;  /* 0x00003c0701007387 */ /* 0x000fe60000100800 */
[C---:B------:R-:W-:Y:S01]  /*3b00*/  IMAD.IADD R6, R5.reuse, 0x1, R6 ;  /* 0x0000000105067824 */ /* 0x040fe200078e0206 */
[----:B------:R3:W-:Y:S03]  /*3b10*/  STL [R1+0x34], R0 ;  /* 0x0000340001007387 */ /* 0x0007e60000100800 */
[----:B------:R-:W-:-:S04]  /*3b20*/  IMAD.IADD R6, R5, 0x1, R6 ;  /* 0x0000000105067824 */ /* 0x000fc800078e0206 */
[----:B------:R-:W-:-:S05]  /*3b30*/  IMAD.IADD R6, R5, 0x1, R6 ;  /* 0x0000000105067824 */ /* 0x000fca00078e0206 */
[----:B------:R-:W-:Y:S01]  /*3b40*/  STL [R1+0x1c], R6 ;  /* 0x00001c0601007387 */ /* 0x000fe20000100800 */
[C---:B---3--:R-:W-:Y:S01]  /*3b50*/  IADD3 R0, R5.reuse, R4, RZ ;  /* 0x0000000405007210 */ /* 0x048fe20007ffe0ff */
[----:B------:R-:W-:-:S03]  /*3b60*/  IMAD.IADD R4, R5, 0x1, R6 ;  /* 0x0000000105047824 */ /* 0x000fc600078e0206 */
[----:B------:R-:W-:-:S04]  /*3b70*/  IADD3 R0, R5, R0, RZ ;  /* 0x0000000005007210 */ /* 0x000fc80007ffe0ff */
[----:B------:R-:W-:-:S05]  /*3b80*/  IADD3 R0, R5, R0, RZ ;  /* 0x0000000005007210 */ /* 0x000fca0007ffe0ff */
[----:B------:R3:W-:Y:S04]  /*3b90*/  STL [R1+0x18], R0 ;  /* 0x0000180001007387 */ /* 0x0007e80000100800 */
[----:B------:R4:W-:Y:S01]  /*3ba0*/  STL [R1+0x24], R4 ;  /* 0x0000240401007387 */ /* 0x0009e20000100800 */
[----:B---3--:R-:W-:-:S05]  /*3bb0*/  IADD3 R0, R5, R0, RZ ;  /* 0x0000000005007210 */ /* 0x008fca0007ffe0ff */
[----:B-12---:R4:W-:Y:S02]  /*3bc0*/  STL [R1+0x20], R0 ;  /* 0x0000200001007387 */ /* 0x0069e40000100800 */
.L_x_150:
[----:B------:R-:W2:Y:S01]  /*3bd0*/  LDL R229, [R1+0x40] ;  /* 0x0000400001e57983 */ /* 0x000ea20000100800 */
[----:B----4-:R-:W-:Y:S01]  /*3be0*/  IMAD.IADD R0, R226, 0x1, R216 ;  /* 0x00000001e2007824 */ /* 0x010fe200078e02d8 */
[----:B------:R-:W-:Y:S02]  /*3bf0*/  USHF.L.U32 UR9, UR18, 0x7, URZ ;  /* 0x0000000712097899 */ /* 0x000fe4000800063f */
[----:B------:R-:W0:Y:S01]  /*3c00*/  LDGDEPBAR ;  /* 0x00000000000079af */ /* 0x000e220000000000 */
[----:B------:R-:W-:Y:S02]  /*3c10*/  UISETP.GE.AND UP4, UPT, UR8, 0x1, UPT ;  /* 0x000000010800788c */ /* 0x000fe4000bf86270 */
[----:B------:R-:W-:Y:S04]  /*3c20*/  UIADD3 UR9, UR9, 0x80, URZ ;  /* 0x0000008009097890 */ /* 0x000fe8000fffe03f */
[----:B------:R-:W-:Y:S01]  /*3c30*/  UISETP.GE.AND UP0, UPT, UR9, UR5, UPT ;  /* 0x000000050900728c */ /* 0x000fe2000bf06270 */
[----:B------:R-:W3:Y:S04]  /*3c40*/  LDL R243, [R1+0x44] ;  /* 0x0000440001f37983 */ /* 0x000ee80000100800 */
[----:B------:R-:W4:Y:S01]  /*3c50*/  LDL R242, [R1+0x8] ;  /* 0x0000080001f27983 */ /* 0x000f220000100800 */
[----:B------:R-:W-:Y:S02]  /*3c60*/  PLOP3.LUT P5, PT, PT, PT, UP0, 0x80, 0x0 ;  /* 0x000000000000781c */ /* 0x000fe40003faf008 */
[----:B------:R-:W-:Y:S01]  /*3c70*/  PLOP3.LUT P4, PT, PT, PT, UP0, 0x80, 0x0 ;  /* 0x000000000000781c */ /* 0x000fe20003f8f008 */
[----:B------:R-:W3:Y:S01]  /*3c80*/  LDL R241, [R1+0xc] ;  /* 0x00000c0001f17983 */ /* 0x000ee20000100800 */
[----:B------:R-:W-:Y:S01]  /*3c90*/  PLOP3.LUT P6, PT, PT, PT, UP0, 0x80, 0x0 ;  /* 0x000000000000781c */ /* 0x000fe20003fcf008 */
        /* <DEDUP_REMOVED lines=19> */
[----:B------:R-:W1:Y:S02]  /*3dd0*/  LDSM.16.M88.4 R164, [R218+0xb400] ;  /* 0x00b40000daa4783b */ /* 0x000e640000000200 */
[-C--:B------:R-:W-:Y:S08]  /*3de0*/  HMMA.16816.F32.BF16 R28, R28, R134.reuse, RZ ;  /* 0x000000861c1c723c */ /* 0x080ff000000418ff */
[----:B------:R-:W-:Y:S01]  /*3df0*/  HMMA.16816.F32.BF16 R32, R32, R134, RZ ;  /* 0x000000862020723c */ /* 0x000fe200000418ff */
[----:B------:R-:W-:Y:S07]  /*3e00*/  LDSM.16.M88.4 R132, [R0+0x1000] ;  /* 0x001000000084783b */ /* 0x000fee0000000200 */
[-C--:B------:R-:W-:Y:S08]  /*3e10*/  HMMA.16816.F32.BF16 R4, R136, R140.reuse, R4 ;  /* 0x0000008c8804723c */ /* 0x080ff00000041804 */
[C---:B-1----:R-:W-:Y:S08]  /*3e20*/  HMMA.16816.F32.BF16 R8, R144.reuse, R140, R8 ;  /* 0x0000008c9008723c */ /* 0x042ff00000041808 */
[-C--:B------:R-:W-:Y:S08]  /*3e30*/  HMMA.16816.F32.BF16 R12, R144, R142.reuse, R12 ;  /* 0x0000008e900c723c */ /* 0x080ff0000004180c */
[C---:B------:R-:W-:Y:S01]  /*3e40*/  HMMA.16816.F32.BF16 R16, R136.reuse, R142, R16 ;  /* 0x0000008e8810723c */ /* 0x040fe20000041810 */
[----:B------:R-:W1:Y:S07]  /*3e50*/  LDSM.16.M88.4 R140, [R217+0xb000] ;  /* 0x00b00000d98c783b */ /* 0x000e6e0000000200 */
[-C--:B------:R-:W-:Y:S08]  /*3e60*/  HMMA.16816.F32.BF16 R20, R136, R148.reuse, R20 ;  /* 0x000000948814723c */ /* 0x080ff00000041814 */
[C---:B------:R-:W-:Y:S08]  /*3e70*/  HMMA.16816.F32.BF16 R24, R144.reuse, R148, R24 ;  /* 0x000000949018723c */ /* 0x040ff00000041818 */
[-C--:B------:R-:W-:Y:S01]  /*3e80*/  HMMA.16816.F32.BF16 R28, R144, R150.reuse, R28 ;  /* 0x00000096901c723c */ /* 0x080fe2000004181c */
[----:B------:R-:W1:Y:S07]  /*3e90*/  LDSM.16.M88.4 R144, [R0+0x1800] ;  /* 0x001800000090783b */ /* 0x000e6e0000000200 */
[----:B------:R-:W-:Y:S01]  /*3ea0*/  HMMA.16816.F32.BF16 R32, R136, R150, R32 ;  /* 0x000000968820723c */ /* 0x000fe20000041820 */
[----:B------:R-:W1:Y:S07]  /*3eb0*/  LDSM.16.M88.4 R136, [R217+0xb400] ;  /* 0x00b40000d988783b */ /* 0x000e6e0000000200 */
[-C--:B------:R-:W-:Y:S08]  /*3ec0*/  HMMA.16816.F32.BF16 R4, R152, R156.reuse, R4 ;  /* 0x0000009c9804723c */ /* 0x080ff00000041804 */
[C---:B------:R-:W-:Y:S07]  /*3ed0*/  HMMA.16816.F32.BF16 R8, R160.reuse, R156, R8 ;  /* 0x0000009ca008723c */ /* 0x040fee0000041808 */
[----:B------:R-:W-:Y:S01]  /*3ee0*/  IMAD.U32 R156, RZ, RZ, UR8 ;  /* 0x00000008ff9c7e24 */ /* 0x000fe2000f8e00ff */
[-C--:B------:R-:W-:Y:S08]  /*3ef0*/  HMMA.16816.F32.BF16 R12, R160, R158.reuse, R12 ;  /* 0x0000009ea00c723c */ /* 0x080ff0000004180c */
[C---:B------:R-:W-:Y:S08]  /*3f00*/  HMMA.16816.F32.BF16 R16, R152.reuse, R158, R16 ;  /* 0x0000009e9810723c */ /* 0x040ff00000041810 */
[-C--:B------:R-:W-:Y:S08]  /*3f10*/  HMMA.16816.F32.BF16 R20, R152, R164.reuse, R20 ;  /* 0x000000a49814723c */ /* 0x080ff00000041814 */
[C---:B------:R-:W-:Y:S08]  /*3f20*/  HMMA.16816.F32.BF16 R24, R160.reuse, R164, R24 ;  /* 0x000000a4a018723c */ /* 0x040ff00000041818 */
[-C--:B------:R-:W-:Y:S08]  /*3f30*/  HMMA.16816.F32.BF16 R28, R160, R166.reuse, R28 ;  /* 0x000000a6a01c723c */ /* 0x080ff0000004181c */
[----:B------:R-:W-:Y:S08]  /*3f40*/  HMMA.16816.F32.BF16 R32, R152, R166, R32 ;  /* 0x000000a69820723c */ /* 0x000ff00000041820 */
[-C--:B-1----:R-:W-:Y:S05]  /*3f50*/  HMMA.16816.F32.BF16 R4, R132, R140.reuse, R4 ;  /* 0x0000008c8404723c */ /* 0x082fea0000041804 */
[----:B--2---:R-:W-:Y:S03]  /*3f60*/  IMAD R156, R156, 0x40, R229 ;  /* 0x000000409c9c7824 */ /* 0x004fe600078e02e5 */
[C---:B------:R-:W-:Y:S04]  /*3f70*/  HMMA.16816.F32.BF16 R8, R144.reuse, R140, R8 ;  /* 0x0000008c9008723c */ /* 0x040fe80000041808 */
[C---:B------:R-:W-:Y:S02]  /*3f80*/  IADD3 R149, R156.reuse, -0x1, RZ ;  /* 0xffffffff9c957810 */ /* 0x040fe40007ffe0ff */
[----:B------:R-:W-:Y:S02]  /*3f90*/  IABS R148, R156 ;  /* 0x0000009c00947213 */ /* 0x000fe40000000000 */
[-C--:B------:R-:W-:Y:S03]  /*3fa0*/  HMMA.16816.F32.BF16 R12, R144, R142.reuse, R12 ;  /* 0x0000008e900c723c */ /* 0x080fe6000004180c */
[----:B------:R-:W-:Y:S01]  /*3fb0*/  ISETP.GE.AND P0, PT, R149, RZ, PT ;  /* 0x000000ff9500720c */ /* 0x000fe20003f06270 */
[----:B------:R-:W-:Y:S01]  /*3fc0*/  IMAD.MOV.U32 R150, RZ, RZ, R148 ;  /* 0x000000ffff967224 */ /* 0x000fe200078e0094 */
[C---:B------:R-:W-:Y:S02]  /*3fd0*/  IADD3 R148, R156.reuse, 0x8, RZ ;  /* 0x000000089c947810 */ /* 0x040fe40007ffe0ff */
[----:B------:R-:W-:Y:S01]  /*3fe0*/  IADD3 R152, R156, 0x7, RZ ;  /* 0x000000079c987810 */ /* 0x000fe20007ffe0ff */
[C---:B------:R-:W-:Y:S01]  /*3ff0*/  HMMA.16816.F32.BF16 R16, R132.reuse, R142, R16 ;  /* 0x0000008e8410723c */ /* 0x040fe20000041810 */
[----:B------:R-:W1:Y:S01]  /*4000*/  I2F R164, R150 ;  /* 0x0000009600a47306 */ /* 0x000e620000201400 */
[----:B------:R-:W-:Y:S02]  /*4010*/  LDSM.16.M88.4 R140, [R216+0x2000] ;  /* 0x00200000d88c783b */ /* 0x000fe40000000200 */
[----:B------:R-:W-:Y:S02]  /*4020*/  ISETP.GE.AND P1, PT, R148, RZ, PT ;  /* 0x000000ff9400720c */ /* 0x000fe40003f26270 */
[C---:B------:R-:W-:Y:S02]  /*4030*/  IADD3 R159, R156.reuse, 0x20, RZ ;  /* 0x000000209c9f7810 */ /* 0x040fe40007ffe0ff */
[-C--:B------:R-:W-:Y:S04]  /*4040*/  HMMA.16816.F32.BF16 R20, R132, R136.reuse, R20 ;  /* 0x000000888414723c */ /* 0x080fe80000041814 */
[----:B------:R-:W-:Y:S02]  /*4050*/  @!P0 IADD3 R149, -R156, 0x1, RZ ;  /* 0x000000019c958810 */ /* 0x000fe40007ffe1ff */
[----:B------:R-:W-:Y:S02]  /*4060*/  ISETP.GE.AND P0, PT, R152, RZ, PT ;  /* 0x000000ff9800720c */ /* 0x000fe40003f06270 */
[C---:B------:R-:W-:Y:S01]  /*4070*/  HMMA.16816.F32.BF16 R24, R144.reuse, R136, R24 ;  /* 0x000000889018723c */ /* 0x040fe20000041818 */
[----:B------:R-:W2:Y:S03]  /*4080*/  I2F R163, R149 ;  /* 0x0000009500a37306 */ /* 0x000ea60000201400 */
[C---:B------:R-:W-:Y:S02]  /*4090*/  @!P1 IADD3 R148, -R156.reuse, -0x8, RZ ;  /* 0xfffffff89c949810 */ /* 0x040fe40007ffe1ff */
[C---:B------:R-:W-:Y:S02]  /*40a0*/  IADD3 R158, R156.reuse, 0x1f, RZ ;  /* 0x0000001f9c9e7810 */ /* 0x040fe40007ffe0ff */
[-C--:B------:R-:W-:Y:S01]  /*40b0*/  HMMA.16816.F32.BF16 R28, R144, R138.reuse, R28 ;  /* 0x0000008a901c723c */ /* 0x080fe2000004181c */
[----:B------:R-:W-:Y:S02]  /*40c0*/  LDSM.16.M88.4 R144, [R217+0xd000] ;  /* 0x00d00000d990783b */ /* 0x000fe40000000200 */
[----:B------:R1:W1:Y:S01]  /*40d0*/  I2F R166, R148 ;  /* 0x0000009400a67306 */ /* 0x0002620000201400 */
[C---:B------:R-:W-:Y:S02]  /*40e0*/  @!P0 IADD3 R152, -R156.reuse, -0x7, RZ ;  /* 0xfffffff99c988810 */ /* 0x040fe40007ffe1ff */
[----:B------:R-:W-:Y:S02]  /*40f0*/  IADD3 R137, R156, 0x18, RZ ;  /* 0x000000189c897810 */ /* 0x000fe40007ffe0ff */
[----:B------:R-:W-:Y:S01]  /*4100*/  HMMA.16816.F32.BF16 R32, R132, R138, R32 ;  /* 0x0000008a8420723c */ /* 0x000fe20000041820 */
[----:B------:R-:W-:Y:S03]  /*4110*/  LDSM.16.M88.4 R132, [R218+0xd400] ;  /* 0x00d40000da84783b */ /* 0x000fe60000000200 */
[----:B------:R-:W-:Y:S01]  /*4120*/  ISETP.GE.AND P1, PT, R159, RZ, PT ;  /* 0x000000ff9f00720c */ /* 0x000fe20003f26270 */
[----:B------:R2:W2:Y:S01]  /*4130*/  I2F R165, R152 ;  /* 0x0000009800a57306 */ /* 0x0004a20000201400 */
[----:B------:R-:W-:Y:S02]  /*4140*/  ISETP.GE.AND P0, PT, R158, RZ, PT ;  /* 0x000000ff9e00720c */ /* 0x000fe40003f06270 */
[C---:B------:R-:W-:Y:S04]  /*4150*/  IADD3 R157, R156.reuse, 0x28, RZ ;  /* 0x000000289c9d7810 */ /* 0x040fe80007ffe0ff */
[C---:B------:R-:W-:Y:S05]  /*4160*/  IADD3 R136, R156.reuse, 0x17, RZ ;  /* 0x000000179c887810 */ /* 0x040fea0007ffe0ff */
[C---:B------:R-:W-:Y:S01]  /*4170*/  @!P1 IADD3 R159, -R156.reuse, -0x20, RZ ;  /* 0xffffffe09c9f9810 */ /* 0x040fe20007ffe1ff */
[----:B-1----:R-:W1:Y:S01]  /*4180*/  LDSM.16.M88.4 R148, [R218+0xd000] ;  /* 0x00d00000da94783b */ /* 0x002e620000000200 */
[----:B------:R-:W-:Y:S02]  /*4190*/  ISETP.GE.AND P1, PT, R157, RZ, PT ;  /* 0x000000ff9d00720c */ /* 0x000fe40003f26270 */
[----:B------:R3:W1:Y:S01]  /*41a0*/  I2F R162, R159 ;  /* 0x0000009f00a27306 */ /* 0x0006620000201400 */
[C---:B------:R-:W-:Y:S04]  /*41b0*/  @!P0 IADD3 R158, -R156.reuse, -0x1f, RZ ;  /* 0xffffffe19c9e8810 */ /* 0x040fe80007ffe1ff */
[----:B--2---:R-:W2:Y:S05]  /*41c0*/  LDSM.16.M88.4 R152, [R216+0x2800] ;  /* 0x00280000d898783b */ /* 0x004eaa0000000200 */
[----:B------:R-:W1:Y:S01]  /*41d0*/  I2F R158, R158 ;  /* 0x0000009e009e7306 */ /* 0x000e620000201400 */
[C---:B------:R-:W-:Y:S02]  /*41e0*/  @!P1 IADD3 R157, -R156.reuse, -0x28, RZ ;  /* 0xffffffd89c9d9810 */ /* 0x040fe40007ffe1ff */
[----:B------:R-:W-:Y:S07]  /*41f0*/  ISETP.GE.AND P1, PT, R137, RZ, PT ;  /* 0x000000ff8900720c */ /* 0x000fee0003f26270 */
[----:B------:R2:W2:Y:S01]  /*4200*/  I2F R229, R157 ;  /* 0x0000009d00e57306 */ /* 0x0004a20000201400 */
[C---:B---3--:R-:W-:Y:S05]  /*4210*/  IADD3 R159, R156.reuse, 0x27, RZ ;  /* 0x000000279c9f7810 */ /* 0x048fea0007ffe0ff */
[C---:B------:R-:W-:Y:S02]  /*4220*/  @!P1 IADD3 R137, -R156.reuse, -0x18, RZ ;  /* 0xffffffe89c899810 */ /* 0x040fe40007ffe1ff */
[----:B------:R-:W-:Y:S02]  /*4230*/  ISETP.GE.AND P0, PT, R159, RZ, PT ;  /* 0x000000ff9f00720c */ /* 0x000fe40003f06270 */
[----:B------:R-:W-:Y:S01]  /*4240*/  I2F R161, R137 ;  /* 0x0000008900a17306 */ /* 0x000fe20000201400 */
[-C--:B-1----:R-:W-:Y:S11]  /*4250*/  HMMA.16816.F32.BF16 R4, R140, R148.reuse, R4 ;  /* 0x000000948c04723c */ /* 0x082ff60000041804 */
[----:B------:R-:W-:Y:S01]  /*4260*/  @!UPT UIADD3 URZ, URZ, URZ, URZ ;  /* 0x0000003f3f3ff290 */ /* 0x000fe2000fffe03f */
[----:B------:R-:W-:Y:S02]  /*4270*/  @!P0 IADD3 R159, -R156, -0x27, RZ ;  /* 0xffffffd99c9f8810 */ /* 0x000fe40007ffe1ff */
[----:B------:R-:W-:Y:S02]  /*4280*/  ISETP.GE.AND P0, PT, R136, RZ, PT ;  /* 0x000000ff8800720c */ /* 0x000fe40003f06270 */
[----:B------:R-:W1:Y:S01]  /*4290*/  I2F R167, R159 ;  /* 0x0000009f00a77306 */ /* 0x000e620000201400 */
[C---:B--2---:R-:W-:Y:S04]  /*42a0*/  HMMA.16816.F32.BF16 R8, R152.reuse, R148, R8 ;  /* 0x000000949808723c */ /* 0x044fe80000041808 */
[C---:B------:R-:W-:Y:S03]  /*42b0*/  IADD3 R157, R156.reuse, -0x9, RZ ;  /* 0xfffffff79c9d7810 */ /* 0x040fe60007ffe0ff */
[C---:B------:R-:W-:Y:S01]  /*42c0*/  IADD3 R149, R156.reuse, -0x8, RZ ;  /* 0xfffffff89c957810 */ /* 0x040fe20007ffe0ff */
[-C--:B------:R-:W-:Y:S03]  /*42d0*/  HMMA.16816.F32.BF16 R12, R152, R150.reuse, R12 ;  /* 0x00000096980c723c */ /* 0x080fe6000004180c */
[----:B------:R-:W-:Y:S02]  /*42e0*/  ISETP.GE.AND P1, PT, R149, RZ, PT ;  /* 0x000000ff9500720c */ /* 0x000fe40003f26270 */
[C---:B------:R-:W-:Y:S02]  /*42f0*/  @!P0 IADD3 R136, -R156.reuse, -0x17, RZ ;  /* 0xffffffe99c888810 */ /* 0x040fe40007ffe1ff */
[C---:B------:R-:W-:Y:S01]  /*4300*/  IADD3 R148, R156.reuse, -0x10, RZ ;  /* 0xfffffff09c947810 */ /* 0x040fe20007ffe0ff */
[C---:B------:R-:W-:Y:S01]  /*4310*/  HMMA.16816.F32.BF16 R16, R140.reuse, R150, R16 ;  /* 0x000000968c10723c */ /* 0x040fe20000041810 */
[----:B------:R2:W2:Y:S03]  /*4320*/  I2F R160, R136 ;  /* 0x0000008800a07306 */ /* 0x0004a60000201400 */
[----:B------:R-:W-:Y:S03]  /*4330*/  ISETP.GE.AND P0, PT, R157, RZ, PT ;  /* 0x000000ff9d00720c */ /* 0x000fe60003f06270 */
[C---:B------:R-:W-:Y:S01]  /*4340*/  IADD3 R150, R156.reuse, 0x10, RZ ;  /* 0x000000109c967810 */ /* 0x040fe20007ffe0ff */
[-C--:B------:R-:W-:Y:S04]  /*4350*/  HMMA.16816.F32.BF16 R20, R140, R132.reuse, R20 ;  /* 0x000000848c14723c */ /* 0x080fe80000041814 */
[----:B------:R-:W-:Y:S02]  /*4360*/  @!P1 IADD3 R149, -R156, 0x8, RZ ;  /* 0x000000089c959810 */ /* 0x000fe40007ffe1ff */
[----:B------:R-:W-:Y:S02]  /*4370*/  ISETP.GE.AND P1, PT, R148, RZ, PT ;  /* 0x000000ff9400720c */ /* 0x000fe40003f26270 */
[C---:B------:R-:W-:Y:S01]  /*4380*/  HMMA.16816.F32.BF16 R24, R152.reuse, R132, R24 ;  /* 0x000000849818723c */ /* 0x040fe20000041818 */
[----:B------:R1:W1:Y:S03]  /*4390*/  I2F R151, R149 ;  /* 0x0000009500977306 */ /* 0x0002660000201400 */
[C---:B------:R-:W-:Y:S04]  /*43a0*/  @!P0 IADD3 R157, -R156.reuse, 0x9, RZ ;  /* 0x000000099c9d8810 */ /* 0x040fe80007ffe1ff */
[-C--:B------:R-:W-:Y:S01]  /*43b0*/  HMMA.16816.F32.BF16 R28, R152, R134.reuse, R28 ;  /* 0x00000086981c723c */ /* 0x080fe2000004181c */
[----:B------:R-:W3:Y:S02]  /*43c0*/  LDL R154, [R1] ;  /* 0x00000000019a7983 */ /* 0x000ee40000100800 */
[----:B------:R-:W4:Y:S01]  /*43d0*/  I2F R157, R157 ;  /* 0x0000009d009d7306 */ /* 0x000f220000201400 */
[----:B------:R-:W-:Y:S01]  /*43e0*/  @!P1 IADD3 R148, -R156, 0x10, RZ ;  /* 0x000000109c949810 */ /* 0x000fe20007ffe1ff */
[----:B------:R-:W3:Y:S01]  /*43f0*/  LDL R155, [R1+0x4] ;  /* 0x00000400019b7983 */ /* 0x000ee20000100800 */
[----:B------:R-:W-:Y:S02]  /*4400*/  ISETP.GE.AND P1, PT, R150, RZ, PT ;  /* 0x000000ff9600720c */ /* 0x000fe40003f26270 */
[----:B------:R-:W-:Y:S01]  /*4410*/  HMMA.16816.F32.BF16 R32, R140, R134, R32 ;  /* 0x000000868c20723c */ /* 0x000fe20000041820 */
[----:B--2---:R-:W2:Y:S04]  /*4420*/  LDSM.16.M88.4 R136, [R0+0x2000] ;  /* 0x002000000088783b */ /* 0x004ea80000000200 */
[----:B------:R4:W-:Y:S02]  /*4430*/  I2F R159, R148 ;  /* 0x00000094009f7306 */ /* 0x0009e40000201400 */
[----:B------:R-:W-:Y:S01]  /*4440*/  IADD3 R140, R156, -0x18, RZ ;  /* 0xffffffe89c8c7810 */ /* 0x000fe20007ffe0ff */
[----:B------:R-:W-:Y:S01]  /*4450*/  FMUL.FTZ R141, R241, 1.4426950216293334961 ;  /* 0x3fb8aa3bf18d7820 */ /* 0x000fe20000410000 */
[----:B------:R4:W2:Y:S02]  /*4460*/  LDSM.16.M88.4 R132, [R0+0x2800] ;  /* 0x002800000084783b */ /* 0x0008a40000000200 */
[----:B------:R-:W-:Y:S01]  /*4470*/  ISETP.GE.AND P3, PT, R140, RZ, PT ;  /* 0x000000ff8c00720c */ /* 0x000fe20003f66270 */
[----:B------:R-:W-:Y:S01]  /*4480*/  IMAD.U32 R142, RZ, RZ, UR18 ;  /* 0x00000012ff8e7e24 */ /* 0x000fe2000f8e00ff */
[----:B-1----:R-:W-:Y:S01]  /*4490*/  IADD3 R149, R156, -0x11, RZ ;  /* 0xffffffef9c957810 */ /* 0x002fe20007ffe0ff */
[----:B----4-:R-:W-:Y:S01]  /*44a0*/  FMUL.FTZ R143, R242, 1.4426950216293334961 ;  /* 0x3fb8aa3bf28f7820 */ /* 0x010fe20000410000 */
[----:B------:R-:W-:Y:S01]  /*44b0*/  @!P1 IADD3 R150, -R156, -0x10, RZ ;  /* 0xfffffff09c969810 */ /* 0x000fe20007ffe1ff */
[----:B------:R-:W-:Y:S01]  /*44c0*/  IMAD R142, R142, 0x80, R243 ;  /* 0x000000808e8e7824 */ /* 0x000fe200078e02f3 */
[----:B------:R-:W-:Y:S02]  /*44d0*/  ISETP.GE.AND P0, PT, R149, RZ, PT ;  /* 0x000000ff9500720c */ /* 0x000fe40003f06270 */
[----:B------:R-:W-:Y:S02]  /*44e0*/  PLOP3.LUT P1, PT, PT, PT, UP0, 0x80, 0x0 ;  /* 0x000000000000781c */ /* 0x000fe40003f2f008 */
[----:B------:R-:W-:Y:S01]  /*44f0*/  @P5 ISETP.GE.AND P5, PT, R142, UR5, PT ;  /* 0x000000058e005c0c */ /* 0x000fe2000bfa6270 */
[----:B------:R-:W-:Y:S02]  /*4500*/  I2F R150, R150 ;  /* 0x0000009600967306 */ /* 0x000fe40000201400 */
[C---:B------:R-:W-:Y:S02]  /*4510*/  @!P3 IADD3 R140, -R156.reuse, 0x18, RZ ;  /* 0x000000189c8cb810 */ /* 0x040fe40007ffe1ff */
[----:B------:R-:W-:Y:S02]  /*4520*/  PLOP3.LUT P3, PT, PT, PT, UP0, 0x80, 0x0 ;  /* 0x000000000000781c */ /* 0x000fe40003f6f008 */
[C---:B------:R-:W-:Y:S02]  /*4530*/  IADD3 R148, R156.reuse, 0xf, RZ ;  /* 0x0000000f9c947810 */ /* 0x040fe40007ffe0ff */
[C---:B------:R-:W-:Y:S02]  /*4540*/  @!P0 IADD3 R149, -R156.reuse, 0x11, RZ ;  /* 0x000000119c958810 */ /* 0x040fe40007ffe1ff */
[----:B------:R1:W-:Y:S01]  /*4550*/  I2F R153, R140 ;  /* 0x0000008c00997306 */ /* 0x0003e20000201400 */
[----:B------:R-:W-:Y:S02]  /*4560*/  IADD3 R0, R156, -0x19, RZ ;  /* 0xffffffe79c007810 */ /* 0x000fe40007ffe0ff */
[----:B------:R-:W-:Y:S02]  /*4570*/  ISETP.GE.AND P0, PT, R148, RZ, PT ;  /* 0x000000ff9400720c */ /* 0x000fe40003f06270 */
[----:B------:R-:W-:Y:S01]  /*4580*/  ISETP.GE.AND P2, PT, R0, RZ, PT ;  /* 0x000000ff0000720c */ /* 0x000fe20003f46270 */
[-C--:B--2---:R-:W-:Y:S04]  /*4590*/  HMMA.16816.F32.BF16 R4, R136, R144.reuse, R4 ;  /* 0x000000908804723c */ /* 0x084fe80000041804 */
[----:B------:R-:W-:Y:S08]  /*45a0*/  I2F R149, R149 ;  /* 0x0000009500957306 */ /* 0x000ff00000201400 */
[C---:B------:R-:W-:Y:S01]  /*45b0*/  @!P0 IADD3 R148, -R156.reuse, -0xf, RZ ;  /* 0xfffffff19c948810 */ /* 0x040fe20007ffe1ff */
[C---:B------:R-:W-:Y:S01]  /*45c0*/  HMMA.16816.F32.BF16 R8, R132.reuse, R144, R8 ;  /* 0x000000908408723c */ /* 0x040fe20000041808 */
[----:B------:R-:W-:Y:S03]  /*45d0*/  PLOP3.LUT P0, PT, PT, PT, UP0, 0x80, 0x0 ;  /* 0x000000000000781c */ /* 0x000fe60003f0f008 */
[----:B------:R-:W-:Y:S01]  /*45e0*/  @!P2 IADD3 R0, -R156, 0x19, RZ ;  /* 0x000000199c00a810 */ /* 0x000fe20007ffe1ff */
[----:B------:R-:W-:Y:S01]  /*45f0*/  I2F R148, R148 ;  /* 0x0000009400947306 */ /* 0x000fe20000201400 */
[----:B------:R-:W-:Y:S02]  /*4600*/  PLOP3.LUT P2, PT, PT, PT, UP0, 0x80, 0x0 ;  /* 0x000000000000781c */ /* 0x000fe40003f4f008 */
[-C--:B------:R-:W-:Y:S04]  /*4610*/  HMMA.16816.F32.BF16 R12, R132, R146.reuse, R12 ;  /* 0x00000092840c723c */ /* 0x080fe8000004180c */
[----:B-1----:R-:W-:Y:S02]  /*4620*/  @P1 IADD3 R140, R142, 0x1, RZ ;  /* 0x000000018e8c1810 */ /* 0x002fe40007ffe0ff */
[----:B------:R-:W-:Y:S01]  /*4630*/  FSETP.NEU.FTZ.AND P1, PT, R242, -INF , PT ;  /* 0xff800000f200780b */ /* 0x000fe20003f3d000 */
[----:B------:R-:W-:Y:S01]  /*4640*/  I2F R152, R0 ;  /* 0x0000000000987306 */ /* 0x000fe20000201400 */
[C---:B------:R-:W-:Y:S04]  /*4650*/  HMMA.16816.F32.BF16 R16, R136.reuse, R146, R16 ;  /* 0x000000928810723c */ /* 0x040fe80000041810 */
[----:B------:R-:W-:Y:S01]  /*4660*/  FFMA.FTZ R4, R164, -UR4, R4 ;  /* 0x80000004a4047c23 */ /* 0x000fe20008010004 */
[----:B------:R-:W-:Y:S01]  /*4670*/  @P4 ISETP.GE.AND P4, PT, R140, UR5, PT ;  /* 0x000000058c004c0c */ /* 0x000fe2000bf86270 */
[----:B------:R-:W-:Y:S01]  /*4680*/  FFMA.FTZ R5, R163, -UR4, R5 ;  /* 0x80000004a3057c23 */ /* 0x000fe20008010005 */
[----:B------:R-:W-:Y:S01]  /*4690*/  FSEL R143, R143, RZ, P1 ;  /* 0x000000ff8f8f7208 */ /* 0x000fe20000800000 */
[----:B------:R-:W-:Y:S01]  /*46a0*/  FFMA.FTZ R6, R166, -UR4, R6 ;  /* 0x80000004a6067c23 */ /* 0x000fe20008010006 */
[----:B------:R-:W-:Y:S02]  /*46b0*/  @P0 FSEL R4, R4, -INF , !P5 ;  /* 0xff80000004040808 */ /* 0x000fe40006800000 */
[----:B------:R-:W-:Y:S01]  /*46c0*/  PLOP3.LUT P0, PT, PT, PT, UP0, 0x80, 0x0 ;  /* 0x000000000000781c */ /* 0x000fe20003f0f008 */
[----:B------:R-:W-:Y:S01]  /*46d0*/  FFMA.FTZ R7, R165, -UR4, R7 ;  /* 0x80000004a5077c23 */ /* 0x000fe20008010007 */
[----:B------:R-:W-:Y:S01]  /*46e0*/  PLOP3.LUT P1, PT, PT, PT, UP0, 0x80, 0x0 ;  /* 0x000000000000781c */ /* 0x000fe20003f2f008 */
[----:B------:R-:W-:Y:S02]  /*46f0*/  FFMA.FTZ R4, R4, c[0x0][0x23c], -R143 ;  /* 0x00008f0004047a23 */ /* 0x000fe4000001088f */
[----:B------:R-:W-:Y:S02]  /*4700*/  FFMA.FTZ R8, R162, -UR4, R8 ;  /* 0x80000004a2087c23 */ /* 0x000fe40008010008 */
[----:B------:R1:W-:Y:S01]  /*4710*/  MUFU.EX2 R246, R4 ;  /* 0x0000000400f67308 */ /* 0x0003e20000000800 */
[----:B------:R-:W-:Y:S01]  /*4720*/  @P2 FSEL R5, R5, -INF , !P4 ;  /* 0xff80000005052808 */ /* 0x000fe20006000000 */
[----:B------:R-:W-:Y:S01]  /*4730*/  FFMA.FTZ R9, R158, -UR4, R9 ;  /* 0x800000049e097c23 */ /* 0x000fe20008010009 */
[----:B------:R-:W-:Y:S01]  /*4740*/  FSETP.NEU.FTZ.AND P2, PT, R241, -INF , PT ;  /* 0xff800000f100780b */ /* 0x000fe20003f5d000 */
[----:B------:R-:W-:Y:S02]  /*4750*/  FFMA.FTZ R10, R229, -UR4, R10 ;  /* 0x80000004e50a7c23 */ /* 0x000fe4000801000a */
[----:B------:R-:W-:Y:S01]  /*4760*/  @P0 FSEL R6, R6, -INF , !P5 ;  /* 0xff80000006060808 */ /* 0x000fe20006800000 */
[----:B------:R-:W-:Y:S01]  /*4770*/  FFMA.FTZ R5, R5, c[0x0][0x23c], -R143 ;  /* 0x00008f0005057a23 */ /* 0x000fe2000001088f */
[----:B------:R-:W-:Y:S01]  /*4780*/  PLOP3.LUT P0, PT, PT, PT, UP0, 0x80, 0x0 ;  /* 0x000000000000781c */ /* 0x000fe20003f0f008 */
[----:B------:R-:W-:Y:S01]  /*4790*/  FFMA.FTZ R11, R167, -UR4, R11 ;  /* 0x80000004a70b7c23 */ /* 0x000fe2000801000b */
[----:B------:R-:W-:Y:S01]  /*47a0*/  FSEL R141, R141, RZ, P2 ;  /* 0x000000ff8d8d7208 */ /* 0x000fe20001000000 */
[----:B------:R-:W-:Y:S01]  /*47b0*/  MUFU.EX2 R245, R5 ;  /* 0x0000000500f57308 */ /* 0x000fe20000000800 */
[----:B------:R-:W-:Y:S01]  /*47c0*/  @P1 FSEL R7, R7, -INF , !P4 ;  /* 0xff80000007071808 */ /* 0x000fe20006000000 */
[----:B------:R-:W-:Y:S01]  /*47d0*/  FFMA.FTZ R12, R161, -UR4, R12 ;  /* 0x80000004a10c7c23 */ /* 0x000fe2000801000c */
[----:B------:R-:W-:Y:S01]  /*47e0*/  PLOP3.LUT P1, PT, PT, PT, UP0, 0x80, 0x0 ;  /* 0x000000000000781c */ /* 0x000fe20003f2f008 */
[--C-:B------:R-:W-:Y:S02]  /*47f0*/  FFMA.FTZ R6, R6, c[0x0][0x23c], -R141.reuse ;  /* 0x00008f0006067a23 */ /* 0x100fe4000001088d */
[----:B------:R-:W-:Y:S02]  /*4800*/  FFMA.FTZ R7, R7, c[0x0][0x23c], -R141 ;  /* 0x00008f0007077a23 */ /* 0x000fe4000001088d */
[----:B------:R-:W-:Y:S02]  /*4810*/  FFMA.FTZ R13, R160, -UR4, R13 ;  /* 0x80000004a00d7c23 */ /* 0x000fe4000801000d */
[----:B------:R-:W-:Y:S01]  /*4820*/  MUFU.EX2 R244, R6 ;  /* 0x0000000600f47308 */ /* 0x000fe20000000800 */
[----:B------:R-:W-:Y:S01]  /*4830*/  @P0 FSEL R8, R8, -INF , !P5 ;  /* 0xff80000008080808 */ /* 0x000fe20006800000 */
[----:B------:R-:W-:Y:S01]  /*4840*/  FFMA.FTZ R14, R162, -UR4, R14 ;  /* 0x80000004a20e7c23 */ /* 0x000fe2000801000e */
[----:B------:R-:W-:Y:S01]  /*4850*/  PLOP3.LUT P0, PT, PT, PT, UP0, 0x80, 0x0 ;  /* 0x000000000000781c */ /* 0x000fe20003f0f008 */
[----:B------:R-:W-:Y:S01]  /*4860*/  FFMA.FTZ R16, R151, -UR4, R16 ;  /* 0x8000000497107c23 */ /* 0x000fe20008010010 */
[----:B-1----:R-:W-:Y:S01]  /*4870*/  @P3 IADD3 R4, R142, 0x8, RZ ;  /* 0x000000088e043810 */ /* 0x002fe20007ffe0ff */
[----:B------:R-:W-:Y:S01]  /*4880*/  FFMA.FTZ R15, R158, -UR4, R15 ;  /* 0x800000049e0f7c23 */ /* 0x000fe2000801000f */
[----:B------:R-:W-:Y:S01]  /*4890*/  PLOP3.LUT P3, PT, PT, PT, UP0, 0x80, 0x0 ;  /* 0x000000000000781c */ /* 0x000fe20003f6f008 */
[----:B------:R-:W-:Y:S01]  /*48a0*/  FFMA.FTZ R18, R164, -UR4, R18 ;  /* 0x80000004a4127c23 */ /* 0x000fe20008010012 */
[----:B------:R-:W-:Y:S01]  /*48b0*/  @P1 FSEL R9, R9, -INF , !P4 ;  /* 0xff80000009091808 */ /* 0x000fe20006000000 */
[----:B------:R1:W-:Y:S01]  /*48c0*/  MUFU.EX2 R144, R7 ;  /* 0x0000000700907308 */ /* 0x0003e20000000800 */
[----:B------:R-:W-:Y:S01]  /*48d0*/  @P6 ISETP.GE.AND P6, PT, R4, UR5, PT ;  /* 0x0000000504006c0c */ /* 0x000fe2000bfc6270 */
[----:B------:R-:W-:Y:S02]  /*48e0*/  FFMA.FTZ R17, R157, -UR4, R17 ;  /* 0x800000049d117c23 */ /* 0x000fe40008010011 */
[----:B------:R-:W-:Y:S02]  /*48f0*/  FFMA.FTZ R19, R163, -UR4, R19 ;  /* 0x80000004a3137c23 */ /* 0x000fe40008010013 */
[----:B------:R-:W-:Y:S02]  /*4900*/  @P0 FSEL R10, R10, -INF , !P5 ;  /* 0xff8000000a0a0808 */ /* 0x000fe40006800000 */
[----:B------:R-:W-:Y:S02]  /*4910*/  PLOP3.LUT P0, PT, PT, PT, UP0, 0x80, 0x0 ;  /* 0x000000000000781c */ /* 0x000fe40003f0f008 */
[----:B------:R-:W-:Y:S11]  /*4920*/  PLOP3.LUT P5, PT, PT, PT, UP0, 0x80, 0x0 ;  /* 0x000000000000781c */ /* 0x000ff60003faf008 */
[----:B------:R-:W-:Y:S02]  /*4930*/  @P0 FSEL R12, R12, -INF , !P6 ;  /* 0xff8000000c0c0808 */ /* 0x000fe40007000000 */
[----:B------:R-:W-:Y:S11]  /*4940*/  PLOP3.LUT P0, PT, PT, PT, UP0, 0x80, 0x0 ;  /* 0x000000000000781c */ /* 0x000ff60003f0f008 */
[----:B------:R-:W-:Y:S02]  /*4950*/  @!UPT UIADD3 URZ, URZ, URZ, URZ ;  /* 0x0000003f3f3ff290 */ /* 0x000fe4000fffe03f */
[----:B------:R-:W-:Y:S02]  /*4960*/  @P0 FSEL R14, R14, -INF , !P6 ;  /* 0xff8000000e0e0808 */ /* 0x000fe40007000000 */
[----:B------:R-:W-:Y:S11]  /*4970*/  PLOP3.LUT P0, PT, PT, PT, UP0, 0x80, 0x0 ;  /* 0x000000000000781c */ /* 0x000ff60003f0f008 */
[----:B------:R-:W-:Y:S02]  /*4980*/  @!UPT UIADD3 URZ, URZ, URZ, URZ ;  /* 0x0000003f3f3ff290 */ /* 0x000fe4000fffe03f */
        /* <DEDUP_REMOVED lines=9> */
[C---:B---3--:R-:W-:Y:S01]  /*4a20*/  FMUL.FTZ R140, R154.reuse, 1.4426950216293334961 ;  /* 0x3fb8aa3b9a8c7820 */ /* 0x048fe20000410000 */
[----:B------:R-:W-:Y:S01]  /*4a30*/  FSETP.NEU.FTZ.AND P2, PT, R154, -INF , PT ;  /* 0xff8000009a00780b */ /* 0x000fe20003f5d000 */
[C---:B------:R-:W-:Y:S03]  /*4a40*/  FMUL.FTZ R0, R155.reuse, 1.4426950216293334961 ;  /* 0x3fb8aa3b9b007820 */ /* 0x040fe60000410000 */
[----:B------:R-:W-:Y:S02]  /*4a50*/  FSEL R140, R140, RZ, P2 ;  /* 0x000000ff8c8c7208 */ /* 0x000fe40001000000 */
[----:B------:R-:W-:Y:S02]  /*4a60*/  PLOP3.LUT P2, PT, PT, PT, UP0, 0x80, 0x0 ;  /* 0x000000000000781c */ /* 0x000fe40003f4f008 */
[----:B------:R-:W-:Y:S01]  /*4a70*/  FSETP.NEU.FTZ.AND P1, PT, R155, -INF , PT ;  /* 0xff8000009b00780b */ /* 0x000fe20003f3d000 */
[--C-:B------:R-:W-:Y:S02]  /*4a80*/  FFMA.FTZ R8, R8, c[0x0][0x23c], -R140.reuse ;  /* 0x00008f0008087a23 */ /* 0x100fe4000001088c */
[--C-:B------:R-:W-:Y:S01]  /*4a90*/  FFMA.FTZ R9, R9, c[0x0][0x23c], -R140.reuse ;  /* 0x00008f0009097a23 */ /* 0x100fe2000001088c */
[----:B------:R-:W-:Y:S01]  /*4aa0*/  FSEL R0, R0, RZ, P1 ;  /* 0x000000ff00007208 */ /* 0x000fe20000800000 */
[----:B------:R-:W2:Y:S01]  /*4ab0*/  MUFU.EX2 R154, R8 ;  /* 0x00000008009a7308 */ /* 0x000ea20000000800 */
[----:B------:R-:W-:Y:S01]  /*4ac0*/  PLOP3.LUT P1, PT, PT, PT, UP0, 0x80, 0x0 ;  /* 0x000000000000781c */ /* 0x000fe20003f2f008 */
[----:B------:R-:W-:Y:S02]  /*4ad0*/  FFMA.FTZ R12, R12, c[0x0][0x23c], -R140 ;  /* 0x00008f000c0c7a23 */ /* 0x000fe4000001088c */
[--C-:B------:R-:W-:Y:S02]  /*4ae0*/  FFMA.FTZ R10, R10, c[0x0][0x23c], -R0.reuse ;  /* 0x00008f000a0a7a23 */ /* 0x100fe40000010800 */
[----:B------:R-:W-:Y:S01]  /*4af0*/  @P2 IADD3 R4, R142, 0x9, RZ ;  /* 0x000000098e042810 */ /* 0x000fe20007ffe0ff */
[--C-:B------:R-:W-:Y:S01]  /*4b00*/  FFMA.FTZ R14, R14, c[0x0][0x23c], -R0.reuse ;  /* 0x00008f000e0e7a23 */ /* 0x100fe20000010800 */
[----:B------:R-:W-:Y:S02]  /*4b10*/  PLOP3.LUT P2, PT, PT, PT, UP0, 0x80, 0x0 ;  /* 0x000000000000781c */ /* 0x000fe40003f4f008 */
[----:B------:R-:W-:Y:S01]  /*4b20*/  @P3 ISETP.GE.AND P3, PT, R4, UR5, PT ;  /* 0x0000000504003c0c */ /* 0x000fe2000bf66270 */
[----:B------:R-:W3:Y:S01]  /*4b30*/  MUFU.EX2 R145, R9 ;  /* 0x0000000900917308 */ /* 0x000ee20000000800 */
[----:B-1----:R-:W1:Y:S02]  /*4b40*/  LDSM.16.M88.4 R4, [R217+0xd400] ;  /* 0x00d40000d904783b */ /* 0x002e640000000200 */
[----:B------:R-:W-:Y:S02]  /*4b50*/  @P1 FSEL R11, R11, -INF , !P4 ;  /* 0xff8000000b0b1808 */ /* 0x000fe40006000000 */
[----:B------:R-:W-:Y:S02]  /*4b60*/  PLOP3.LUT P1, PT, PT, PT, UP0, 0x80, 0x0 ;  /* 0x000000000000781c */ /* 0x000fe40003f2f008 */
[----:B------:R-:W-:Y:S01]  /*4b70*/  PLOP3.LUT P4, PT, PT, PT, UP0, 0x80, 0x0 ;  /* 0x000000000000781c */ /* 0x000fe20003f8f008 */
[----:B------:R-:W-:Y:S02]  /*4b80*/  FFMA.FTZ R11, R11, c[0x0][0x23c], -R0 ;  /* 0x00008f000b0b7a23 */ /* 0x000fe40000010800 */
[----:B------:R-:W-:Y:S01]  /*4b90*/  MUFU.EX2 R155, R10 ;  /* 0x0000000a009b7308 */ /* 0x000fe20000000800 */
[----:B--2---:R-:W-:Y:S07]  /*4ba0*/  IMAD.MOV.U32 R146, RZ, RZ, R154 ;  /* 0x000000ffff927224 */ /* 0x004fee00078e009a */
[----:B------:R-:W-:Y:S02]  /*4bb0*/  @P1 FSEL R13, R13, -INF , !P3 ;  /* 0xff8000000d0d1808 */ /* 0x000fe40005800000 */
[----:B------:R-:W-:Y:S01]  /*4bc0*/  PLOP3.LUT P1, PT, PT, PT, UP0, 0x80, 0x0 ;  /* 0x000000000000781c */ /* 0x000fe20003f2f008 */
[----:B------:R-:W2:Y:S01]  /*4bd0*/  MUFU.EX2 R156, R11 ;  /* 0x0000000b009c7308 */ /* 0x000ea20000000800 */
[----:B------:R-:W-:Y:S01]  /*4be0*/  @P4 IADD3 R8, R142, 0x10, RZ ;  /* 0x000000108e084810 */ /* 0x000fe20007ffe0ff */
[----:B------:R-:W-:Y:S01]  /*4bf0*/  FFMA.FTZ R13, R13, c[0x0][0x23c], -R140 ;  /* 0x00008f000d0d7a23 */ /* 0x000fe2000001088c */
[----:B------:R-:W-:Y:S02]  /*4c00*/  PLOP3.LUT P4, PT, PT, PT, UP0, 0x80, 0x0 ;  /* 0x000000000000781c */ /* 0x000fe40003f8f008 */
[----:B------:R-:W-:Y:S02]  /*4c10*/  @P5 ISETP.GE.AND P5, PT, R8, UR5, PT ;  /* 0x0000000508005c0c */ /* 0x000fe4000bfa6270 */
[----:B------:R-:W-:Y:S02]  /*4c20*/  @P2 IADD3 R8, R142, 0x11, RZ ;  /* 0x000000118e082810 */ /* 0x000fe40007ffe0ff */
[----:B------:R-:W-:Y:S01]  /*4c30*/  PLOP3.LUT P2, PT, PT, PT, UP0, 0x80, 0x0 ;  /* 0x000000000000781c */ /* 0x000fe20003f4f008 */
[----:B------:R-:W-:Y:S01]  /*4c40*/  MUFU.EX2 R248, R12 ;  /* 0x0000000c00f87308 */ /* 0x000fe20000000800 */
[----:B------:R-:W-:Y:S02]  /*4c50*/  @P6 ISETP.GE.AND P6, PT, R8, UR5, PT ;  /* 0x0000000508006c0c */ /* 0x000fe4000bfc6270 */
[----:B------:R-:W-:Y:S02]  /*4c60*/  @P1 FSEL R15, R15, -INF , !P3 ;  /* 0xff8000000f0f1808 */ /* 0x000fe40005800000 */
[----:B------:R-:W-:Y:S03]  /*4c70*/  PLOP3.LUT P1, PT, PT, PT, UP0, 0x80, 0x0 ;  /* 0x000000000000781c */ /* 0x000fe60003f2f008 */
[----:B------:R-:W-:Y:S01]  /*4c80*/  FFMA.FTZ R15, R15, c[0x0][0x23c], -R0 ;  /* 0x00008f000f0f7a23 */ /* 0x000fe20000010800 */
[-C--:B-1----:R-:W-:Y:S01]  /*4c90*/  HMMA.16816.F32.BF16 R20, R136, R4.reuse, R20 ;  /* 0x000000048814723c */ /* 0x082fe20000041814 */
[----:B------:R-:W-:Y:S07]  /*4ca0*/  MUFU.EX2 R247, R13 ;  /* 0x0000000d00f77308 */ /* 0x000fee0000000800 */
[C---:B------:R-:W-:Y:S03]  /*4cb0*/  HMMA.16816.F32.BF16 R24, R132.reuse, R4, R24 ;  /* 0x000000048418723c */ /* 0x040fe60000041818 */
[----:B------:R-:W-:Y:S01]  /*4cc0*/  MUFU.EX2 R252, R14 ;  /* 0x0000000e00fc7308 */ /* 0x000fe20000000800 */
[----:B------:R-:W-:Y:S02]  /*4cd0*/  @P1 FSEL R17, R17, -INF , !P3 ;  /* 0xff80000011111808 */ /* 0x000fe40005800000 */
[----:B------:R-:W-:Y:S02]  /*4ce0*/  PLOP3.LUT P1, PT, PT, PT, UP0, 0x80, 0x0 ;  /* 0x000000000000781c */ /* 0x000fe40003f2f008 */
[-C--:B------:R-:W-:Y:S04]  /*4cf0*/  HMMA.16816.F32.BF16 R28, R132, R6.reuse, R28 ;  /* 0x00000006841c723c */ /* 0x080fe8000004181c */
[----:B------:R-:W-:Y:S01]  /*4d00*/  FFMA.FTZ R17, R17, c[0x0][0x23c], -R143 ;  /* 0x00008f0011117a23 */ /* 0x000fe2000001088f */
[----:B------:R-:W-:Y:S03]  /*4d10*/  MUFU.EX2 R249, R15 ;  /* 0x0000000f00f97308 */ /* 0x000fe60000000800 */
[----:B------:R-:W-:Y:S04]  /*4d20*/  HMMA.16816.F32.BF16 R32, R136, R6, R32 ;  /* 0x000000068820723c */ /* 0x000fe80000041820 */
[----:B------:R-:W-:Y:S01]  /*4d30*/  @P1 FSEL R19, R19, -INF , !P3 ;  /* 0xff80000013131808 */ /* 0x000fe20005800000 */
[----:B------:R-:W-:Y:S01]  /*4d40*/  FFMA.FTZ R21, R149, -UR4, R21 ;  /* 0x8000000495157c23 */ /* 0x000fe20008010015 */
[----:B------:R-:W-:Y:S01]  /*4d50*/  PLOP3.LUT P1, PT, PT, PT, UP0, 0x80, 0x0 ;  /* 0x000000000000781c */ /* 0x000fe20003f2f008 */
[----:B------:R-:W-:Y:S01]  /*4d60*/  FFMA.FTZ R20, R159, -UR4, R20 ;  /* 0x800000049f147c23 */ /* 0x000fe20008010014 */
[----:B------:R-:W-:Y:S01]  /*4d70*/  PLOP3.LUT P3, PT, PT, PT, UP0, 0x80, 0x0 ;  /* 0x000000000000781c */ /* 0x000fe20003f6f008 */
[----:B------:R-:W-:Y:S01]  /*4d80*/  FFMA.FTZ R22, R151, -UR4, R22 ;  /* 0x8000000497167c23 */ /* 0x000fe20008010016 */
[----:B------:R-:W1:Y:S02]  /*4d90*/  MUFU.EX2 R229, R17 ;  /* 0x0000001100e57308 */ /* 0x000e640000000800 */
[----:B------:R-:W-:Y:S01]  /*4da0*/  @P0 FSEL R20, R20, -INF , !P5 ;  /* 0xff80000014140808 */ /* 0x000fe20006800000 */
[----:B------:R-:W-:Y:S01]  /*4db0*/  FFMA.FTZ R23, R157, -UR4, R23 ;  /* 0x800000049d177c23 */ /* 0x000fe20008010017 */
[----:B------:R-:W-:Y:S01]  /*4dc0*/  PLOP3.LUT P0, PT, PT, PT, UP0, 0x80, 0x0 ;  /* 0x000000000000781c */ /* 0x000fe20003f0f008 */
[----:B------:R-:W-:Y:S02]  /*4dd0*/  FFMA.FTZ R26, R161, -UR4, R26 ;  /* 0x80000004a11a7c23 */ /* 0x000fe4000801001a */
[----:B------:R-:W-:Y:S02]  /*4de0*/  FFMA.FTZ R25, R148, -UR4, R25 ;  /* 0x8000000494197c23 */ /* 0x000fe40008010019 */
[----:B------:R-:W-:Y:S01]  /*4df0*/  @P1 FSEL R21, R21, -INF , !P6 ;  /* 0xff80000015151808 */ /* 0x000fe20007000000 */
[----:B------:R-:W-:Y:S01]  /*4e00*/  FFMA.FTZ R24, R150, -UR4, R24 ;  /* 0x8000000496187c23 */ /* 0x000fe20008010018 */
[----:B------:R-:W-:Y:S01]  /*4e10*/  PLOP3.LUT P1, PT, PT, PT, UP0, 0x80, 0x0 ;  /* 0x000000000000781c */ /* 0x000fe20003f2f008 */
[----:B------:R-:W-:Y:S01]  /*4e20*/  FFMA.FTZ R27, R160, -UR4, R27 ;  /* 0x80000004a01b7c23 */ /* 0x000fe2000801001b */
[----:B------:R-:W-:Y:S01]  /*4e30*/  @P3 IADD3 R4, R142, 0x18, RZ ;  /* 0x000000188e043810 */ /* 0x000fe20007ffe0ff */
[----:B------:R-:W-:Y:S01]  /*4e40*/  FFMA.FTZ R29, R165, -UR4, R29 ;  /* 0x80000004a51d7c23 */ /* 0x000fe2000801001d */
[----:B------:R-:W-:Y:S01]  /*4e50*/  @P2 FSEL R24, R24, -INF , !P5 ;  /* 0xff80000018182808 */ /* 0x000fe20006800000 */
[----:B------:R-:W-:Y:S01]  /*4e60*/  FFMA.FTZ R28, R166, -UR4, R28 ;  /* 0x80000004a61c7c23 */ /* 0x000fe2000801001c */
[----:B------:R-:W-:Y:S01]  /*4e70*/  @P0 FSEL R22, R22, -INF , !P5 ;  /* 0xff80000016160808 */ /* 0x000fe20006800000 */
[----:B------:R-:W-:Y:S01]  /*4e80*/  FFMA.FTZ R32, R153, -UR4, R32 ;  /* 0x8000000499207c23 */ /* 0x000fe20008010020 */
[----:B------:R-:W-:Y:S01]  /*4e90*/  PLOP3.LUT P0, PT, PT, PT, UP0, 0x80, 0x0 ;  /* 0x000000000000781c */ /* 0x000fe20003f0f008 */
[----:B------:R-:W-:Y:S01]  /*4ea0*/  FFMA.FTZ R30, R150, -UR4, R30 ;  /* 0x80000004961e7c23 */ /* 0x000fe2000801001e */
[----:B------:R-:W-:Y:S01]  /*4eb0*/  PLOP3.LUT P2, PT, PT, PT, UP0, 0x80, 0x0 ;  /* 0x000000000000781c */ /* 0x000fe20003f4f008 */
[----:B------:R-:W-:Y:S01]  /*4ec0*/  FFMA.FTZ R34, R159, -UR4, R34 ;  /* 0x800000049f227c23 */ /* 0x000fe20008010022 */
[----:B------:R-:W-:Y:S01]  /*4ed0*/  @P4 IADD3 R142, R142, 0x19, RZ ;  /* 0x000000198e8e4810 */ /* 0x000fe20007ffe0ff */
[----:B------:R-:W-:Y:S01]  /*4ee0*/  FFMA.FTZ R33, R152, -UR4, R33 ;  /* 0x8000000498217c23 */ /* 0x000fe20008010021 */
[----:B------:R-:W-:Y:S01]  /*4ef0*/  @P1 FSEL R23, R23, -INF , !P6 ;  /* 0xff80000017171808 */ /* 0x000fe20007000000 */
[----:B------:R-:W-:Y:S01]  /*4f00*/  FFMA.FTZ R31, R148, -UR4, R31 ;  /* 0x80000004941f7c23 */ /* 0x000fe2000801001f */
[----:B------:R-:W-:Y:S01]  /*4f10*/  PLOP3.LUT P1, PT, PT, PT, UP0, 0x80, 0x0 ;  /* 0x000000000000781c */ /* 0x000fe20003f2f008 */
[--C-:B------:R-:W-:Y:S02]  /*4f20*/  FFMA.FTZ R20, R20, c[0x0][0x23c], -R143.reuse ;  /* 0x00008f0014147a23 */ /* 0x100fe4000001088f */
[----:B------:R-:W-:Y:S02]  /*4f30*/  FFMA.FTZ R21, R21, c[0x0][0x23c], -R143 ;  /* 0x00008f0015157a23 */ /* 0x000fe4000001088f */
[----:B------:R-:W-:Y:S01]  /*4f40*/  @P0 FSEL R25, R25, -INF , !P6 ;  /* 0xff80000019190808 */ /* 0x000fe20007000000 */
[----:B------:R-:W-:Y:S01]  /*4f50*/  FFMA.FTZ R19, R19, c[0x0][0x23c], -R141 ;  /* 0x00008f0013137a23 */ /* 0x000fe2000001088d */
[----:B------:R-:W-:Y:S01]  /*4f60*/  PLOP3.LUT P0, PT, PT, PT, UP0, 0x80, 0x0 ;  /* 0x000000000000781c */ /* 0x000fe20003f0f008 */
[--C-:B------:R-:W-:Y:S01]  /*4f70*/  FFMA.FTZ R24, R24, c[0x0][0x23c], -R140.reuse ;  /* 0x00008f0018187a23 */ /* 0x100fe2000001088c */
[----:B------:R-:W-:Y:S01]  /*4f80*/  @P2 ISETP.GE.AND P3, PT, R4, UR5, PT ;  /* 0x0000000504002c0c */ /* 0x000fe2000bf66270 */
[----:B------:R-:W4:Y:S01]  /*4f90*/  MUFU.EX2 R242, R19 ;  /* 0x0000001300f27308 */ /* 0x000f220000000800 */
[----:B------:R-:W-:Y:S01]  /*4fa0*/  PLOP3.LUT P2, PT, PT, PT, UP0, 0x80, 0x0 ;  /* 0x000000000000781c */ /* 0x000fe20003f4f008 */
[----:B------:R-:W-:Y:S01]  /*4fb0*/  FFMA.FTZ R25, R25, c[0x0][0x23c], -R140 ;  /* 0x00008f0019197a23 */ /* 0x000fe2000001088c */
[----:B------:R-:W-:Y:S01]  /*4fc0*/  @P1 FSEL R26, R26, -INF , !P5 ;  /* 0xff8000001a1a1808 */ /* 0x000fe20006800000 */
[----:B---3--:R-:W-:Y:S01]  /*4fd0*/  IMAD.MOV.U32 R159, RZ, RZ, R145 ;  /* 0x000000ffff9f7224 */ /* 0x008fe200078e0091 */
[----:B------:R-:W-:Y:S01]  /*4fe0*/  PLOP3.LUT P1, PT, PT, PT, UP0, 0x80, 0x0 ;  /* 0x000000000000781c */ /* 0x000fe20003f2f008 */
[----:B--2---:R-:W-:Y:S01]  /*4ff0*/  IMAD.MOV.U32 R166, RZ, RZ, R156 ;  /* 0x000000ffffa67224 */ /* 0x004fe200078e009c */
[----:B------:R-:W-:Y:S01]  /*5000*/  F2FP.BF16.PACK_AB R4, R245, R246 ;  /* 0x000000f6f504723e */ /* 0x000fe200000010ff */
[--C-:B------:R-:W-:Y:S01]  /*5010*/  FFMA.FTZ R26, R26, c[0x0][0x23c], -R0.reuse ;  /* 0x00008f001a1a7a23 */ /* 0x100fe20000010800 */
[----:B------:R-:W-:Y:S01]  /*5020*/  F2FP.BF16.PACK_AB R6, R159, R146 ;  /* 0x000000929f06723e */ /* 0x000fe200000010ff */
[----:B------:R-:W-:Y:S01]  /*5030*/  IMAD.MOV.U32 R165, RZ, RZ, R155 ;  /* 0x000000ffffa57224 */ /* 0x000fe200078e009b */
[----:B------:R-:W-:Y:S01]  /*5040*/  @P0 FSEL R27, R27, -INF , !P6 ;  /* 0xff8000001b1b0808 */ /* 0x000fe20007000000 */
[----:B------:R1:W-:Y:S01]  /*5050*/  STS [R233+0x13000], R4 ;  /* 0x01300004e9007388 */ /* 0x0003e20000000800 */
[----:B------:R-:W-:Y:S01]  /*5060*/  PLOP3.LUT P0, PT, PT, PT, UP0, 0x80, 0x0 ;  /* 0x000000000000781c */ /* 0x000fe20003f0f008 */
[--C-:B------:R-:W-:Y:S01]  /*5070*/  FFMA.FTZ R22, R22, c[0x0][0x23c], -R141.reuse ;  /* 0x00008f0016167a23 */ /* 0x100fe2000001088d */
[----:B------:R-:W-:Y:S01]  /*5080*/  @P2 FSEL R28, R28, -INF , !P3 ;  /* 0xff8000001c1c2808 */ /* 0x000fe20005800000 */
[----:B------:R-:W-:Y:S01]  /*5090*/  FFMA.FTZ R27, R27, c[0x0][0x23c], -R0 ;  /* 0x00008f001b1b7a23 */ /* 0x000fe20000010800 */
[----:B------:R-:W-:Y:S01]  /*50a0*/  PLOP3.LUT P2, PT, PT, PT, UP0, 0x80, 0x0 ;  /* 0x000000000000781c */ /* 0x000fe20003f4f008 */
[----:B------:R-:W-:Y:S01]  /*50b0*/  FFMA.FTZ R23, R23, c[0x0][0x23c], -R141 ;  /* 0x00008f0017177a23 */ /* 0x000fe2000001088d */
[----:B------:R-:W-:Y:S01]  /*50c0*/  @P1 ISETP.GE.AND P1, PT, R142, UR5, PT ;  /* 0x000000058e001c0c */ /* 0x000fe2000bf26270 */
[----:B------:R-:W-:Y:S01]  /*50d0*/  FFMA.FTZ R28, R28, c[0x0][0x23c], -R140 ;  /* 0x00008f001c1c7a23 */ /* 0x000fe2000001088c */
[----:B------:R-:W-:Y:S01]  /*50e0*/  F2FP.BF16.PACK_AB R5, R166, R165 ;  /* 0x000000a5a605723e */ /* 0x000fe200000010ff */
[----:B------:R-:W2:Y:S01]  /*50f0*/  LDL R142, [R1+0x3c] ;  /* 0x00003c00018e7983 */ /* 0x000ea20000100800 */
[----:B------:R-:W-:Y:S01]  /*5100*/  MUFU.EX2 R162, R20 ;  /* 0x0000001400a27308 */ /* 0x000fe20000000800 */
[----:B------:R-:W-:Y:S06]  /*5110*/  FFMA.FTZ R35, R149, -UR4, R35 ;  /* 0x8000000495237c23 */ /* 0x000fec0008010023 */
[----:B------:R-:W-:Y:S02]  /*5120*/  @P2 FSEL R30, R30, -INF , !P3 ;  /* 0xff8000001e1e2808 */ /* 0x000fe40005800000 */
[----:B------:R-:W-:Y:S01]  /*5130*/  @P0 FSEL R29, R29, -INF , !P1 ;  /* 0xff8000001d1d0808 */ /* 0x000fe20004800000 */
[----:B------:R-:W-:Y:S01]  /*5140*/  MUFU.EX2 R158, R21 ;  /* 0x00000015009e7308 */ /* 0x000fe20000000800 */
[----:B------:R-:W-:Y:S01]  /*5150*/  PLOP3.LUT P0, PT, PT, PT, UP0, 0x80, 0x0 ;  /* 0x000000000000781c */ /* 0x000fe20003f0f008 */
[----:B------:R-:W-:Y:S01]  /*5160*/  FFMA.FTZ R30, R30, c[0x0][0x23c], -R0 ;  /* 0x00008f001e1e7a23 */ /* 0x000fe20000010800 */
[----:B------:R-:W-:Y:S01]  /*5170*/  PLOP3.LUT P2, PT, PT, PT, UP0, 0x80, 0x0 ;  /* 0x000000000000781c */ /* 0x000fe20003f4f008 */
[----:B------:R-:W-:Y:S01]  /*5180*/  FFMA.FTZ R140, R29, c[0x0][0x23c], -R140 ;  /* 0x00008f001d8c7a23 */ /* 0x000fe2000001088c */
[----:B-1----:R-:W-:Y:S05]  /*5190*/  F2FP.BF16.PACK_AB R4, R229, R241 ;  /* 0x000000f1e504723e */ /* 0x002fea00000010ff */
[----:B------:R1:W-:Y:S04]  /*51a0*/  MUFU.EX2 R154, R140 ;  /* 0x0000008c009a7308 */ /* 0x0003e80000000800 */
[----:B------:R-:W-:Y:S02]  /*51b0*/  @P0 FSEL R32, R32, -INF , !P3 ;  /* 0xff80000020200808 */ /* 0x000fe40005800000 */
[----:B------:R-:W-:Y:S02]  /*51c0*/  PLOP3.LUT P0, PT, PT, PT, UP0, 0x80, 0x0 ;  /* 0x000000000000781c */ /* 0x000fe40003f0f008 */
[----:B------:R-:W-:Y:S01]  /*51d0*/  @P2 FSEL R33, R33, -INF , !P1 ;  /* 0xff80000021212808 */ /* 0x000fe20004800000 */
[--C-:B------:R-:W-:Y:S01]  /*51e0*/  FFMA.FTZ R32, R32, c[0x0][0x23c], -R143.reuse ;  /* 0x00008f0020207a23 */ /* 0x100fe2000001088f */
[----:B------:R-:W-:Y:S01]  /*51f0*/  MUFU.EX2 R164, R22 ;  /* 0x0000001600a47308 */ /* 0x000fe20000000800 */
[----:B------:R-:W-:Y:S02]  /*5200*/  PLOP3.LUT P2, PT, PT, PT, UP0, 0x80, 0x0 ;  /* 0x000000000000781c */ /* 0x000fe40003f4f008 */
[----:B------:R-:W-:Y:S06]  /*5210*/  FFMA.FTZ R143, R33, c[0x0][0x23c], -R143 ;  /* 0x00008f00218f7a23 */ /* 0x000fec000001088f */
[----:B------:R-:W-:Y:S01]  /*5220*/  @P0 FSEL R34, R34, -INF , !P3 ;  /* 0xff80000022220808 */ /* 0x000fe20005800000 */
[----:B------:R3:W-:Y:S01]  /*5230*/  MUFU.EX2 R150, R143 ;  /* 0x0000008f00967308 */ /* 0x0007e20000000800 */
[----:B------:R-:W-:Y:S01]  /*5240*/  PLOP3.LUT P0, PT, PT, PT, UP0, 0x80, 0x0 ;  /* 0x000000000000781c */ /* 0x000fe20003f0f008 */
[----:B-1----:R-:W2:Y:S02]  /*5250*/  LDL R140, [R1+0x38] ;  /* 0x00003800018c7983 */ /* 0x002ea40000100800 */
[----:B------:R-:W-:Y:S01]  /*5260*/  @P2 FSEL R35, R35, -INF , !P1 ;  /* 0xff80000023232808 */ /* 0x000fe20004800000 */
[--C-:B------:R-:W-:Y:S05]  /*5270*/  FFMA.FTZ R34, R34, c[0x0][0x23c], -R141.reuse ;  /* 0x00008f0022227a23 */ /* 0x100fea000001088d */
[----:B------:R-:W1:Y:S01]  /*5280*/  MUFU.EX2 R163, R23 ;  /* 0x0000001700a37308 */ /* 0x000e620000000800 */
[----:B------:R-:W-:Y:S03]  /*5290*/  FFMA.FTZ R141, R35, c[0x0][0x23c], -R141 ;  /* 0x00008f00238d7a23 */ /* 0x000fe6000001088d */
[----:B------:R-:W-:Y:S05]  /*52a0*/  @P0 FSEL R31, R31, -INF , !P1 ;  /* 0xff8000001f1f0808 */ /* 0x000fea0004800000 */
[----:B------:R-:W-:Y:S01]  /*52b0*/  FFMA.FTZ R0, R31, c[0x0][0x23c], -R0 ;  /* 0x00008f001f007a23 */ /* 0x000fe20000010800 */
[----:B------:R-:W1:Y:S01]  /*52c0*/  MUFU.EX2 R151, R32 ;  /* 0x0000002000977308 */ /* 0x000e620000000800 */
[----:B---3--:R-:W-:Y:S05]  /*52d0*/  IMAD.MOV.U32 R143, RZ, RZ, R144 ;  /* 0x000000ffff8f7224 */ /* 0x008fea00078e0090 */
[----:B------:R-:W-:Y:S04]  /*52e0*/  F2FP.BF16.PACK_AB R7, R143, R244 ;  /* 0x000000f48f07723e */ /* 0x000fe800000010ff */
[----:B------:R4:W-:Y:S01]  /*52f0*/  MUFU.EX2 R153, R0 ;  /* 0x0000000000997308 */ /* 0x0009e20000000800 */
[----:B------:R3:W-:Y:S04]  /*5300*/  STS [R233+0x13400], R7 ;  /* 0x01340007e9007388 */ /* 0x0007e80000000800 */
[----:B------:R1:W-:Y:S05]  /*5310*/  STS [R232+0x13000], R4 ;  /* 0x01300004e8007388 */ /* 0x0003ea0000000800 */
[----:B------:R-:W-:Y:S10]  /*5320*/  MUFU.EX2 R152, R34 ;  /* 0x0000002200987308 */ /* 0x000ff40000000800 */
[----:B------:R-:W-:Y:S01]  /*5330*/  MUFU.EX2 R149, R141 ;  /* 0x0000008d00957308 */ /* 0x000fe20000000800 */
[----:B----4-:R-:W-:Y:S05]  /*5340*/  F2FP.BF16.PACK_AB R0, R242, R243 ;  /* 0x000000f3f200723e */ /* 0x010fea00000010ff */
[----:B------:R4:W-:Y:S01]  /*5350*/  STS [R232+0x13400], R0 ;  /* 0x01340000e8007388 */ /* 0x0009e20000000800 */
[----:B---3--:R-:W-:Y:S03]  /*5360*/  F2FP.BF16.PACK_AB R7, R247, R248 ;  /* 0x000000f8f707723e */ /* 0x008fe600000010ff */
[----:B------:R-:W-:Y:S01]  /*5370*/  MUFU.EX2 R167, R24 ;  /* 0x0000001800a77308 */ /* 0x000fe20000000800 */
[----:B------:R3:W-:Y:S01]  /*5380*/  STS [R233+0x14000], R6 ;  /* 0x01400006e9007388 */ /* 0x0007e20000000800 */
[----:B-1----:R-:W-:Y:S03]  /*5390*/  F2FP.BF16.PACK_AB R4, R163, R164 ;  /* 0x000000a4a304723e */ /* 0x002fe600000010ff */
[----:B------:R1:W-:Y:S04]  /*53a0*/  STS [R233+0x14400], R5 ;  /* 0x01440005e9007388 */ /* 0x0003e80000000800 */
[----:B------:R1:W-:Y:S01]  /*53b0*/  STS [R232+0x14000], R7 ;  /* 0x01400007e8007388 */ /* 0x0003e20000000800 */
[----:B------:R-:W1:Y:S10]  /*53c0*/  MUFU.EX2 R161, R25 ;  /* 0x0000001900a17308 */ /* 0x000e740000000800 */
[----:B------:R-:W-:Y:S01]  /*53d0*/  MUFU.EX2 R160, R26 ;  /* 0x0000001a00a07308 */ /* 0x000fe20000000800 */
[----:B----4-:R-:W-:Y:S02]  /*53e0*/  F2FP.BF16.PACK_AB R0, R150, R151 ;  /* 0x000000979600723e */ /* 0x010fe400000010ff */
[----:B---3--:R-:W-:Y:S02]  /*53f0*/  F2FP.BF16.PACK_AB R6, R249, R252 ;  /* 0x000000fcf906723e */ /* 0x008fe400000010ff */
[----:B-1----:R-:W-:Y:S03]  /*5400*/  F2FP.BF16.PACK_AB R5, R158, R162 ;  /* 0x000000a29e05723e */ /* 0x002fe600000010ff */
[----:B------:R1:W-:Y:S02]  /*5410*/  STS [R232+0x14400], R6 ;  /* 0x01440006e8007388 */ /* 0x0003e40000000800 */
[----:B------:R-:W1:Y:S01]  /*5420*/  MUFU.EX2 R157, R27 ;  /* 0x0000001b009d7308 */ /* 0x000e620000000800 */
[----:B------:R-:W-:Y:S01]  /*5430*/  F2FP.BF16.PACK_AB R7, R161, R167 ;  /* 0x000000a7a107723e */ /* 0x000fe200000010ff */
[----:B------:R3:W-:Y:S04]  /*5440*/  STS [R231+0x13000], R5 ;  /* 0x01300005e7007388 */ /* 0x0007e80000000800 */
[----:B------:R4:W-:Y:S04]  /*5450*/  STS [R231+0x13400], R4 ;  /* 0x01340004e7007388 */ /* 0x0009e80000000800 */
[----:B------:R-:W4:Y:S01]  /*5460*/  MUFU.EX2 R155, R28 ;  /* 0x0000001c009b7308 */ /* 0x000f220000000800 */
[----:B------:R4:W-:Y:S09]  /*5470*/  STS [R230+0x13000], R0 ;  /* 0x01300000e6007388 */ /* 0x0009f20000000800 */
[----:B------:R-:W4:Y:S01]  /*5480*/  MUFU.EX2 R156, R30 ;  /* 0x0000001e009c7308 */ /* 0x000f220000000800 */
[----:B-1----:R-:W-:Y:S02]  /*5490*/  F2FP.BF16.PACK_AB R6, R157, R160 ;  /* 0x000000a09d06723e */ /* 0x002fe400000010ff */
[----:B---3--:R-:W-:Y:S05]  /*54a0*/  F2FP.BF16.PACK_AB R5, R149, R152 ;  /* 0x000000989505723e */ /* 0x008fea00000010ff */
[----:B------:R-:W-:Y:S01]  /*54b0*/  STS [R230+0x13400], R5 ;  /* 0x01340005e6007388 */ /* 0x000fe20000000800 */
[----:B----4-:R-:W-:Y:S03]  /*54c0*/  F2FP.BF16.PACK_AB R4, R154, R155 ;  /* 0x0000009b9a04723e */ /* 0x010fe600000010ff */
[----:B------:R-:W-:Y:S04]  /*54d0*/  STS [R231+0x14000], R7 ;  /* 0x01400007e7007388 */ /* 0x000fe80000000800 */
[----:B------:R-:W-:Y:S01]  /*54e0*/  STS [R231+0x14400], R6 ;  /* 0x01440006e7007388 */ /* 0x000fe20000000800 */
[----:B------:R-:W-:Y:S03]  /*54f0*/  F2FP.BF16.PACK_AB R0, R153, R156 ;  /* 0x0000009c9900723e */ /* 0x000fe600000010ff */
[----:B------:R-:W-:Y:S04]  /*5500*/  STS [R230+0x14000], R4 ;  /* 0x01400004e6007388 */ /* 0x000fe80000000800 */
[----:B------:R-:W-:Y:S04]  /*5510*/  STS [R230+0x14400], R0 ;  /* 0x01440000e6007388 */ /* 0x000fe80000000800 */
[----:B------:R-:W1:Y:S08]  /*5520*/  LDSM.16.M88.4 R32, [R219+0x6000] ;  /* 0x00600000db20783b */ /* 0x000e700000000200 */
[----:B------:R-:W3:Y:S08]  /*5530*/  LDSM.16.M88.4 R28, [R219+0x6800] ;  /* 0x00680000db1c783b */ /* 0x000ef00000000200 */
[----:B------:R-:W4:Y:S08]  /*5540*/  LDSM.16.M88.4 R132, [R220+0x6000] ;  /* 0x00600000dc84783b */ /* 0x000f300000000200 */
[----:B------:R-:W4:Y:S01]  /*5550*/  LDSM.16.M88.4 R136, [R220+0x6800] ;  /* 0x00680000dc88783b */ /* 0x000f220000000200 */
[-C--:B-1----:R-:W-:Y:S08]  /*5560*/  HMMA.16816.F32.BF16 R4, R32, R168.reuse, RZ ;  /* 0x000000a82004723c */ /* 0x082ff000000418ff */
[C---:B---3--:R-:W-:Y:S08]  /*5570*/  HMMA.16816.F32.BF16 R8, R28.reuse, R168, RZ ;  /* 0x000000a81c08723c */ /* 0x048ff000000418ff */
[-C--:B------:R-:W-:Y:S08]  /*5580*/  HMMA.16816.F32.BF16 R12, R28, R170.reuse, RZ ;  /* 0x000000aa1c0c723c */ /* 0x080ff000000418ff */
[C---:B------:R-:W-:Y:S08]  /*5590*/  HMMA.16816.F32.BF16 R16, R32.reuse, R170, RZ ;  /* 0x000000aa2010723c */ /* 0x040ff000000418ff */
[-C--:B------:R-:W-:Y:S08]  /*55a0*/  HMMA.16816.F32.BF16 R20, R32, R172.reuse, RZ ;  /* 0x000000ac2014723c */ /* 0x080ff000000418ff */
[C---:B------:R-:W-:Y:S08]  /*55b0*/  HMMA.16816.F32.BF16 R24, R28.reuse, R172, RZ ;  /* 0x000000ac1c18723c */ /* 0x040ff000000418ff */
[-C--:B------:R-:W-:Y:S08]  /*55c0*/  HMMA.16816.F32.BF16 R28, R28, R174.reuse, RZ ;  /* 0x000000ae1c1c723c */ /* 0x080ff000000418ff */
[----:B------:R-:W-:Y:S08]  /*55d0*/  HMMA.16816.F32.BF16 R32, R32, R174, RZ ;  /* 0x000000ae2020723c */ /* 0x000ff000000418ff */
[-C--:B----4-:R-:W-:Y:S08]  /*55e0*/  HMMA.16816.F32.BF16 R4, R132, R176.reuse, R4 ;  /* 0x000000b08404723c */ /* 0x090ff00000041804 */
[C---:B------:R-:W-:Y:S04]  /*55f0*/  HMMA.16816.F32.BF16 R8, R136.reuse, R176, R8 ;  /* 0x000000b08808723c */ /* 0x040fe80000041808 */
[----:B--2---:R-:W-:Y:S04]  /*5600*/  IADD3 R144, P0, R142, UR13, RZ ;  /* 0x0000000d8e907c10 */ /* 0x004fe8000ff1e0ff */
[-C--:B------:R-:W-:Y:S08]  /*5610*/  HMMA.16816.F32.BF16 R12, R136, R178.reuse, R12 ;  /* 0x000000b2880c723c */ /* 0x080ff0000004180c */
[C---:B------:R-:W-:Y:S08]  /*5620*/  HMMA.16816.F32.BF16 R16, R132.reuse, R178, R16 ;  /* 0x000000b28410723c */ /* 0x040ff00000041810 */
[-C--:B------:R-:W-:Y:S08]  /*5630*/  HMMA.16816.F32.BF16 R20, R132, R180.reuse, R20 ;  /* 0x000000b48414723c */ /* 0x080ff00000041814 */
[C---:B------:R-:W-:Y:S08]  /*5640*/  HMMA.16816.F32.BF16 R24, R136.reuse, R180, R24 ;  /* 0x000000b48818723c */ /* 0x040ff00000041818 */
[-C--:B------:R-:W-:Y:S01]  /*5650*/  HMMA.16816.F32.BF16 R28, R136, R182.reuse, R28 ;  /* 0x000000b6881c723c */ /* 0x080fe2000004181c */
[----:B------:R-:W1:Y:S03]  /*5660*/  LDSM.16.M88.4 R136, [R219+0x7000] ;  /* 0x00700000db88783b */ /* 0x000e660000000200 */
[----:B------:R-:W-:Y:S02]  /*5670*/  IADD3.X R145, R140, UR12, RZ, P0, !PT ;  /* 0x0000000c8c917c10 */ /* 0x000fe400087fe4ff */
[----:B------:R-:W-:Y:S02]  /*5680*/  PLOP3.LUT P0, PT, PT, PT, UP4, 0x80, 0x0 ;  /* 0x000000000000781c */ /* 0x000fe40003f0f048 */
[----:B------:R-:W-:Y:S01]  /*5690*/  HMMA.16816.F32.BF16 R32, R132, R182, R32 ;  /* 0x000000b68420723c */ /* 0x000fe20000041820 */
[----:B------:R-:W2:Y:S08]  /*56a0*/  LDSM.16.M88.4 R132, [R219+0x7800] ;  /* 0x00780000db84783b */ /* 0x000eb00000000200 */
[----:B------:R-:W3:Y:S04]  /*56b0*/  LDG.E R142, [R144.64] ;  /* 0x00000006908e7981 */ /* 0x000ee8000c1e1900 */
[----:B------:R-:W4:Y:S04]  /*56c0*/  LDG.E R141, [R144.64+0x20] ;  /* 0x00002006908d7981 */ /* 0x000f28000c1e1900 */
[----:B------:R-:W3:Y:S04]  /*56d0*/  LDG.E R140, [R144.64+0x80] ;  /* 0x00008006908c7981 */ /* 0x000ee8000c1e1900 */
[----:B------:R3:W3:Y:S01]  /*56e0*/  LDG.E R0, [R144.64+0xa0] ;  /* 0x0000a00690007981 */ /* 0x0006e2000c1e1900 */
[-C--:B-1----:R-:W-:Y:S08]  /*56f0*/  HMMA.16816.F32.BF16 R4, R136, R184.reuse, R4 ;  /* 0x000000b88804723c */ /* 0x082ff00000041804 */
[C---:B--2---:R-:W-:Y:S08]  /*5700*/  HMMA.16816.F32.BF16 R8, R132.reuse, R184, R8 ;  /* 0x000000b88408723c */ /* 0x044ff00000041808 */
[-C--:B------:R-:W-:Y:S08]  /*5710*/  HMMA.16816.F32.BF16 R12, R132, R186.reuse, R12 ;  /* 0x000000ba840c723c */ /* 0x080ff0000004180c */
[C---:B------:R-:W-:Y:S08]  /*5720*/  HMMA.16816.F32.BF16 R16, R136.reuse, R186, R16 ;  /* 0x000000ba8810723c */ /* 0x040ff00000041810 */
[-C--:B------:R-:W-:Y:S08]  /*5730*/  HMMA.16816.F32.BF16 R20, R136, R188.reuse, R20 ;  /* 0x000000bc8814723c */ /* 0x080ff00000041814 */
[C---:B------:R-:W-:Y:S08]  /*5740*/  HMMA.16816.F32.BF16 R24, R132.reuse, R188, R24 ;  /* 0x000000bc8418723c */ /* 0x040ff00000041818 */
[-C--:B------:R-:W-:Y:S01]  /*5750*/  HMMA.16816.F32.BF16 R28, R132, R190.reuse, R28 ;  /* 0x000000be841c723c */ /* 0x080fe2000004181c */
[----:B------:R-:W1:Y:S07]  /*5760*/  LDSM.16.M88.4 R132, [R220+0x7000] ;  /* 0x00700000dc84783b */ /* 0x000e6e0000000200 */
[----:B------:R-:W-:Y:S01]  /*5770*/  HMMA.16816.F32.BF16 R32, R136, R190, R32 ;  /* 0x000000be8820723c */ /* 0x000fe20000041820 */
[----:B------:R-:W2:Y:S07]  /*5780*/  LDSM.16.M88.4 R136, [R220+0x7800] ;  /* 0x00780000dc88783b */ /* 0x000eae0000000200 */
        /* <DEDUP_REMOVED lines=23> */
[C---:B---3--:R-:W-:Y:S01]  /*5900*/  FADD.FTZ R4, -R142.reuse, R4 ;  /* 0x000000048e047221 */ /* 0x048fe20000010100 */
[C---:B------:R-:W-:Y:S04]  /*5910*/  HMMA.16816.F32.BF16 R16, R132.reuse, R210, R16 ;  /* 0x000000d28410723c */ /* 0x040fe80000041810 */
[----:B------:R-:W-:Y:S02]  /*5920*/  FADD.FTZ R5, -R142, R5 ;  /* 0x000000058e057221 */ /* 0x000fe40000010100 */
[----:B------:R-:W-:Y:S02]  /*5930*/  FMUL.FTZ R147, R246, R4 ;  /* 0x00000004f6937220 */ /* 0x000fe40000410000 */
[----:B------:R-:W-:Y:S01]  /*5940*/  IMAD.MOV.U32 R4, RZ, RZ, R146 ;  /* 0x000000ffff047224 */ /* 0x000fe200078e0092 */
[-C--:B------:R-:W-:Y:S03]  /*5950*/  HMMA.16816.F32.BF16 R20, R132, R212.reuse, R20 ;  /* 0x000000d48414723c */ /* 0x080fe60000041814 */
[----:B------:R-:W-:Y:S02]  /*5960*/  FADD.FTZ R8, -R140, R8 ;  /* 0x000000088c087221 */ /* 0x000fe40000010100 */
[----:B----4-:R-:W-:Y:S02]  /*5970*/  FADD.FTZ R6, -R141, R6 ;  /* 0x000000068d067221 */ /* 0x010fe40000010100 */
[----:B------:R-:W-:Y:S01]  /*5980*/  IMAD.MOV.U32 R246, RZ, RZ, R143 ;  /* 0x000000fffff67224 */ /* 0x000fe200078e008f */
[C---:B------:R-:W-:Y:S04]  /*5990*/  HMMA.16816.F32.BF16 R24, R136.reuse, R212, R24 ;  /* 0x000000d48818723c */ /* 0x040fe80000041818 */
[----:B------:R-:W-:Y:S02]  /*59a0*/  FMUL.FTZ R146, R245, R5 ;  /* 0x00000005f5927220 */ /* 0x000fe40000410000 */
[C---:B------:R-:W-:Y:S02]  /*59b0*/  FADD.FTZ R7, -R141.reuse, R7 ;  /* 0x000000078d077221 */ /* 0x040fe40000010100 */
        /* <DEDUP_REMOVED lines=8> */
[----:B------:R-:W-:Y:S04]  /*5a40*/  FMUL.FTZ R145, R162, R20 ;  /* 0x00000014a2917220 */ /* 0x000fe80000410000 */
[----:B------:R-:W-:Y:S02]  /*5a50*/  FMUL.FTZ R144, R158, R21 ;  /* 0x000000159e907220 */ /* 0x000fe40000410000 */
[C---:B------:R-:W-:Y:S02]  /*5a60*/  FADD.FTZ R18, -R141.reuse, R18 ;  /* 0x000000128d127221 */ /* 0x040fe40000010100 */
[----:B------:R-:W-:Y:S02]  /*5a70*/  FMUL.FTZ R133, R242, R19 ;  /* 0x00000013f2857220 */ /* 0x000fe40000410000 */
[C---:B------:R-:W-:Y:S02]  /*5a80*/  FADD.FTZ R23, -R141.reuse, R23 ;  /* 0x000000178d177221 */ /* 0x040fe40000010100 */
[----:B------:R-:W-:Y:S02]  /*5a90*/  FMUL.FTZ R135, R164, R22 ;  /* 0x00000016a4877220 */ /* 0x000fe40000410000 */
[----:B------:R-:W-:Y:S02]  /*5aa0*/  FADD.FTZ R9, -R140, R9 ;  /* 0x000000098c097221 */ /* 0x000fe40000010100 */
[----:B------:R-:W-:Y:S02]  /*5ab0*/  FADD.FTZ R33, -R142, R33 ;  /* 0x000000218e217221 */ /* 0x000fe40000010100 */
[----:B------:R-:W-:Y:S02]  /*5ac0*/  FADD.FTZ R136, -R141, R35 ;  /* 0x000000238d887221 */ /* 0x000fe40000010100 */
[----:B------:R-:W-:Y:S02]  /*5ad0*/  FMUL.FTZ R139, R150, R33 ;  /* 0x00000021968b7220 */ /* 0x000fe40000410000 */
[----:B------:R-:W-:Y:S01]  /*5ae0*/  FMUL.FTZ R136, R149, R136 ;  /* 0x0000008895887220 */ /* 0x000fe20000410000 */
[----:B------:R1:W5:Y:S01]  /*5af0*/  LDL R150, [R1+0x10] ;  /* 0x0000100001967983 */ /* 0x0003620000100800 */
[----:B------:R-:W-:Y:S02]  /*5b00*/  FADD.FTZ R32, -R142, R32 ;  /* 0x000000208e207221 */ /* 0x000fe40000010100 */
[----:B------:R-:W-:Y:S01]  /*5b10*/  FADD.FTZ R34, -R141, R34 ;  /* 0x000000228d227221 */ /* 0x000fe20000010100 */
[----:B------:R1:W5:Y:S01]  /*5b20*/  LDL R149, [R1+0x14] ;  /* 0x0000140001957983 */ /* 0x0003620000100800 */
[----:B------:R-:W-:Y:S02]  /*5b30*/  FMUL.FTZ R142, R151, R32 ;  /* 0x00000020978e7220 */ /* 0x000fe40000410000 */
[C---:B------:R-:W-:Y:S02]  /*5b40*/  FADD.FTZ R12, -R140.reuse, R12 ;  /* 0x0000000c8c0c7221 */ /* 0x040fe40000010100 */
[----:B------:R-:W-:Y:S02]  /*5b50*/  FADD.FTZ R13, -R140, R13 ;  /* 0x0000000d8c0d7221 */ /* 0x000fe40000010100 */
[----:B------:R-:W-:Y:S02]  /*5b60*/  FMUL.FTZ R32, R4, R8 ;  /* 0x0000000804207220 */ /* 0x000fe40000410000 */
[C---:B------:R-:W-:Y:S02]  /*5b70*/  FADD.FTZ R4, -R140.reuse, R24 ;  /* 0x000000188c047221 */ /* 0x040fe40000010100 */
        /* <DEDUP_REMOVED lines=55> */
[--C-:B------:R-:W-:Y:S01]  /*5ef0*/  @!P2 IMAD.MOV.U32 R6, RZ, RZ, R239.reuse ;  /* 0x000000ffff06a224 */ /* 0x100fe200078e00ef */
        /* <DEDUP_REMOVED lines=28> */
.L_x_148:
        /* <DEDUP_REMOVED lines=138> */
.L_x_149:
        /* <DEDUP_REMOVED lines=23> */
[----:B------:R1:W4:Y:S04]  /*6ad0*/  LDL R145, [R1] ;  /* 0x0000000001917983 */ /* 0x0003280000100800 */
[----:B------:R1:W4:Y:S01]  /*6ae0*/  LDL R146, [R1+0x8] ;  /* 0x0000080001927983 */ /* 0x0003220000100800 */
[C---:B------:R-:W-:Y:S08]  /*6af0*/  HMMA.16816.F32.BF16 R8, R24.reuse, R10, RZ ;  /* 0x0000000a1808723c */ /* 0x040ff000000418ff */
[C---:B--2---:R-:W-:Y:S08]  /*6b00*/  HMMA.16816.F32.BF16 R12, R24.reuse, R16, RZ ;  /* 0x00000010180c723c */ /* 0x044ff000000418ff */
[C---:B------:R-:W-:Y:S08]  /*6b10*/  HMMA.16816.F32.BF16 R16, R24.reuse, R18, RZ ;  /* 0x000000121810723c */ /* 0x040ff000000418ff */
[C---:B---3--:R-:W-:Y:S08]  /*6b20*/  HMMA.16816.F32.BF16 R20, R24.reuse, R28, RZ ;  /* 0x0000001c1814723c */ /* 0x048ff000000418ff */
[----:B------:R-:W-:Y:S01]  /*6b30*/  HMMA.16816.F32.BF16 R24, R24, R30, RZ ;  /* 0x0000001e1818723c */ /* 0x000fe200000418ff */
[----:B------:R-:W2:Y:S07]  /*6b40*/  LDSM.16.MT88.4 R28, [R0+0xd400] ;  /* 0x00d40000001c783b */ /* 0x000eae0000004200 */
[C---:B------:R-:W-:Y:S08]  /*6b50*/  HMMA.16816.F32.BF16 R4, R32.reuse, R132, R4 ;  /* 0x000000842004723c */ /* 0x040ff00000041804 */
[C---:B------:R-:W-:Y:S01]  /*6b60*/  HMMA.16816.F32.BF16 R8, R32.reuse, R134, R8 ;  /* 0x000000862008723c */ /* 0x040fe20000041808 */
[----:B------:R-:W-:Y:S07]  /*6b70*/  LDSM.16.M88.4 R132, [R224] ;  /* 0x00000000e084783b */ /* 0x000fee0000000200 */
[C---:B------:R-:W-:Y:S08]  /*6b80*/  HMMA.16816.F32.BF16 R12, R32.reuse, R136, R12 ;  /* 0x00000088200c723c */ /* 0x040ff0000004180c */
[C---:B------:R-:W-:Y:S01]  /*6b90*/  HMMA.16816.F32.BF16 R16, R32.reuse, R138, R16 ;  /* 0x0000008a2010723c */ /* 0x040fe20000041810 */
[----:B------:R-:W3:Y:S07]  /*6ba0*/  LDSM.16.MT88.4 R136, [R0+0x9800] ;  /* 0x009800000088783b */ /* 0x000eee0000004200 */
[C---:B--2---:R-:W-:Y:S08]  /*6bb0*/  HMMA.16816.F32.BF16 R20, R32.reuse, R28, R20 ;  /* 0x0000001c2014723c */ /* 0x044ff00000041814 */
[----:B------:R-:W-:Y:S01]  /*6bc0*/  HMMA.16816.F32.BF16 R24, R32, R30, R24 ;  /* 0x0000001e2018723c */ /* 0x000fe20000041818 */
[----:B------:R-:W2:Y:S04]  /*6bd0*/  LDSM.16.MT88.4 R28, [R0+0xb800] ;  /* 0x00b80000001c783b */ /* 0x000ea80000004200 */
[----:B------:R-:W1:Y:S03]  /*6be0*/  LDSM.16.MT88.4 R32, [R0+0xd800] ;  /* 0x00d800000020783b */ /* 0x000e660000004200 */
[C---:B---3--:R-:W-:Y:S08]  /*6bf0*/  HMMA.16816.F32.BF16 R4, R132.reuse, R136, R4 ;  /* 0x000000888404723c */ /* 0x048ff00000041804 */
[C---:B------:R-:W-:Y:S01]  /*6c00*/  HMMA.16816.F32.BF16 R8, R132.reuse, R138, R8 ;  /* 0x0000008a8408723c */ /* 0x040fe20000041808 */
[----:B------:R-:W-:Y:S07]  /*6c10*/  LDSM.16.MT88.4 R136, [R0+0x9c00] ;  /* 0x009c00000088783b */ /* 0x000fee0000004200 */
[C---:B--2---:R-:W-:Y:S08]  /*6c20*/  HMMA.16816.F32.BF16 R12, R132.reuse, R28, R12 ;  /* 0x0000001c840c723c */ /* 0x044ff0000004180c */
[C---:B------:R-:W-:Y:S01]  /*6c30*/  HMMA.16816.F32.BF16 R16, R132.reuse, R30, R16 ;  /* 0x0000001e8410723c */ /* 0x040fe20000041810 */
[----:B------:R-:W2:Y:S07]  /*6c40*/  LDSM.16.M88.4 R28, [R223] ;  /* 0x00000000df1c783b */ /* 0x000eae0000000200 */
[C---:B-1----:R-:W-:Y:S08]  /*6c50*/  HMMA.16816.F32.BF16 R20, R132.reuse, R32, R20 ;  /* 0x000000208414723c */ /* 0x042ff00000041814 */
[----:B------:R-:W-:Y:S01]  /*6c60*/  HMMA.16816.F32.BF16 R24, R132, R34, R24 ;  /* 0x000000228418723c */ /* 0x000fe20000041818 */
[----:B------:R-:W1:Y:S04]  /*6c70*/  LDSM.16.MT88.4 R32, [R0+0xbc00] ;  /* 0x00bc00000020783b */ /* 0x000e680000004200 */
[----:B------:R-:W3:Y:S03]  /*6c80*/  LDSM.16.MT88.4 R132, [R0+0xdc00] ;  /* 0x00dc00000084783b */ /* 0x000ee60000004200 */
[C---:B--2---:R-:W-:Y:S08]  /*6c90*/  HMMA.16816.F32.BF16 R4, R28.reuse, R136, R4 ;  /* 0x000000881c04723c */ /* 0x044ff00000041804 */
[C---:B------:R-:W-:Y:S01]  /*6ca0*/  HMMA.16816.F32.BF16 R8, R28.reuse, R138, R8 ;  /* 0x0000008a1c08723c */ /* 0x040fe20000041808 */
[----:B------:R-:W-:Y:S07]  /*6cb0*/  LDSM.16.MT88.4 R136, [R0+0xa000] ;  /* 0x00a000000088783b */ /* 0x000fee0000004200 */
[C---:B-1----:R-:W-:Y:S08]  /*6cc0*/  HMMA.16816.F32.BF16 R12, R28.reuse, R32, R12 ;  /* 0x000000201c0c723c */ /* 0x042ff0000004180c */
[C---:B------:R-:W-:Y:S01]  /*6cd0*/  HMMA.16816.F32.BF16 R16, R28.reuse, R34, R16 ;  /* 0x000000221c10723c */ /* 0x040fe20000041810 */
[----:B------:R-:W1:Y:S07]  /*6ce0*/  LDSM.16.M88.4 R32, [R221+0x2000] ;  /* 0x00200000dd20783b */ /* 0x000e6e0000000200 */
[C---:B---3--:R-:W-:Y:S08]  /*6cf0*/  HMMA.16816.F32.BF16 R20, R28.reuse, R132, R20 ;  /* 0x000000841c14723c */ /* 0x048ff00000041814 */
[----:B------:R-:W-:Y:S01]  /*6d00*/  HMMA.16816.F32.BF16 R24, R28, R134, R24 ;  /* 0x000000861c18723c */ /* 0x000fe20000041818 */
[----:B------:R-:W2:Y:S04]  /*6d10*/  LDSM.16.MT88.4 R28, [R0+0xc000] ;  /* 0x00c00000001c783b */ /* 0x000ea80000004200 */
[----:B------:R-:W3:Y:S03]  /*6d20*/  LDSM.16.MT88.4 R132, [R0+0xe000] ;  /* 0x00e000000084783b */ /* 0x000ee60000004200 */
[C---:B-1----:R-:W-:Y:S08]  /*6d30*/  HMMA.16816.F32.BF16 R4, R32.reuse, R136, R4 ;  /* 0x000000882004723c */ /* 0x042ff00000041804 */
[C---:B------:R-:W-:Y:S01]  /*6d40*/  HMMA.16816.F32.BF16 R8, R32.reuse, R138, R8 ;  /* 0x0000008a2008723c */ /* 0x040fe20000041808 */
[----:B------:R-:W-:Y:S07]  /*6d50*/  LDSM.16.MT88.4 R136, [R0+0xa400] ;  /* 0x00a400000088783b */ /* 0x000fee0000004200 */
[C---:B--2---:R-:W-:Y:S08]  /*6d60*/  HMMA.16816.F32.BF16 R12, R32.reuse, R28, R12 ;  /* 0x0000001c200c723c */ /* 0x044ff0000004180c */
        /* <DEDUP_REMOVED lines=25> */
[----:B------:R3:W2:Y:S03]  /*6f00*/  LDSM.16.MT88.4 R132, [R0+0xec00] ;  /* 0x00ec00000084783b */ /* 0x0006a60000004200 */
[C---:B-1----:R-:W-:Y:S01]  /*6f10*/  HMMA.16816.F32.BF16 R4, R28.reuse, R136, R4 ;  /* 0x000000881c04723c */ /* 0x042fe20000041804 */
[----:B---3--:R-:W-:Y:S06]  /*6f20*/  IMAD.MOV.U32 R0, RZ, RZ, c[0x0][0x22c] ;  /* 0x00008b00ff007624 */ /* 0x008fec00078e00ff */
[----:B----4-:R-:W-:Y:S01]  /*6f30*/  @P0 IADD3 R136, P2, R148, UR11, RZ ;  /* 0x0000000b94880c10 */ /* 0x010fe2000ff5e0ff */
[C---:B------:R-:W-:Y:S01]  /*6f40*/  HMMA.16816.F32.BF16 R8, R28.reuse, R138, R8 ;  /* 0x0000008a1c08723c */ /* 0x040fe20000041808 */
[----:B------:R-:W-:Y:S03]  /*6f50*/  @UP4 UIADD3 UR11, UP1, UR11, -0x100, URZ ;  /* 0xffffff000b0b4890 */ /* 0x000fe6000ff3e03f */
[----:B------:R-:W-:Y:S01]  /*6f60*/  @P0 IADD3.X R137, R147, UR10, RZ, P2, !PT ;  /* 0x0000000a93890c10 */ /* 0x000fe200097fe4ff */
[----:B------:R-:W-:Y:S01]  /*6f70*/  IMAD R0, R0, c[0x0][0x1c0], RZ ;  /* 0x0000700000007a24 */ /* 0x000fe200078e02ff */
[----:B------:R-:W-:Y:S01]  /*6f80*/  @UP4 UIADD3.X UR10, UR10, -0x1, URZ, UP1, !UPT ;  /* 0xffffffff0a0a4890 */ /* 0x000fe20008ffe43f */
[----:B------:R-:W-:Y:S01]  /*6f90*/  IMAD.MOV.U32 R147, RZ, RZ, c[0x0][0x22c] ;  /* 0x00008b00ff937624 */ /* 0x000fe200078e00ff */
[C---:B--2---:R-:W-:Y:S01]  /*6fa0*/  HMMA.16816.F32.BF16 R12, R28.reuse, R32, R12 ;  /* 0x000000201c0c723c */ /* 0x044fe2000004180c */
[----:B------:R-:W2:Y:S03]  /*6fb0*/  @P0 LDG.E R143, [R136.64+0x20] ;  /* 0x00002006888f0981 */ /* 0x000ea6000c1e1900 */
[----:B------:R-:W-:Y:S01]  /*6fc0*/  IMAD R0, R0, 0x30, RZ ;  /* 0x0000003000007824 */ /* 0x000fe200078e02ff */
[----:B------:R-:W3:Y:S01]  /*6fd0*/  @P0 LDG.E R144, [R136.64+0xa0] ;  /* 0x0000a00688900981 */ /* 0x000ee2000c1e1900 */
[----:B------:R-:W-:Y:S02]  /*6fe0*/  IMAD R147, R147, c[0x0][0x1c0], RZ ;  /* 0x0000700093937a24 */ /* 0x000fe400078e02ff */
[C---:B------:R-:W-:Y:S01]  /*6ff0*/  HMMA.16816.F32.BF16 R16, R28.reuse, R34, R16 ;  /* 0x000000221c10723c */ /* 0x040fe20000041810 */
[----:B------:R-:W4:Y:S03]  /*7000*/  @P0 LDG.E R145, [R136.64+0x80] ;  /* 0x0000800688910981 */ /* 0x000f26000c1e1900 */
[----:B------:R-:W-:Y:S01]  /*7010*/  IMAD.MOV.U32 R32, RZ, RZ, R235 ;  /* 0x000000ffff207224 */ /* 0x000fe200078e00eb */
[----:B------:R-:W3:Y:S01]  /*7020*/  @P0 LDG.E R146, [R136.64] ;  /* 0x0000000688920981 */ /* 0x000ee2000c1e1900 */
[----:B------:R-:W-:Y:S02]  /*7030*/  IMAD.MOV.U32 R33, RZ, RZ, R234 ;  /* 0x000000ffff217224 */ /* 0x000fe400078e00ea */
[C---:B------:R-:W-:Y:S03]  /*7040*/  HMMA.16816.F32.BF16 R20, R28.reuse, R132, R20 ;  /* 0x000000841c14723c */ /* 0x040fe60000041814 */
[----:B------:R-:W-:Y:S01]  /*7050*/  RED.E.ADD.F32.FTZ.RN.STRONG.GPU [R32.64], R4 ;  /* 0x000000042000798e */ /* 0x000fe2000c10e786 */
[CC--:B------:R-:W-:Y:S01]  /*7060*/  LEA R34, P1, R142.reuse, R32.reuse, 0x2 ;  /* 0x000000208e227211 */ /* 0x0c0fe200078210ff */
[----:B------:R-:W-:Y:S03]  /*7070*/  IMAD R147, R147, 0x38, RZ ;  /* 0x0000003893937824 */ /* 0x000fe600078e02ff */
[----:B------:R-:W-:Y:S04]  /*7080*/  HMMA.16816.F32.BF16 R24, R28, R134, R24 ;  /* 0x000000861c18723c */ /* 0x000fe80000041818 */
[-C--:B------:R-:W-:Y:S05]  /*7090*/  LEA.HI.X.SX32 R35, R142, R33.reuse, 0x2, P1 ;  /* 0x000000218e237211 */ /* 0x080fea00008f16ff */
[----:B------:R-:W-:Y:S04]  /*70a0*/  RED.E.ADD.F32.FTZ.RN.STRONG.GPU [R34.64], R5 ;  /* 0x000000052200798e */ /* 0x000fe8000c10e786 */
[----:B--2---:R1:W-:Y:S04]  /*70b0*/  @P0 STL [R1+0xc], R143 ;  /* 0x00000c8f01000387 */ /* 0x0043e80000100800 */
[----:B------:R-:W2:Y:S04]  /*70c0*/  LDL R139, [R1+0x1c] ;  /* 0x00001c00018b7983 */ /* 0x000ea80000100800 */
[----:B------:R-:W2:Y:S04]  /*70d0*/  LDL R138, [R1+0x24] ;  /* 0x00002400018a7983 */ /* 0x000ea80000100800 */
[----:B---3--:R3:W-:Y:S04]  /*70e0*/  @P0 STL [R1+0x4], R144 ;  /* 0x0000049001000387 */ /* 0x0087e80000100800 */
[----:B----4-:R4:W-:Y:S04]  /*70f0*/  @P0 STL [R1], R145 ;  /* 0x0000009101000387 */ /* 0x0109e80000100800 */
[----:B------:R4:W-:Y:S01]  /*7100*/  @P0 STL [R1+0x8], R146 ;  /* 0x0000089201000387 */ /* 0x0009e20000100800 */
[----:B-1----:R-:W-:Y:S04]  /*7110*/  IMAD.MOV.U32 R143, RZ, RZ, c[0x0][0x22c] ;  /* 0x00008b00ff8f7624 */ /* 0x002fe800078e00ff */
[----:B------:R-:W-:Y:S04]  /*7120*/  IMAD R143, R143, c[0x0][0x1c0], RZ ;  /* 0x000070008f8f7a24 */ /* 0x000fe800078e02ff */
[----:B------:R-:W-:Y:S02]  /*7130*/  IMAD.SHL.U32 R143, R143, 0x10, RZ ;  /* 0x000000108f8f7824 */ /* 0x000fe400078e00ff */
[----:B---3--:R-:W-:Y:S03]  /*7140*/  IMAD.MOV.U32 R144, RZ, RZ, c[0x0][0x22c] ;  /* 0x00008b00ff907624 */ /* 0x008fe600078e00ff */
[CC--:B------:R-:W-:Y:S02]  /*7150*/  LEA R136, P0, R143.reuse, R32.reuse, 0x2 ;  /* 0x000000208f887211 */ /* 0x0c0fe400078010ff */
[C---:B------:R-:W-:Y:S01]  /*7160*/  IADD3 R134, R143.reuse, 0x40, RZ ;  /* 0x000000408f867810 */ /* 0x040fe20007ffe0ff */
[----:B----4-:R-:W-:Y:S01]  /*7170*/  IMAD.MOV.U32 R145, RZ, RZ, c[0x0][0x22c] ;  /* 0x00008b00ff917624 */ /* 0x010fe200078e00ff */
[-C--:B------:R-:W-:Y:S01]  /*7180*/  LEA.HI.X.SX32 R137, R143, R33.reuse, 0x2, P0 ;  /* 0x000000218f897211 */ /* 0x080fe200000f16ff */
[----:B------:R-:W-:Y:S02]  /*7190*/  IMAD R144, R144, c[0x0][0x1c0], RZ ;  /* 0x0000700090907a24 */ /* 0x000fe400078e02ff */
[----:B------:R-:W-:Y:S02]  /*71a0*/  IMAD.MOV.U32 R146, RZ, RZ, c[0x0][0x22c] ;  /* 0x00008b00ff927624 */ /* 0x000fe400078e00ff */
[----:B------:R1:W-:Y:S01]  /*71b0*/  RED.E.ADD.F32.FTZ.RN.STRONG.GPU [R136.64], R6 ;  /* 0x000000068800798e */ /* 0x0003e2000c10e786 */
[----:B------:R-:W-:Y:S02]  /*71c0*/  IMAD R145, R145, c[0x0][0x1c0], RZ ;  /* 0x0000700091917a24 */ /* 0x000fe400078e02ff */
[----:B------:R-:W-:Y:S02]  /*71d0*/  IMAD R146, R146, c[0x0][0x1c0], RZ ;  /* 0x0000700092927a24 */ /* 0x000fe400078e02ff */
[----:B------:R-:W-:Y:S02]  /*71e0*/  IMAD.SHL.U32 R145, R145, 0x20, RZ ;  /* 0x0000002091917824 */ /* 0x000fe400078e00ff */
[----:B------:R-:W-:Y:S02]  /*71f0*/  IMAD R146, R146, 0x18, RZ ;  /* 0x0000001892927824 */ /* 0x000fe400078e02ff */
[----:B------:R-:W-:Y:S01]  /*7200*/  IMAD R144, R144, 0x28, RZ ;  /* 0x0000002890907824 */ /* 0x000fe200078e02ff */
[CC--:B------:R-:W-:Y:S02]  /*7210*/  LEA R30, P0, R145.reuse, R32.reuse, 0x2 ;  /* 0x00000020911e7211 */ /* 0x0c0fe400078010ff */
[-C--:B------:R-:W-:Y:S02]  /*7220*/  LEA R132, P1, R146, R32.reuse, 0x2 ;  /* 0x0000002092847211 */ /* 0x080fe400078210ff */
[-C--:B------:R-:W-:Y:S02]  /*7230*/  LEA R28, P2, R144, R32.reuse, 0x2 ;  /* 0x00000020901c7211 */ /* 0x080fe400078410ff */
[-C--:B------:R-:W-:Y:S01]  /*7240*/  LEA.HI.X.SX32 R133, R146, R33.reuse, 0x2, P1 ;  /* 0x0000002192857211 */ /* 0x080fe200008f16ff */
[----:B------:R-:W-:Y:S01]  /*7250*/  IMAD.MOV.U32 R146, RZ, RZ, c[0x0][0x22c] ;  /* 0x00008b00ff927624 */ /* 0x000fe200078e00ff */
[CC--:B------:R-:W-:Y:S02]  /*7260*/  LEA R4, P1, R0.reuse, R32.reuse, 0x2 ;  /* 0x0000002000047211 */ /* 0x0c0fe400078210ff */
[-C--:B------:R-:W-:Y:S01]  /*7270*/  LEA.HI.X.SX32 R31, R145, R33.reuse, 0x2, P0 ;  /* 0x00000021911f7211 */ /* 0x080fe200000f16ff */
[----:B------:R3:W-:Y:S01]  /*7280*/  RED.E.ADD.F32.FTZ.RN.STRONG.GPU [R132.64], R7 ;  /* 0x000000078400798e */ /* 0x0007e2000c10e786 */
[-C--:B------:R-:W-:Y:S01]  /*7290*/  LEA.HI.X.SX32 R5, R0, R33.reuse, 0x2, P1 ;  /* 0x0000002100057211 */ /* 0x080fe200008f16ff */
[----:B------:R-:W-:Y:S01]  /*72a0*/  IMAD R146, R146, c[0x0][0x1c0], RZ ;  /* 0x0000700092927a24 */ /* 0x000fe200078e02ff */
[-C--:B------:R-:W-:Y:S01]  /*72b0*/  LEA.HI.X.SX32 R29, R144, R33.reuse, 0x2, P2 ;  /* 0x00000021901d7211 */ /* 0x080fe200010f16ff */
[----:B------:R-:W4:Y:S01]  /*72c0*/  LDL R0, [R1+0x20] ;  /* 0x0000200001007983 */ /* 0x000f220000100800 */
[----:B------:R-:W-:Y:S01]  /*72d0*/  IMAD.MOV.U32 R144, RZ, RZ, c[0x0][0x22c] ;  /* 0x00008b00ff907624 */ /* 0x000fe200078e00ff */
[-C--:B-1----:R-:W-:Y:S01]  /*72e0*/  LEA R6, P0, R147, R32.reuse, 0x2 ;  /* 0x0000002093067211 */ /* 0x082fe200078010ff */
[----:B------:R-:W-:Y:S01]  /*72f0*/  IMAD.MOV.U32 R145, RZ, RZ, c[0x0][0x22c] ;  /* 0x00008b00ff917624 */ /* 0x000fe200078e00ff */
[----:B------:R1:W-:Y:S01]  /*7300*/  RED.E.ADD.F32.FTZ.RN.STRONG.GPU [R30.64], R8 ;  /* 0x000000081e00798e */ /* 0x0003e2000c10e786 */
[----:B------:R-:W-:Y:S02]  /*7310*/  IMAD R144, R144, c[0x0][0x1c0], RZ ;  /* 0x0000700090907a24 */ /* 0x000fe400078e02ff */
[----:B------:R-:W-:Y:S01]  /*7320*/  IMAD.SHL.U32 R146, R146, 0x10, RZ ;  /* 0x0000001092927824 */ /* 0x000fe200078e00ff */
[----:B------:R1:W-:Y:S01]  /*7330*/  RED.E.ADD.F32.FTZ.RN.STRONG.GPU [R28.64], R9 ;  /* 0x000000091c00798e */ /* 0x0003e2000c10e786 */
[----:B------:R-:W-:Y:S02]  /*7340*/  IMAD.SHL.U32 R144, R144, 0x10, RZ ;  /* 0x0000001090907824 */ /* 0x000fe400078e00ff */
[----:B------:R-:W-:Y:S01]  /*7350*/  IMAD R145, R145, c[0x0][0x1c0], RZ ;  /* 0x0000700091917a24 */ /* 0x000fe200078e02ff */
[----:B------:R1:W-:Y:S01]  /*7360*/  RED.E.ADD.F32.FTZ.RN.STRONG.GPU [R4.64], R10 ;  /* 0x0000000a0400798e */ /* 0x0003e2000c10e786 */
[----:B------:R-:W-:Y:S02]  /*7370*/  IADD3 R141, R146, 0x20, RZ ;  /* 0x00000020928d7810 */ /* 0x000fe40007ffe0ff */
[----:B------:R-:W-:Y:S01]  /*7380*/  IADD3 R140, R144, 0x20, RZ ;  /* 0x00000020908c7810 */ /* 0x000fe20007ffe0ff */
[----:B------:R-:W-:Y:S01]  /*7390*/  IMAD.SHL.U32 R145, R145, 0x8, RZ ;  /* 0x0000000891917824 */ /* 0x000fe200078e00ff */
[----:B------:R-:W-:Y:S03]  /*73a0*/  IADD3 R144, R146, 0x20, RZ ;  /* 0x0000002092907810 */ /* 0x000fe60007ffe0ff */
[C---:B------:R-:W-:Y:S02]  /*73b0*/  IMAD.IADD R141, R145.reuse, 0x1, R141 ;  /* 0x00000001918d7824 */ /* 0x040fe400078e028d */
[----:B------:R-:W-:Y:S01]  /*73c0*/  IMAD.IADD R144, R145, 0x1, R144 ;  /* 0x0000000191907824 */ /* 0x000fe200078e0290 */
[----:B---3--:R-:W3:Y:S01]  /*73d0*/  LDL R132, [R1+0x18] ;  /* 0x0000180001847983 */ /* 0x008ee20000100800 */
[-C--:B------:R-:W-:Y:S01]  /*73e0*/  LEA.HI.X.SX32 R7, R147, R33.reuse, 0x2, P0 ;  /* 0x0000002193077211 */ /* 0x080fe200000f16ff */
[----:B------:R-:W-:Y:S01]  /*73f0*/  IMAD.IADD R141, R145, 0x1, R141 ;  /* 0x00000001918d7824 */ /* 0x000fe200078e028d */
[C---:B------:R-:W-:Y:S03]  /*7400*/  IADD3 R133, R143.reuse, 0x40, RZ ;  /* 0x000000408f857810 */ /* 0x040fe60007ffe0ff */
[----:B------:R1:W-:Y:S02]  /*7410*/  RED.E.ADD.F32.FTZ.RN.STRONG.GPU [R6.64], R11 ;  /* 0x0000000b0600798e */ /* 0x0003e4000c10e786 */
[C---:B-1----:R-:W-:Y:S01]  /*7420*/  IADD3 R30, R143.reuse, 0x40, RZ ;  /* 0x000000408f1e7810 */ /* 0x042fe20007ffe0ff */
[----:B------:R-:W-:Y:S01]  /*7430*/  IMAD.IADD R133, R142, 0x1, R133 ;  /* 0x000000018e857824 */ /* 0x000fe200078e0285 */
[----:B------:R1:W-:Y:S01]  /*7440*/  RED.E.ADD.F32.FTZ.RN.STRONG.GPU [R32.64+0x80], R12 ;  /* 0x0000800c2000798e */ /* 0x0003e2000c10e786 */
[----:B------:R-:W-:Y:S02]  /*7450*/  IADD3 R31, R143, 0x40, RZ ;  /* 0x000000408f1f7810 */ /* 0x000fe40007ffe0ff */
[-C--:B------:R-:W-:Y:S01]  /*7460*/  LEA R28, P1, R144, R32.reuse, 0x2 ;  /* 0x00000020901c7211 */ /* 0x080fe200078210ff */
[----:B------:R1:W-:Y:S01]  /*7470*/  RED.E.ADD.F32.FTZ.RN.STRONG.GPU [R34.64+0x80], R13 ;  /* 0x0000800d2200798e */ /* 0x0003e2000c10e786 */
[----:B------:R-:W-:Y:S01]  /*7480*/  IMAD.IADD R30, R142, 0x1, R30 ;  /* 0x000000018e1e7824 */ /* 0x000fe200078e021e */
[-C--:B------:R-:W-:Y:S01]  /*7490*/  LEA R4, P0, R140, R32.reuse, 0x2 ;  /* 0x000000208c047211 */ /* 0x080fe200078010ff */
[----:B------:R-:W-:Y:S01]  /*74a0*/  IMAD.IADD R31, R142, 0x1, R31 ;  /* 0x000000018e1f7824 */ /* 0x000fe200078e021f */
[-C--:B------:R-:W-:Y:S01]  /*74b0*/  LEA.HI.X.SX32 R29, R144, R33.reuse, 0x2, P1 ;  /* 0x00000021901d7211 */ /* 0x080fe200008f16ff */
[----:B------:R-:W-:Y:S01]  /*74c0*/  IMAD.IADD R133, R142, 0x1, R133 ;  /* 0x000000018e857824 */ /* 0x000fe200078e0285 */
[-C--:B------:R-:W-:Y:S01]  /*74d0*/  LEA.HI.X.SX32 R5, R140, R33.reuse, 0x2, P0 ;  /* 0x000000218c057211 */ /* 0x080fe200000f16ff */
[----:B------:R-:W-:Y:S01]  /*74e0*/  IMAD.IADD R30, R142, 0x1, R30 ;  /* 0x000000018e1e7824 */ /* 0x000fe200078e021e */
[----:B------:R-:W-:Y:S01]  /*74f0*/  IADD3 R140, R146, 0x20, RZ ;  /* 0x00000020928c7810 */ /* 0x000fe20007ffe0ff */
[----:B------:R-:W-:Y:S01]  /*7500*/  IMAD.IADD R133, R142, 0x1, R133 ;  /* 0x000000018e857824 */ /* 0x000fe200078e0285 */
[-C--:B------:R-:W-:Y:S01]  /*7510*/  LEA R10, P0, R141, R32.reuse, 0x2 ;  /* 0x000000208d0a7211 */ /* 0x080fe200078010ff */
[----:B------:R1:W-:Y:S02]  /*7520*/  RED.E.ADD.F32.FTZ.RN.STRONG.GPU [R4.64], R14 ;  /* 0x0000000e0400798e */ /* 0x0003e4000c10e786 */
[C---:B------:R-:W-:Y:S02]  /*7530*/  IMAD.IADD R140, R145.reuse, 0x1, R140 ;  /* 0x00000001918c7824 */ /* 0x040fe400078e028c */
[----:B------:R1:W-:Y:S02]  /*7540*/  RED.E.ADD.F32.FTZ.RN.STRONG.GPU [R28.64], R15 ;  /* 0x0000000f1c00798e */ /* 0x0003e4000c10e786 */
[----:B------:R-:W-:Y:S01]  /*7550*/  IMAD.IADD R140, R145, 0x1, R140 ;  /* 0x00000001918c7824 */ /* 0x000fe200078e028c */
[-C--:B------:R-:W-:Y:S03]  /*7560*/  LEA.HI.X.SX32 R11, R141, R33.reuse, 0x2, P0 ;  /* 0x000000218d0b7211 */ /* 0x080fe600000f16ff */
[----:B------:R-:W-:Y:S01]  /*7570*/  IMAD.IADD R140, R145, 0x1, R140 ;  /* 0x00000001918c7824 */ /* 0x000fe200078e028c */
[CC--:B-1----:R-:W-:Y:S01]  /*7580*/  LEA R12, P4, R31.reuse, R32.reuse, 0x2 ;  /* 0x000000201f0c7211 */ /* 0x0c2fe200078810ff */
[----:B------:R1:W-:Y:S03]  /*7590*/  RED.E.ADD.F32.FTZ.RN.STRONG.GPU [R10.64], R16 ;  /* 0x000000100a00798e */ /* 0x0003e6000c10e786 */
[CC--:B------:R-:W-:Y:S02]  /*75a0*/  LEA R8, P2, R140.reuse, R32.reuse, 0x2 ;  /* 0x000000208c087211 */ /* 0x0c0fe400078410ff */
[-C--:B------:R-:W-:Y:S02]  /*75b0*/  LEA.HI.X.SX32 R13, R31, R33.reuse, 0x2, P4 ;  /* 0x000000211f0d7211 */ /* 0x080fe400020f16ff */
[-C--:B------:R-:W-:Y:S02]  /*75c0*/  LEA.HI.X.SX32 R9, R140, R33.reuse, 0x2, P2 ;  /* 0x000000218c097211 */ /* 0x080fe400010f16ff */
[----:B------:R-:W-:Y:S04]  /*75d0*/  LDSM.16.MT88.4 R140, [R3+0x1c00] ;  /* 0x001c0000038c783b */ /* 0x000fe80000004200 */
[----:B------:R1:W-:Y:S01]  /*75e0*/  RED.E.ADD.F32.FTZ.RN.STRONG.GPU [R8.64], R17 ;  /* 0x000000110800798e */ /* 0x0003e2000c10e786 */
[CC--:B------:R-:W-:Y:S04]  /*75f0*/  LEA R14, P5, R134.reuse, R32.reuse, 0x2 ;  /* 0x00000020860e7211 */ /* 0x0c0fe800078a10ff */
[-C--:B------:R-:W-:Y:S02]  /*7600*/  LEA.HI.X.SX32 R15, R134, R33.reuse, 0x2, P5 ;  /* 0x00000021860f7211 */ /* 0x080fe400028f16ff */
[CC--:B-1----:R-:W-:Y:S04]  /*7610*/  LEA R10, P3, R30.reuse, R32.reuse, 0x2 ;  /* 0x000000201e0a7211 */ /* 0x0c2fe800078610ff */
[-C--:B------:R-:W-:Y:S02]  /*7620*/  LEA.HI.X.SX32 R11, R30, R33.reuse, 0x2, P3 ;  /* 0x000000211e0b7211 */ /* 0x080fe400018f16ff */
[----:B------:R-:W-:Y:S01]  /*7630*/  LDSM.16.MT88.4 R28, [R3+0x2000] ;  /* 0x00200000031c783b */ /* 0x000fe20000004200 */
[CC--:B------:R-:W-:Y:S04]  /*7640*/  LEA R8, P2, R133.reuse, R32.reuse, 0x2 ;  /* 0x0000002085087211 */ /* 0x0c0fe800078410ff */
        /* <DEDUP_REMOVED lines=261> */
.L_x_151:
        /* <DEDUP_REMOVED lines=18> */
.L_x_152:
        /* <DEDUP_REMOVED lines=55> */
.L_x_154:
[----:B------:R-:W-:Y:S05]  /*8b30*/  BSYNC B0 ;  /* 0x0000000000007941 */ /* 0x000fea0003800000 */
.L_x_153:
        /* <DEDUP_REMOVED lines=20> */
.L_x_156:
[----:B------:R-:W-:Y:S05]  /*8c80*/  BSYNC B0 ;  /* 0x0000000000007941 */ /* 0x000fea0003800000 */
.L_x_155:
        /* <DEDUP_REMOVED lines=29> */
.L_x_158:
[----:B------:R-:W-:Y:S05]  /*8e60*/  BSYNC B0 ;  /* 0x0000000000007941 */ /* 0x000fea0003800000 */
.L_x_157:
        /* <DEDUP_REMOVED lines=18> */
.L_x_134:
        /* <DEDUP_REMOVED lines=20> */
.L_x_160:
        /* <DEDUP_REMOVED lines=18> */
.L_x_161:
        /* <DEDUP_REMOVED lines=41> */
.L_x_163:
[----:B-1----:R-:W-:Y:S05]  /*9480*/  BSYNC B0 ;  /* 0x0000000000007941 */ /* 0x002fea0003800000 */
.L_x_162:
        /* <DEDUP_REMOVED lines=19> */
.L_x_165:
[----:B------:R-:W-:Y:S05]  /*95c0*/  BSYNC B0 ;  /* 0x0000000000007941 */ /* 0x000fea0003800000 */
.L_x_164:
        /* <DEDUP_REMOVED lines=29> */
.L_x_167:
[----:B------:R-:W-:Y:S05]  /*97a0*/  BSYNC B0 ;  /* 0x0000000000007941 */ /* 0x000fea0003800000 */
.L_x_166:
        /* <DEDUP_REMOVED lines=16> */
.L_x_159:
[----:B------:R-:W-:Y:S05]  /*98b0*/  BSYNC B1 ;  /* 0x0000000000017941 */ /* 0x000fea0003800000 */
.L_x_129:
        /* <DEDUP_REMOVED lines=11> */
.L_x_168:
[----:B------:R-:W-:Y:S05]  /*9970*/  EXIT ;  /* 0x000000000000794d */ /* 0x000fea0003800000 */
.L_x_170:
        /* <DEDUP_REMOVED lines=16> */
.L_x_1278:


//--------------------- .text._ZN5flash44flash_bwd_dq_dk_dv_loop_seqk_parallel_kernelI23Flash_bwd_kernel_traitsILi96ELi64ELi128ELi8ELi2ELi4ELi4ELb1ELb0EN7cutlass10bfloat16_tE19Flash_kernel_traitsILi96ELi64ELi128ELi8ES3_EELb0ELb0ELb1ELb0ELb0ELb1ELb0EEEvNS_16Flash_bwd_paramsE --------------------------
	.section	.text._ZN5flash44flash_bwd_dq_dk_dv_loop_seqk_parallel_kernelI23Flash_bwd_kernel_traitsILi96ELi64ELi128ELi8ELi2ELi4ELi4ELb1ELb0EN7cutlass10bfloat16_tE19Flash_kernel_traitsILi96ELi64ELi128ELi8ES3_EELb0ELb0ELb1ELb0ELb0ELb1ELb0EEEvNS_16Flash_bwd_paramsE,"ax",@progbits
	.sectioninfo	@"SHI_REGISTERS=255"
	.align	128
        .global         _ZN5flash44flash_bwd_dq_dk_dv_loop_seqk_parallel_kernelI23Flash_bwd_kernel_traitsILi96ELi64ELi128ELi8ELi2ELi4ELi4ELb1ELb0EN7cutlass10bfloat16_tE19Flash_kernel_traitsILi96ELi64ELi128ELi8ES3_EELb0ELb0ELb1ELb0ELb0ELb1ELb0EEEvNS_16Flash_bwd_paramsE
        .type           _ZN5flash44flash_bwd_dq_dk_dv_loop_seqk_parallel_kernelI23Flash_bwd_kernel_traitsILi96ELi64ELi128ELi8ELi2ELi4ELi4ELb1ELb0EN7cutlass10bfloat16_tE19Flash_kernel_traitsILi96ELi64ELi128ELi8ES3_EELb0ELb0ELb1ELb0ELb0ELb1ELb0EEEvNS_16Flash_bwd_paramsE,@function
        .size           _ZN5flash44flash_bwd_dq_dk_dv_loop_seqk_parallel_kernelI23Flash_bwd_kernel_traitsILi96ELi64ELi128ELi8ELi2ELi4ELi4ELb1ELb0EN7cutlass10bfloat16_tE19Flash_kernel_traitsILi96ELi64ELi128ELi8ES3_EELb0ELb0ELb1ELb0ELb0ELb1ELb0EEEvNS_16Flash_bwd_paramsE,(.L_x_1279 - _ZN5flash44flash_bwd_dq_dk_dv_loop_seqk_parallel_kernelI23Flash_bwd_kernel_traitsILi96ELi64ELi128ELi8ELi2ELi4ELi4ELb1ELb0EN7cutlass10bfloat16_tE19Flash_kernel_traitsILi96ELi64ELi128ELi8ES3_EELb0ELb0ELb1ELb0ELb0ELb1ELb0EEEvNS_16Flash_bwd_paramsE)
        .other          _ZN5flash44flash_bwd_dq_dk_dv_loop_seqk_parallel_kernelI23Flash_bwd_kernel_traitsILi96ELi64ELi128ELi8ELi2ELi4ELi4ELb1ELb0EN7cutlass10bfloat16_tE19Flash_kernel_traitsILi96ELi64ELi128ELi8ES3_EELb0ELb0ELb1ELb0ELb0ELb1ELb0EEEvNS_16Flash_bwd_paramsE,@"STO_CUDA_ENTRY STV_DEFAULT"
_ZN5flash44flash_bwd_dq_dk_dv_loop_seqk_parallel_kernelI23Flash_bwd_kernel_traitsILi96ELi64ELi128ELi8ELi2ELi4ELi4ELb1ELb0EN7cutlass10bfloat16_tE19Flash_kernel_traitsILi96ELi64ELi128ELi8ES3_EELb0ELb0ELb1ELb0ELb0ELb1ELb0EEEvNS_16Flash_bwd_paramsE:
.text._ZN5flash44flash_bwd_dq_dk_dv_loop_seqk_parallel_kernelI23Flash_bwd_kernel_traitsILi96ELi64ELi128ELi8ELi2ELi4ELi4ELb1ELb0EN7cutlass10bfloat16_tE19Flash_kernel_traitsILi96ELi64ELi128ELi8ES3_EELb0ELb0ELb1ELb0ELb0ELb1ELb0EEEvNS_16Flash_bwd_paramsE:
        /* <DEDUP_REMOVED lines=24> */
[----:B------:R-:W-:Y:S01]  /*0180*/  UIMAD.WIDE UR36, UR47, UR36, URZ ;  /* 0x000000242f2472a5 */ /* 0x000fe2000f8e023f */
[----:B------:R-:W4:Y:S01]  /*0190*/  S2UR UR61, SR_CTAID.X ;  /* 0x00000000003d79c3 */ /* 0x000f220000002500 */
        /* <DEDUP_REMOVED lines=10> */
[-C--:B------:R-:W-:Y:S01]  /*0240*/  LEA.HI R13, R20, R21.reuse, RZ, 0x4 ;  /* 0x00000015140d7211 */ /* 0x080fe200078f20ff */
[----:B---3--:R-:W-:Y:S01]  /*0250*/  UIMAD UR48, UR35, UR47, URZ ;  /* 0x0000002f233072a4 */ /* 0x008fe2000f8e023f */
[----:B------:R-:W-:Y:S01]  /*0260*/  SHF.R.S32.HI R4, RZ, 0x3, R16 ;  /* 0x00000003ff047819 */ /* 0x000fe20000011410 */
[----:B------:R-:W-:Y:S01]  /*0270*/  UIMAD UR47, UR47, UR12, URZ ;  /* 0x0000000c2f2f72a4 */ /* 0x000fe2000f8e023f */
[----:B------:R-:W-:Y:S01]  /*0280*/  LOP3.LUT R3, R5, 0xfffffffc, RZ, 0xc0, !PT ;  /* 0xfffffffc05037812 */ /* 0x000fe200078ec0ff */
[----:B------:R-:W-:Y:S01]  /*0290*/  UIMAD UR56, UR8, UR6, UR56 ;  /* 0x00000006083872a4 */ /* 0x000fe2000f8e0238 */
[--C-:B------:R-:W-:Y:S01]  /*02a0*/  SHF.R.S32.HI R0, RZ, 0x2, R5.reuse ;  /* 0x00000002ff007819 */ /* 0x100fe20000011405 */
[----:B------:R-:W-:Y:S01]  /*02b0*/  IMAD.SHL.U32 R4, R4, 0x40, RZ ;  /* 0x0000004004047824 */ /* 0x000fe200078e00ff */
[----:B------:R-:W-:Y:S01]  /*02c0*/  SHF.R.S32.HI R2, RZ, 0x1f, R5 ;  /* 0x0000001fff027819 */ /* 0x000fe20000011405 */
[----:B------:R-:W-:Y:S01]  /*02d0*/  IMAD.IADD R18, R21, 0x1, -R3 ;  /* 0x0000000115127824 */ /* 0x000fe200078e0a03 */
[----:B------:R-:W-:Y:S01]  /*02e0*/  SHF.R.S32.HI R10, RZ, 0x4, R13 ;  /* 0x00000004ff0a7819 */ /* 0x000fe2000001140d */
[----:B------:R-:W-:Y:S01]  /*02f0*/  UIMAD UR53, UR7, UR31, URZ ;  /* 0x0000001f073572a4 */ /* 0x000fe2000f8e023f */
[----:B------:R-:W-:Y:S01]  /*0300*/  LEA.HI R11, R20, R21, RZ, 0x5 ;  /* 0x00000015140b7211 */ /* 0x000fe200078f28ff */
[----:B------:R-:W-:Y:S01]  /*0310*/  UIMAD UR6, UR31, UR11, UR35 ;  /* 0x0000000b1f0672a4 */ /* 0x000fe2000f8e0223 */
[----:B------:R-:W-:Y:S01]  /*0320*/  LEA.HI R3, R2, R0, RZ, 0x3 ;  /* 0x0000000002037211 */ /* 0x000fe200078f18ff */
[----:B------:R-:W-:Y:S01]  /*0330*/  @!UP5 UIMAD UR7, UR31, UR13, UR35 ;  /* 0x0000000d1f07d2a4 */ /* 0x000fe2000f8e0223 */
[----:B------:R-:W-:Y:S01]  /*0340*/  LEA.HI R7, R13, R10, RZ, 0x1 ;  /* 0x0000000a0d077211 */ /* 0x000fe200078f08ff */
[----:B------:R-:W-:Y:S01]  /*0350*/  USHF.L.U32 UR46, UR47, 0x6, URZ ;  /* 0x000000062f2e7899 */ /* 0x000fe2000800063f */
[----:B------:R-:W-:Y:S01]  /*0360*/  LOP3.LUT R6, R11, 0xffffffe0, RZ, 0xc0, !PT ;  /* 0xffffffe00b067812 */ /* 0x000fe200078ec0ff */
[----:B------:R-:W-:Y:S01]  /*0370*/  ULDC UR50, c[0x0][0x214] ;  /* 0x0000850000327ab9 */ /* 0x000fe20000000800 */
[----:B------:R-:W-:Y:S01]  /*0380*/  LEA.HI R5, R5, R0, RZ, 0x1 ;  /* 0x0000000005057211 */ /* 0x000fe200078f08ff */
[----:B------:R-:W-:Y:S01]  /*0390*/  ULDC UR57, c[0x0][0x1c8] ;  /* 0x0000720000397ab9 */ /* 0x000fe20000000800 */
[----:B------:R-:W-:Y:S01]  /*03a0*/  LOP3.LUT R2, R4, 0xc0, RZ, 0xc0, !PT ;  /* 0x000000c004027812 */ /* 0x000fe200078ec0ff */
[----:B------:R-:W-:Y:S01]  /*03b0*/  IMAD.IADD R6, R21, 0x1, -R6 ;  /* 0x0000000115067824 */ /* 0x000fe200078e0a06 */
[----:B------:R-:W-:Y:S01]  /*03c0*/  LOP3.LUT R3, R3, 0xfffffff8, RZ, 0xc0, !PT ;  /* 0xfffffff803037812 */ /* 0x000fe200078ec0ff */
[----:B------:R-:W-:Y:S01]  /*03d0*/  ULDC.U8 UR10, c[0x0][0x3d0] ;  /* 0x0000f400000a7ab9 */ /* 0x000fe20000000000 */
[----:B------:R-:W-:Y:S01]  /*03e0*/  LOP3.LUT R4, R7, 0xfffffffe, RZ, 0xc0, !PT ;  /* 0xfffffffe07047812 */ /* 0x000fe200078ec0ff */
[----:B------:R-:W-:Y:S01]  /*03f0*/  IMAD.SHL.U32 R7, R18, 0x8, RZ ;  /* 0x0000000812077824 */ /* 0x000fe200078e00ff */
[----:B------:R-:W-:Y:S01]  /*0400*/  LOP3.LUT R5, R5, 0x7fffffe, RZ, 0xc0, !PT ;  /* 0x07fffffe05057812 */ /* 0x000fe200078ec0ff */
[----:B------:R-:W-:Y:S01]  /*0410*/  IMAD.IADD R9, R0, 0x1, -R3 ;  /* 0x0000000100097824 */ /* 0x000fe200078e0a03 */
[----:B------:R-:W-:Y:S01]  /*0420*/  SHF.R.U32.HI R3, RZ, 0x3, R2 ;  /* 0x00000003ff037819 */ /* 0x000fe20000011602 */
[----:B------:R-:W-:Y:S01]  /*0430*/  IMAD.IADD R14, R10, 0x1, -R4 ;  /* 0x000000010a0e7824 */ /* 0x000fe200078e0a04 */
[----:B------:R-:W-:Y:S01]  /*0440*/  LOP3.LUT R4, R2, 0x18, R7, 0xf8, !PT ;  /* 0x0000001802047812 */ /* 0x000fe200078ef807 */
[----:B------:R-:W-:Y:S01]  /*0450*/  IMAD.IADD R8, R0, 0x1, -R5 ;  /* 0x0000000100087824 */ /* 0x000fe200078e0a05 */
[----:B------:R-:W-:Y:S01]  /*0460*/  SHF.R.S32.HI R5, RZ, 0x1f, R6 ;  /* 0x0000001fff057819 */ /* 0x000fe20000011406 */
[----:B------:R-:W-:Y:S01]  /*0470*/  ULDC UR51, c[0x0][0x224] ;  /* 0x0000890000337ab9 */ /* 0x000fe20000000800 */
[--C-:B------:R-:W-:Y:S01]  /*0480*/  SHF.R.S32.HI R0, RZ, 0x5, R11.reuse ;  /* 0x00000005ff007819 */ /* 0x100fe2000001140b */
[----:B------:R-:W-:Y:S01]  /*0490*/  @UP5 UIMAD UR55, UR31, UR50, URZ ;  /* 0x000000321f3752a4 */ /* 0x000fe2000f8e023f */
[----:B------:R-:W-:Y:S01]  /*04a0*/  SHF.R.S32.HI R2, RZ, 0x1f, R11 ;  /* 0x0000001fff027819 */ /* 0x000fe2000001140b */
[----:B------:R-:W-:Y:S01]  /*04b0*/  ULDC.64 UR4, c[0x0][0x118] ;  /* 0x0000460000047ab9 */ /* 0x000fe20000000a00 */
[----:B------:R-:W-:Y:S01]  /*04c0*/  LOP3.LUT R4, R4, R3, RZ, 0x3c, !PT ;  /* 0x0000000304047212 */ /* 0x000fe200078e3cff */
[----:B------:R-:W-:Y:S01]  /*04d0*/  ULDC UR41, c[0x0][0x2e8] ;  /* 0x0000ba0000297ab9 */ /* 0x000fe20000000800 */
[----:B------:R-:W-:Y:S01]  /*04e0*/  LEA.HI R22, R5, R6, RZ, 0x2 ;  /* 0x0000000605167211 */ /* 0x000fe200078f10ff */
[----:B------:R-:W-:Y:S01]  /*04f0*/  ULOP3.LUT UR57, UR35, UR57, URZ, 0x3c, !UPT ;  /* 0x0000003923397292 */ /* 0x000fe2000f8e3c3f */
[-C--:B------:R-:W-:Y:S01]  /*0500*/  LEA.HI R3, R11, R0.reuse, RZ, 0x1 ;  /* 0x000000000b037211 */ /* 0x080fe200078f08ff */
[----:B------:R-:W-:Y:S01]  /*0510*/  USHF.R.S32.HI UR58, URZ, 0x1f, UR35 ;  /* 0x0000001f3f3a7899 */ /* 0x000fe20008011423 */
[----:B------:R-:W-:Y:S01]  /*0520*/  LEA.HI R2, R2, R0, RZ, 0x2 ;  /* 0x0000000002027211 */ /* 0x000fe200078f10ff */
[----:B------:R-:W-:Y:S01]  /*0530*/  UISETP.NE.AND UP6, UPT, UR10, URZ, UPT ;  /* 0x0000003f0a00728c */ /* 0x000fe2000bfc5270 */
[----:B------:R-:W-:Y:S01]  /*0540*/  LOP3.LUT R5, R16, 0xfffffff8, RZ, 0xc0, !PT ;  /* 0xfffffff810057812 */ /* 0x000fe200078ec0ff */
[----:B------:R-:W-:Y:S01]  /*0550*/  USHF.R.S32.HI UR60, URZ, 0x1f, UR31 ;  /* 0x0000001f3f3c7899 */ /* 0x000fe2000801141f */
[----:B------:R-:W-:Y:S01]  /*0560*/  LOP3.LUT R3, R3, 0xfffffffe, RZ, 0xc0, !PT ;  /* 0xfffffffe03037812 */ /* 0x000fe200078ec0ff */
[----:B------:R-:W-:Y:S01]  /*0570*/  USHF.R.S32.HI UR59, URZ, 0x1f, UR35 ;  /* 0x0000001f3f3b7899 */ /* 0x000fe20008011423 */
[----:B------:R-:W-:Y:S01]  /*0580*/  LOP3.LUT R2, R2, 0xfffffffc, RZ, 0xc0, !PT ;  /* 0xfffffffc02027812 */ /* 0x000fe200078ec0ff */
[----:B------:R-:W-:Y:S01]  /*0590*/  IMAD.IADD R5, R21, 0x1, -R5 ;  /* 0x0000000115057824 */ /* 0x000fe200078e0a05 */
[----:B------:R-:W-:Y:S01]  /*05a0*/  LOP3.LUT P4, RZ, R9, 0x2, RZ, 0xc0, !PT ;  /* 0x0000000209ff7812 */ /* 0x000fe2000788c0ff */
[C---:B------:R-:W-:Y:S01]  /*05b0*/  IMAD.IADD R207, R0.reuse, 0x1, -R3 ;  /* 0x0000000100cf7824 */ /* 0x040fe200078e0a03 */
[----:B------:R-:W-:Y:S01]  /*05c0*/  UIMAD.WIDE.U32 UR42, UR36, UR44, URZ ;  /* 0x0000002c242a72a5 */ /* 0x000fe2000f8e003f */
[C---:B------:R-:W-:Y:S01]  /*05d0*/  IMAD.IADD R11, R0.reuse, 0x1, -R2 ;  /* 0x00000001000b7824 */ /* 0x040fe200078e0a02 */
[----:B------:R-:W-:Y:S01]  /*05e0*/  LEA.HI R6, R5, R5, RZ, 0x1 ;  /* 0x0000000505067211 */ /* 0x000fe200078f08ff */
[----:B------:R-:W-:Y:S01]  /*05f0*/  IMAD R0, R0, 0x8, R8 ;  /* 0x0000000800007824 */ /* 0x000fe200078e0208 */
[CC--:B------:R-:W-:Y:S01]  /*0600*/  LEA.HI R2, R20.reuse, R21.reuse, RZ, 0x6 ;  /* 0x0000001514027211 */ /* 0x0c0fe200078f30ff */
[----:B------:R-:W-:Y:S01]  /*0610*/  UIMAD UR52, UR37, UR44, URZ ;  /* 0x0000002c253472a4 */ /* 0x000fe2000f8e023f */
[----:B------:R-:W-:Y:S01]  /*0620*/  LEA.HI R8, R20, R21, RZ, 0x7 ;  /* 0x0000001514087211 */ /* 0x000fe200078f38ff */
[----:B------:R-:W-:Y:S01]  /*0630*/  IMAD.U32 R3, R0, 0x20, R4 ;  /* 0x0000002000037824 */ /* 0x000fe200078e0004 */
[----:B------:R-:W-:Y:S01]  /*0640*/  LOP3.LUT R0, R6, 0x3fffffe, RZ, 0xc0, !PT ;  /* 0x03fffffe06007812 */ /* 0x000fe200078ec0ff */
[----:B------:R-:W-:Y:S01]  /*0650*/  USHF.R.S32.HI UR54, URZ, 0x1f, UR48 ;  /* 0x0000001f3f367899 */ /* 0x000fe20008011430 */
[----:B------:R-:W-:Y:S01]  /*0660*/  SHF.R.S32.HI R12, RZ, 0x6, R2 ;  /* 0x00000006ff0c7819 */ /* 0x000fe20000011402 */
[----:B------:R-:W-:Y:S01]  /*0670*/  UIMAD UR51, UR6, UR51, URZ ;  /* 0x00000033063372a4 */ /* 0x000fe2000f8e023f */
[----:B------:R-:W-:Y:S01]  /*0680*/  LOP3.LUT R4, R13, 0xfffffff0, RZ, 0xc0, !PT ;  /* 0xfffffff00d047812 */ /* 0x000fe200078ec0ff */
[----:B------:R1:W-:Y:S01]  /*0690*/  STL [R1+0x1c], R3 ;  /* 0x00001c0301007387 */ /* 0x0003e20000100800 */
[----:B------:R-:W-:Y:S01]  /*06a0*/  @!UP5 UIMAD UR50, UR7, UR50, URZ ;  /* 0x000000320732d2a4 */ /* 0x000fe2000f8e023f */
[----:B------:R-:W-:Y:S01]  /*06b0*/  IMAD R2, R12, 0x4, R14 ;  /* 0x000000040c027824 */ /* 0x000fe200078e020e */
[----:B------:R-:W-:-:S02]  /*06c0*/  USHF.R.S32.HI UR49, URZ, 0x1f, UR46 ;  /* 0x0000001f3f317899 */ /* 0x000fc4000801142e */
[----:B------:R-:W-:Y:S01]  /*06d0*/  UMOV UR40, 0xffffd000 ;  /* 0xffffd00000287882 */ /* 0x000fe20000000000 */
[----:B-1----:R-:W-:Y:S02]  /*06e0*/  IMAD.IADD R3, R5, 0x1, -R0 ;  /* 0x0000000105037824 */ /* 0x002fe400078e0a00 */
[C---:B------:R-:W-:Y:S02]  /*06f0*/  IMAD.IADD R0, R21.reuse, 0x1, -R4 ;  /* 0x0000000115007824 */ /* 0x040fe400078e0a04 */
[----:B------:R-:W-:Y:S02]  /*0700*/  IMAD R19, R2, 0x8, R3 ;  /* 0x0000000802137824 */ /* 0x000fe400078e0203 */
[----:B------:R-:W-:Y:S01]  /*0710*/  IMAD.SHL.U32 R21, R21, 0x2, RZ ;  /* 0x0000000215157824 */ /* 0x000fe200078e00ff */
[----:B------:R-:W-:Y:S02]  /*0720*/  SHF.R.S32.HI R3, RZ, 0x1f, R0 ;  /* 0x0000001fff037819 */ /* 0x000fe40000011400 */
[----:B------:R-:W-:-:S02]  /*0730*/  LEA.HI R2, R0, R0, RZ, 0x1 ;  /* 0x0000000000027211 */ /* 0x000fc400078f08ff */
[----:B------:R-:W-:Y:S02]  /*0740*/  LEA.HI R10, R3, R0, RZ, 0x3 ;  /* 0x00000000030a7211 */ /* 0x000fe400078f18ff */
[----:B------:R-:W-:Y:S02]  /*0750*/  LOP3.LUT R4, R2, 0x7fffffe, RZ, 0xc0, !PT ;  /* 0x07fffffe02047812 */ /* 0x000fe400078ec0ff */
[----:B------:R-:W-:-:S03]  /*0760*/  LOP3.LUT R3, R10, 0xfffffff8, RZ, 0xc0, !PT ;  /* 0xfffffff80a037812 */ /* 0x000fc600078ec0ff */
[C---:B------:R-:W-:Y:S01]  /*0770*/  IMAD.IADD R17, R0.reuse, 0x1, -R4 ;  /* 0x0000000100117824 */ /* 0x040fe200078e0a04 */
[----:B------:R-:W-:Y:S01]  /*0780*/  LOP3.LUT R4, R9, 0x1, RZ, 0xc0, !PT ;  /* 0x0000000109047812 */ /* 0x000fe200078ec0ff */
[----:B------:R-:W-:Y:S01]  /*0790*/  IMAD.IADD R15, R0, 0x1, -R3 ;  /* 0x00000001000f7824 */ /* 0x000fe200078e0a03 */
[----:B------:R-:W-:Y:S01]  /*07a0*/  SHF.R.S32.HI R3, RZ, 0x1, R6 ;  /* 0x00000001ff037819 */ /* 0x000fe20000011406 */
[----:B------:R-:W-:Y:S01]  /*07b0*/  IMAD.SHL.U32 R0, R5, 0x40, RZ ;  /* 0x0000004005007824 */ /* 0x000fe200078e00ff */
[--C-:B------:R-:W-:Y:S02]  /*07c0*/  SHF.R.S32.HI R6, RZ, 0x1, R2.reuse ;  /* 0x00000001ff067819 */ /* 0x100fe40000011402 */
[----:B------:R-:W-:Y:S02]  /*07d0*/  SHF.R.S32.HI R2, RZ, 0x1f, R2 ;  /* 0x0000001fff027819 */ /* 0x000fe40000011402 */
[----:B------:R-:W-:Y:S01]  /*07e0*/  LOP3.LUT R5, R0, 0x1c0, RZ, 0xc0, !PT ;  /* 0x000001c000057812 */ /* 0x000fe200078ec0ff */
[----:B------:R-:W-:Y:S01]  /*07f0*/  IMAD.SHL.U32 R0, R11, 0x10, RZ ;  /* 0x000000100b007824 */ /* 0x000fe200078e00ff */
[C---:B------:R-:W-:Y:S01]  /*0800*/  LOP3.LUT P6, RZ, R3.reuse, 0x2, RZ, 0xc0, !PT ;  /* 0x0000000203ff7812 */ /* 0x040fe200078cc0ff */
[----:B------:R-:W-:Y:S01]  /*0810*/  IMAD.SHL.U32 R3, R3, 0x40, RZ ;  /* 0x0000004003037824 */ /* 0x000fe200078e00ff */
[----:B------:R-:W-:-:S02]  /*0820*/  ISETP.NE.U32.AND P5, PT, R4, 0x1, PT ;  /* 0x000000010400780c */ /* 0x000fc40003fa5070 */
[----:B------:R-:W-:Y:S02]  /*0830*/  LEA.HI R4, R2, R6, RZ, 0x2 ;  /* 0x0000000602047211 */ /* 0x000fe400078f10ff */
[----:B------:R-:W-:Y:S02]  /*0840*/  LOP3.LUT R2, R5, 0x30, R0, 0xf8, !PT ;  /* 0x0000003005027812 */ /* 0x000fe400078ef800 */
[----:B------:R-:W-:Y:S02]  /*0850*/  LOP3.LUT R0, R3, 0xc0, RZ, 0xc0, !PT ;  /* 0x000000c003007812 */ /* 0x000fe400078ec0ff */
[--C-:B------:R-:W-:Y:S02]  /*0860*/  LOP3.LUT R3, R2, 0x8, R16.reuse, 0xf8, !PT ;  /* 0x0000000802037812 */ /* 0x100fe400078ef810 */
[----:B------:R-:W-:Y:S02]  /*0870*/  LOP3.LUT R2, R0, 0x8, R16, 0xf8, !PT ;  /* 0x0000000800027812 */ /* 0x000fe400078ef810 */
[----:B------:R-:W-:-:S02]  /*0880*/  SHF.R.U32.HI R0, RZ, 0x3, R0 ;  /* 0x00000003ff007819 */ /* 0x000fc40000011600 */
[----:B------:R-:W-:Y:S02]  /*0890*/  LOP3.LUT R4, R4, 0xfffffffc, RZ, 0xc0, !PT ;  /* 0xfffffffc04047812 */ /* 0x000fe400078ec0ff */
[----:B------:R-:W-:Y:S01]  /*08a0*/  LOP3.LUT R198, R2, R0, RZ, 0x3c, !PT ;  /* 0x0000000002c67212 */ /* 0x000fe200078e3cff */
[C---:B------:R-:W-:Y:S01]  /*08b0*/  IMAD.SHL.U32 R2, R9.reuse, 0x40, RZ ;  /* 0x0000004009027824 */ /* 0x040fe200078e00ff */
[----:B------:R-:W-:Y:S01]  /*08c0*/  SHF.R.U32.HI R0, RZ, 0x3, R5 ;  /* 0x00000003ff007819 */ /* 0x000fe20000011605 */
[----:B------:R-:W-:Y:S01]  /*08d0*/  IMAD.IADD R13, R6, 0x1, -R4 ;  /* 0x00000001060d7824 */ /* 0x000fe200078e0a04 */
[----:B------:R-:W-:Y:S01]  /*08e0*/  LEA.HI R5, R9, R9, RZ, 0x1 ;  /* 0x0000000909057211 */ /* 0x000fe200078f08ff */
[----:B------:R-:W-:Y:S01]  /*08f0*/  IMAD.SHL.U32 R6, R18, 0x2, RZ ;  /* 0x0000000212067824 */ /* 0x000fe200078e00ff */
[----:B------:R-:W-:Y:S01]  /*0900*/  LOP3.LUT R16, R3, R0, RZ, 0x3c, !PT ;  /* 0x0000000003107212 */ /* 0x000fe200078e3cff */
[----:B------:R-:W-:Y:S01]  /*0910*/  IMAD.U32 R198, R19, 0x20, R198 ;  /* 0x0000002013c67824 */ /* 0x000fe200078e00c6 */
[----:B------:R-:W-:-:S02]  /*0920*/  LOP3.LUT R0, R5, 0x3fffffe, RZ, 0xc0, !PT ;  /* 0x03fffffe05007812 */ /* 0x000fc400078ec0ff */
[----:B------:R-:W-:Y:S02]  /*0930*/  LOP3.LUT R2, R2, 0x1c0, RZ, 0xc0, !PT ;  /* 0x000001c002027812 */ /* 0x000fe400078ec0ff */
[----:B------:R-:W-:Y:S01]  /*0940*/  SHF.R.S32.HI R3, RZ, 0x3, R10 ;  /* 0x00000003ff037819 */ /* 0x000fe2000001140a */
[----:B------:R-:W-:Y:S01]  /*0950*/  IMAD.IADD R7, R9, 0x1, -R0 ;  /* 0x0000000109077824 */ /* 0x000fe200078e0a00 */
[----:B------:R-:W-:Y:S01]  /*0960*/  SEL R197, R206, 0xffffffe0, !P6 ;  /* 0xffffffe0cec57807 */ /* 0x000fe20007000000 */
[----:B------:R-:W-:Y:S01]  /*0970*/  IMAD.SHL.U32 R0, R12, 0x20, RZ ;  /* 0x000000200c007824 */ /* 0x000fe200078e00ff */
[----:B------:R-:W-:Y:S01]  /*0980*/  SEL R214, R214, 0x10, !P5 ;  /* 0x00000010d6d67807 */ /* 0x000fe20006800000 */
[----:B------:R-:W-:Y:S02]  /*0990*/  IMAD R17, R3, 0x8, R17 ;  /* 0x0000000803117824 */ /* 0x000fe400078e0211 */
[C---:B------:R-:W-:Y:S01]  /*09a0*/  IMAD R201, R11.reuse, 0x2, R3 ;  /* 0x000000020bc97824 */ /* 0x040fe200078e0203 */
[----:B------:R-:W-:Y:S01]  /*09b0*/  LOP3.LUT R9, R0, 0x6, R21, 0xf8, !PT ;  /* 0x0000000600097812 */ /* 0x000fe200078ef815 */
[----:B------:R-:W-:Y:S01]  /*09c0*/  IMAD R197, R198, 0x2, R197 ;  /* 0x00000002c6c57824 */ /* 0x000fe200078e02c5 */
[----:B------:R-:W-:Y:S01]  /*09d0*/  LOP3.LUT R4, R2, 0x20, R0, 0xf8, !PT ;  /* 0x0000002002047812 */ /* 0x000fe200078ef800 */
[----:B------:R-:W-:Y:S01]  /*09e0*/  IMAD R0, R11, 0x200, R6 ;  /* 0x000002000b007824 */ /* 0x000fe200078e0206 */
[----:B------:R-:W-:Y:S01]  /*09f0*/  SHF.R.U32.HI R2, RZ, 0x3, R2 ;  /* 0x00000003ff027819 */ /* 0x000fe20000011602 */
[----:B------:R1:W-:Y:S01]  /*0a00*/  STL [R1+0x28], R9 ;  /* 0x0000280901007387 */ /* 0x0003e20000100800 */
[----:B------:R-:W-:-:S02]  /*0a10*/  IMAD.SHL.U32 R198, R198, 0x2, RZ ;  /* 0x00000002c6c67824 */ /* 0x000fc400078e00ff */
        /* <DEDUP_REMOVED lines=11> */
[----:B------:R-:W-:Y:S01]  /*0ad0*/  IMAD.U32 R4, RZ, RZ, UR14 ;  /* 0x0000000eff047e24 */ /* 0x000fe2000f8e00ff */
[----:B------:R-:W-:Y:S01]  /*0ae0*/  SHF.R.S32.HI R2, RZ, 0x7, R8 ;  /* 0x00000007ff027819 */ /* 0x000fe20000011408 */
[----:B------:R-:W-:-:S04]  /*0af0*/  IMAD.SHL.U32 R4, R14, 0x10, RZ ;  /* 0x000000100e047824 */ /* 0x000fc800078e00ff */
        /* <DEDUP_REMOVED lines=33> */
[----:B------:R-:W-:Y:S01]  /*0d10*/  IMAD.IADD R202, R201, 0x1, R202 ;  /* 0x00000001c9ca7824 */ /* 0x000fe200078e02ca */
[----:B------:R-:W-:Y:S01]  /*0d20*/  IADD3 R0, R11, -0x40, RZ ;  /* 0xffffffc00b007810 */ /* 0x000fe20007ffe0ff */
[----:B------:R-:W-:Y:S01]  /*0d30*/  STL [R1+0x8], R11 ;  /* 0x0000080b01007387 */ /* 0x000fe20000100800 */
[----:B------:R-:W-:-:S02]  /*0d40*/  IMAD.IADD R207, R207, 0x1, R5 ;  /* 0x00000001cfcf7824 */ /* 0x000fc400078e0205 */
[----:B------:R-:W-:Y:S01]  /*0d50*/  SHF.R.S32.HI R2, RZ, 0x1f, R0 ;  /* 0x0000001fff027819 */ /* 0x000fe20000011400 */
[--C-:B------:R-:W-:Y:S02]  /*0d60*/  IMAD.IADD R204, R201, 0x1, R203.reuse ;  /* 0x00000001c9cc7824 */ /* 0x100fe400078e02cb */
[----:B------:R-:W-:Y:S01]  /*0d70*/  IMAD.SHL.U32 R199, R207, 0x2, RZ ;  /* 0x00000002cfc77824 */ /* 0x000fe200078e00ff */
[C---:B------:R-:W-:Y:S01]  /*0d80*/  SHF.L.U64.HI R2, R0.reuse, 0x2, R2 ;  /* 0x0000000200027819 */ /* 0x040fe20000010202 */
[----:B------:R-:W-:Y:S02]  /*0d90*/  IMAD.SHL.U32 R0, R0, 0x4, RZ ;  /* 0x0000000400007824 */ /* 0x000fe400078e00ff */
[----:B------:R-:W-:Y:S02]  /*0da0*/  IMAD.IADD R214, R214, 0x1, R216 ;  /* 0x00000001d6d67824 */ /* 0x000fe400078e02d8 */
[----:B------:R1:W-:Y:S01]  /*0db0*/  STL [R1+0x24], R2 ;  /* 0x0000240201007387 */ /* 0x0003e20000100800 */
[----:B------:R-:W-:-:S02]  /*0dc0*/  IMAD.IADD R203, R202, 0x1, R203 ;  /* 0x00000001cacb7824 */ /* 0x000fc400078e02cb */
[----:B------:R-:W-:Y:S01]  /*0dd0*/  IMAD.IADD R200, R199, 0x1, R206 ;  /* 0x00000001c7c87824 */ /* 0x000fe200078e02ce */
[----:B------:R2:W-:Y:S04]  /*0de0*/  STL [R1+0x20], R0 ;  /* 0x0000200001007387 */ /* 0x0005e80000100800 */
[----:B------:R3:W-:Y:S01]  /*0df0*/  STL [R1+0xc], R4 ;  /* 0x00000c0401007387 */ /* 0x0007e20000100800 */
[----:B-1----:R-:W-:Y:S01]  /*0e00*/  IMAD.SHL.U32 R2, R3, 0x2, RZ ;  /* 0x0000000203027824 */ /* 0x002fe200078e00ff */
[C---:B--2---:R-:W-:Y:S02]  /*0e10*/  IADD3 R0, R4.reuse, 0x20, RZ ;  /* 0x0000002004007810 */ /* 0x044fe40007ffe0ff */
[----:B------:R-:W-:-:S05]  /*0e20*/  @P3 IADD3 R0, R4, -0x20, RZ ;  /* 0xffffffe004003810 */ /* 0x000fca0007ffe0ff */
[----:B----4-:R3:W-:Y:S02]  /*0e30*/  STL [R1+0x10], R0 ;  /* 0x0000100001007387 */ /* 0x0107e40000100800 */
.L_x_201:
        /* <DEDUP_REMOVED lines=53> */
.L_x_171:
        /* <DEDUP_REMOVED lines=67> */
.L_x_173:
        /* <DEDUP_REMOVED lines=18> */
.L_x_174:
[----:B------:R-:W-:Y:S01]  /*16e0*/  IABS R6, c[0x0][0x1c8] ;  /* 0x0000720000067a13 */ /* 0x000fe20000000000 */
[----:B------:R-:W-:Y:S01]  /*16f0*/  ULDC.64 UR10, c[0x0][0x370] ;  /* 0x0000dc00000a7ab9 */ /* 0x000fe20000000a00 */
[----:B------:R-:W-:Y:S01]  /*1700*/  ISETP.NE.AND P2, PT, RZ, c[0x0][0x1c8], PT ;  /* 0x00007200ff007a0c */ /* 0x000fe20003f45270 */
[----:B------:R-:W-:Y:S01]  /*1710*/  @UP3 UIMAD.WIDE.U32 UR8, UR18, UR10, URZ ;  /* 0x0000000a120832a5 */ /* 0x000fe2000f8e003f */
[----:B------:R-:W1:Y:S01]  /*1720*/  I2F.RP R4, R6 ;  /* 0x0000000600047306 */ /* 0x000e620000209400 */
[----:B------:R-:W-:Y:S02]  /*1730*/  ULDC UR13, c[0x0][0x224] ;  /* 0x00008900000d7ab9 */ /* 0x000fe40000000800 */
[----:B------:R-:W-:Y:S02]  /*1740*/  @UP3 UIMAD UR26, UR18, UR11, UR9 ;  /* 0x0000000b121a32a4 */ /* 0x000fe4000f8e0209 */
[----:B------:R-:W-:Y:S02]  /*1750*/  USHF.R.S32.HI UR20, URZ, 0x1f, UR23 ;  /* 0x0000001f3f147899 */ /* 0x000fe40008011417 */
[----:B------:R-:W-:-:S02]  /*1760*/  @UP3 UMOV UR25, UR8 ;  /* 0x0000000800193c82 */ /* 0x000fc40008000000 */
[----:B------:R-:W-:Y:S02]  /*1770*/  ULDC.64 UR8, c[0x0][0x368] ;  /* 0x0000da0000087ab9 */ /* 0x000fe40000000a00 */
[----:B------:R-:W-:Y:S02]  /*1780*/  @!UP3 UIMAD UR7, UR39, UR8, URZ ;  /* 0x000000082707b2a4 */ /* 0x000fe4000f8e023f */
[----:B------:R-:W-:Y:S02]  /*1790*/  ULDC.64 UR10, c[0x0][0x3d8] ;  /* 0x0000f600000a7ab9 */ /* 0x000fe40000000a00 */
[----:B------:R-:W-:Y:S01]  /*17a0*/  @!UP3 UIMAD UR7, UR31, UR9, UR7 ;  /* 0x000000091f07b2a4 */ /* 0x000fe2000f8e0207 */
[----:B-1----:R-:W1:Y:S01]  /*17b0*/  MUFU.RCP R4, R4 ;  /* 0x0000000400047308 */ /* 0x002e620000001000 */
[----:B------:R-:W-:-:S04]  /*17c0*/  @!UP3 UIMAD.WIDE.U32 UR8, UR31, UR8, URZ ;  /* 0x000000081f08b2a5 */ /* 0x000fc8000f8e003f */
[----:B------:R-:W-:Y:S02]  /*17d0*/  @!UP3 UIADD3 UR26, UR9, UR7, URZ ;  /* 0x00000007091ab290 */ /* 0x000fe4000fffe03f */
[----:B------:R-:W-:Y:S02]  /*17e0*/  UIMAD UR7, UR39, UR13, UR53 ;  /* 0x0000000d270772a4 */ /* 0x000fe4000f8e0235 */
        /* <DEDUP_REMOVED lines=8> */
[----:B------:R-:W-:Y:S02]  /*1870*/  UIMAD UR7, UR37, UR18, URZ ;  /* 0x00000012250772a4 */ /* 0x000fe4000f8e023f */
[----:B------:R-:W-:Y:S02]  /*1880*/  USHF.L.U32 UR13, UR31, 0x7, URZ ;  /* 0x000000071f0d7899 */ /* 0x000fe4000800063f */
[----:B------:R-:W-:Y:S02]  /*1890*/  @UP3 UIADD3 UR14, UR9, UR7, URZ ;  /* 0x00000007090e3290 */ /* 0x000fe4000fffe03f */
[----:B------:R-:W-:Y:S02]  /*18a0*/  UIMAD.WIDE.U32 UR8, UR61, UR10, URZ ;  /* 0x0000000a3d0872a5 */ /* 0x000fe4000f8e003f */
[----:B------:R-:W-:-:S02]  /*18b0*/  USHF.L.U64.HI UR7, UR31, 0x7, UR39 ;  /* 0x000000071f077899 */ /* 0x000fc40008010227 */
[----:B------:R-:W-:Y:S02]  /*18c0*/  USEL UR17, UR8, URZ, UP6 ;  /* 0x0000003f08117287 */ /* 0x000fe4000b000000 */
[----:B------:R-:W-:Y:S02]  /*18d0*/  USEL UR8, UR13, URZ, UP1 ;  /* 0x0000003f0d087287 */ /* 0x000fe40008800000 */
[----:B------:R-:W-:Y:S01]  /*18e0*/  USEL UR7, UR7, URZ, UP1 ;  /* 0x0000003f07077287 */ /* 0x000fe20008800000 */
[----:B-1----:R-:W-:Y:S01]  /*18f0*/  IMAD.MOV R0, RZ, RZ, -R5 ;  /* 0x000000ffff007224 */ /* 0x002fe200078e0a05 */
[----:B------:R-:W-:Y:S01]  /*1900*/  UIADD3 UR8, UP1, UR16, UR8, URZ ;  /* 0x0000000810087290 */ /* 0x000fe2000ff3e03f */
[----:B------:R-:W-:Y:S01]  /*1910*/  IMAD.MOV.U32 R4, RZ, RZ, RZ ;  /* 0x000000ffff047224 */ /* 0x000fe200078e00ff */
[----:B------:R-:W-:Y:S01]  /*1920*/  UIMAD UR11, UR61, UR11, UR9 ;  /* 0x0000000b3d0b72a4 */ /* 0x000fe2000f8e0209 */
[----:B------:R-:W-:Y:S01]  /*1930*/  IMAD R3, R0, R6, RZ ;  /* 0x0000000600037224 */ /* 0x000fe200078e02ff */
[----:B------:R-:W-:Y:S01]  /*1940*/  IABS R0, UR35 ;  /* 0x0000002300007c13 */ /* 0x000fe20008000000 */
[----:B------:R-:W-:-:S02]  /*1950*/  UIADD3.X UR9, UR27, UR7, URZ, UP1, !UPT ;  /* 0x000000071b097290 */ /* 0x000fc40008ffe43f */
[----:B------:R-:W-:Y:S01]  /*1960*/  IMAD.HI.U32 R3, R5, R3, R4 ;  /* 0x0000000305037227 */ /* 0x000fe200078e0004 */
[----:B------:R-:W-:Y:S02]  /*1970*/  UIMAD UR7, UR37, UR8, URZ ;  /* 0x00000008250772a4 */ /* 0x000fe4000f8e023f */
[----:B------:R-:W-:Y:S02]  /*1980*/  ULDC UR13, c[0x0][0x234] ;  /* 0x00008d00000d7ab9 */ /* 0x000fe40000000800 */
[----:B------:R-:W-:Y:S01]  /*1990*/  UIMAD UR10, UR36, UR9, UR7 ;  /* 0x00000009240a72a4 */ /* 0x000fe2000f8e0207 */
[----:B------:R-:W-:Y:S01]  /*19a0*/  IMAD.HI.U32 R3, R3, R0, RZ ;  /* 0x0000000003037227 */ /* 0x000fe200078e00ff */
[----:B------:R-:W-:Y:S02]  /*19b0*/  @UP5 USEL UR7, UR55, UR18, !UP3 ;  /* 0x0000001237075287 */ /* 0x000fe4000d800000 */
[----:B------:R-:W-:Y:S01]  /*19c0*/  UIMAD.WIDE.U32 UR8, UR36, UR8, URZ ;  /* 0x00000008240872a5 */ /* 0x000fe2000f8e003f */
[----:B------:R-:W-:Y:S01]  /*19d0*/  IMAD.MOV R4, RZ, RZ, -R3 ;  /* 0x000000ffff047224 */ /* 0x000fe200078e0a03 */
[----:B------:R-:W-:-:S02]  /*19e0*/  @UP5 UIMAD UR13, UR35, UR13, UR7 ;  /* 0x0000000d230d52a4 */ /* 0x000fc4000f8e0207 */
[----:B------:R-:W-:Y:S01]  /*19f0*/  USEL UR11, UR11, URZ, UP6 ;  /* 0x0000003f0b0b7287 */ /* 0x000fe2000b000000 */
[----:B------:R-:W-:Y:S01]  /*1a00*/  IMAD R0, R6, R4, R0 ;  /* 0x0000000406007224 */ /* 0x000fe200078e0200 */
[----:B------:R-:W-:-:S03]  /*1a10*/  UIADD3 UR10, UR9, UR10, URZ ;  /* 0x0000000a090a7290 */ /* 0x000fc6000fffe03f */
[----:B------:R-:W-:Y:S01]  /*1a20*/  @!UP5 UMOV UR13, UR50 ;  /* 0x00000032000ddc82 */ /* 0x000fe20008000000 */
[----:B------:R-:W-:-:S13]  /*1a30*/  ISETP.GT.U32.AND P0, PT, R6, R0, PT ;  /* 0x000000000600720c */ /* 0x000fda0003f04070 */
        /* <DEDUP_REMOVED lines=15> */
.L_x_175:
[----:B------:R-:W-:Y:S02]  /*1b30*/  UMOV UR15, UR51 ;  /* 0x00000033000f7c82 */ /* 0x000fe40008000000 */
.L_x_176:
[----:B------:R-:W1:Y:S01]  /*1b40*/  S2R R16, SR_TID.X ;  /* 0x0000000000107919 */ /* 0x000e620000002100 */
[----:B------:R-:W-:Y:S01]  /*1b50*/  UIADD3 UR8, UP4, UP3, UR8, UR46, UR48 ;  /* 0x0000002e08087290 */ /* 0x000fe2000fb9e030 */
[----:B------:R-:W-:Y:S01]  /*1b60*/  IMAD.U32 R14, RZ, RZ, UR5 ;  /* 0x00000005ff0e7e24 */ /* 0x000fe2000f8e00ff */
[----:B------:R-:W-:Y:S01]  /*1b70*/  BSSY B1, `(.L_x_172) ;  /* 0x000067a000017945 */ /* 0x000fe20003800000 */
[----:B------:R-:W-:Y:S01]  /*1b80*/  IMAD.U32 R13, RZ, RZ, UR4 ;  /* 0x00000004ff0d7e24 */ /* 0x000fe2000f8e00ff */
[----:B------:R-:W-:Y:S01]  /*1b90*/  UIADD3 UR17, UP2, UP1, UR17, UR8, UR19 ;  /* 0x0000000811117290 */ /* 0x000fe2000f95e013 */
[----:B------:R-:W-:Y:S01]  /*1ba0*/  IMAD.U32 R12, RZ, RZ, UR16 ;  /* 0x00000010ff0c7e24 */ /* 0x000fe2000f8e00ff */
[----:B------:R-:W-:Y:S02]  /*1bb0*/  UIADD3.X UR7, UR10, UR49, UR54, UP4, UP3 ;  /* 0x000000310a077290 */ /* 0x000fe4000a7e6436 */
[----:B------:R-:W-:-:S02]  /*1bc0*/  ULDC.64 UR8, c[0x0][0x1a8] ;  /* 0x00006a0000087ab9 */ /* 0x000fc40000000a00 */
[----:B------:R-:W-:Y:S02]  /*1bd0*/  UIADD3.X UR19, UR11, UR7, UR14, UP2, UP1 ;  /* 0x000000070b137290 */ /* 0x000fe400097e240e */
[----:B------:R-:W-:Y:S02]  /*1be0*/  UIMAD UR7, UR58, UR8, URZ ;  /* 0x000000083a0772a4 */ /* 0x000fe4000f8e023f */
[----:B------:R-:W-:Y:S02]  /*1bf0*/  ULDC.64 UR4, c[0x0][0x200] ;  /* 0x0000800000047ab9 */ /* 0x000fe40000000a00 */
        /* <DEDUP_REMOVED lines=9> */
[----:B------:R-:W-:Y:S01]  /*1c90*/  UIADD3 UR8, UR16, UR13, URZ ;  /* 0x0000000d10087290 */ /* 0x000fe2000fffe03f */
[----:B------:R-:W-:Y:S01]  /*1ca0*/  LOP3.LUT R4, R4, 0xfffffffc, RZ, 0xc0, !PT ;  /* 0xfffffffc04047812 */ /* 0x000fe200078ec0ff */
[----:B------:R-:W-:Y:S01]  /*1cb0*/  UIMAD UR10, UR16, UR9, UR7 ;  /* 0x00000009100a72a4 */ /* 0x000fe2000f8e0207 */
[----:B------:R-:W-:-:S02]  /*1cc0*/  SHF.R.S32.HI R19, RZ, 0x1f, R0 ;  /* 0x0000001fff137819 */ /* 0x000fc40000011400 */
[----:B------:R-:W-:Y:S01]  /*1cd0*/  IADD3 R8, P0, R0, UR16, RZ ;  /* 0x0000001000087c10 */ /* 0x000fe2000ff1e0ff */
[----:B------:R-:W-:Y:S01]  /*1ce0*/  IMAD.IADD R4, R16, 0x1, -R4 ;  /* 0x0000000110047824 */ /* 0x000fe200078e0a04 */
[----:B------:R-:W-:Y:S02]  /*1cf0*/  UMOV UR7, 0x4 ;  /* 0x0000000400077882 */ /* 0x000fe40000000000 */
[----:B------:R-:W-:Y:S01]  /*1d00*/  IADD3.X R9, R19, UR27, RZ, P0, !PT ;  /* 0x0000001b13097c10 */ /* 0x000fe200087fe4ff */
[----:B------:R-:W-:Y:S01]  /*1d10*/  IMAD.SHL.U32 R4, R4, 0x8, RZ ;  /* 0x0000000804047824 */ /* 0x000fe200078e00ff */
[----:B------:R-:W-:Y:S02]  /*1d20*/  UIMAD.WIDE UR8, UR8, UR7, UR4 ;  /* 0x00000007080872a5 */ /* 0x000fe4000f8e0204 */
[----:B------:R-:W-:Y:S01]  /*1d30*/  ULDC UR27, c[0x0][0x2e8] ;  /* 0x0000ba00001b7ab9 */ /* 0x000fe20000000800 */
[----:B------:R-:W-:Y:S01]  /*1d40*/  IMAD R9, R9, c[0x0][0x190], RZ ;  /* 0x0000640009097a24 */ /* 0x000fe200078e02ff */
[----:B------:R-:W-:Y:S01]  /*1d50*/  SHF.R.S32.HI R5, RZ, 0x1f, R4 ;  /* 0x0000001fff057819 */ /* 0x000fe20000011404 */
[----:B------:R-:W-:-:S02]  /*1d60*/  ULDC.64 UR4, c[0x0][0x3c8] ;  /* 0x0000f20000047ab9 */ /* 0x000fc40000000a00 */
[----:B------:R-:W-:Y:S02]  /*1d70*/  UMOV UR14, UR8 ;  /* 0x00000008000e7c82 */ /* 0x000fe40008000000 */
[C---:B------:R-:W-:Y:S01]  /*1d80*/  IMAD.WIDE.U32 R6, R8.reuse, c[0x0][0x190], R4 ;  /* 0x0000640008067a25 */ /* 0x040fe200078e0004 */
[----:B------:R-:W-:Y:S02]  /*1d90*/  UIADD3 UR8, UR16, UR15, URZ ;  /* 0x0000000f10087290 */ /* 0x000fe4000fffe03f */
[----:B------:R-:W-:Y:S01]  /*1da0*/  UMOV UR13, UR9 ;  /* 0x00000009000d7c82 */ /* 0x000fe20008000000 */
[----:B------:R-:W-:Y:S01]  /*1db0*/  IMAD R8, R8, c[0x0][0x194], R9 ;  /* 0x0000650008087a24 */ /* 0x000fe200078e0209 */
[----:B------:R-:W-:Y:S01]  /*1dc0*/  IADD3 R10, P0, R6, UR38, RZ ;  /* 0x00000026060a7c10 */ /* 0x000fe2000ff1e0ff */
[----:B------:R-:W-:Y:S01]  /*1dd0*/  UIMAD.WIDE UR8, UR8, UR7, UR4 ;  /* 0x00000007080872a5 */ /* 0x000fe2000f8e0204 */
[----:B------:R-:W-:Y:S01]  /*1de0*/  IADD3 R6, P2, R4, UR25, RZ ;  /* 0x0000001904067c10 */ /* 0x000fe2000ff5e0ff */
[----:B------:R-:W-:Y:S01]  /*1df0*/  UIADD3 UR7, -UR6, UR12, UR23 ;  /* 0x0000000c06077290 */ /* 0x000fe2000fffe117 */
[----:B------:R-:W-:Y:S01]  /*1e00*/  IADD3.X R11, R7, UR34, R8, P0, !PT ;  /* 0x00000022070b7c10 */ /* 0x000fe200087fe408 */
[----:B------:R1:W2:Y:S01]  /*1e10*/  R2UR UR4, R13 ;  /* 0x000000000d0473c2 */ /* 0x0002a200000e0000 */
[----:B------:R-:W-:Y:S01]  /*1e20*/  LEA.HI R7, R17, R16, RZ, 0x5 ;  /* 0x0000001011077211 */ /* 0x000fe200078f28ff */
[----:B------:R-:W-:-:S02]  /*1e30*/  UIADD3 UR7, UR7, -UR27, URZ ;  /* 0x8000001b07077290 */ /* 0x000fc4000fffe03f */
[----:B------:R-:W-:Y:S01]  /*1e40*/  UMOV UR16, UR8 ;  /* 0x0000000800107c82 */ /* 0x000fe20008000000 */
[----:B------:R-:W-:Y:S01]  /*1e50*/  LOP3.LUT R9, R7, 0xffffffe0, RZ, 0xc0, !PT ;  /* 0xffffffe007097812 */ /* 0x000fe200078ec0ff */
[----:B------:R-:W-:Y:S01]  /*1e60*/  UMOV UR15, UR9 ;  /* 0x00000009000f7c82 */ /* 0x000fe20008000000 */
[----:B------:R-:W-:Y:S01]  /*1e70*/  SHF.R.S32.HI R8, RZ, 0x5, R7 ;  /* 0x00000005ff087819 */ /* 0x000fe20000011407 */
[----:B------:R3:W4:Y:S01]  /*1e80*/  R2UR UR5, R14 ;  /* 0x000000000e0573c2 */ /* 0x00072200000e0000 */
[----:B------:R-:W-:Y:S01]  /*1e90*/  IADD3.X R7, R5, UR26, RZ, P2, !PT ;  /* 0x0000001a05077c10 */ /* 0x000fe200097fe4ff */
[----:B------:R-:W-:-:S04]  /*1ea0*/  IMAD.IADD R9, R16, 0x1, -R9 ;  /* 0x0000000110097824 */ /* 0x000fc800078e0a09 */
[----:B------:R-:W-:Y:S02]  /*1eb0*/  IMAD R8, R8, UR47, R9 ;  /* 0x0000002f08087c24 */ /* 0x000fe4000f8e0209 */
[----:B------:R-:W-:-:S03]  /*1ec0*/  IMAD.WIDE.U32 R6, R12, c[0x0][0x370], R6 ;  /* 0x0000dc000c067a25 */ /* 0x000fc600078e0006 */
[C---:B------:R-:W-:Y:S01]  /*1ed0*/  IADD3 R209, P0, R8.reuse, UR17, RZ ;  /* 0x0000001108d17c10 */ /* 0x040fe2000ff1e0ff */
[----:B------:R-:W-:Y:S01]  /*1ee0*/  USHF.R.S32.HI UR17, URZ, 0x1f, UR7 ;  /* 0x0000001f3f117899 */ /* 0x000fe20008011407 */
[----:B------:R-:W-:Y:S02]  /*1ef0*/  IADD3 R7, R7, UR10, RZ ;  /* 0x0000000a07077c10 */ /* 0x000fe4000fffe0ff */
[----:B-1----:R-:W-:Y:S01]  /*1f00*/  LEA.HI.X.SX32 R13, R8, UR19, 0x1, P0 ;  /* 0x00000013080d7c11 */ /* 0x002fe200080f0eff */
[----:B------:R-:W-:Y:S01]  /*1f10*/  ULEA.HI UR17, UR17, UR7, URZ, 0x6 ;  /* 0x0000000711117291 */ /* 0x000fe2000f8f303f */
[----:B------:R-:W-:Y:S01]  /*1f20*/  IMAD.U32 R8, RZ, RZ, UR35 ;  /* 0x00000023ff087e24 */ /* 0x000fe2000f8e00ff */
[C---:B------:R-:W-:Y:S01]  /*1f30*/  LEA R210, P2, R209.reuse, c[0x0][0x350], 0x2 ;  /* 0x0000d400d1d27a11 */ /* 0x040fe200078410ff */
[----:B------:R-:W-:Y:S02]  /*1f40*/  UIADD3 UR7, UR28, -0x1, URZ ;  /* 0xffffffff1c077890 */ /* 0x000fe4000fffe03f */
[----:B------:R-:W-:Y:S01]  /*1f50*/  USHF.R.S32.HI UR17, URZ, 0x6, UR17 ;  /* 0x000000063f117899 */ /* 0x000fe20008011411 */
[----:B------:R-:W-:Y:S01]  /*1f60*/  IMAD.WIDE.U32 R6, R8, c[0x0][0x378], R6 ;  /* 0x0000de0008067a25 */ /* 0x000fe200078e0006 */
[----:B------:R-:W-:-:S02]  /*1f70*/  LEA.HI.X R209, R209, c[0x0][0x354], R13, 0x2, P2 ;  /* 0x0000d500d1d17a11 */ /* 0x000fc400010f140d */
[----:B------:R-:W-:Y:S01]  /*1f80*/  UISETP.LT.AND UP1, UPT, URZ, UR17, UPT ;  /* 0x000000113f00728c */ /* 0x000fe2000bf21270 */
[----:B------:R-:W-:Y:S01]  /*1f90*/  IMAD.WIDE.U32 R8, R8, c[0x0][0x1a8], R10 ;  /* 0x00006a0008087a25 */ /* 0x000fe200078e000a */
[----:B------:R-:W-:Y:S02]  /*1fa0*/  IADD3 R7, R7, UR11, RZ ;  /* 0x0000000b07077c10 */ /* 0x000fe4000fffe0ff */
[----:B------:R-:W-:Y:S02]  /*1fb0*/  USEL UR17, URZ, UR17, !UP1 ;  /* 0x000000113f117287 */ /* 0x000fe4000c800000 */
[----:B------:R-:W-:Y:S01]  /*1fc0*/  IADD3 R10, R9, UR18, RZ ;  /* 0x00000012090a7c10 */ /* 0x000fe2000fffe0ff */
[----:B------:R-:W-:Y:S01]  /*1fd0*/  IMAD R9, R19, c[0x0][0x370], RZ ;  /* 0x0000dc0013097a24 */ /* 0x000fe200078e02ff */
[----:B------:R-:W-:Y:S01]  /*1fe0*/  UISETP.GT.AND UP1, UPT, UR28, UR17, UPT ;  /* 0x000000111c00728c */ /* 0x000fe2000bf24270 */
[----:B------:R-:W-:Y:S01]  /*1ff0*/  IMAD.WIDE.U32 R6, R0, c[0x0][0x370], R6 ;  /* 0x0000dc0000067a25 */ /* 0x000fe200078e0006 */
[----:B------:R-:W-:-:S03]  /*2000*/  LEA R220, P4, R8, c[0x0][0x160], 0x1 ;  /* 0x0000580008dc7a11 */ /* 0x000fc600078808ff */
[----:B------:R-:W-:Y:S01]  /*2010*/  IMAD R9, R0, c[0x0][0x374], R9 ;  /* 0x0000dd0000097a24 */ /* 0x000fe200078e0209 */
[----:B------:R-:W-:Y:S02]  /*2020*/  PLOP3.LUT P0, PT, PT, PT, UP1, 0x80, 0x0 ;  /* 0x000000000000781c */ /* 0x000fe40003f0f018 */
[----:B------:R-:W-:Y:S01]  /*2030*/  LEA R218, P3, R6, c[0x0][0x330], 0x1 ;  /* 0x0000cc0006da7a11 */ /* 0x000fe200078608ff */
[----:B------:R-:W-:Y:S01]  /*2040*/  IMAD.IADD R7, R7, 0x1, R9 ;  /* 0x0000000107077824 */ /* 0x000fe200078e0209 */
[----:B------:R-:W-:-:S04]  /*2050*/  LEA.HI.X R221, R8, c[0x0][0x164], R10, 0x1, P4 ;  /* 0x0000590008dd7a11 */ /* 0x000fc800020f0c0a */
[----:B------:R-:W-:-:S05]  /*2060*/  LEA.HI.X R219, R6, c[0x0][0x334], R7, 0x1, P3 ;  /* 0x0000cd0006db7a11 */ /* 0x000fca00018f0c07 */
        /* <DEDUP_REMOVED lines=19> */
.L_x_178:
        /* <DEDUP_REMOVED lines=18> */
.L_x_179:
[----:B------:R-:W-:Y:S01]  /*22c0*/  ULDC.64 UR8, c[0x0][0x3a0] ;  /* 0x0000e80000087ab9 */ /* 0x000fe20000000a00 */
[----:B------:R-:W-:Y:S01]  /*22d0*/  IMAD.U32 R6, RZ, RZ, UR23 ;  /* 0x00000017ff067e24 */ /* 0x000fe2000f8e00ff */
[----:B------:R-:W-:Y:S01]  /*22e0*/  UIMAD UR7, UR20, UR8, URZ ;  /* 0x00000008140772a4 */ /* 0x000fe2000f8e023f */
[----:B------:R-:W-:Y:S01]  /*22f0*/  BSSY B0, `(.L_x_180) ;  /* 0x000001a000007945 */ /* 0x000fe20003800000 */
[----:B------:R-:W-:Y:S01]  /*2300*/  UIMAD UR6, UR22, -0x80, UR6 ;  /* 0xffffff80160678a4 */ /* 0x000fe2000f8e0206 */
[----:B------:R-:W-:Y:S01]  /*2310*/  IMAD.WIDE.U32 R6, R6, c[0x0][0x3a0], R4 ;  /* 0x0000e80006067a25 */ /* 0x000fe200078e0004 */
[----:B------:R-:W-:-:S03]  /*2320*/  UIMAD UR7, UR23, UR9, UR7 ;  /* 0x00000009170772a4 */ /* 0x000fc6000f8e0207 */
[----:B------:R-:W-:Y:S01]  /*2330*/  ULDC.64 UR8, c[0x0][0x3b8] ;  /* 0x0000ee0000087ab9 */ /* 0x000fe20000000a00 */
[----:B------:R-:W-:Y:S02]  /*2340*/  IADD3 R8, P0, R6, UR14, RZ ;  /* 0x0000000e06087c10 */ /* 0x000fe4000ff1e0ff */
[----:B------:R-:W-:Y:S01]  /*2350*/  MOV R3, UR7 ;  /* 0x0000000700037c02 */ /* 0x000fe20008000f00 */
[----:B------:R-:W-:Y:S01]  /*2360*/  UIMAD UR7, UR58, UR8, URZ ;  /* 0x000000083a0772a4 */ /* 0x000fe2000f8e023f */
[----:B------:R-:W-:Y:S02]  /*2370*/  ISETP.GE.AND P1, PT, R0, UR6, PT ;  /* 0x0000000600007c0c */ /* 0x000fe4000bf26270 */
[----:B------:R-:W-:Y:S01]  /*2380*/  IADD3.X R9, R7, UR15, R3, P0, !PT ;  /* 0x0000000f07097c10 */ /* 0x000fe200087fe403 */
[----:B------:R-:W-:Y:S01]  /*2390*/  IMAD.U32 R3, RZ, RZ, UR35 ;  /* 0x00000023ff037e24 */ /* 0x000fe2000f8e00ff */
[----:B------:R-:W-:-:S03]  /*23a0*/  UIMAD UR7, UR35, UR9, UR7 ;  /* 0x00000009230772a4 */ /* 0x000fc6000f8e0207 */
        /* <DEDUP_REMOVED lines=14> */
.L_x_181:
[----:B------:R-:W-:Y:S05]  /*2490*/  BSYNC B0 ;  /* 0x0000000000007941 */ /* 0x000fea0003800000 */
.L_x_180:
        /* <DEDUP_REMOVED lines=16> */
.L_x_183:
[----:B------:R-:W-:Y:S05]  /*25a0*/  BSYNC B0 ;  /* 0x0000000000007941 */ /* 0x000fea0003800000 */
.L_x_182:
[----:B------:R-:W-:Y:S01]  /*25b0*/  ULDC.64 UR6, c[0x0][0x3a8] ;  /* 0x0000ea0000067ab9 */ /* 0x000fe20000000a00 */
[----:B------:R-:W-:Y:S01]  /*25c0*/  IMAD.U32 R3, RZ, RZ, UR23 ;  /* 0x00000017ff037e24 */ /* 0x000fe2000f8e00ff */
[----:B------:R-:W-:Y:S01]  /*25d0*/  UIMAD UR6, UR20, UR6, URZ ;  /* 0x00000006140672a4 */ /* 0x000fe2000f8e023f */
[----:B------:R-:W-:Y:S02]  /*25e0*/  BSSY B0, `(.L_x_184) ;  /* 0x0000018000007945 */ /* 0x000fe40003800000 */
[----:B------:R-:W-:Y:S01]  /*25f0*/  IMAD.WIDE.U32 R4, R3, c[0x0][0x3a8], R4 ;  /* 0x0000ea0003047a25 */ /* 0x000fe200078e0004 */
[----:B------:R-:W-:-:S04]  /*2600*/  UIMAD UR6, UR23, UR7, UR6 ;  /* 0x00000007170672a4 */ /* 0x000fc8000f8e0206 */
[----:B-1----:R-:W-:Y:S02]  /*2610*/  IADD3 R6, P2, R4, UR10, RZ ;  /* 0x0000000a04067c10 */ /* 0x002fe4000ff5e0ff */
        /* <DEDUP_REMOVED lines=10> */
[----:B------:R-:W-:Y:S01]  /*26c0*/  IMAD R10, R19, c[0x0][0x3a8], RZ ;  /* 0x0000ea00130a7a24 */ /* 0x000fe200078e02ff */
[----:B------:R-:W-:-:S05]  /*26d0*/  MOV R5, R3 ;  /* 0x0000000300057202 */ /* 0x000fca0000000f00 */
[----:B------:R-:W-:-:S04]  /*26e0*/  IMAD.WIDE.U32 R8, R0, c[0x0][0x3a8], R4 ;  /* 0x0000ea0000087a25 */ /* 0x000fc800078e0004 */
[----:B------:R-:W-:-:S05]  /*26f0*/  IMAD R4, R0, c[0x0][0x3ac], R10 ;  /* 0x0000eb0000047a24 */ /* 0x000fca00078e020a */
[----:B------:R-:W-:Y:S02]  /*2700*/  IADD3 R5, R9, R4, RZ ;  /* 0x0000000409057210 */ /* 0x000fe40007ffe0ff */
[----:B------:R-:W-:-:S04]  /*2710*/  LEA R4, P1, R8, c[0x0][0x348], 0x1 ;  /* 0x0000d20008047a11 */ /* 0x000fc800078208ff */
[----:B------:R-:W-:-:S05]  /*2720*/  LEA.HI.X R5, R8, c[0x0][0x34c], R5, 0x1, P1 ;  /* 0x0000d30008057a11 */ /* 0x000fca00008f0c05 */
[----:B------:R1:W-:Y:S04]  /*2730*/  STG.E.128 [R4.64], RZ ;  /* 0x000000ff04007986 */ /* 0x0003e8000c101d04 */
[----:B------:R1:W-:Y:S04]  /*2740*/  STG.E.128 [R4.64+0x40], RZ ;  /* 0x000040ff04007986 */ /* 0x0003e8000c101d04 */
[----:B------:R1:W-:Y:S02]  /*2750*/  STG.E.128 [R4.64+0x80], RZ ;  /* 0x000080ff04007986 */ /* 0x0003e4000c101d04 */
.L_x_185:
[----:B------:R-:W-:Y:S05]  /*2760*/  BSYNC B0 ;  /* 0x0000000000007941 */ /* 0x000fea0003800000 */
.L_x_184:
        /* <DEDUP_REMOVED lines=12> */
[----:B------:R1:W-:Y:S01]  /*2830*/  STG.E.128 [R4.64+0x80], RZ ;  /* 0x000080ff04007986 */ /* 0x0003e2000c101d04 */
[----:B------:R-:W-:Y:S05]  /*2840*/  BRA `(.L_x_186) ;  /* 0x00005ac000007947 */ /* 0x000fea0003800000 */
.L_x_177:
[----:B------:R-:W2:Y:S01]  /*2850*/  LDL R20, [R1+0x8] ;  /* 0x0000080001147983 */ /* 0x000ea20000100800 */
[----:B------:R-:W-:-:S03]  /*2860*/  ULDC.64 UR8, c[0x0][0x1a0] ;  /* 0x0000680000087ab9 */ /* 0x000fc60000000a00 */
[----:B------:R-:W3:Y:S01]  /*2870*/  LDL R21, [R1+0x1c] ;  /* 0x00001c0001157983 */ /* 0x000ee20000100800 */
[----:B------:R-:W-:Y:S02]  /*2880*/  UIMAD UR8, UR20, UR8, URZ ;  /* 0x00000008140872a4 */ /* 0x000fe4000f8e023f */
[----:B------:R-:W-:Y:S02]  /*2890*/  ULDC.64 UR10, c[0x0][0x198] ;  /* 0x00006600000a7ab9 */ /* 0x000fe40000000a00 */
[----:B------:R-:W-:Y:S01]  /*28a0*/  UIMAD UR8, UR23, UR9, UR8 ;  /* 0x00000009170872a4 */ /* 0x000fe2000f8e0208 */
[----:B------:R-:W-:Y:S01]  /*28b0*/  IMAD.U32 R6, RZ, RZ, UR23 ;  /* 0x00000017ff067e24 */ /* 0x000fe2000f8e00ff */
[----:B------:R-:W-:Y:S01]  /*28c0*/  UIMAD UR9, UR22, -0x80, UR6 ;  /* 0xffffff80160978a4 */ /* 0x000fe2000f8e0206 */
[----:B------:R-:W-:Y:S01]  /*28d0*/  IMAD.U32 R8, RZ, RZ, UR23 ;  /* 0x00000017ff087e24 */ /* 0x000fe2000f8e00ff */
[----:B------:R-:W-:Y:S01]  /*28e0*/  UIMAD UR10, UR20, UR10, URZ ;  /* 0x0000000a140a72a4 */ /* 0x000fe2000f8e023f */
[----:B------:R-:W-:Y:S01]  /*28f0*/  IADD3 R10, R0, 0x40, RZ ;  /* 0x00000040000a7810 */ /* 0x000fe20007ffe0ff */
[----:B------:R-:W-:-:S02]  /*2900*/  IMAD.U32 R9, RZ, RZ, UR8 ;  /* 0x00000008ff097e24 */ /* 0x000fc4000f8e00ff */
[--C-:B------:R-:W-:Y:S01]  /*2910*/  IMAD.WIDE.U32 R6, R6, c[0x0][0x1a0], R4.reuse ;  /* 0x0000680006067a25 */ /* 0x100fe200078e0004 */
[----:B------:R-:W-:Y:S01]  /*2920*/  UIMAD UR8, UR23, UR11, UR10 ;  /* 0x0000000b170872a4 */ /* 0x000fe2000f8e020a */
[----:B------:R-:W-:Y:S02]  /*2930*/  ISETP.GE.AND P2, PT, R10, UR9, PT ;  /* 0x000000090a007c0c */ /* 0x000fe4000bf46270 */
[----:B------:R-:W-:Y:S01]  /*2940*/  IMAD.WIDE.U32 R4, R8, c[0x0][0x198], R4 ;  /* 0x0000660008047a25 */ /* 0x000fe200078e0004 */
[----:B------:R-:W-:Y:S02]  /*2950*/  IADD3 R6, P1, R6, UR29, RZ ;  /* 0x0000001d06067c10 */ /* 0x000fe4000ff3e0ff */
[----:B------:R-:W-:Y:S02]  /*2960*/  MOV R8, UR8 ;  /* 0x0000000800087c02 */ /* 0x000fe40008000f00 */
[----:B------:R-:W-:Y:S02]  /*2970*/  IADD3 R4, P0, R4, UR32, RZ ;  /* 0x0000002004047c10 */ /* 0x000fe4000ff1e0ff */
[----:B------:R-:W-:-:S02]  /*2980*/  ISETP.GE.AND P3, PT, R0, UR9, PT ;  /* 0x0000000900007c0c */ /* 0x000fc4000bf66270 */
[----:B------:R-:W-:Y:S02]  /*2990*/  IADD3.X R7, R7, UR30, R9, P1, !PT ;  /* 0x0000001e07077c10 */ /* 0x000fe40008ffe409 */
[----:B------:R-:W-:Y:S01]  /*29a0*/  IADD3.X R5, R5, UR33, R8, P0, !PT ;  /* 0x0000002105057c10 */ /* 0x000fe200087fe408 */
[C---:B------:R-:W-:Y:S01]  /*29b0*/  IMAD R8, R15.reuse, c[0x0][0x1b8], RZ ;  /* 0x00006e000f087a24 */ /* 0x040fe200078e02ff */
[C---:B------:R-:W-:Y:S01]  /*29c0*/  @!P2 IADD3 R12, P1, R0.reuse, 0x40, RZ ;  /* 0x00000040000ca810 */ /* 0x040fe20007f3e0ff */
[----:B------:R-:W-:Y:S01]  /*29d0*/  IMAD R9, R15, c[0x0][0x1b0], RZ ;  /* 0x00006c000f097a24 */ /* 0x000fe200078e02ff */
[----:B------:R-:W-:Y:S01]  /*29e0*/  @!P2 IADD3 R14, P0, R0, 0x40, RZ ;  /* 0x00000040000ea810 */ /* 0x000fe20007f1e0ff */
[C---:B------:R-:W-:Y:S02]  /*29f0*/  IMAD R10, R3.reuse, c[0x0][0x1bc], R8 ;  /* 0x00006f00030a7a24 */ /* 0x040fe400078e0208 */
[----:B------:R-:W-:Y:S01]  /*2a00*/  IMAD.WIDE.U32 R6, R3, c[0x0][0x1b8], R6 ;  /* 0x00006e0003067a25 */ /* 0x000fe200078e0006 */
[----:B------:R-:W-:-:S03]  /*2a10*/  UIMAD UR8, UR7, -0x40, UR12 ;  /* 0xffffffc0070878a4 */ /* 0x000fc6000f8e020c */
[C---:B------:R-:W-:Y:S02]  /*2a20*/  IMAD R9, R3.reuse, c[0x0][0x1b4], R9 ;  /* 0x00006d0003097a24 */ /* 0x040fe400078e0209 */
[----:B------:R-:W-:-:S04]  /*2a30*/  IMAD.WIDE.U32 R4, R3, c[0x0][0x1b0], R4 ;  /* 0x00006c0003047a25 */ /* 0x000fc800078e0004 */
[----:B------:R-:W-:Y:S02]  /*2a40*/  IMAD.IADD R7, R7, 0x1, R10 ;  /* 0x0000000107077824 */ /* 0x000fe400078e020a */
[--C-:B------:R-:W-:Y:S02]  /*2a50*/  @!P2 IMAD.X R3, RZ, RZ, R19.reuse, P1 ;  /* 0x000000ffff03a224 */ /* 0x100fe400008e0613 */
[----:B------:R-:W-:Y:S02]  /*2a60*/  @!P3 IMAD R11, R19, c[0x0][0x1a0], RZ ;  /* 0x00006800130bba24 */ /* 0x000fe400078e02ff */
[----:B------:R-:W-:Y:S02]  /*2a70*/  @!P2 IMAD.X R10, RZ, RZ, R19, P0 ;  /* 0x000000ffff0aa224 */ /* 0x000fe400000e0613 */
[----:B------:R-:W-:Y:S01]  /*2a80*/  IMAD.IADD R5, R5, 0x1, R9 ;  /* 0x0000000105057824 */ /* 0x000fe200078e0209 */
[----:B------:R-:W-:Y:S01]  /*2a90*/  @!P2 MOV R9, R7 ;  /* 0x000000070009a202 */ /* 0x000fe20000000f00 */
[----:B------:R-:W-:-:S02]  /*2aa0*/  @!P2 IMAD R3, R3, c[0x0][0x1a0], RZ ;  /* 0x000068000303aa24 */ /* 0x000fc400078e02ff */
[----:B------:R-:W-:Y:S02]  /*2ab0*/  @!P3 IMAD R11, R0, c[0x0][0x1a4], R11 ;  /* 0x00006900000bba24 */ /* 0x000fe400078e020b */
[----:B------:R-:W-:Y:S02]  /*2ac0*/  @!P2 IMAD R10, R10, c[0x0][0x198], RZ ;  /* 0x000066000a0aaa24 */ /* 0x000fe400078e02ff */
[----:B------:R-:W-:Y:S02]  /*2ad0*/  @!P2 IMAD R18, R12, c[0x0][0x1a4], R3 ;  /* 0x000069000c12aa24 */ /* 0x000fe400078e0203 */
[----:B------:R-:W-:Y:S02]  /*2ae0*/  @!P3 IMAD R3, R19, c[0x0][0x198], RZ ;  /* 0x000066001303ba24 */ /* 0x000fe400078e02ff */
[----:B------:R-:W-:Y:S01]  /*2af0*/  @!P2 IMAD R19, R14, c[0x0][0x19c], R10 ;  /* 0x000067000e13aa24 */ /* 0x000fe200078e020a */
[----:B------:R-:W-:Y:S01]  /*2b00*/  ULEA.HI UR9, UR7, UR7, URZ, 0x1 ;  /* 0x0000000707097291 */ /* 0x000fe2000f8f083f */
[----:B------:R-:W-:Y:S01]  /*2b10*/  @!P2 IMAD.MOV.U32 R16, RZ, RZ, R4 ;  /* 0x000000ffff10a224 */ /* 0x000fe200078e0004 */
[----:B------:R-:W-:Y:S01]  /*2b20*/  @!P2 MOV R17, R5 ;  /* 0x000000050011a202 */ /* 0x000fe20000000f00 */
[----:B------:R-:W-:-:S02]  /*2b30*/  @!P3 IMAD R3, R0, c[0x0][0x19c], R3 ;  /* 0x000067000003ba24 */ /* 0x000fc400078e0203 */
[----:B------:R-:W-:Y:S01]  /*2b40*/  @!P3 IMAD.WIDE.U32 R4, R0, c[0x0][0x198], R4 ;  /* 0x000066000004ba25 */ /* 0x000fe200078e0004 */
[----:B------:R-:W-:-:S03]  /*2b50*/  ULOP3.LUT UR9, UR9, 0xfffffffe, URZ, 0xc0, !UPT ;  /* 0xfffffffe09097892 */ /* 0x000fc6000f8ec03f */
[----:B------:R-:W-:Y:S01]  /*2b60*/  @!P3 IMAD.IADD R3, R5, 0x1, R3 ;  /* 0x000000010503b824 */ /* 0x000fe200078e0203 */
[----:B------:R-:W-:Y:S01]  /*2b70*/  UIADD3 UR9, UR7, -UR9, URZ ;  /* 0x8000000907097290 */ /* 0x000fe2000fffe03f */
[----:B------:R-:W-:-:S03]  /*2b80*/  @!P2 IMAD.WIDE.U32 R14, R14, c[0x0][0x198], R16 ;  /* 0x000066000e0eaa25 */ /* 0x000fc600078e0010 */
[----:B------:R-:W-:Y:S01]  /*2b90*/  UISETP.NE.AND UP0, UPT, UR9, 0x1, UPT ;  /* 0x000000010900788c */ /* 0x000fe2000bf05270 */
[----:B------:R-:W-:Y:S01]  /*2ba0*/  MOV R249, 0x7f800000 ;  /* 0x7f80000000f97802 */ /* 0x000fe20000000f00 */
[----:B------:R-:W-:Y:S02]  /*2bb0*/  IMAD.MOV.U32 R250, RZ, RZ, 0x7f800000 ;  /* 0x7f800000fffa7424 */ /* 0x000fe400078e00ff */
[----:B------:R-:W-:Y:S02]  /*2bc0*/  IMAD.MOV.U32 R247, RZ, RZ, 0x7f800000 ;  /* 0x7f800000fff77424 */ /* 0x000fe400078e00ff */
[----:B------:R-:W-:Y:S01]  /*2bd0*/  IMAD.MOV.U32 R248, RZ, RZ, 0x7f800000 ;  /* 0x7f800000fff87424 */ /* 0x000fe200078e00ff */
[----:B------:R-:W-:Y:S01]  /*2be0*/  UIADD3 UR18, UR23, UR12, URZ ;  /* 0x0000000c17127290 */ /* 0x000fe2000fffe03f */
[----:B------:R-:W-:Y:S01]  /*2bf0*/  CS2R R126, SRZ ;  /* 0x00000000007e7805 */ /* 0x000fe2000001ff00 */
[----:B------:R-:W-:Y:S01]  /*2c00*/  CS2R R124, SRZ ;  /* 0x00000000007c7805 */ /* 0x000fe2000001ff00 */
[----:B------:R-:W-:Y:S01]  /*2c10*/  CS2R R130, SRZ ;  /* 0x0000000000827805 */ /* 0x000fe2000001ff00 */
[----:B------:R-:W-:Y:S01]  /*2c20*/  UIADD3 UR19, -UR6, 0x80, UR18 ;  /* 0x0000008006137890 */ /* 0x000fe2000fffe112 */
        /* <DEDUP_REMOVED lines=41> */
[----:B--2---:R-:W-:-:S04]  /*2ec0*/  IADD3 R8, R20, 0x8, RZ ;  /* 0x0000000814087810 */ /* 0x004fc80007ffe0ff */
[----:B------:R-:W-:Y:S01]  /*2ed0*/  ISETP.GE.AND P6, PT, R8, UR8, PT ;  /* 0x0000000808007c0c */ /* 0x000fe2000bfc6270 */
[--C-:B------:R-:W-:Y:S02]  /*2ee0*/  @!P2 IMAD.MOV.U32 R8, RZ, RZ, R6.reuse ;  /* 0x000000ffff08a224 */ /* 0x100fe400078e0006 */
[----:B------:R-:W-:-:S04]  /*2ef0*/  @!P3 IMAD.WIDE.U32 R6, R0, c[0x0][0x1a0], R6 ;  /* 0x000068000006ba25 */ /* 0x000fc800078e0006 */
[----:B------:R-:W-:Y:S01]  /*2f00*/  @!P3 IMAD.IADD R7, R7, 0x1, R11 ;  /* 0x000000010707b824 */ /* 0x000fe200078e020b */
[----:B------:R-:W-:-:S04]  /*2f10*/  @!P3 LEA R10, P0, R6, c[0x0][0x170], 0x1 ;  /* 0x00005c00060aba11 */ /* 0x000fc800078008ff */
[----:B------:R-:W-:Y:S02]  /*2f20*/  @!P3 LEA.HI.X R11, R6, c[0x0][0x174], R7, 0x1, P0 ;  /* 0x00005d00060bba11 */ /* 0x000fe400000f0c07 */
[----:B------:R-:W-:Y:S01]  /*2f30*/  PLOP3.LUT P0, PT, PT, PT, UP6, 0x80, 0x0 ;  /* 0x000000000000781c */ /* 0x000fe20003f0f068 */
[----:B------:R-:W-:-:S12]  /*2f40*/  @!P2 IMAD.WIDE.U32 R12, R12, c[0x0][0x1a0], R8 ;  /* 0x000068000c0caa25 */ /* 0x000fd800078e0008 */
[----:B------:R-:W-:Y:S01]  /*2f50*/  @P0 BAR.SYNC.DEFER_BLOCKING 0x0 ;  /* 0x0000000000000b1d */ /* 0x000fe20000010000 */
[----:B------:R-:W-:Y:S01]  /*2f60*/  IADD3 R7, R20, 0x20, RZ ;  /* 0x0000002014077810 */ /* 0x000fe20007ffe0ff */
[----:B------:R-:W-:Y:S01]  /*2f70*/  @!P2 IMAD.IADD R9, R13, 0x1, R18 ;  /* 0x000000010d09a824 */ /* 0x000fe200078e0212 */
[----:B------:R-:W-:Y:S02]  /*2f80*/  @!P3 LEA R6, P1, R4, c[0x0][0x168], 0x1 ;  /* 0x00005a000406ba11 */ /* 0x000fe400078208ff */
[----:B------:R-:W-:Y:S02]  /*2f90*/  @!P2 LEA R8, P4, R12, c[0x0][0x170], 0x1 ;  /* 0x00005c000c08aa11 */ /* 0x000fe400078808ff */
[----:B------:R-:W-:Y:S02]  /*2fa0*/  ISETP.GE.AND P5, PT, R7, UR8, PT ;  /* 0x0000000807007c0c */ /* 0x000fe4000bfa6270 */
[----:B------:R-:W-:Y:S02]  /*2fb0*/  @!P3 LEA.HI.X R7, R4, c[0x0][0x16c], R3, 0x1, P1 ;  /* 0x00005b000407ba11 */ /* 0x000fe400008f0c03 */
[----:B------:R-:W-:-:S02]  /*2fc0*/  @!P2 LEA.HI.X R9, R12, c[0x0][0x174], R9, 0x1, P4 ;  /* 0x00005d000c09aa11 */ /* 0x000fc400020f0c09 */
[----:B------:R-:W-:Y:S01]  /*2fd0*/  ISETP.GE.AND P1, PT, R0, UR8, PT ;  /* 0x0000000800007c0c */ /* 0x000fe2000bf26270 */
[----:B---3--:R-:W-:Y:S01]  /*2fe0*/  IMAD.SHL.U32 R0, R21, 0x2, RZ ;  /* 0x0000000215007824 */ /* 0x008fe200078e00ff */
[----:B------:R-:W-:Y:S02]  /*2ff0*/  @!P2 IADD3 R3, R15, R19, RZ ;  /* 0x000000130f03a210 */ /* 0x000fe40007ffe0ff */
[C---:B------:R-:W-:Y:S02]  /*3000*/  @!P2 LEA R4, P4, R14.reuse, c[0x0][0x168], 0x1 ;  /* 0x00005a000e04aa11 */ /* 0x040fe400078808ff */
[----:B------:R-:W-:Y:S02]  /*3010*/  PLOP3.LUT P0, PT, PT, PT, UP0, 0x80, 0x0 ;  /* 0x000000000000781c */ /* 0x000fe40003f0f008 */
[----:B------:R-:W-:Y:S02]  /*3020*/  @!P2 LEA.HI.X R5, R14, c[0x0][0x16c], R3, 0x1, P4 ;  /* 0x00005b000e05aa11 */ /* 0x000fe400020f0c03 */
[----:B------:R-:W-:Y:S01]  /*3030*/  IADD3 R3, R21, 0x1800, RZ ;  /* 0x0000180015037810 */ /* 0x000fe20007ffe0ff */
        /* <DEDUP_REMOVED lines=20> */
[----:B-1----:R-:W-:-:S03]  /*3180*/  SEL R10, R3, R21, !P0 ;  /* 0x00000015030a7207 */ /* 0x002fc60004000000 */
[----:B------:R-:W0:Y:S02]  /*3190*/  LDGDEPBAR ;  /* 0x00000000000079af */ /* 0x000e240000000000 */
[----:B------:R-:W-:Y:S02]  /*31a0*/  IMAD.SHL.U32 R222, R10, 0x2, RZ ;  /* 0x000000020ade7824 */ /* 0x000fe400078e00ff */
        /* <DEDUP_REMOVED lines=9> */
[----:B------:R1:W-:Y:S01]  /*3240*/  @!P1 LDGSTS.E.BYPASS.LTC128B.128 [R0+0x7000], [R218.64+0x40] ;  /* 0x07000040da009fae */ /* 0x0003e2000b901d44 */
[----:B------:R-:W-:-:S03]  /*3250*/  IADD3 R3, R20, 0x28, RZ ;  /* 0x0000002814037810 */ /* 0x000fc60007ffe0ff */
        /* <DEDUP_REMOVED lines=13> */
[----:B------:R-:W-:Y:S01]  /*3330*/  @!PT LDS RZ, [RZ] ;  /* 0x00000000fffff984 */ /* 0x000fe20000000800 */
[----:B------:R-:W-:Y:S01]  /*3340*/  @!PT LDS RZ, [RZ] ;  /* 0x00000000fffff984 */ /* 0x000fe20000000800 */
[----:B------:R-:W-:Y:S01]  /*3350*/  @!PT LDS RZ, [RZ] ;  /* 0x00000000fffff984 */ /* 0x000fe20000000800 */
[----:B------:R3:W-:Y:S04]  /*3360*/  @!P1 LDGSTS.E.BYPASS.LTC128B.128 [R222], [R220.64] ;  /* 0x00000000dcde9fae */ /* 0x0007e8000b901d44 */
[----:B------:R3:W-:Y:S04]  /*3370*/  @!P1 LDGSTS.E.BYPASS.LTC128B.128 [R222+0x1000], [R220.64+0x40] ;  /* 0x01000040dcde9fae */ /* 0x0007e8000b901d44 */
[----:B------:R3:W-:Y:S01]  /*3380*/  @!P1 LDGSTS.E.BYPASS.LTC128B.128 [R222+0x2000], [R220.64+0x80] ;  /* 0x02000080dcde9fae */ /* 0x0007e2000b901d44 */
[----:B------:R-:W-:-:S03]  /*3390*/  ISETP.GE.AND P1, PT, R3, UR8, PT ;  /* 0x0000000803007c0c */ /* 0x000fc6000bf26270 */
        /* <DEDUP_REMOVED lines=13> */
[----:B------:R1:W-:Y:S04]  /*3470*/  @P2 STS.128 [R0+0xe000], RZ ;  /* 0x00e000ff00002388 */ /* 0x0003e80000000c00 */
[----:B------:R-:W-:Y:S01]  /*3480*/  @!PT LDS RZ, [RZ] ;  /* 0x00000000fffff984 */ /* 0x000fe20000000800 */
[----:B------:R-:W-:Y:S01]  /*3490*/  @!PT LDS RZ, [RZ] ;  /* 0x00000000fffff984 */ /* 0x000fe20000000800 */
[----:B------:R-:W-:Y:S01]  /*34a0*/  @!PT LDS RZ, [RZ] ;  /* 0x00000000fffff984 */ /* 0x000fe20000000800 */
[----:B------:R1:W-:Y:S04]  /*34b0*/  @!P2 LDGSTS.E.BYPASS.LTC128B.128 [R0+0xa000], [R4.64] ;  /* 0x0a0000000400afae */ /* 0x0003e8000b901d44 */
[----:B------:R1:W-:Y:S04]  /*34c0*/  @!P2 LDGSTS.E.BYPASS.LTC128B.128 [R0+0xc000], [R4.64+0x40] ;  /* 0x0c0000400400afae */ /* 0x0003e8000b901d44 */
[----:B------:R1:W-:Y:S01]  /*34d0*/  @!P2 LDGSTS.E.BYPASS.LTC128B.128 [R0+0xe000], [R4.64+0x80] ;  /* 0x0e0000800400afae */ /* 0x0003e2000b901d44 */
[----:B----4-:R-:W-:-:S03]  /*34e0*/  IMAD.SHL.U32 R6, R20, 0x4, RZ ;  /* 0x0000000414067824 */ /* 0x010fc600078e00ff */
[----:B------:R-:W0:Y:S01]  /*34f0*/  LDGDEPBAR ;  /* 0x00000000000079af */ /* 0x000e220000000000 */
[----:B--2---:R-:W-:Y:S02]  /*3500*/  SHF.R.S32.HI R8, RZ, 0x1f, R20 ;  /* 0x0000001fff087819 */ /* 0x004fe40000011414 */
[----:B------:R-:W-:Y:S02]  /*3510*/  ISETP.GE.AND P4, PT, R20, UR8, PT ;  /* 0x0000000814007c0c */ /* 0x000fe4000bf86270 */
[----:B-1----:R-:W-:Y:S01]  /*3520*/  IADD3 R4, P3, R6, UR14, RZ ;  /* 0x0000000e06047c10 */ /* 0x002fe2000ff7e0ff */
[----:B------:R-:W-:-:S04]  /*3530*/  DEPBAR.LE SB0, 0x1 ;  /* 0x000080400000791a */ /* 0x000fc80000000000 */
[----:B------:R-:W-:Y:S02]  /*3540*/  SHF.R.S32.HI R0, RZ, 0x1f, R3 ;  /* 0x0000001fff007819 */ /* 0x000fe40000011403 */
[----:B------:R-:W-:-:S04]  /*3550*/  @!P1 LEA R6, P2, R3, UR14, 0x2 ;  /* 0x0000000e03069c11 */ /* 0x000fc8000f8410ff */
[----:B------:R-:W-:Y:S02]  /*3560*/  @!P1 LEA.HI.X R7, R3, UR13, R0, 0x2, P2 ;  /* 0x0000000d03079c11 */ /* 0x000fe400090f1400 */
[----:B------:R-:W-:Y:S02]  /*3570*/  IADD3 R3, R207, 0x1800, RZ ;  /* 0x00001800cf037810 */ /* 0x000fe40007ffe0ff */
[----:B------:R-:W-:Y:S01]  /*3580*/  IADD3 R0, R205, 0x1800, RZ ;  /* 0x00001800cd007810 */ /* 0x000fe20007ffe0ff */
[----:B------:R1:W5:Y:S01]  /*3590*/  @!P1 LDG.E R248, [R6.64] ;  /* 0x0000000406f89981 */ /* 0x000362000c1e1900 */
[----:B------:R-:W-:Y:S02]  /*35a0*/  SHF.L.U64.HI R5, R20, 0x2, R8 ;  /* 0x0000000214057819 */ /* 0x000fe40000010208 */
[----:B------:R-:W-:Y:S02]  /*35b0*/  SEL R3, R3, R207, !P0 ;  /* 0x000000cf03037207 */ /* 0x000fe40004000000 */
[----:B------:R-:W-:-:S02]  /*35c0*/  SEL R0, R0, R205, !P0 ;  /* 0x000000cd00007207 */ /* 0x000fc40004000000 */
[----:B------:R-:W-:Y:S02]  /*35d0*/  IADD3.X R5, R5, UR13, RZ, P3, !PT ;  /* 0x0000000d05057c10 */ /* 0x000fe40009ffe4ff */
[----:B------:R-:W-:Y:S01]  /*35e0*/  SHF.L.U32 R196, R3, 0x1, RZ ;  /* 0x0000000103c47819 */ /* 0x000fe200000006ff */
[----:B------:R-:W-:Y:S02]  /*35f0*/  IMAD.SHL.U32 R3, R0, 0x2, RZ ;  /* 0x0000000200037824 */ /* 0x000fe400078e00ff */
[----:B------:R-:W-:Y:S01]  /*3600*/  IMAD.MOV.U32 R0, RZ, RZ, c[0x0][0x22c] ;  /* 0x00008b00ff007624 */ /* 0x000fe200078e00ff */
[----:B------:R2:W5:Y:S04]  /*3610*/  @!P4 LDG.E R249, [R4.64] ;  /* 0x0000000404f9c981 */ /* 0x000568000c1e1900 */
[----:B------:R2:W5:Y:S01]  /*3620*/  @!P6 LDG.E R250, [R4.64+0x20] ;  /* 0x0000200404fae981 */ /* 0x000562000c1e1900 */
[----:B------:R-:W-:-:S03]  /*3630*/  IMAD R0, R0, c[0x0][0x1c0], RZ ;  /* 0x0000700000007a24 */ /* 0x000fc600078e02ff */
[----:B------:R2:W5:Y:S04]  /*3640*/  @!P5 LDG.E R247, [R4.64+0x80] ;  /* 0x0000800404f7d981 */ /* 0x000568000c1e1900 */
[----:B------:R-:W-:Y:S01]  /*3650*/  BAR.SYNC.DEFER_BLOCKING 0x0 ;  /* 0x0000000000007b1d */ /* 0x000fe20000010000 */
[C---:B------:R-:W-:Y:S01]  /*3660*/  IMAD.SHL.U32 R12, R0.reuse, 0x10, RZ ;  /* 0x00000010000c7824 */ /* 0x040fe200078e00ff */
[----:B------:R-:W-:-:S04]  /*3670*/  SHF.L.U32 R251, R0, 0x3, RZ ;  /* 0x0000000300fb7819 */ /* 0x000fc800000006ff */
[----:B------:R-:W-:Y:S02]  /*3680*/  IADD3 R11, R12, 0x20, RZ ;  /* 0x000000200c0b7810 */ /* 0x000fe40007ffe0ff */
[----:B-1----:R-:W-:-:S03]  /*3690*/  SHF.L.U64.HI R6, R20, 0x2, R8 ;  /* 0x0000000214067819 */ /* 0x002fc60000010208 */
[C---:B--2---:R-:W-:Y:S01]  /*36a0*/  IMAD.IADD R4, R251.reuse, 0x1, R11 ;  /* 0x00000001fb047824 */ /* 0x044fe200078e020b */
[----:B------:R-:W1:Y:S04]  /*36b0*/  LDSM.16.M88.4 R148, [R198+0xf000] ;  /* 0x00f00000c694783b */ /* 0x000e680000000200 */
[C---:B------:R-:W-:Y:S01]  /*36c0*/  IADD3 R4, R251.reuse, R4, RZ ;  /* 0x00000004fb047210 */ /* 0x040fe20007ffe0ff */
[----:B------:R-:W2:Y:S04]  /*36d0*/  LDSM.16.M88.4 R152, [R198+0xf400] ;  /* 0x00f40000c698783b */ /* 0x000ea80000000200 */
[----:B------:R-:W-:Y:S01]  /*36e0*/  IMAD.IADD R4, R251, 0x1, R4 ;  /* 0x00000001fb047824 */ /* 0x000fe200078e0204 */
        /* <DEDUP_REMOVED lines=10> */
[----:B------:R-:W-:-:S02]  /*3790*/  IMAD.SHL.U32 R5, R20, 0x4, RZ ;  /* 0x0000000414057824 */ /* 0x000fc400078e00ff */
[----:B------:R-:W-:Y:S01]  /*37a0*/  IMAD.IADD R4, R251, 0x1, R4 ;  /* 0x00000001fb047824 */ /* 0x000fe200078e0204 */
[----:B------:R-:W-:Y:S04]  /*37b0*/  STL [R1+0x18], R6 ;  /* 0x0000180601007387 */ /* 0x000fe80000100800 */
[----:B------:R-:W-:Y:S01]  /*37c0*/  STL [R1+0x14], R5 ;  /* 0x0000140501007387 */ /* 0x000fe20000100800 */
[----:B------:R-:W-:-:S03]  /*37d0*/  IADD3 R0, R12, 0x40, RZ ;  /* 0x000000400c007810 */ /* 0x000fc60007ffe0ff */
[----:B------:R2:W-:Y:S02]  /*37e0*/  STL [R1], R4 ;  /* 0x0000000401007387 */ /* 0x0005e40000100800 */
[C---:B------:R-:W-:Y:S01]  /*37f0*/  IMAD.IADD R0, R251.reuse, 0x1, R0 ;  /* 0x00000001fb007824 */ /* 0x040fe200078e0200 */
[----:B--2---:R-:W-:-:S05]  /*3800*/  IADD3 R4, R251, R4, RZ ;  /* 0x00000004fb047210 */ /* 0x004fca0007ffe0ff */
[----:B------:R3:W-:Y:S01]  /*3810*/  STL [R1+0x4], R4 ;  /* 0x0000040401007387 */ /* 0x0007e20000100800 */
[----:B------:R-:W-:-:S05]  /*3820*/  IMAD.IADD R5, R251, 0x1, R0 ;  /* 0x00000001fb057824 */ /* 0x000fca00078e0200 */
[----:B------:R-:W-:Y:S01]  /*3830*/  IADD3 R5, R251, R5, RZ ;  /* 0x00000005fb057210 */ /* 0x000fe20007ffe0ff */
[----:B------:R-:W-:-:S04]  /*3840*/  CS2R R42, SRZ ;  /* 0x00000000002a7805 */ /* 0x000fc8000001ff00 */
[C---:B------:R-:W-:Y:S01]  /*3850*/  IMAD.IADD R252, R251.reuse, 0x1, R5 ;  /* 0x00000001fbfc7824 */ /* 0x040fe200078e0205 */
[----:B------:R-:W-:Y:S01]  /*3860*/  CS2R R40, SRZ ;  /* 0x0000000000287805 */ /* 0x000fe2000001ff00 */
[----:B------:R-:W-:Y:S01]  /*3870*/  CS2R R38, SRZ ;  /* 0x0000000000267805 */ /* 0x000fe2000001ff00 */
[----:B------:R-:W-:Y:S01]  /*3880*/  CS2R R36, SRZ ;  /* 0x0000000000247805 */ /* 0x000fe2000001ff00 */
[----:B------:R-:W-:Y:S01]  /*3890*/  IMAD.IADD R0, R251, 0x1, R252 ;  /* 0x00000001fb007824 */ /* 0x000fe200078e02fc */
[----:B------:R-:W-:Y:S02]  /*38a0*/  ULDC UR25, c[0x0][0x2e8] ;  /* 0x0000ba0000197ab9 */ /* 0x000fe40000000800 */
[----:B------:R-:W-:Y:S02]  /*38b0*/  UIADD3 UR20, UR23, 0x80, URZ ;  /* 0x0000008017147890 */ /* 0x000fe4000fffe03f */
[----:B------:R-:W-:Y:S02]  /*38c0*/  UIADD3 UR19, UR19, -UR25, URZ ;  /* 0x8000001913137290 */ /* 0x000fe4000fffe03f */
[----:B-1--4-:R-:W-:-:S02]  /*38d0*/  ULDC UR11, c[0x0][0x2e4] ;  /* 0x0000b900000b7ab9 */ /* 0x012fc40000000800 */
.L_x_191:
[----:B------:R-:W0:Y:S01]  /*38e0*/  LDGDEPBAR ;  /* 0x00000000000079af */ /* 0x000e220000000000 */
[----:B------:R-:W-:Y:S01]  /*38f0*/  IMAD.IADD R0, R206, 0x1, R196 ;  /* 0x00000001ce007824 */ /* 0x000fe200078e02c4 */
[----:B------:R-:W-:Y:S01]  /*3900*/  USHF.L.U32 UR8, UR7, 0x6, URZ ;  /* 0x0000000607087899 */ /* 0x000fe2000800063f */
[----:B------:R-:W-:Y:S01]  /*3910*/  IMAD.MOV.U32 R224, RZ, RZ, R210 ;  /* 0x000000ffffe07224 */ /* 0x000fe200078e00d2 */
[----:B------:R-:W-:Y:S01]  /*3920*/  ULDC UR10, c[0x0][0x2e4] ;  /* 0x0000b900000a7ab9 */ /* 0x000fe20000000800 */
[----:B------:R-:W2:Y:S01]  /*3930*/  LDL R211, [R1+0x14] ;  /* 0x0000140001d37983 */ /* 0x000ea20000100800 */
[----:B------:R-:W-:Y:S01]  /*3940*/  UISETP.GE.AND UP0, UPT, UR8, UR19, UPT ;  /* 0x000000130800728c */ /* 0x000fe2000bf06270 */
[----:B------:R-:W-:Y:S03]  /*3950*/  IMAD.MOV.U32 R225, RZ, RZ, R209 ;  /* 0x000000ffffe17224 */ /* 0x000fe600078e00d1 */
[----:B-----5:R-:W4:Y:S01]  /*3960*/  LDL R208, [R1+0x18] ;  /* 0x0000180001d07983 */ /* 0x020f220000100800 */
[----:B------:R-:W-:Y:S04]  /*3970*/  DEPBAR.LE SB0, 0x0 ;  /* 0x000080000000791a */ /* 0x000fe80000000000 */
[----:B------:R-:W-:Y:S06]  /*3980*/  BAR.SYNC.DEFER_BLOCKING 0x0 ;  /* 0x0000000000007b1d */ /* 0x000fec0000010000 */
[----:B------:R-:W-:Y:S05]  /*3990*/  LDSM.16.M88.4 R32, [R196] ;  /* 0x00000000c420783b */ /* 0x000fea0000000200 */
[----:B------:R-:W1:Y:S05]  /*39a0*/  LDSM.16.M88.4 R16, [R198+0x9000] ;  /* 0x00900000c610783b */ /* 0x000e6a0000000200 */
[----:B------:R-:W3:Y:S05]  /*39b0*/  LDSM.16.M88.4 R28, [R196+0x800] ;  /* 0x00080000c41c783b */ /* 0x000eea0000000200 */
[----:B------:R-:W3:Y:S05]  /*39c0*/  LDSM.16.M88.4 R132, [R198+0x9400] ;  /* 0x00940000c684783b */ /* 0x000eea0000000200 */
[----:B------:R-:W-:Y:S05]  /*39d0*/  LDSM.16.M88.4 R136, [R0] ;  /* 0x000000000088783b */ /* 0x000fea0000000200 */
[----:B------:R-:W3:Y:S05]  /*39e0*/  LDSM.16.M88.4 R140, [R197+0x9000] ;  /* 0x00900000c58c783b */ /* 0x000eea0000000200 */
[----:B------:R-:W3:Y:S02]  /*39f0*/  LDSM.16.M88.4 R144, [R0+0x800] ;  /* 0x000800000090783b */ /* 0x000ee40000000200 */
[-C--:B-1-3--:R-:W-:Y:S08]  /*3a00*/  HMMA.16816.F32.BF16 R4, R32, R16.reuse, RZ ;  /* 0x000000102004723c */ /* 0x08aff000000418ff */
        /* <DEDUP_REMOVED lines=9> */
[C---:B------:R-:W-:Y:S08]  /*3aa0*/  HMMA.16816.F32.BF16 R8, R144.reuse, R140, R8 ;  /* 0x0000008c9008723c */ /* 0x040ff00000041808 */
[-C--:B------:R-:W-:Y:S08]  /*3ab0*/  HMMA.16816.F32.BF16 R12, R144, R142.reuse, R12 ;  /* 0x0000008e900c723c */ /* 0x080ff0000004180c */
[C---:B------:R-:W-:Y:S01]  /*3ac0*/  HMMA.16816.F32.BF16 R16, R136.reuse, R142, R16 ;  /* 0x0000008e8810723c */ /* 0x040fe20000041810 */
[----:B------:R-:W-:Y:S07]  /*3ad0*/  LDSM.16.M88.4 R140, [R196+0x1000] ;  /* 0x00100000c48c783b */ /* 0x000fee0000000200 */
[-C--:B-1----:R-:W-:Y:S08]  /*3ae0*/  HMMA.16816.F32.BF16 R20, R136, R132.reuse, R20 ;  /* 0x000000848814723c */ /* 0x082ff00000041814 */
[C---:B------:R-:W-:Y:S08]  /*3af0*/  HMMA.16816.F32.BF16 R24, R144.reuse, R132, R24 ;  /* 0x000000849018723c */ /* 0x040ff00000041818 */
[-C--:B------:R-:W-:Y:S01]  /*3b00*/  HMMA.16816.F32.BF16 R28, R144, R134.reuse, R28 ;  /* 0x00000086901c723c */ /* 0x080fe2000004181c */
[----:B------:R-:W1:Y:S07]  /*3b10*/  LDSM.16.M88.4 R144, [R198+0xb000] ;  /* 0x00b00000c690783b */ /* 0x000e6e0000000200 */
[----:B------:R-:W-:Y:S01]  /*3b20*/  HMMA.16816.F32.BF16 R32, R136, R134, R32 ;  /* 0x000000868820723c */ /* 0x000fe20000041820 */
[----:B------:R-:W3:Y:S05]  /*3b30*/  LDSM.16.M88.4 R132, [R196+0x1800] ;  /* 0x00180000c484783b */ /* 0x000eea0000000200 */
[----:B------:R-:W3:Y:S02]  /*3b40*/  LDSM.16.M88.4 R136, [R198+0xb400] ;  /* 0x00b40000c688783b */ /* 0x000ee40000000200 */
[-C--:B-1----:R-:W-:Y:S08]  /*3b50*/  HMMA.16816.F32.BF16 R4, R140, R144.reuse, R4 ;  /* 0x000000908c04723c */ /* 0x082ff00000041804 */
[C---:B---3--:R-:W-:Y:S08]  /*3b60*/  HMMA.16816.F32.BF16 R8, R132.reuse, R144, R8 ;  /* 0x000000908408723c */ /* 0x048ff00000041808 */
        /* <DEDUP_REMOVED lines=8> */
[----:B------:R-:W3:Y:S05]  /*3bf0*/  LDSM.16.M88.4 R136, [R0+0x1800] ;  /* 0x001800000088783b */ /* 0x000eea0000000200 */
[----:B------:R-:W2:Y:S02]  /*3c00*/  LDSM.16.M88.4 R140, [R197+0xb400] ;  /* 0x00b40000c58c783b */ /* 0x000ea40000000200 */
[-C--:B-1----:R-:W-:Y:S08]  /*3c10*/  HMMA.16816.F32.BF16 R4, R132, R144.reuse, R4 ;  /* 0x000000908404723c */ /* 0x082ff00000041804 */
[C---:B---3--:R-:W-:Y:S08]  /*3c20*/  HMMA.16816.F32.BF16 R8, R136.reuse, R144, R8 ;  /* 0x000000908808723c */ /* 0x048ff00000041808 */
[-C--:B------:R-:W-:Y:S08]  /*3c30*/  HMMA.16816.F32.BF16 R12, R136, R146.reuse, R12 ;  /* 0x00000092880c723c */ /* 0x080ff0000004180c */
[C---:B------:R-:W-:Y:S01]  /*3c40*/  HMMA.16816.F32.BF16 R16, R132.reuse, R146, R16 ;  /* 0x000000928410723c */ /* 0x040fe20000041810 */
[----:B------:R-:W-:Y:S07]  /*3c50*/  LDSM.16.M88.4 R144, [R198+0xd000] ;  /* 0x00d00000c690783b */ /* 0x000fee0000000200 */
[-C--:B--2---:R-:W-:Y:S08]  /*3c60*/  HMMA.16816.F32.BF16 R20, R132, R140.reuse, R20 ;  /* 0x0000008c8414723c */ /* 0x084ff00000041814 */
[C---:B------:R-:W-:Y:S08]  /*3c70*/  HMMA.16816.F32.BF16 R24, R136.reuse, R140, R24 ;  /* 0x0000008c8818723c */ /* 0x040ff00000041818 */
[-C--:B------:R-:W-:Y:S01]  /*3c80*/  HMMA.16816.F32.BF16 R28, R136, R142.reuse, R28 ;  /* 0x0000008e881c723c */ /* 0x080fe2000004181c */
[----:B------:R-:W1:Y:S07]  /*3c90*/  LDSM.16.M88.4 R136, [R196+0x2000] ;  /* 0x00200000c488783b */ /* 0x000e6e0000000200 */
[----:B------:R-:W-:Y:S01]  /*3ca0*/  HMMA.16816.F32.BF16 R32, R132, R142, R32 ;  /* 0x0000008e8420723c */ /* 0x000fe20000041820 */
[----:B------:R-:W2:Y:S05]  /*3cb0*/  LDSM.16.M88.4 R132, [R196+0x2800] ;  /* 0x00280000c484783b */ /* 0x000eaa0000000200 */
[----:B------:R-:W3:Y:S02]  /*3cc0*/  LDSM.16.M88.4 R140, [R198+0xd400] ;  /* 0x00d40000c68c783b */ /* 0x000ee40000000200 */
[-C--:B-1----:R-:W-:Y:S08]  /*3cd0*/  HMMA.16816.F32.BF16 R4, R136, R144.reuse, R4 ;  /* 0x000000908804723c */ /* 0x082ff00000041804 */
[C---:B--2---:R-:W-:Y:S08]  /*3ce0*/  HMMA.16816.F32.BF16 R8, R132.reuse, R144, R8 ;  /* 0x000000908408723c */ /* 0x044ff00000041808 */
[-C--:B------:R-:W-:Y:S08]  /*3cf0*/  HMMA.16816.F32.BF16 R12, R132, R146.reuse, R12 ;  /* 0x00000092840c723c */ /* 0x080ff0000004180c */
[C---:B------:R-:W-:Y:S01]  /*3d00*/  HMMA.16816.F32.BF16 R16, R136.reuse, R146, R16 ;  /* 0x000000928810723c */ /* 0x040fe20000041810 */
[----:B------:R-:W-:Y:S07]  /*3d10*/  LDSM.16.M88.4 R144, [R197+0xd000] ;  /* 0x00d00000c590783b */ /* 0x000fee0000000200 */
[-C--:B---3--:R-:W-:Y:S08]  /*3d20*/  HMMA.16816.F32.BF16 R20, R136, R140.reuse, R20 ;  /* 0x0000008c8814723c */ /* 0x088ff00000041814 */
[C---:B------:R-:W-:Y:S08]  /*3d30*/  HMMA.16816.F32.BF16 R24, R132.reuse, R140, R24 ;  /* 0x0000008c8418723c */ /* 0x040ff00000041818 */
[-C--:B------:R-:W-:Y:S01]  /*3d40*/  HMMA.16816.F32.BF16 R28, R132, R142.reuse, R28 ;  /* 0x0000008e841c723c */ /* 0x080fe2000004181c */
[----:B------:R-:W1:Y:S07]  /*3d50*/  LDSM.16.M88.4 R132, [R0+0x2000] ;  /* 0x002000000084783b */ /* 0x000e6e0000000200 */
[----:B------:R-:W-:Y:S01]  /*3d60*/  HMMA.16816.F32.BF16 R32, R136, R142, R32 ;  /* 0x0000008e8820723c */ /* 0x000fe20000041820 */
[----:B------:R-:W2:Y:S05]  /*3d70*/  LDSM.16.M88.4 R136, [R0+0x2800] ;  /* 0x002800000088783b */ /* 0x000eaa0000000200 */
[----:B------:R-:W3:Y:S02]  /*3d80*/  LDSM.16.M88.4 R140, [R197+0xd400] ;  /* 0x00d40000c58c783b */ /* 0x000ee40000000200 */
[-C--:B-1----:R-:W-:Y:S08]  /*3d90*/  HMMA.16816.F32.BF16 R4, R132, R144.reuse, R4 ;  /* 0x000000908404723c */ /* 0x082ff00000041804 */
[C---:B--2---:R-:W-:Y:S07]  /*3da0*/  HMMA.16816.F32.BF16 R8, R136.reuse, R144, R8 ;  /* 0x000000908808723c */ /* 0x044fee0000041808 */
[----:B------:R-:W-:Y:S01]  /*3db0*/  IADD3 R144, P0, R211, UR16, RZ ;  /* 0x00000010d3907c10 */ /* 0x000fe2000ff1e0ff */
[-C--:B------:R-:W-:Y:S04]  /*3dc0*/  HMMA.16816.F32.BF16 R12, R136, R146.reuse, R12 ;  /* 0x00000092880c723c */ /* 0x080fe8000004180c */
[----:B----4-:R-:W-:Y:S02]  /*3dd0*/  IADD3.X R145, R208, UR15, RZ, P0, !PT ;  /* 0x0000000fd0917c10 */ /* 0x010fe400087fe4ff */
[----:B------:R-:W-:Y:S02]  /*3de0*/  PLOP3.LUT P0, PT, PT, PT, UP0, 0x80, 0x0 ;  /* 0x000000000000781c */ /* 0x000fe40003f0f008 */
[C---:B------:R-:W-:Y:S01]  /*3df0*/  HMMA.16816.F32.BF16 R16, R132.reuse, R146, R16 ;  /* 0x000000928410723c */ /* 0x040fe20000041810 */
[----:B-----5:R1:W5:Y:S05]  /*3e00*/  LDG.E R208, [R144.64] ;  /* 0x0000000490d07981 */ /* 0x02036a000c1e1900 */
[----:B------:R1:W5:Y:S02]  /*3e10*/  LDG.E R147, [R144.64+0x20] ;  /* 0x0000200490937981 */ /* 0x000364000c1e1900 */
[-C--:B---3--:R-:W-:Y:S03]  /*3e20*/  HMMA.16816.F32.BF16 R20, R132, R140.reuse, R20 ;  /* 0x0000008c8414723c */ /* 0x088fe60000041814 */
[----:B------:R1:W5:Y:S05]  /*3e30*/  LDG.E R146, [R144.64+0x80] ;  /* 0x0000800490927981 */ /* 0x00036a000c1e1900 */
[C---:B------:R-:W-:Y:S08]  /*3e40*/  HMMA.16816.F32.BF16 R24, R136.reuse, R140, R24 ;  /* 0x0000008c8818723c */ /* 0x040ff00000041818 */
[-C--:B------:R-:W-:Y:S08]  /*3e50*/  HMMA.16816.F32.BF16 R28, R136, R142.reuse, R28 ;  /* 0x0000008e881c723c */ /* 0x080ff0000004181c */
[----:B------:R-:W-:Y:S01]  /*3e60*/  HMMA.16816.F32.BF16 R32, R132, R142, R32 ;  /* 0x0000008e8420723c */ /* 0x000fe20000041820 */
[----:B-1----:R1:W5:Y:S01]  /*3e70*/  LDG.E R144, [R144.64+0xa0] ;  /* 0x0000a00490907981 */ /* 0x002362000c1e1900 */
[----:B------:R-:W-:-:S06]  /*3e80*/  @!P0 BRA `(.L_x_187) ;  /* 0x0000009000008947 */ /* 0x000fcc0003800000 */
        /* <DEDUP_REMOVED lines=9> */
.L_x_187:
[----:B------:R-:W2:Y:S01]  /*3f20*/  LDL R0, [R1+0x8] ;  /* 0x0000080001007983 */ /* 0x000ea20000100800 */
[----:B------:R-:W-:Y:S02]  /*3f30*/  UIADD3 UR9, -UR10, UR6, -UR12 ;  /* 0x000000060a097290 */ /* 0x000fe4000fffe90c */
[----:B------:R-:W-:Y:S01]  /*3f40*/  UMOV UR11, UR10 ;  /* 0x0000000a000b7c82 */ /* 0x000fe20008000000 */
[----:B------:R-:W3:Y:S01]  /*3f50*/  LDL R132, [R1+0x28] ;  /* 0x0000280001847983 */ /* 0x000ee20000100800 */
[----:B--2---:R-:W-:Y:S01]  /*3f60*/  IADD3 R134, R0, UR8, RZ ;  /* 0x0000000800867c10 */ /* 0x004fe2000fffe0ff */
[----:B------:R-:W-:Y:S01]  /*3f70*/  UIADD3 UR8, UR6, 0x1, -UR12 ;  /* 0x0000000106087890 */ /* 0x000fe2000fffe80c */
[----:B------:R-:W-:Y:S02]  /*3f80*/  IMAD.U32 R0, RZ, RZ, UR22 ;  /* 0x00000016ff007e24 */ /* 0x000fe4000f8e00ff */
[----:B------:R-:W-:Y:S01]  /*3f90*/  IADD3 R133, R134, UR9, RZ ;  /* 0x0000000986857c10 */ /* 0x000fe2000fffe0ff */
        /* <DEDUP_REMOVED lines=22> */
[----:B------:R-:W-:Y:S02]  /*4100*/  IADD3 R133, R134, 0x8, RZ ;  /* 0x0000000886857810 */ /* 0x000fe40007ffe0ff */
[-C--:B------:R-:W-:Y:S02]  /*4110*/  ISETP.GE.OR P2, PT, R141, R132.reuse, !P2 ;  /* 0x000000848d00720c */ /* 0x080fe40005746670 */
[----:B------:R-:W-:Y:S02]  /*4120*/  IADD3 R142, R133, UR9, RZ ;  /* 0x00000009858e7c10 */ /* 0x000fe4000fffe0ff */
        /* <DEDUP_REMOVED lines=26> */
[----:B------:R-:W-:Y:S02]  /*42d0*/  IADD3 R133, R134, 0x20, RZ ;  /* 0x0000002086857810 */ /* 0x000fe40007ffe0ff */
[-C--:B------:R-:W-:Y:S02]  /*42e0*/  ISETP.GE.OR P1, PT, R141, R132.reuse, !P1 ;  /* 0x000000848d00720c */ /* 0x080fe40004f26670 */
[-C--:B------:R-:W-:Y:S02]  /*42f0*/  ISETP.GE.OR P0, PT, R140, R132.reuse, !P0 ;  /* 0x000000848c00720c */ /* 0x080fe40004706670 */
[-C--:B------:R-:W-:Y:S02]  /*4300*/  ISETP.GE.OR P6, PT, R139, R132.reuse, !P6 ;  /* 0x000000848b00720c */ /* 0x080fe400077c6670 */
[-C--:B------:R-:W-:Y:S02]  /*4310*/  ISETP.GE.OR P5, PT, R138, R132.reuse, !P5 ;  /* 0x000000848a00720c */ /* 0x080fe40006fa6670 */
[-C--:B------:R-:W-:Y:S02]  /*4320*/  ISETP.GE.OR P4, PT, R137, R132.reuse, !P4 ;  /* 0x000000848900720c */ /* 0x080fe40006786670 */
[-C--:B------:R-:W-:Y:S02]  /*4330*/  ISETP.GE.OR P3, PT, R136, R132.reuse, !P3 ;  /* 0x000000848800720c */ /* 0x080fe40005f66670 */
[----:B------:R-:W-:Y:S02]  /*4340*/  ISETP.GE.OR P2, PT, R135, R132, !P2 ;  /* 0x000000848700720c */ /* 0x000fe40005746670 */
[C---:B------:R-:W-:Y:S02]  /*4350*/  IADD3 R132, R133.reuse, UR9, RZ ;  /* 0x0000000985847c10 */ /* 0x040fe4000fffe0ff */
[----:B------:R-:W-:Y:S02]  /*4360*/  IADD3 R142, R133, UR8, RZ ;  /* 0x00000008858e7c10 */ /* 0x000fe4000fffe0ff */
[----:B------:R-:W-:Y:S02]  /*4370*/  IMNMX R132, RZ, R132, !PT ;  /* 0x00000084ff847217 */ /* 0x000fe40007800200 */
[----:B------:R-:W-:Y:S02]  /*4380*/  IADD3 R133, R134, 0x28, RZ ;  /* 0x0000002886857810 */ /* 0x000fe40007ffe0ff */
[----:B------:R-:W-:Y:S02]  /*4390*/  IMNMX R134, R142, UR6, PT ;  /* 0x000000068e867c17 */ /* 0x000fe4000b800200 */
[----:B------:R-:W-:Y:S02]  /*43a0*/  FSEL R7, R7, -INF , !P1 ;  /* 0xff80000007077808 */ /* 0x000fe40004800000 */
[-C--:B------:R-:W-:Y:S02]  /*43b0*/  ISETP.GE.AND P1, PT, R0, R132.reuse, PT ;  /* 0x000000840000720c */ /* 0x080fe40003f26270 */
[----:B------:R-:W-:Y:S02]  /*43c0*/  FSEL R18, R18, -INF , !P0 ;  /* 0xff80000012127808 */ /* 0x000fe40004000000 */
[----:B------:R-:W-:Y:S02]  /*43d0*/  ISETP.GE.AND P0, PT, R141, R132, PT ;  /* 0x000000848d00720c */ /* 0x000fe40003f06270 */
[----:B------:R-:W-:Y:S02]  /*43e0*/  ISETP.GE.OR P1, PT, R0, R134, !P1 ;  /* 0x000000860000720c */ /* 0x000fe40004f26670 */
[----:B------:R-:W-:Y:S02]  /*43f0*/  IADD3 R142, R133, UR9, RZ ;  /* 0x00000009858e7c10 */ /* 0x000fe4000fffe0ff */
        /* <DEDUP_REMOVED lines=13> */
[----:B------:R-:W-:Y:S02]  /*44d0*/  ISETP.GE.OR P0, PT, R141, R134, !P0 ;  /* 0x000000868d00720c */ /* 0x000fe40004706670 */
[----:B------:R-:W-:Y:S02]  /*44e0*/  IMNMX R133, RZ, R142, !PT ;  /* 0x0000008eff857217 */ /* 0x000fe40007800200 */
[----:B------:R-:W-:Y:S02]  /*44f0*/  IMNMX R132, R132, UR6, PT ;  /* 0x0000000684847c17 */ /* 0x000fe4000b800200 */
[----:B------:R-:W-:Y:S02]  /*4500*/  FSEL R9, R9, -INF , !P0 ;  /* 0xff80000009097808 */ /* 0x000fe40004000000 */
[-C--:B------:R-:W-:Y:S02]  /*4510*/  ISETP.GE.AND P0, PT, R0, R133.reuse, PT ;  /* 0x000000850000720c */ /* 0x080fe40003f06270 */
[-C--:B------:R-:W-:Y:S02]  /*4520*/  ISETP.GE.OR P6, PT, R140, R134.reuse, !P6 ;  /* 0x000000868c00720c */ /* 0x080fe400077c6670 */
[-C--:B------:R-:W-:Y:S02]  /*4530*/  ISETP.GE.OR P5, PT, R139, R134.reuse, !P5 ;  /* 0x000000868b00720c */ /* 0x080fe40006fa6670 */
[-C--:B------:R-:W-:Y:S02]  /*4540*/  ISETP.GE.OR P4, PT, R138, R134.reuse, !P4 ;  /* 0x000000868a00720c */ /* 0x080fe40006786670 */
[-C--:B------:R-:W-:Y:S02]  /*4550*/  ISETP.GE.OR P3, PT, R137, R134.reuse, !P3 ;  /* 0x000000868900720c */ /* 0x080fe40005f66670 */
[-C--:B------:R-:W-:Y:S02]  /*4560*/  ISETP.GE.OR P2, PT, R136, R134.reuse, !P2 ;  /* 0x000000868800720c */ /* 0x080fe40005746670 */
[----:B------:R-:W-:Y:S02]  /*4570*/  ISETP.GE.OR P1, PT, R135, R134, !P1 ;  /* 0x000000868700720c */ /* 0x000fe40004f26670 */
        /* <DEDUP_REMOVED lines=29> */
.L_x_188:
[C---:B------:R-:W-:Y:S01]  /*4750*/  FMUL.FTZ R132, R249.reuse, 1.4426950216293334961 ;  /* 0x3fb8aa3bf9847820 */ /* 0x040fe20000410000 */
[----:B------:R-:W-:Y:S01]  /*4760*/  FSETP.NEU.FTZ.AND P0, PT, R249, -INF , PT ;  /* 0xff800000f900780b */ /* 0x000fe20003f1d000 */
[----:B------:R-:W-:Y:S01]  /*4770*/  FMUL.FTZ R0, R250, 1.4426950216293334961 ;  /* 0x3fb8aa3bfa007820 */ /* 0x000fe20000410000 */
[----:B------:R-:W-:Y:S02]  /*4780*/  UISETP.GT.AND UP3, UPT, UR7, UR17, UPT ;  /* 0x000000110700728c */ /* 0x000fe4000bf64270 */
[----:B------:R-:W-:Y:S02]  /*4790*/  FSEL R132, R132, RZ, P0 ;  /* 0x000000ff84847208 */ /* 0x000fe40000000000 */
[----:B------:R-:W-:Y:S03]  /*47a0*/  FSETP.NEU.FTZ.AND P0, PT, R250, -INF , PT ;  /* 0xff800000fa00780b */ /* 0x000fe60003f1d000 */
        /* <DEDUP_REMOVED lines=8> */
[----:B------:R3:W4:Y:S01]  /*4830*/  MUFU.EX2 R212, R5 ;  /* 0x0000000500d47308 */ /* 0x0007220000000800 */
[----:B------:R-:W-:Y:S09]  /*4840*/  FFMA.FTZ R132, R33, c[0x0][0x23c], -R132 ;  /* 0x00008f0021847a23 */ /* 0x000ff20000010884 */
[----:B------:R-:W-:Y:S01]  /*4850*/  MUFU.EX2 R243, R16 ;  /* 0x0000001000f37308 */ /* 0x000fe20000000800 */
[C---:B--2---:R-:W-:Y:S09]  /*4860*/  FMUL.FTZ R4, R247.reuse, 1.4426950216293334961 ;  /* 0x3fb8aa3bf7047820 */ /* 0x044ff20000410000 */
[----:B------:R-:W-:Y:S01]  /*4870*/  MUFU.EX2 R241, R17 ;  /* 0x0000001100f17308 */ /* 0x000fe20000000800 */
        /* <DEDUP_REMOVED lines=15> */
[----:B------:R-:W2:Y:S01]  /*4970*/  MUFU.EX2 R210, R7 ;  /* 0x0000000700d27308 */ /* 0x000ea20000000800 */
        /* <DEDUP_REMOVED lines=13> */
[--C-:B------:R-:W-:Y:S02]  /*4a50*/  FFMA.FTZ R27, R27, c[0x0][0x23c], -R0.reuse ;  /* 0x00008f001b1b7a23 */ /* 0x100fe40000010800 */
[----:B------:R-:W-:Y:S02]  /*4a60*/  FFMA.FTZ R0, R31, c[0x0][0x23c], -R0 ;  /* 0x00008f001f007a23 */ /* 0x000fe40000010800 */
[--C-:B------:R-:W-:Y:S02]  /*4a70*/  FFMA.FTZ R34, R34, c[0x0][0x23c], -R5.reuse ;  /* 0x00008f0022227a23 */ /* 0x100fe40000010805 */
[--C-:B------:R-:W-:Y:S01]  /*4a80*/  FFMA.FTZ R22, R22, c[0x0][0x23c], -R5.reuse ;  /* 0x00008f0016167a23 */ /* 0x100fe20000010805 */
[----:B------:R-:W3:Y:S01]  /*4a90*/  MUFU.EX2 R244, R19 ;  /* 0x0000001300f47308 */ /* 0x000ee20000000800 */
[--C-:B------:R-:W-:Y:S02]  /*4aa0*/  FFMA.FTZ R23, R23, c[0x0][0x23c], -R5.reuse ;  /* 0x00008f0017177a23 */ /* 0x100fe40000010805 */
[----:B------:R-:W-:Y:S07]  /*4ab0*/  FFMA.FTZ R5, R35, c[0x0][0x23c], -R5 ;  /* 0x00008f0023057a23 */ /* 0x000fee0000010805 */
[----:B------:R3:W-:Y:S10]  /*4ac0*/  MUFU.EX2 R227, R0 ;  /* 0x0000000000e37308 */ /* 0x0007f40000000800 */
[----:B------:R-:W-:Y:S10]  /*4ad0*/  MUFU.EX2 R209, R8 ;  /* 0x0000000800d17308 */ /* 0x000ff40000000800 */
[----:B-1----:R-:W1:Y:S10]  /*4ae0*/  MUFU.EX2 R145, R9 ;  /* 0x0000000900917308 */ /* 0x002e740000000800 */
[----:B------:R-:W-:Y:S10]  /*4af0*/  MUFU.EX2 R143, R10 ;  /* 0x0000000a008f7308 */ /* 0x000ff40000000800 */
[----:B------:R-:W1:Y:S10]  /*4b00*/  MUFU.EX2 R142, R11 ;  /* 0x0000000b008e7308 */ /* 0x000e740000000800 */
[----:B------:R1:W-:Y:S10]  /*4b10*/  MUFU.EX2 R239, R5 ;  /* 0x0000000500ef7308 */ /* 0x0003f40000000800 */
[----:B------:R-:W-:Y:S10]  /*4b20*/  MUFU.EX2 R141, R12 ;  /* 0x0000000c008d7308 */ /* 0x000ff40000000800 */
[----:B------:R-:W1:Y:S10]  /*4b30*/  MUFU.EX2 R140, R13 ;  /* 0x0000000d008c7308 */ /* 0x000e740000000800 */
[----:B------:R-:W-:Y:S10]  /*4b40*/  MUFU.EX2 R226, R14 ;  /* 0x0000000e00e27308 */ /* 0x000ff40000000800 */
[----:B------:R-:W-:Y:S10]  /*4b50*/  MUFU.EX2 R223, R15 ;  /* 0x0000000f00df7308 */ /* 0x000ff40000000800 */
[----:B------:R-:W-:Y:S10]  /*4b60*/  MUFU.EX2 R238, R20 ;  /* 0x0000001400ee7308 */ /* 0x000ff40000000800 */
[----:B------:R-:W-:Y:S10]  /*4b70*/  MUFU.EX2 R237, R21 ;  /* 0x0000001500ed7308 */ /* 0x000ff40000000800 */
[----:B------:R-:W-:Y:S10]  /*4b80*/  MUFU.EX2 R236, R22 ;  /* 0x0000001600ec7308 */ /* 0x000ff40000000800 */
[----:B------:R-:W-:Y:S10]  /*4b90*/  MUFU.EX2 R235, R23 ;  /* 0x0000001700eb7308 */ /* 0x000ff40000000800 */
[----:B------:R-:W-:Y:S10]  /*4ba0*/  MUFU.EX2 R246, R32 ;  /* 0x0000002000f67308 */ /* 0x000ff40000000800 */
[----:B------:R-:W1:Y:S10]  /*4bb0*/  MUFU.EX2 R242, R132 ;  /* 0x0000008400f27308 */ /* 0x000e740000000800 */
[----:B------:R-:W-:Y:S10]  /*4bc0*/  MUFU.EX2 R240, R34 ;  /* 0x0000002200f07308 */ /* 0x000ff40000000800 */
[----:B------:R-:W-:Y:S10]  /*4bd0*/  MUFU.EX2 R234, R24 ;  /* 0x0000001800ea7308 */ /* 0x000ff40000000800 */
[----:B------:R-:W1:Y:S10]  /*4be0*/  MUFU.EX2 R232, R25 ;  /* 0x0000001900e87308 */ /* 0x000e740000000800 */
[----:B------:R-:W-:Y:S10]  /*4bf0*/  MUFU.EX2 R230, R26 ;  /* 0x0000001a00e67308 */ /* 0x000ff40000000800 */
[----:B------:R-:W1:Y:S10]  /*4c00*/  MUFU.EX2 R229, R27 ;  /* 0x0000001b00e57308 */ /* 0x000e740000000800 */
[----:B------:R-:W1:Y:S10]  /*4c10*/  MUFU.EX2 R233, R28 ;  /* 0x0000001c00e97308 */ /* 0x000e740000000800 */
[----:B------:R-:W1:Y:S01]  /*4c20*/  MUFU.EX2 R228, R30 ;  /* 0x0000001e00e47308 */ /* 0x000e620000000800 */
[----:B----4-:R-:W-:Y:S02]  /*4c30*/  F2FP.BF16.PACK_AB R4, R212, R213 ;  /* 0x000000d5d404723e */ /* 0x010fe400000010ff */
[----:B--2---:R-:W-:Y:S02]  /*4c40*/  F2FP.BF16.PACK_AB R7, R210, R211 ;  /* 0x000000d3d207723e */ /* 0x004fe400000010ff */
[----:B---3--:R-:W-:Y:S01]  /*4c50*/  F2FP.BF16.PACK_AB R0, R244, R245 ;  /* 0x000000f5f400723e */ /* 0x008fe200000010ff */
[----:B------:R2:W-:Y:S01]  /*4c60*/  STS [R217+0x13000], R4 ;  /* 0x01300004d9007388 */ /* 0x0005e20000000800 */
[----:B-1----:R-:W-:Y:S02]  /*4c70*/  F2FP.BF16.PACK_AB R6, R145, R209 ;  /* 0x000000d19106723e */ /* 0x002fe400000010ff */
[----:B------:R-:W-:Y:S01]  /*4c80*/  F2FP.BF16.PACK_AB R5, R142, R143 ;  /* 0x0000008f8e05723e */ /* 0x000fe200000010ff */
[----:B------:R1:W-:Y:S04]  /*4c90*/  STS [R217+0x13400], R7 ;  /* 0x01340007d9007388 */ /* 0x0003e80000000800 */
[----:B------:R3:W-:Y:S01]  /*4ca0*/  STS [R215+0x13400], R0 ;  /* 0x01340000d7007388 */ /* 0x0007e20000000800 */
[----:B--2---:R-:W-:Y:S02]  /*4cb0*/  F2FP.BF16.PACK_AB R4, R241, R243 ;  /* 0x000000f3f104723e */ /* 0x004fe400000010ff */
[----:B-1----:R-:W-:Y:S03]  /*4cc0*/  F2FP.BF16.PACK_AB R7, R140, R141 ;  /* 0x0000008d8c07723e */ /* 0x002fe600000010ff */
[----:B------:R1:W-:Y:S01]  /*4cd0*/  STS [R215+0x13000], R4 ;  /* 0x01300004d7007388 */ /* 0x0003e20000000800 */
[----:B---3--:R-:W-:Y:S03]  /*4ce0*/  F2FP.BF16.PACK_AB R0, R242, R246 ;  /* 0x000000f6f200723e */ /* 0x008fe600000010ff */
[----:B------:R2:W-:Y:S04]  /*4cf0*/  STS [R217+0x14000], R6 ;  /* 0x01400006d9007388 */ /* 0x0005e80000000800 */
[----:B------:R3:W-:Y:S04]  /*4d00*/  STS [R217+0x14400], R5 ;  /* 0x01440005d9007388 */ /* 0x0007e80000000800 */
[----:B------:R4:W-:Y:S01]  /*4d10*/  STS [R215+0x14000], R7 ;  /* 0x01400007d7007388 */ /* 0x0009e20000000800 */
[----:B-1----:R-:W-:Y:S02]  /*4d20*/  F2FP.BF16.PACK_AB R4, R235, R236 ;  /* 0x000000eceb04723e */ /* 0x002fe400000010ff */
[----:B--2---:R-:W-:Y:S02]  /*4d30*/  F2FP.BF16.PACK_AB R6, R223, R226 ;  /* 0x000000e2df06723e */ /* 0x004fe400000010ff */
[----:B---3--:R-:W-:Y:S03]  /*4d40*/  F2FP.BF16.PACK_AB R5, R237, R238 ;  /* 0x000000eeed05723e */ /* 0x008fe600000010ff */
[----:B------:R1:W-:Y:S01]  /*4d50*/  STS [R215+0x14400], R6 ;  /* 0x01440006d7007388 */ /* 0x0003e20000000800 */
[----:B----4-:R-:W-:Y:S03]  /*4d60*/  F2FP.BF16.PACK_AB R7, R232, R234 ;  /* 0x000000eae807723e */ /* 0x010fe600000010ff */
[----:B------:R2:W-:Y:S04]  /*4d70*/  STS [R216+0x13000], R5 ;  /* 0x01300005d8007388 */ /* 0x0005e80000000800 */
[----:B------:R3:W-:Y:S04]  /*4d80*/  STS [R216+0x13400], R4 ;  /* 0x01340004d8007388 */ /* 0x0007e80000000800 */
[----:B------:R4:W-:Y:S01]  /*4d90*/  STS [R214+0x13000], R0 ;  /* 0x01300000d6007388 */ /* 0x0009e20000000800 */
[----:B-1----:R-:W-:Y:S02]  /*4da0*/  F2FP.BF16.PACK_AB R6, R229, R230 ;  /* 0x000000e6e506723e */ /* 0x002fe400000010ff */
[----:B--2---:R-:W-:Y:S02]  /*4db0*/  F2FP.BF16.PACK_AB R5, R239, R240 ;  /* 0x000000f0ef05723e */ /* 0x004fe400000010ff */
[----:B---3--:R-:W-:Y:S03]  /*4dc0*/  F2FP.BF16.PACK_AB R4, R231, R233 ;  /* 0x000000e9e704723e */ /* 0x008fe600000010ff */
[----:B------:R-:W-:Y:S01]  /*4dd0*/  STS [R214+0x13400], R5 ;  /* 0x01340005d6007388 */ /* 0x000fe20000000800 */
[----:B----4-:R-:W-:Y:S03]  /*4de0*/  F2FP.BF16.PACK_AB R0, R227, R228 ;  /* 0x000000e4e300723e */ /* 0x010fe600000010ff */
[----:B------:R-:W-:Y:S04]  /*4df0*/  STS [R216+0x14000], R7 ;  /* 0x01400007d8007388 */ /* 0x000fe80000000800 */
[----:B------:R-:W-:Y:S04]  /*4e00*/  STS [R216+0x14400], R6 ;  /* 0x01440006d8007388 */ /* 0x000fe80000000800 */
[----:B------:R-:W-:Y:S04]  /*4e10*/  STS [R214+0x14000], R4 ;  /* 0x01400004d6007388 */ /* 0x000fe80000000800 */
        /* <DEDUP_REMOVED lines=60> */
[C---:B------:R-:W-:Y:S01]  /*51e0*/  FADD.FTZ R7, -R147.reuse, R7 ;  /* 0x0000000793077221 */ /* 0x040fe20000010100 */
[-C--:B------:R-:W-:Y:S03]  /*51f0*/  HMMA.16816.F32.BF16 R20, R132, R192.reuse, R20 ;  /* 0x000000c08414723c */ /* 0x080fe60000041814 */
[C---:B------:R-:W-:Y:S02]  /*5200*/  FADD.FTZ R8, -R146.reuse, R8 ;  /* 0x0000000892087221 */ /* 0x040fe40000010100 */
[----:B------:R-:W-:Y:S02]  /*5210*/  FADD.FTZ R9, -R146, R9 ;  /* 0x0000000992097221 */ /* 0x000fe40000010100 */
[C---:B------:R-:W-:Y:S01]  /*5220*/  FADD.FTZ R10, -R144.reuse, R10 ;  /* 0x0000000a900a7221 */ /* 0x040fe20000010100 */
[C---:B------:R-:W-:Y:S04]  /*5230*/  HMMA.16816.F32.BF16 R24, R136.reuse, R192, R24 ;  /* 0x000000c08818723c */ /* 0x040fe80000041818 */
[----:B------:R-:W-:Y:S02]  /*5240*/  FADD.FTZ R11, -R144, R11 ;  /* 0x0000000b900b7221 */ /* 0x000fe40000010100 */
[C---:B------:R-:W-:Y:S02]  /*5250*/  FADD.FTZ R12, -R146.reuse, R12 ;  /* 0x0000000c920c7221 */ /* 0x040fe40000010100 */
[----:B------:R-:W-:Y:S01]  /*5260*/  FADD.FTZ R13, -R146, R13 ;  /* 0x0000000d920d7221 */ /* 0x000fe20000010100 */
[-C--:B------:R-:W-:Y:S03]  /*5270*/  HMMA.16816.F32.BF16 R28, R136, R194.reuse, R28 ;  /* 0x000000c2881c723c */ /* 0x080fe6000004181c */
[C---:B------:R-:W-:Y:S02]  /*5280*/  FADD.FTZ R14, -R144.reuse, R14 ;  /* 0x0000000e900e7221 */ /* 0x040fe40000010100 */
[----:B------:R-:W-:Y:S02]  /*5290*/  FADD.FTZ R15, -R144, R15 ;  /* 0x0000000f900f7221 */ /* 0x000fe40000010100 */
[C---:B------:R-:W-:Y:S01]  /*52a0*/  FADD.FTZ R16, -R208.reuse, R16 ;  /* 0x00000010d0107221 */ /* 0x040fe20000010100 */
[----:B------:R-:W-:Y:S04]  /*52b0*/  HMMA.16816.F32.BF16 R32, R132, R194, R32 ;  /* 0x000000c28420723c */ /* 0x000fe80000041820 */
[C---:B------:R-:W-:Y:S02]  /*52c0*/  FADD.FTZ R17, -R208.reuse, R17 ;  /* 0x00000011d0117221 */ /* 0x040fe40000010100 */
[C---:B------:R-:W-:Y:S02]  /*52d0*/  FADD.FTZ R18, -R147.reuse, R18 ;  /* 0x0000001293127221 */ /* 0x040fe40000010100 */
[C---:B------:R-:W-:Y:S04]  /*52e0*/  FADD.FTZ R19, -R147.reuse, R19 ;  /* 0x0000001393137221 */ /* 0x040fe80000010100 */
[C---:B------:R-:W-:Y:S02]  /*52f0*/  FADD.FTZ R20, -R208.reuse, R20 ;  /* 0x00000014d0147221 */ /* 0x040fe40000010100 */
[----:B------:R-:W-:Y:S02]  /*5300*/  FADD.FTZ R21, -R208, R21 ;  /* 0x00000015d0157221 */ /* 0x000fe40000010100 */
        /* <DEDUP_REMOVED lines=65> */
.L_x_189:
        /* <DEDUP_REMOVED lines=34> */
[----:B---3--:R-:W-:Y:S05]  /*5940*/  IMAD.SHL.U32 R0, R205, 0x2, RZ ;  /* 0x00000002cd007824 */ /* 0x008fea00078e00ff */
        /* <DEDUP_REMOVED lines=84> */
.L_x_190:
[----:B------:R-:W-:Y:S01]  /*5e90*/  LDSM.16.M88.4 R24, [R201] ;  /* 0x00000000c918783b */ /* 0x000fe20000000200 */
[----:B------:R-:W-:Y:S01]  /*5ea0*/  IMAD.MOV.U32 R223, RZ, RZ, c[0x0][0x22c] ;  /* 0x00008b00ffdf7624 */ /* 0x000fe200078e00ff */
[----:B------:R-:W-:Y:S01]  /*5eb0*/  ULOP3.LUT UR8, UR7, 0x1, URZ, 0xc0, !UPT ;  /* 0x0000000107087892 */ /* 0x000fe2000f8ec03f */
[----:B------:R-:W-:Y:S01]  /*5ec0*/  IMAD.MOV.U32 R213, RZ, RZ, c[0x0][0x22c] ;  /* 0x00008b00ffd57624 */ /* 0x000fe200078e00ff */
[----:B------:R-:W-:Y:S01]  /*5ed0*/  UISETP.GT.AND UP2, UPT, UR7, UR17, UPT ;  /* 0x000000110700728c */ /* 0x000fe2000bf44270 */
[----:B------:R-:W2:Y:S01]  /*5ee0*/  LDSM.16.MT88.4 R8, [R0+0x9000] ;  /* 0x009000000008783b */ /* 0x000ea20000004200 */
[----:B------:R-:W-:Y:S01]  /*5ef0*/  IMAD R223, R223, c[0x0][0x1c0], RZ ;  /* 0x00007000dfdf7a24 */ /* 0x000fe200078e02ff */
[----:B------:R-:W-:Y:S01]  /*5f00*/  UISETP.NE.U32.AND UP0, UPT, UR8, 0x1, UPT ;  /* 0x000000010800788c */ /* 0x000fe2000bf05070 */
[----:B------:R-:W-:Y:S01]  /*5f10*/  IMAD R213, R213, c[0x0][0x1c0], RZ ;  /* 0x00007000d5d57a24 */ /* 0x000fe200078e02ff */
[----:B------:R-:W-:Y:S01]  /*5f20*/  UIADD3 UR7, UR7, -0x1, URZ ;  /* 0xffffffff07077890 */ /* 0x000fe2000fffe03f */
[----:B------:R-:W3:Y:S01]  /*5f30*/  LDSM.16.MT88.4 R16, [R0+0xb000] ;  /* 0x00b000000010783b */ /* 0x000ee20000004200 */
[----:B------:R-:W-:Y:S02]  /*5f40*/  IMAD R223, R223, 0x18, RZ ;  /* 0x00000018dfdf7824 */ /* 0x000fe400078e02ff */
[----:B------:R-:W-:Y:S02]  /*5f50*/  IMAD.SHL.U32 R213, R213, 0x20, RZ ;  /* 0x00000020d5d57824 */ /* 0x000fe400078e00ff */
[----:B------:R-:W3:Y:S01]  /*5f60*/  LDSM.16.MT88.4 R28, [R0+0xd000] ;  /* 0x00d00000001c783b */ /* 0x000ee20000004200 */
[----:B------:R-:W-:Y:S02]  /*5f70*/  IMAD.MOV.U32 R212, RZ, RZ, c[0x0][0x22c] ;  /* 0x00008b00ffd47624 */ /* 0x000fe400078e00ff */
[----:B------:R-:W-:Y:S02]  /*5f80*/  IMAD.MOV.U32 R209, RZ, RZ, c[0x0][0x22c] ;  /* 0x00008b00ffd17624 */ /* 0x000fe400078e00ff */
[----:B------:R-:W4:Y:S01]  /*5f90*/  LDL R210, [R1+0x20] ;  /* 0x0000200001d27983 */ /* 0x000f220000100800 */
[----:B------:R-:W-:Y:S02]  /*5fa0*/  IMAD R212, R212, c[0x0][0x1c0], RZ ;  /* 0x00007000d4d47a24 */ /* 0x000fe400078e02ff */
[----:B------:R-:W-:Y:S02]  /*5fb0*/  IMAD R209, R209, c[0x0][0x1c0], RZ ;  /* 0x00007000d1d17a24 */ /* 0x000fe400078e02ff */
[----:B------:R-:W-:Y:S01]  /*5fc0*/  LDSM.16.M88.4 R32, [R202] ;  /* 0x00000000ca20783b */ /* 0x000fe20000000200 */
[----:B------:R-:W-:Y:S02]  /*5fd0*/  IMAD R212, R212, 0x28, RZ ;  /* 0x00000028d4d47824 */ /* 0x000fe400078e02ff */
[----:B------:R-:W-:Y:S02]  /*5fe0*/  IMAD.U32 R209, R209, -0x40, RZ ;  /* 0xffffffc0d1d17824 */ /* 0x000fe400078e00ff */
[----:B------:R-:W4:Y:S05]  /*5ff0*/  LDL R211, [R1+0x24] ;  /* 0x0000240001d37983 */ /* 0x000f2a0000100800 */
[----:B------:R-:W1:Y:S05]  /*6000*/  LDSM.16.MT88.4 R132, [R0+0x9400] ;  /* 0x009400000084783b */ /* 0x000e6a0000004200 */
[----:B------:R-:W1:Y:S02]  /*6010*/  LDSM.16.MT88.4 R136, [R0+0xb400] ;  /* 0x00b400000088783b */ /* 0x000e640000004200 */
[C---:B-12---:R-:W-:Y:S03]  /*6020*/  HMMA.16816.F32.BF16 R4, R24.reuse, R8, RZ ;  /* 0x000000081804723c */ /* 0x046fe600000418ff */
[----:B------:R-:W1:Y:S05]  /*6030*/  LDSM.16.MT88.4 R140, [R0+0xd400] ;  /* 0x00d40000008c783b */ /* 0x000e6a0000004200 */
[----:B------:R-:W-:Y:S01]  /*6040*/  LDSM.16.MT88.4 R144, [R0+0x9800] ;  /* 0x009800000090783b */ /* 0x000fe20000004200 */
[C---:B------:R-:W-:Y:S08]  /*6050*/  HMMA.16816.F32.BF16 R8, R24.reuse, R10, RZ ;  /* 0x0000000a1808723c */ /* 0x040ff000000418ff */
[C---:B---3--:R-:W-:Y:S08]  /*6060*/  HMMA.16816.F32.BF16 R12, R24.reuse, R16, RZ ;  /* 0x00000010180c723c */ /* 0x048ff000000418ff */
[C---:B------:R-:W-:Y:S08]  /*6070*/  HMMA.16816.F32.BF16 R16, R24.reuse, R18, RZ ;  /* 0x000000121810723c */ /* 0x040ff000000418ff */
[C---:B------:R-:W-:Y:S08]  /*6080*/  HMMA.16816.F32.BF16 R20, R24.reuse, R28, RZ ;  /* 0x0000001c1814723c */ /* 0x040ff000000418ff */
[----:B------:R-:W-:Y:S01]  /*6090*/  HMMA.16816.F32.BF16 R24, R24, R30, RZ ;  /* 0x0000001e1818723c */ /* 0x000fe200000418ff */
[----:B------:R-:W2:Y:S07]  /*60a0*/  LDSM.16.M88.4 R28, [R204] ;  /* 0x00000000cc1c783b */ /* 0x000eae0000000200 */
[C---:B------:R-:W-:Y:S08]  /*60b0*/  HMMA.16816.F32.BF16 R4, R32.reuse, R132, R4 ;  /* 0x000000842004723c */ /* 0x040ff00000041804 */
[C---:B------:R-:W-:Y:S01]  /*60c0*/  HMMA.16816.F32.BF16 R8, R32.reuse, R134, R8 ;  /* 0x000000862008723c */ /* 0x040fe20000041808 */
[----:B------:R-:W3:Y:S07]  /*60d0*/  LDSM.16.MT88.4 R132, [R0+0xb800] ;  /* 0x00b800000084783b */ /* 0x000eee0000004200 */
[C---:B------:R-:W-:Y:S08]  /*60e0*/  HMMA.16816.F32.BF16 R12, R32.reuse, R136, R12 ;  /* 0x00000088200c723c */ /* 0x040ff0000004180c */
[C---:B------:R-:W-:Y:S01]  /*60f0*/  HMMA.16816.F32.BF16 R16, R32.reuse, R138, R16 ;  /* 0x0000008a2010723c */ /* 0x040fe20000041810 */
[----:B------:R-:W3:Y:S07]  /*6100*/  LDSM.16.MT88.4 R136, [R0+0xd800] ;  /* 0x00d800000088783b */ /* 0x000eee0000004200 */
[C---:B-1----:R-:W-:Y:S08]  /*6110*/  HMMA.16816.F32.BF16 R20, R32.reuse, R140, R20 ;  /* 0x0000008c2014723c */ /* 0x042ff00000041814 */
[----:B------:R-:W-:Y:S01]  /*6120*/  HMMA.16816.F32.BF16 R24, R32, R142, R24 ;  /* 0x0000008e2018723c */ /* 0x000fe20000041818 */
[----:B------:R-:W-:Y:S05]  /*6130*/  LDSM.16.M88.4 R32, [R203] ;  /* 0x00000000cb20783b */ /* 0x000fea0000000200 */
[----:B------:R-:W1:Y:S02]  /*6140*/  LDSM.16.MT88.4 R140, [R0+0x9c00] ;  /* 0x009c0000008c783b */ /* 0x000e640000004200 */
[C---:B--2---:R-:W-:Y:S08]  /*6150*/  HMMA.16816.F32.BF16 R4, R28.reuse, R144, R4 ;  /* 0x000000901c04723c */ /* 0x044ff00000041804 */
[C---:B------:R-:W-:Y:S01]  /*6160*/  HMMA.16816.F32.BF16 R8, R28.reuse, R146, R8 ;  /* 0x000000921c08723c */ /* 0x040fe20000041808 */
[----:B------:R-:W2:Y:S07]  /*6170*/  LDSM.16.MT88.4 R144, [R0+0xbc00] ;  /* 0x00bc00000090783b */ /* 0x000eae0000004200 */
[C---:B---3--:R-:W-:Y:S08]  /*6180*/  HMMA.16816.F32.BF16 R12, R28.reuse, R132, R12 ;  /* 0x000000841c0c723c */ /* 0x048ff0000004180c */
[C---:B------:R-:W-:Y:S01]  /*6190*/  HMMA.16816.F32.BF16 R16, R28.reuse, R134, R16 ;  /* 0x000000861c10723c */ /* 0x040fe20000041810 */
[----:B------:R-:W3:Y:S07]  /*61a0*/  LDSM.16.MT88.4 R132, [R0+0xdc00] ;  /* 0x00dc00000084783b */ /* 0x000eee0000004200 */
[C---:B------:R-:W-:Y:S08]  /*61b0*/  HMMA.16816.F32.BF16 R20, R28.reuse, R136, R20 ;  /* 0x000000881c14723c */ /* 0x040ff00000041814 */
[----:B------:R-:W-:Y:S01]  /*61c0*/  HMMA.16816.F32.BF16 R24, R28, R138, R24 ;  /* 0x0000008a1c18723c */ /* 0x000fe20000041818 */
[----:B------:R-:W-:Y:S05]  /*61d0*/  LDSM.16.M88.4 R28, [R201+0x2000] ;  /* 0x00200000c91c783b */ /* 0x000fea0000000200 */
[----:B------:R-:W3:Y:S02]  /*61e0*/  LDSM.16.MT88.4 R136, [R0+0xa000] ;  /* 0x00a000000088783b */ /* 0x000ee40000004200 */
[C---:B-1----:R-:W-:Y:S08]  /*61f0*/  HMMA.16816.F32.BF16 R4, R32.reuse, R140, R4 ;  /* 0x0000008c2004723c */ /* 0x042ff00000041804 */
[C---:B------:R-:W-:Y:S01]  /*6200*/  HMMA.16816.F32.BF16 R8, R32.reuse, R142, R8 ;  /* 0x0000008e2008723c */ /* 0x040fe20000041808 */
[----:B------:R-:W1:Y:S07]  /*6210*/  LDSM.16.MT88.4 R140, [R0+0xc000] ;  /* 0x00c00000008c783b */ /* 0x000e6e0000004200 */
[C---:B--2---:R-:W-:Y:S08]  /*6220*/  HMMA.16816.F32.BF16 R12, R32.reuse, R144, R12 ;  /* 0x00000090200c723c */ /* 0x044ff0000004180c */
[C---:B------:R-:W-:Y:S01]  /*6230*/  HMMA.16816.F32.BF16 R16, R32.reuse, R146, R16 ;  /* 0x000000922010723c */ /* 0x040fe20000041810 */
[----:B------:R-:W2:Y:S07]  /*6240*/  LDSM.16.MT88.4 R144, [R0+0xe000] ;  /* 0x00e000000090783b */ /* 0x000eae0000004200 */
[C---:B---3--:R-:W-:Y:S08]  /*6250*/  HMMA.16816.F32.BF16 R20, R32.reuse, R132, R20 ;  /* 0x000000842014723c */ /* 0x048ff00000041814 */
[----:B------:R-:W-:Y:S01]  /*6260*/  HMMA.16816.F32.BF16 R24, R32, R134, R24 ;  /* 0x000000862018723c */ /* 0x000fe20000041818 */
[----:B------:R-:W-:Y:S05]  /*6270*/  LDSM.16.M88.4 R32, [R202+0x2000] ;  /* 0x00200000ca20783b */ /* 0x000fea0000000200 */
[----:B------:R-:W3:Y:S02]  /*6280*/  LDSM.16.MT88.4 R132, [R0+0xa400] ;  /* 0x00a400000084783b */ /* 0x000ee40000004200 */
[C---:B------:R-:W-:Y:S08]  /*6290*/  HMMA.16816.F32.BF16 R4, R28.reuse, R136, R4 ;  /* 0x000000881c04723c */ /* 0x040ff00000041804 */
[C---:B------:R-:W-:Y:S01]  /*62a0*/  HMMA.16816.F32.BF16 R8, R28.reuse, R138, R8 ;  /* 0x0000008a1c08723c */ /* 0x040fe20000041808 */
[----:B------:R-:W3:Y:S07]  /*62b0*/  LDSM.16.MT88.4 R136, [R0+0xc400] ;  /* 0x00c400000088783b */ /* 0x000eee0000004200 */
[C---:B-1----:R-:W-:Y:S08]  /*62c0*/  HMMA.16816.F32.BF16 R12, R28.reuse, R140, R12 ;  /* 0x0000008c1c0c723c */ /* 0x042ff0000004180c */
[C---:B------:R-:W-:Y:S01]  /*62d0*/  HMMA.16816.F32.BF16 R16, R28.reuse, R142, R16 ;  /* 0x0000008e1c10723c */ /* 0x040fe20000041810 */
[----:B------:R-:W1:Y:S07]  /*62e0*/  LDSM.16.MT88.4 R140, [R0+0xe400] ;  /* 0x00e40000008c783b */ /* 0x000e6e0000004200 */
[C---:B--2---:R-:W-:Y:S08]  /*62f0*/  HMMA.16816.F32.BF16 R20, R28.reuse, R144, R20 ;  /* 0x000000901c14723c */ /* 0x044ff00000041814 */
[----:B------:R-:W-:Y:S01]  /*6300*/  HMMA.16816.F32.BF16 R24, R28, R146, R24 ;  /* 0x000000921c18723c */ /* 0x000fe20000041818 */
[----:B------:R-:W-:Y:S05]  /*6310*/  LDSM.16.M88.4 R28, [R204+0x2000] ;  /* 0x00200000cc1c783b */ /* 0x000fea0000000200 */
[----:B------:R-:W-:Y:S02]  /*6320*/  LDSM.16.MT88.4 R144, [R0+0xc800] ;  /* 0x00c800000090783b */ /* 0x000fe40000004200 */
[C---:B---3--:R-:W-:Y:S08]  /*6330*/  HMMA.16816.F32.BF16 R4, R32.reuse, R132, R4 ;  /* 0x000000842004723c */ /* 0x048ff00000041804 */
[C---:B------:R-:W-:Y:S01]  /*6340*/  HMMA.16816.F32.BF16 R8, R32.reuse, R134, R8 ;  /* 0x000000862008723c */ /* 0x040fe20000041808 */
[----:B------:R-:W2:Y:S07]  /*6350*/  LDSM.16.MT88.4 R132, [R0+0xa800] ;  /* 0x00a800000084783b */ /* 0x000eae0000004200 */
[C---:B------:R-:W-:Y:S08]  /*6360*/  HMMA.16816.F32.BF16 R12, R32.reuse, R136, R12 ;  /* 0x00000088200c723c */ /* 0x040ff0000004180c */
[C---:B------:R-:W-:Y:S01]  /*6370*/  HMMA.16816.F32.BF16 R16, R32.reuse, R138, R16 ;  /* 0x0000008a2010723c */ /* 0x040fe20000041810 */
[----:B------:R-:W3:Y:S07]  /*6380*/  LDSM.16.MT88.4 R136, [R0+0xe800] ;  /* 0x00e800000088783b */ /* 0x000eee0000004200 */
[C---:B-1----:R-:W-:Y:S08]  /*6390*/  HMMA.16816.F32.BF16 R20, R32.reuse, R140, R20 ;  /* 0x0000008c2014723c */ /* 0x042ff00000041814 */
[----:B------:R-:W-:Y:S01]  /*63a0*/  HMMA.16816.F32.BF16 R24, R32, R142, R24 ;  /* 0x0000008e2018723c */ /* 0x000fe20000041818 */
[----:B------:R-:W-:Y:S05]  /*63b0*/  LDSM.16.MT88.4 R140, [R0+0xcc00] ;  /* 0x00cc0000008c783b */ /* 0x000fea0000004200 */
[----:B------:R-:W-:Y:S02]  /*63c0*/  LDSM.16.M88.4 R32, [R203+0x2000] ;  /* 0x00200000cb20783b */ /* 0x000fe40000000200 */
[C---:B--2---:R-:W-:Y:S08]  /*63d0*/  HMMA.16816.F32.BF16 R4, R28.reuse, R132, R4 ;  /* 0x000000841c04723c */ /* 0x044ff00000041804 */
[C---:B------:R-:W-:Y:S01]  /*63e0*/  HMMA.16816.F32.BF16 R8, R28.reuse, R134, R8 ;  /* 0x000000861c08723c */ /* 0x040fe20000041808 */
[----:B------:R-:W1:Y:S07]  /*63f0*/  LDSM.16.MT88.4 R132, [R0+0xac00] ;  /* 0x00ac00000084783b */ /* 0x000e6e0000004200 */
[C---:B------:R-:W-:Y:S08]  /*6400*/  HMMA.16816.F32.BF16 R12, R28.reuse, R144, R12 ;  /* 0x000000901c0c723c */ /* 0x040ff0000004180c */
[C---:B------:R-:W-:Y:S01]  /*6410*/  HMMA.16816.F32.BF16 R16, R28.reuse, R146, R16 ;  /* 0x000000921c10723c */ /* 0x040fe20000041810 */
[----:B------:R2:W1:Y:S07]  /*6420*/  LDSM.16.MT88.4 R144, [R0+0xec00] ;  /* 0x00ec00000090783b */ /* 0x00046e0000004200 */
[C---:B---3--:R-:W-:Y:S01]  /*6430*/  HMMA.16816.F32.BF16 R20, R28.reuse, R136, R20 ;  /* 0x000000881c14723c */ /* 0x048fe20000041814 */
[----:B------:R-:W3:Y:S06]  /*6440*/  LDL R136, [R1] ;  /* 0x0000000001887983 */ /* 0x000eec0000100800 */
[----:B------:R-:W-:Y:S01]  /*6450*/  IMAD.MOV.U32 R137, RZ, RZ, c[0x0][0x22c] ;  /* 0x00008b00ff897624 */ /* 0x000fe200078e00ff */
[----:B------:R-:W-:Y:S04]  /*6460*/  HMMA.16816.F32.BF16 R24, R28, R138, R24 ;  /* 0x0000008a1c18723c */ /* 0x000fe80000041818 */
[----:B------:R-:W-:Y:S03]  /*6470*/  IMAD R137, R137, c[0x0][0x1c0], RZ ;  /* 0x0000700089897a24 */ /* 0x000fe600078e02ff */
[----:B----4-:R-:W-:Y:S01]  /*6480*/  @P0 IADD3 R30, P2, R210, UR14, RZ ;  /* 0x0000000ed21e0c10 */ /* 0x010fe2000ff5e0ff */
[----:B--2---:R-:W2:Y:S01]  /*6490*/  LDL R0, [R1+0x4] ;  /* 0x0000040001007983 */ /* 0x004ea20000100800 */
[C---:B-1----:R-:W-:Y:S01]  /*64a0*/  HMMA.16816.F32.BF16 R4, R32.reuse, R132, R4 ;  /* 0x000000842004723c */ /* 0x042fe20000041804 */
[----:B------:R-:W-:Y:S02]  /*64b0*/  @UP3 UIADD3 UR14, UP1, UR14, -0x100, URZ ;  /* 0xffffff000e0e3890 */ /* 0x000fe4000ff3e03f */
[----:B------:R-:W-:Y:S02]  /*64c0*/  IMAD.MOV.U32 R138, RZ, RZ, c[0x0][0x22c] ;  /* 0x00008b00ff8a7624 */ /* 0x000fe400078e00ff */
[----:B------:R-:W-:Y:S01]  /*64d0*/  @P0 IADD3.X R31, R211, UR13, RZ, P2, !PT ;  /* 0x0000000dd31f0c10 */ /* 0x000fe200097fe4ff */
[----:B------:R-:W-:Y:S01]  /*64e0*/  IMAD R137, R137, 0x38, RZ ;  /* 0x0000003889897824 */ /* 0x000fe200078e02ff */
[C---:B------:R-:W-:Y:S01]  /*64f0*/  LEA R210, P1, R209.reuse, R224, 0x2 ;  /* 0x000000e0d1d27211 */ /* 0x040fe200078210ff */
[C---:B------:R-:W-:Y:S01]  /*6500*/  HMMA.16816.F32.BF16 R8, R32.reuse, R134, R8 ;  /* 0x000000862008723c */ /* 0x040fe20000041808 */
[----:B------:R-:W-:Y:S01]  /*6510*/  IMAD.MOV.U32 R211, RZ, RZ, c[0x0][0x22c] ;  /* 0x00008b00ffd37624 */ /* 0x000fe200078e00ff */
[----:B------:R1:W5:Y:S01]  /*6520*/  @P0 LDG.E R249, [R30.64] ;  /* 0x000000041ef90981 */ /* 0x000362000c1e1900 */
[----:B------:R-:W-:Y:S01]  /*6530*/  @UP3 UIADD3.X UR13, UR13, -0x1, URZ, UP1, !UPT ;  /* 0xffffffff0d0d3890 */ /* 0x000fe20008ffe43f */
[----:B------:R-:W-:Y:S01]  /*6540*/  IMAD.MOV.U32 R28, RZ, RZ, R210 ;  /* 0x000000ffff1c7224 */ /* 0x000fe200078e00d2 */
[----:B------:R-:W-:Y:S01]  /*6550*/  LEA.HI.X.SX32 R209, R209, R225, 0x2, P1 ;  /* 0x000000e1d1d17211 */ /* 0x000fe200008f16ff */
[----:B------:R-:W-:Y:S01]  /*6560*/  IMAD R211, R211, c[0x0][0x1c0], RZ ;  /* 0x00007000d3d37a24 */ /* 0x000fe200078e02ff */
[----:B------:R1:W5:Y:S01]  /*6570*/  @P0 LDG.E R250, [R30.64+0x20] ;  /* 0x000020041efa0981 */ /* 0x000362000c1e1900 */
[C---:B------:R-:W-:Y:S04]  /*6580*/  HMMA.16816.F32.BF16 R12, R32.reuse, R140, R12 ;  /* 0x0000008c200c723c */ /* 0x040fe8000004180c */
[----:B------:R1:W5:Y:S01]  /*6590*/  @P0 LDG.E R247, [R30.64+0x80] ;  /* 0x000080041ef70981 */ /* 0x000362000c1e1900 */
[----:B------:R-:W-:Y:S01]  /*65a0*/  IMAD.MOV.U32 R29, RZ, RZ, R209 ;  /* 0x000000ffff1d7224 */ /* 0x000fe200078e00d1 */
[-C--:B------:R-:W-:Y:S01]  /*65b0*/  LEA R132, P1, R251, R28.reuse, 0x2 ;  /* 0x0000001cfb847211 */ /* 0x080fe200078210ff */
[----:B------:R-:W-:Y:S01]  /*65c0*/  IMAD.SHL.U32 R211, R211, 0x10, RZ ;  /* 0x00000010d3d37824 */ /* 0x000fe200078e00ff */
[C---:B------:R-:W-:Y:S01]  /*65d0*/  HMMA.16816.F32.BF16 R16, R32.reuse, R142, R16 ;  /* 0x0000008e2010723c */ /* 0x040fe20000041810 */
[----:B------:R1:W5:Y:S03]  /*65e0*/  @P0 LDG.E R248, [R30.64+0xa0] ;  /* 0x0000a0041ef80981 */ /* 0x000366000c1e1900 */
[-C--:B------:R-:W-:Y:S01]  /*65f0*/  LEA.HI.X.SX32 R133, R251, R29.reuse, 0x2, P1 ;  /* 0x0000001dfb857211 */ /* 0x080fe200008f16ff */
[----:B------:R-:W-:Y:S01]  /*6600*/  IMAD R138, R138, c[0x0][0x1c0], RZ ;  /* 0x000070008a8a7a24 */ /* 0x000fe200078e02ff */
[----:B------:R-:W-:Y:S01]  /*6610*/  LDSM.16.MT88.4 R140, [R3+0x1c00] ;  /* 0x001c0000038c783b */ /* 0x000fe20000004200 */
[CC--:B------:R-:W-:Y:S01]  /*6620*/  LEA R134, P0, R211.reuse, R28.reuse, 0x2 ;  /* 0x0000001cd3867211 */ /* 0x0c0fe200078010ff */
[C---:B------:R-:W-:Y:S03]  /*6630*/  HMMA.16816.F32.BF16 R20, R32.reuse, R144, R20 ;  /* 0x000000902014723c */ /* 0x040fe60000041814 */
[----:B------:R4:W-:Y:S01]  /*6640*/  RED.E.ADD.F32.FTZ.RN.STRONG.GPU [R28.64], R4 ;  /* 0x000000041c00798e */ /* 0x0009e2000c10e784 */
[-C--:B------:R-:W-:Y:S01]  /*6650*/  LEA.HI.X.SX32 R135, R211, R29.reuse, 0x2, P0 ;  /* 0x0000001dd3877211 */ /* 0x080fe200000f16ff */
[----:B------:R-:W-:Y:S03]  /*6660*/  IMAD R138, R138, 0x30, RZ ;  /* 0x000000308a8a7824 */ /* 0x000fe600078e02ff */
[----:B------:R-:W-:Y:S01]  /*6670*/  HMMA.16816.F32.BF16 R24, R32, R146, R24 ;  /* 0x000000922018723c */ /* 0x000fe20000041818 */
[----:B------:R4:W-:Y:S05]  /*6680*/  RED.E.ADD.F32.FTZ.RN.STRONG.GPU [R132.64], R5 ;  /* 0x000000058400798e */ /* 0x0009ea000c10e784 */
[----:B------:R4:W-:Y:S01]  /*6690*/  RED.E.ADD.F32.FTZ.RN.STRONG.GPU [R134.64], R6 ;  /* 0x000000068600798e */ /* 0x0009e2000c10e784 */
[-C--:B------:R-:W-:Y:S02]  /*66a0*/  LEA R34, P1, R223, R28.reuse, 0x2 ;  /* 0x0000001cdf227211 */ /* 0x080fe400078210ff */
[-C--:B------:R-:W-:Y:S03]  /*66b0*/  LEA R32, P0, R213, R28.reuse, 0x2 ;  /* 0x0000001cd5207211 */ /* 0x080fe600078010ff */
[-C--:B------:R-:W-:Y:S02]  /*66c0*/  LEA.HI.X.SX32 R35, R223, R29.reuse, 0x2, P1 ;  /* 0x0000001ddf237211 */ /* 0x080fe400008f16ff */
[-C--:B------:R-:W-:Y:S01]  /*66d0*/  LEA.HI.X.SX32 R33, R213, R29.reuse, 0x2, P0 ;  /* 0x0000001dd5217211 */ /* 0x080fe200000f16ff */
[----:B------:R-:W-:Y:S01]  /*66e0*/  IMAD.MOV.U32 R213, RZ, RZ, c[0x0][0x22c] ;  /* 0x00008b00ffd57624 */ /* 0x000fe200078e00ff */
[CC--:B-1----:R-:W-:Y:S01]  /*66f0*/  LEA R30, P2, R212.reuse, R28.reuse, 0x2 ;  /* 0x0000001cd41e7211 */ /* 0x0c2fe200078410ff */
[----:B------:R1:W-:Y:S02]  /*6700*/  RED.E.ADD.F32.FTZ.RN.STRONG.GPU [R34.64], R7 ;  /* 0x000000072200798e */ /* 0x0003e4000c10e784 */
[----:B------:R-:W-:Y:S01]  /*6710*/  IMAD R213, R213, c[0x0][0x1c0], RZ ;  /* 0x00007000d5d57a24 */ /* 0x000fe200078e02ff */
[-C--:B------:R-:W-:Y:S01]  /*6720*/  LEA.HI.X.SX32 R31, R212, R29.reuse, 0x2, P2 ;  /* 0x0000001dd41f7211 */ /* 0x080fe200010f16ff */
[----:B------:R-:W-:Y:S01]  /*6730*/  IMAD.MOV.U32 R212, RZ, RZ, c[0x0][0x22c] ;  /* 0x00008b00ffd47624 */ /* 0x000fe200078e00ff */
[----:B------:R1:W-:Y:S01]  /*6740*/  RED.E.ADD.F32.FTZ.RN.STRONG.GPU [R32.64], R8 ;  /* 0x000000082000798e */ /* 0x0003e2000c10e784 */
[-C--:B----4-:R-:W-:Y:S01]  /*6750*/  LEA R4, P1, R138, R28.reuse, 0x2 ;  /* 0x0000001c8a047211 */ /* 0x090fe200078210ff */
[----:B------:R-:W-:Y:S02]  /*6760*/  IMAD.SHL.U32 R213, R213, 0x10, RZ ;  /* 0x00000010d5d57824 */ /* 0x000fe400078e00ff */
[----:B------:R-:W-:Y:S01]  /*6770*/  IMAD R212, R212, c[0x0][0x1c0], RZ ;  /* 0x00007000d4d47a24 */ /* 0x000fe200078e02ff */
[----:B------:R4:W-:Y:S01]  /*6780*/  RED.E.ADD.F32.FTZ.RN.STRONG.GPU [R30.64], R9 ;  /* 0x000000091e00798e */ /* 0x0009e2000c10e784 */
[-C--:B------:R-:W-:Y:S02]  /*6790*/  LEA.HI.X.SX32 R5, R138, R29.reuse, 0x2, P1 ;  /* 0x0000001d8a057211 */ /* 0x080fe400008f16ff */
[----:B------:R-:W-:Y:S03]  /*67a0*/  IMAD.SHL.U32 R212, R212, 0x10, RZ ;  /* 0x00000010d4d47824 */ /* 0x000fe600078e00ff */
[----:B------:R4:W-:Y:S01]  /*67b0*/  RED.E.ADD.F32.FTZ.RN.STRONG.GPU [R4.64], R10 ;  /* 0x0000000a0400798e */ /* 0x0009e2000c10e784 */
[-C--:B------:R-:W-:Y:S02]  /*67c0*/  LEA R6, P0, R137, R28.reuse, 0x2 ;  /* 0x0000001c89067211 */ /* 0x080fe400078010ff */
[C---:B------:R-:W-:Y:S02]  /*67d0*/  IADD3 R139, R212.reuse, 0x20, RZ ;  /* 0x00000020d48b7810 */ /* 0x040fe40007ffe0ff */
[C---:B------:R-:W-:Y:S03]  /*67e0*/  IADD3 R138, R212.reuse, 0x20, RZ ;  /* 0x00000020d48a7810 */ /* 0x040fe60007ffe0ff */
[C---:B------:R-:W-:Y:S02]  /*67f0*/  IMAD.IADD R139, R251.reuse, 0x1, R139 ;  /* 0x00000001fb8b7824 */ /* 0x040fe400078e028b */
[----:B------:R-:W-:Y:S01]  /*6800*/  IMAD.IADD R138, R251, 0x1, R138 ;  /* 0x00000001fb8a7824 */ /* 0x000fe200078e028a */
[-C--:B-1----:R-:W-:Y:S02]  /*6810*/  LEA.HI.X.SX32 R7, R137, R29.reuse, 0x2, P0 ;  /* 0x0000001d89077211 */ /* 0x082fe400000f16ff */
[----:B------:R-:W-:Y:S01]  /*6820*/  IADD3 R137, R213, 0x20, RZ ;  /* 0x00000020d5897810 */ /* 0x000fe20007ffe0ff */
[----:B------:R-:W-:Y:S01]  /*6830*/  IMAD.IADD R138, R251, 0x1, R138 ;  /* 0x00000001fb8a7824 */ /* 0x000fe200078e028a */
[C---:B------:R-:W-:Y:S01]  /*6840*/  IADD3 R34, R211.reuse, 0x40, RZ ;  /* 0x00000040d3227810 */ /* 0x040fe20007ffe0ff */
[----:B------:R1:W-:Y:S01]  /*6850*/  RED.E.ADD.F32.FTZ.RN.STRONG.GPU [R6.64], R11 ;  /* 0x0000000b0600798e */ /* 0x0003e2000c10e784 */
[C---:B------:R-:W-:Y:S02]  /*6860*/  IADD3 R33, R211.reuse, 0x40, RZ ;  /* 0x00000040d3217810 */ /* 0x040fe40007ffe0ff */
[----:B------:R-:W-:Y:S01]  /*6870*/  IADD3 R32, R211, 0x40, RZ ;  /* 0x00000040d3207810 */ /* 0x000fe20007ffe0ff */
[----:B------:R-:W-:Y:S01]  /*6880*/  IMAD.IADD R34, R251, 0x1, R34 ;  /* 0x00000001fb227824 */ /* 0x000fe200078e0222 */
[----:B------:R1:W-:Y:S01]  /*6890*/  RED.E.ADD.F32.FTZ.RN.STRONG.GPU [R28.64+0x80], R12 ;  /* 0x0000800c1c00798e */ /* 0x0003e2000c10e784 */
[-C--:B----4-:R-:W-:Y:S01]  /*68a0*/  LEA R30, P1, R139, R28.reuse, 0x2 ;  /* 0x0000001c8b1e7211 */ /* 0x090fe200078210ff */
[C---:B------:R-:W-:Y:S02]  /*68b0*/  IMAD.IADD R33, R251.reuse, 0x1, R33 ;  /* 0x00000001fb217824 */ /* 0x040fe400078e0221 */
[----:B------:R-:W-:Y:S01]  /*68c0*/  IMAD.IADD R32, R251, 0x1, R32 ;  /* 0x00000001fb207824 */ /* 0x000fe200078e0220 */
[----:B------:R4:W-:Y:S01]  /*68d0*/  RED.E.ADD.F32.FTZ.RN.STRONG.GPU [R132.64+0x80], R13 ;  /* 0x0000800d8400798e */ /* 0x0009e2000c10e784 */
[-C--:B------:R-:W-:Y:S01]  /*68e0*/  LEA R4, P0, R137, R28.reuse, 0x2 ;  /* 0x0000001c89047211 */ /* 0x080fe200078010ff */
[----:B------:R-:W-:Y:S01]  /*68f0*/  IMAD.IADD R34, R251, 0x1, R34 ;  /* 0x00000001fb227824 */ /* 0x000fe200078e0222 */
[-C--:B------:R-:W-:Y:S01]  /*6900*/  LEA.HI.X.SX32 R31, R139, R29.reuse, 0x2, P1 ;  /* 0x0000001d8b1f7211 */ /* 0x080fe200008f16ff */
[----:B------:R-:W-:Y:S01]  /*6910*/  IMAD.IADD R32, R251, 0x1, R32 ;  /* 0x00000001fb207824 */ /* 0x000fe200078e0220 */
[-C--:B------:R-:W-:Y:S01]  /*6920*/  LEA.HI.X.SX32 R5, R137, R29.reuse, 0x2, P0 ;  /* 0x0000001d89057211 */ /* 0x080fe200000f16ff */
[C---:B------:R-:W-:Y:S01]  /*6930*/  IMAD.IADD R34, R251.reuse, 0x1, R34 ;  /* 0x00000001fb227824 */ /* 0x040fe200078e0222 */
[----:B------:R-:W-:Y:S02]  /*6940*/  IADD3 R137, R212, 0x20, RZ ;  /* 0x00000020d4897810 */ /* 0x000fe40007ffe0ff */
[CC--:B------:R-:W-:Y:S01]  /*6950*/  LEA R10, P0, R138.reuse, R28.reuse, 0x2 ;  /* 0x0000001c8a0a7211 */ /* 0x0c0fe200078010ff */
[----:B------:R-:W-:Y:S02]  /*6960*/  RED.E.ADD.F32.FTZ.RN.STRONG.GPU [R4.64], R14 ;  /* 0x0000000e0400798e */ /* 0x000fe4000c10e784 */
[C---:B------:R-:W-:Y:S03]  /*6970*/  IMAD.IADD R137, R251.reuse, 0x1, R137 ;  /* 0x00000001fb897824 */ /* 0x040fe600078e0289 */
[----:B------:R-:W-:Y:S01]  /*6980*/  RED.E.ADD.F32.FTZ.RN.STRONG.GPU [R30.64], R15 ;  /* 0x0000000f1e00798e */ /* 0x000fe2000c10e784 */
[C---:B------:R-:W-:Y:S01]  /*6990*/  IMAD.IADD R137, R251.reuse, 0x1, R137 ;  /* 0x00000001fb897824 */ /* 0x040fe200078e0289 */
[-C--:B-1----:R-:W-:Y:S03]  /*69a0*/  LEA.HI.X.SX32 R11, R138, R29.reuse, 0x2, P0 ;  /* 0x0000001d8a0b7211 */ /* 0x082fe600000f16ff */
[----:B------:R-:W-:Y:S02]  /*69b0*/  IMAD.IADD R137, R251, 0x1, R137 ;  /* 0x00000001fb897824 */ /* 0x000fe400078e0289 */
[----:B------:R1:W-:Y:S01]  /*69c0*/  RED.E.ADD.F32.FTZ.RN.STRONG.GPU [R10.64], R16 ;  /* 0x000000100a00798e */ /* 0x0003e2000c10e784 */
[-C--:B------:R-:W-:Y:S02]  /*69d0*/  LEA R12, P4, R33, R28.reuse, 0x2 ;  /* 0x0000001c210c7211 */ /* 0x080fe400078810ff */
[-C--:B------:R-:W-:Y:S02]  /*69e0*/  LEA R8, P2, R137, R28.reuse, 0x2 ;  /* 0x0000001c89087211 */ /* 0x080fe400078410ff */
[-C--:B----4-:R-:W-:Y:S02]  /*69f0*/  LEA.HI.X.SX32 R13, R33, R29.reuse, 0x2, P4 ;  /* 0x0000001d210d7211 */ /* 0x090fe400020f16ff */
[-C--:B------:R-:W-:Y:S05]  /*6a00*/  LEA.HI.X.SX32 R9, R137, R29.reuse, 0x2, P2 ;  /* 0x0000001d89097211 */ /* 0x080fea00010f16ff */
[----:B------:R4:W-:Y:S01]  /*6a10*/  RED.E.ADD.F32.FTZ.RN.STRONG.GPU [R8.64], R17 ;  /* 0x000000110800798e */ /* 0x0009e2000c10e784 */
[CC--:B-1----:R-:W-:Y:S04]  /*6a20*/  LEA R10, P3, R32.reuse, R28.reuse, 0x2 ;  /* 0x0000001c200a7211 */ /* 0x0c2fe800078610ff */
[-C--:B------:R-:W-:Y:S02]  /*6a30*/  LEA.HI.X.SX32 R11, R32, R29.reuse, 0x2, P3 ;  /* 0x0000001d200b7211 */ /* 0x080fe400018f16ff */
[CC--:B----4-:R-:W-:Y:S04]  /*6a40*/  LEA R8, P2, R34.reuse, R28.reuse, 0x2 ;  /* 0x0000001c22087211 */ /* 0x0d0fe800078410ff */
[-C--:B------:R-:W-:Y:S02]  /*6a50*/  LEA.HI.X.SX32 R9, R34, R29.reuse, 0x2, P2 ;  /* 0x0000001d22097211 */ /* 0x080fe400010f16ff */
[----:B------:R-:W-:Y:S01]  /*6a60*/  LDSM.16.MT88.4 R32, [R2+0xf800] ;  /* 0x00f800000220783b */ /* 0x000fe20000004200 */
[CC--:B---3--:R-:W-:Y:S04]  /*6a70*/  LEA R6, P1, R136.reuse, R28.reuse, 0x2 ;  /* 0x0000001c88067211 */ /* 0x0c8fe800078210ff */
[-C--:B------:R-:W-:Y:S02]  /*6a80*/  LEA.HI.X.SX32 R7, R136, R29.reuse, 0x2, P1 ;  /* 0x0000001d88077211 */ /* 0x080fe400008f16ff */
[----:B------:R-:W-:Y:S03]  /*6a90*/  IADD3 R136, R211, 0x40, RZ ;  /* 0x00000040d3887810 */ /* 0x000fe60007ffe0ff */
[----:B------:R1:W-:Y:S01]  /*6aa0*/  RED.E.ADD.F32.FTZ.RN.STRONG.GPU [R6.64], R18 ;  /* 0x000000120600798e */ /* 0x0003e2000c10e784 */
[CC--:B------:R-:W-:Y:S04]  /*6ab0*/  LEA R14, P5, R136.reuse, R28.reuse, 0x2 ;  /* 0x0000001c880e7211 */ /* 0x0c0fe800078a10ff */
[-C--:B------:R-:W-:Y:S02]  /*6ac0*/  LEA.HI.X.SX32 R15, R136, R29.reuse, 0x2, P5 ;  /* 0x0000001d880f7211 */ /* 0x080fe400028f16ff */
[CC--:B--2---:R-:W-:Y:S01]  /*6ad0*/  LEA R4, P0, R0.reuse, R28.reuse, 0x2 ;  /* 0x0000001c00047211 */ /* 0x0c4fe200078010ff */
[----:B------:R-:W-:Y:S03]  /*6ae0*/  LDSM.16.MT88.4 R136, [R2+0x12800] ;  /* 0x012800000288783b */ /* 0x000fe60000004200 */
[-C--:B------:R-:W-:Y:S01]  /*6af0*/  LEA.HI.X.SX32 R5, R0, R29.reuse, 0x2, P0 ;  /* 0x0000001d00057211 */ /* 0x080fe200000f16ff */
[----:B------:R-:W-:Y:S04]  /*6b00*/  IMAD.IADD R0, R251, 0x1, R252 ;  /* 0x00000001fb007824 */ /* 0x000fe800078e02fc */
[----:B------:R2:W-:Y:S05]  /*6b10*/  RED.E.ADD.F32.FTZ.RN.STRONG.GPU [R4.64], R19 ;  /* 0x000000130400798e */ /* 0x0005ea000c10e784 */
[----:B------:R-:W-:Y:S05]  /*6b20*/  RED.E.ADD.F32.FTZ.RN.STRONG.GPU [R28.64+0x100], R20 ;  /* 0x000100141c00798e */ /* 0x000fea000c10e784 */
[----:B------:R-:W-:Y:S01]  /*6b30*/  RED.E.ADD.F32.FTZ.RN.STRONG.GPU [R132.64+0x100], R21 ;  /* 0x000100158400798e */ /* 0x000fe2000c10e784 */
[CC--:B-1----:R-:W-:Y:S04]  /*6b40*/  LEA R6, P1, R252.reuse, R28.reuse, 0x2 ;  /* 0x0000001cfc067211 */ /* 0x0c2fe800078210ff */
[----:B------:R-:W-:Y:S01]  /*6b50*/  RED.E.ADD.F32.FTZ.RN.STRONG.GPU [R14.64], R22 ;  /* 0x000000160e00798e */ /* 0x000fe2000c10e784 */
[-C--:B------:R-:W-:Y:S02]  /*6b60*/  LEA.HI.X.SX32 R7, R252, R29.reuse, 0x2, P1 ;  /* 0x0000001dfc077211 */ /* 0x080fe400008f16ff */
[----:B------:R-:W-:Y:S01]  /*6b70*/  PLOP3.LUT P1, PT, PT, PT, UP0, 0x80, 0x0 ;  /* 0x000000000000781c */ /* 0x000fe20003f2f008 */
[----:B------:R-:W-:Y:S01]  /*6b80*/  @UP3 UIADD3 UR16, UP0, UR16, -0x100, URZ ;  /* 0xffffff0010103890 */ /* 0x000fe2000ff1e03f */
[----:B------:R-:W-:Y:S03]  /*6b90*/  RED.E.ADD.F32.FTZ.RN.STRONG.GPU [R12.64], R23 ;  /* 0x000000170c00798e */ /* 0x000fe6000c10e784 */
[----:B------:R-:W-:Y:S02]  /*6ba0*/  @UP3 UIADD3.X UR15, UR15, -0x1, URZ, UP0, !UPT ;  /* 0xffffffff0f0f3890 */ /* 0x000fe400087fe43f */
[----:B------:R-:W-:Y:S01]  /*6bb0*/  RED.E.ADD.F32.FTZ.RN.STRONG.GPU [R10.64], R24 ;  /* 0x000000180a00798e */ /* 0x000fe2000c10e784 */
[C---:B--2---:R-:W-:Y:S04]  /*6bc0*/  LEA R4, P0, R0.reuse, R28, 0x2 ;  /* 0x0000001c00047211 */ /* 0x044fe800078010ff */
[----:B------:R-:W-:Y:S01]  /*6bd0*/  RED.E.ADD.F32.FTZ.RN.STRONG.GPU [R8.64], R25 ;  /* 0x000000190800798e */ /* 0x000fe2000c10e784 */
[----:B------:R-:W-:Y:S02]  /*6be0*/  LEA.HI.X.SX32 R5, R0, R29, 0x2, P0 ;  /* 0x0000001d00057211 */ /* 0x000fe400000f16ff */
[----:B------:R-:W-:Y:S02]  /*6bf0*/  PLOP3.LUT P0, PT, PT, PT, UP2, 0x80, 0x0 ;  /* 0x000000000000781c */ /* 0x000fe40003f0f028 */
[----:B------:R-:W-:Y:S01]  /*6c00*/  RED.E.ADD.F32.FTZ.RN.STRONG.GPU [R6.64], R26 ;  /* 0x0000001a0600798e */ /* 0x000fe2000c10e784 */
[C---:B------:R-:W-:Y:S02]  /*6c10*/  IADD3 R0, R3.reuse, -0x3000, RZ ;  /* 0xffffd00003007810 */ /* 0x040fe40007ffe0ff */
[----:B------:R-:W-:Y:S02]  /*6c20*/  @P1 IADD3 R0, R3, 0x3000, RZ ;  /* 0x0000300003001810 */ /* 0x000fe40007ffe0ff */
[----:B------:R-:W-:Y:S05]  /*6c30*/  LDSM.16.MT88.4 R8, [R3] ;  /* 0x000000000308783b */ /* 0x000fea0000004200 */
[----:B------:R-:W-:Y:S05]  /*6c40*/  RED.E.ADD.F32.FTZ.RN.STRONG.GPU [R4.64], R27 ;  /* 0x0000001b0400798e */ /* 0x000fea000c10e784 */
[----:B------:R-:W1:Y:S05]  /*6c50*/  LDSM.16.MT88.4 R4, [R2+0xf000] ;  /* 0x00f000000204783b */ /* 0x000e6a0000004200 */
[----:B------:R-:W2:Y:S05]  /*6c60*/  LDSM.16.MT88.4 R12, [R2+0x11000] ;  /* 0x01100000020c783b */ /* 0x000eaa0000004200 */
[----:B------:R-:W3:Y:S05]  /*6c70*/  LDSM.16.MT88.4 R16, [R3+0x1000] ;  /* 0x001000000310783b */ /* 0x000eea0000004200 */
[----:B------:R-:W4:Y:S05]  /*6c80*/  LDSM.16.MT88.4 R28, [R3+0x2000] ;  /* 0x00200000031c783b */ /* 0x000f2a0000004200 */
[----:B------:R-:W3:Y:S05]  /*6c90*/  LDSM.16.MT88.4 R20, [R3+0x400] ;  /* 0x000400000314783b */ /* 0x000eea0000004200 */
[----:B------:R-:W3:Y:S05]  /*6ca0*/  LDSM.16.MT88.4 R132, [R2+0x11800] ;  /* 0x011800000284783b */ /* 0x000eea0000004200 */
[----:B------:R-:W3:Y:S01]  /*6cb0*/  LDSM.16.MT88.4 R24, [R3+0x1400] ;  /* 0x001400000318783b */ /* 0x000ee20000004200 */
[-C--:B-1----:R-:W-:Y:S08]  /*6cc0*/  HMMA.16816.F32.BF16 R84, R4, R8.reuse, R84 ;  /* 0x000000080454723c */ /* 0x082ff00000041854 */
[C---:B--2---:R-:W-:Y:S08]  /*6cd0*/  HMMA.16816.F32.BF16 R88, R12.reuse, R8, R88 ;  /* 0x000000080c58723c */ /* 0x044ff00000041858 */
[-C--:B------:R-:W-:Y:S08]  /*6ce0*/  HMMA.16816.F32.BF16 R92, R12, R10.reuse, R92 ;  /* 0x0000000a0c5c723c */ /* 0x080ff0000004185c */
[C---:B------:R-:W-:Y:S01]  /*6cf0*/  HMMA.16816.F32.BF16 R96, R4.reuse, R10, R96 ;  /* 0x0000000a0460723c */ /* 0x040fe20000041860 */
[----:B------:R-:W1:Y:S07]  /*6d00*/  LDSM.16.MT88.4 R8, [R3+0x2400] ;  /* 0x002400000308783b */ /* 0x000e6e0000004200 */
[-C--:B---3--:R-:W-:Y:S08]  /*6d10*/  HMMA.16816.F32.BF16 R100, R4, R16.reuse, R100 ;  /* 0x000000100464723c */ /* 0x088ff00000041864 */
[C---:B------:R-:W-:Y:S08]  /*6d20*/  HMMA.16816.F32.BF16 R104, R12.reuse, R16, R104 ;  /* 0x000000100c68723c */ /* 0x040ff00000041868 */
[-C--:B------:R-:W-:Y:S08]  /*6d30*/  HMMA.16816.F32.BF16 R108, R12, R18.reuse, R108 ;  /* 0x000000120c6c723c */ /* 0x080ff0000004186c */
[C---:B------:R-:W-:Y:S01]  /*6d40*/  HMMA.16816.F32.BF16 R112, R4.reuse, R18, R112 ;  /* 0x000000120470723c */ /* 0x040fe20000041870 */
[----:B------:R-:W-:Y:S07]  /*6d50*/  LDSM.16.MT88.4 R16, [R2+0x12000] ;  /* 0x012000000210783b */ /* 0x000fee0000004200 */
[-C--:B----4-:R-:W-:Y:S08]  /*6d60*/  HMMA.16816.F32.BF16 R116, R4, R28.reuse, R116 ;  /* 0x0000001c0474723c */ /* 0x090ff00000041874 */
[C---:B------:R-:W-:Y:S08]  /*6d70*/  HMMA.16816.F32.BF16 R120, R12.reuse, R28, R120 ;  /* 0x0000001c0c78723c */ /* 0x040ff00000041878 */
[-C--:B------:R-:W-:Y:S01]  /*6d80*/  HMMA.16816.F32.BF16 R124, R12, R30.reuse, R124 ;  /* 0x0000001e0c7c723c */ /* 0x080fe2000004187c */
[----:B------:R-:W-:Y:S07]  /*6d90*/  LDSM.16.MT88.4 R12, [R3+0x800] ;  /* 0x00080000030c783b */ /* 0x000fee0000004200 */
[----:B------:R-:W-:Y:S01]  /*6da0*/  HMMA.16816.F32.BF16 R128, R4, R30, R128 ;  /* 0x0000001e0480723c */ /* 0x000fe20000041880 */
[----:B------:R-:W2:Y:S05]  /*6db0*/  LDSM.16.MT88.4 R4, [R2+0x10000] ;  /* 0x010000000204783b */ /* 0x000eaa0000004200 */
[----:B------:R-:W3:Y:S02]  /*6dc0*/  LDSM.16.MT88.4 R28, [R3+0x1800] ;  /* 0x00180000031c783b */ /* 0x000ee40000004200 */
        /* <DEDUP_REMOVED lines=16> */
[-C--:B--2---:R-:W-:Y:S08]  /*6ed0*/  HMMA.16816.F32.BF16 R84, R4, R12.reuse, R84 ;  /* 0x0000000c0454723c */ /* 0x084ff00000041854 */
        /* <DEDUP_REMOVED lines=8> */
[-C--:B----4-:R-:W-:Y:S08]  /*6f60*/  HMMA.16816.F32.BF16 R116, R4, R20.reuse, R116 ;  /* 0x000000140474723c */ /* 0x090ff00000041874 */
        /* <DEDUP_REMOVED lines=183> */
.L_x_192:
        /* <DEDUP_REMOVED lines=18> */
.L_x_193:
[----:B-1----:R-:W1:Y:S01]  /*7c00*/  S2R R4, SR_TID.X ;  /* 0x0000000000047919 */ /* 0x002e620000002100 */
[----:B-----5:R-:W-:Y:S01]  /*7c10*/  IMAD.SHL.U32 R0, R208, 0x2, RZ ;  /* 0x00000002d0007824 */ /* 0x020fe200078e00ff */
[----:B------:R-:W-:Y:S01]  /*7c20*/  USHF.R.S32.HI UR10, URZ, 0x1f, UR23 ;  /* 0x0000001f3f0a7899 */ /* 0x000fe20008011417 */
[----:B------:R-:W-:Y:S01]  /*7c30*/  IMAD.U32 R10, RZ, RZ, UR35 ;  /* 0x00000023ff0a7e24 */ /* 0x000fe2000f8e00ff */
[----:B------:R-:W-:Y:S01]  /*7c40*/  BAR.SYNC.DEFER_BLOCKING 0x0 ;  /* 0x0000000000007b1d */ /* 0x000fe20000010000 */
[----:B------:R-:W-:-:S05]  /*7c50*/  UIMAD UR6, UR22, -0x80, UR6 ;  /* 0xffffff80160678a4 */ /* 0x000fca000f8e0206 */
[----:B------:R-:W-:Y:S01]  /*7c60*/  ULDC.64 UR8, c[0x0][0x3a0] ;  /* 0x0000e80000087ab9 */ /* 0x000fe20000000a00 */
[----:B------:R-:W-:Y:S01]  /*7c70*/  BSSY B0, `(.L_x_194) ;  /* 0x000002e000007945 */ /* 0x000fe20003800000 */
[----:B------:R-:W-:-:S04]  /*7c80*/  UIMAD UR7, UR10, UR8, URZ ;  /* 0x000000080a0772a4 */ /* 0x000fc8000f8e023f */
[----:B------:R-:W-:-:S03]  /*7c90*/  UIMAD UR7, UR23, UR9, UR7 ;  /* 0x00000009170772a4 */ /* 0x000fc6000f8e0207 */
[----:B------:R-:W-:Y:S01]  /*7ca0*/  ULDC.64 UR8, c[0x0][0x3b8] ;  /* 0x0000ee0000087ab9 */ /* 0x000fe20000000a00 */
[----:B-1----:R-:W-:-:S04]  /*7cb0*/  SHF.R.S32.HI R8, RZ, 0x1f, R4 ;  /* 0x0000001fff087819 */ /* 0x002fc80000011404 */
[----:B------:R-:W-:Y:S01]  /*7cc0*/  LEA.HI R8, R8, R4, RZ, 0x2 ;  /* 0x0000000408087211 */ /* 0x000fe200078f10ff */
[----:B------:R1:W2:Y:S03]  /*7cd0*/  LDS.128 R36, [R0+0xa000] ;  /* 0x00a0000000247984 */ /* 0x0002a60000000c00 */
[----:B------:R-:W-:Y:S01]  /*7ce0*/  LOP3.LUT R3, R8, 0xfffffffc, RZ, 0xc0, !PT ;  /* 0xfffffffc08037812 */ /* 0x000fe200078ec0ff */
[----:B------:R1:W3:Y:S04]  /*7cf0*/  LDS.128 R32, [R0+0xc000] ;  /* 0x00c0000000207984 */ /* 0x0002e80000000c00 */
[----:B------:R-:W-:Y:S01]  /*7d00*/  IMAD.IADD R3, R4, 0x1, -R3 ;  /* 0x0000000104037824 */ /* 0x000fe200078e0a03 */
[----:B------:R1:W4:Y:S03]  /*7d10*/  LDS.128 R28, [R0+0xe000] ;  /* 0x00e00000001c7984 */ /* 0x0003260000000c00 */
[----:B------:R-:W-:Y:S01]  /*7d20*/  IMAD.SHL.U32 R6, R3, 0x8, RZ ;  /* 0x0000000803067824 */ /* 0x000fe200078e00ff */
[----:B------:R1:W1:Y:S01]  /*7d30*/  LDS.128 R48, [R0+0xf000] ;  /* 0x00f0000000307984 */ /* 0x0002620000000c00 */
[----:B------:R-:W-:-:S03]  /*7d40*/  IMAD.U32 R3, RZ, RZ, UR23 ;  /* 0x00000017ff037e24 */ /* 0x000fc6000f8e00ff */
[----:B------:R1:W1:Y:S01]  /*7d50*/  LDS.128 R60, [R0+0x10000] ;  /* 0x01000000003c7984 */ /* 0x0002620000000c00 */
[----:B------:R-:W-:-:S03]  /*7d60*/  SHF.R.S32.HI R7, RZ, 0x1f, R6 ;  /* 0x0000001fff077819 */ /* 0x000fc60000011406 */
[----:B------:R1:W1:Y:S02]  /*7d70*/  LDS.128 R44, [R0+0x11000] ;  /* 0x01100000002c7984 */ /* 0x0002640000000c00 */
[----:B------:R-:W-:Y:S02]  /*7d80*/  IMAD.WIDE.U32 R4, R3, c[0x0][0x3a0], R6 ;  /* 0x0000e80003047a25 */ /* 0x000fe400078e0006 */
[----:B------:R1:W1:Y:S02]  /*7d90*/  LDS.128 R56, [R0+0x12000] ;  /* 0x0120000000387984 */ /* 0x0002640000000c00 */
[----:B------:R-:W-:Y:S01]  /*7da0*/  IMAD.U32 R3, RZ, RZ, UR7 ;  /* 0x00000007ff037e24 */ /* 0x000fe2000f8e00ff */
[----:B------:R-:W-:Y:S01]  /*7db0*/  IADD3 R4, P0, R4, UR14, RZ ;  /* 0x0000000e04047c10 */ /* 0x000fe2000ff1e0ff */
[----:B------:R1:W1:Y:S01]  /*7dc0*/  LDS.128 R40, [R0+0x13000] ;  /* 0x0130000000287984 */ /* 0x0002620000000c00 */
[----:B------:R-:W-:Y:S02]  /*7dd0*/  UIMAD UR7, UR59, UR8, URZ ;  /* 0x000000083b0772a4 */ /* 0x000fe4000f8e023f */
[----:B------:R-:W-:Y:S01]  /*7de0*/  IADD3.X R5, R5, UR15, R3, P0, !PT ;  /* 0x0000000f05057c10 */ /* 0x000fe200087fe403 */
[----:B------:R1:W1:Y:S01]  /*7df0*/  LDS.128 R52, [R0+0x14000] ;  /* 0x0140000000347984 */ /* 0x0002620000000c00 */
[----:B------:R-:W-:Y:S01]  /*7e00*/  SHF.R.S32.HI R3, RZ, 0x2, R8 ;  /* 0x00000002ff037819 */ /* 0x000fe20000011408 */
[----:B------:R-:W-:-:S02]  /*7e10*/  UIMAD UR7, UR35, UR9, UR7 ;  /* 0x00000009230772a4 */ /* 0x000fc4000f8e0207 */
[----:B------:R-:W-:Y:S01]  /*7e20*/  IMAD.WIDE.U32 R10, R10, c[0x0][0x3b8], R4 ;  /* 0x0000ee000a0a7a25 */ /* 0x000fe200078e0004 */
[----:B------:R-:W-:Y:S02]  /*7e30*/  ISETP.GE.AND P2, PT, R3, UR6, PT ;  /* 0x0000000603007c0c */ /* 0x000fe4000bf46270 */
[----:B------:R-:W-:Y:S02]  /*7e40*/  SHF.R.S32.HI R25, RZ, 0x1f, R3 ;  /* 0x0000001fff197819 */ /* 0x000fe40000011403 */
[----:B------:R-:W-:-:S09]  /*7e50*/  IADD3 R24, R11, UR7, RZ ;  /* 0x000000070b187c10 */ /* 0x000fd2000fffe0ff */
[----:B------:R-:W-:Y:S05]  /*7e60*/  @P2 BRA `(.L_x_195) ;  /* 0x000000e000002947 */ /* 0x000fea0003800000 */
[----:B--234-:R-:W2:Y:S01]  /*7e70*/  LDS.128 R20, [R0+0xb000] ;  /* 0x00b0000000147984 */ /* 0x01cea20000000c00 */
[----:B------:R-:W-:Y:S02]  /*7e80*/  MOV R4, R10 ;  /* 0x0000000a00047202 */ /* 0x000fe40000000f00 */
[----:B------:R-:W-:Y:S01]  /*7e90*/  MOV R5, R24 ;  /* 0x0000001800057202 */ /* 0x000fe20000000f00 */
[----:B------:R-:W3:Y:S04]  /*7ea0*/  LDS.128 R16, [R0+0x9000] ;  /* 0x0090000000107984 */ /* 0x000ee80000000c00 */
[----:B------:R4:W5:Y:S01]  /*7eb0*/  LDS.128 R12, [R0+0xd000] ;  /* 0x00d00000000c7984 */ /* 0x0009620000000c00 */
[----:B------:R-:W-:-:S05]  /*7ec0*/  IMAD.WIDE.U32 R8, R3, c[0x0][0x3a0], R4 ;  /* 0x0000e80003087a25 */ /* 0x000fca00078e0004 */
[----:B------:R-:W-:Y:S01]  /*7ed0*/  LEA R4, P0, R8, c[0x0][0x340], 0x1 ;  /* 0x0000d00008047a11 */ /* 0x000fe200078008ff */
[----:B-1--4-:R-:W-:-:S04]  /*7ee0*/  IMAD R0, R25, c[0x0][0x3a0], RZ ;  /* 0x0000e80019007a24 */ /* 0x012fc800078e02ff */
[----:B------:R-:W-:-:S05]  /*7ef0*/  IMAD R0, R3, c[0x0][0x3a4], R0 ;  /* 0x0000e90003007a24 */ /* 0x000fca00078e0200 */
[----:B------:R-:W-:-:S04]  /*7f00*/  IADD3 R0, R0, R9, RZ ;  /* 0x0000000900007210 */ /* 0x000fc80007ffe0ff */
[----:B------:R-:W-:-:S05]  /*7f10*/  LEA.HI.X R5, R8, c[0x0][0x344], R0, 0x1, P0 ;  /* 0x0000d10008057a11 */ /* 0x000fca00000f0c00 */
[----:B--2---:R1:W-:Y:S04]  /*7f20*/  STG.E.128 [R4.64+0x40], R20 ;  /* 0x0000401404007986 */ /* 0x0043e8000c101d04 */
[----:B---3--:R1:W-:Y:S04]  /*7f30*/  STG.E.128 [R4.64], R16 ;  /* 0x0000001004007986 */ /* 0x0083e8000c101d04 */
[----:B-----5:R1:W-:Y:S02]  /*7f40*/  STG.E.128 [R4.64+0x80], R12 ;  /* 0x0000800c04007986 */ /* 0x0203e4000c101d04 */
.L_x_195:
[----:B--234-:R-:W-:Y:S05]  /*7f50*/  BSYNC B0 ;  /* 0x0000000000007941 */ /* 0x01cfea0003800000 */
.L_x_194:
[----:B-1----:R-:W-:Y:S01]  /*7f60*/  IADD3 R0, R3, 0x40, RZ ;  /* 0x0000004003007810 */ /* 0x002fe20007ffe0ff */
[----:B------:R-:W-:Y:S03]  /*7f70*/  BSSY B0, `(.L_x_196) ;  /* 0x0000010000007945 */ /* 0x000fe60003800000 */
[----:B------:R-:W-:-:S13]  /*7f80*/  ISETP.GE.AND P1, PT, R0, UR6, PT ;  /* 0x0000000600007c0c */ /* 0x000fda000bf26270 */
[----:B------:R-:W-:Y:S05]  /*7f90*/  @P1 BRA `(.L_x_197) ;  /* 0x000000d000001947 */ /* 0x000fea0003800000 */
[----:B------:R-:W-:Y:S02]  /*7fa0*/  IADD3 R0, P0, R3, 0x40, RZ ;  /* 0x0000004003007810 */ /* 0x000fe40007f1e0ff */
[----:B------:R-:W-:-:S03]  /*7fb0*/  MOV R5, R24 ;  /* 0x0000001800057202 */ /* 0x000fc60000000f00 */
[----:B------:R-:W-:-:S04]  /*7fc0*/  IMAD.X R4, RZ, RZ, R25, P0 ;  /* 0x000000ffff047224 */ /* 0x000fc800000e0619 */
[----:B------:R-:W-:Y:S02]  /*7fd0*/  IMAD R8, R4, c[0x0][0x3a0], RZ ;  /* 0x0000e80004087a24 */ /* 0x000fe400078e02ff */
[----:B------:R-:W-:-:S04]  /*7fe0*/  IMAD.MOV.U32 R4, RZ, RZ, R10 ;  /* 0x000000ffff047224 */ /* 0x000fc800078e000a */
[----:B------:R-:W-:-:S04]  /*7ff0*/  IMAD.WIDE.U32 R10, R0, c[0x0][0x3a0], R4 ;  /* 0x0000e800000a7a25 */ /* 0x000fc800078e0004 */
[----:B------:R-:W-:Y:S01]  /*8000*/  IMAD R0, R0, c[0x0][0x3a4], R8 ;  /* 0x0000e90000007a24 */ /* 0x000fe200078e0208 */
[----:B------:R-:W-:-:S04]  /*8010*/  LEA R4, P0, R10, c[0x0][0x340], 0x1 ;  /* 0x0000d0000a047a11 */ /* 0x000fc800078008ff */
[----:B------:R-:W-:-:S04]  /*8020*/  IADD3 R0, R0, R11, RZ ;  /* 0x0000000b00007210 */ /* 0x000fc80007ffe0ff */
[----:B------:R-:W-:-:S05]  /*8030*/  LEA.HI.X R5, R10, c[0x0][0x344], R0, 0x1, P0 ;  /* 0x0000d1000a057a11 */ /* 0x000fca00000f0c00 */
[----:B------:R1:W-:Y:S04]  /*8040*/  STG.E.128 [R4.64], R36 ;  /* 0x0000002404007986 */ /* 0x0003e8000c101d04 */
[----:B------:R1:W-:Y:S04]  /*8050*/  STG.E.128 [R4.64+0x40], R32 ;  /* 0x0000402004007986 */ /* 0x0003e8000c101d04 */
[----:B------:R1:W-:Y:S02]  /*8060*/  STG.E.128 [R4.64+0x80], R28 ;  /* 0x0000801c04007986 */ /* 0x0003e4000c101d04 */
.L_x_197:
[----:B------:R-:W-:Y:S05]  /*8070*/  BSYNC B0 ;  /* 0x0000000000007941 */ /* 0x000fea0003800000 */
.L_x_196:
[----:B------:R-:W-:Y:S01]  /*8080*/  ULDC.64 UR6, c[0x0][0x3a8] ;  /* 0x0000ea0000067ab9 */ /* 0x000fe20000000a00 */
[----:B------:R-:W-:Y:S01]  /*8090*/  IMAD.U32 R0, RZ, RZ, UR23 ;  /* 0x00000017ff007e24 */ /* 0x000fe2000f8e00ff */
[----:B------:R-:W-:Y:S01]  /*80a0*/  UIMAD UR6, UR10, UR6, URZ ;  /* 0x000000060a0672a4 */ /* 0x000fe2000f8e023f */
[----:B------:R-:W-:Y:S02]  /*80b0*/  BSSY B0, `(.L_x_198) ;  /* 0x0000018000007945 */ /* 0x000fe40003800000 */
        /* <DEDUP_REMOVED lines=12> */
[----:B-1----:R-:W-:Y:S01]  /*8180*/  MOV R4, R6 ;  /* 0x0000000600047202 */ /* 0x002fe20000000f00 */
[----:B------:R-:W-:Y:S01]  /*8190*/  IMAD R10, R25, c[0x0][0x3a8], RZ ;  /* 0x0000ea00190a7a24 */ /* 0x000fe200078e02ff */
[----:B------:R-:W-:-:S05]  /*81a0*/  MOV R5, R0 ;  /* 0x0000000000057202 */ /* 0x000fca0000000f00 */
[----:B------:R-:W-:-:S04]  /*81b0*/  IMAD.WIDE.U32 R8, R3, c[0x0][0x3a8], R4 ;  /* 0x0000ea0003087a25 */ /* 0x000fc800078e0004 */
[----:B------:R-:W-:-:S05]  /*81c0*/  IMAD R4, R3, c[0x0][0x3ac], R10 ;  /* 0x0000eb0003047a24 */ /* 0x000fca00078e020a */
[----:B------:R-:W-:Y:S02]  /*81d0*/  IADD3 R5, R4, R9, RZ ;  /* 0x0000000904057210 */ /* 0x000fe40007ffe0ff */
[----:B------:R-:W-:-:S04]  /*81e0*/  LEA R4, P0, R8, c[0x0][0x348], 0x1 ;  /* 0x0000d20008047a11 */ /* 0x000fc800078008ff */
[----:B------:R-:W-:-:S05]  /*81f0*/  LEA.HI.X R5, R8, c[0x0][0x34c], R5, 0x1, P0 ;  /* 0x0000d30008057a11 */ /* 0x000fca00000f0c05 */
[----:B------:R1:W-:Y:S04]  /*8200*/  STG.E.128 [R4.64], R48 ;  /* 0x0000003004007986 */ /* 0x0003e8000c101d04 */
[----:B------:R1:W-:Y:S04]  /*8210*/  STG.E.128 [R4.64+0x40], R44 ;  /* 0x0000402c04007986 */ /* 0x0003e8000c101d04 */
[----:B------:R1:W-:Y:S02]  /*8220*/  STG.E.128 [R4.64+0x80], R40 ;  /* 0x0000802804007986 */ /* 0x0003e4000c101d04 */
.L_x_199:
[----:B------:R-:W-:Y:S05]  /*8230*/  BSYNC B0 ;  /* 0x0000000000007941 */ /* 0x000fea0003800000 */
.L_x_198:
        /* <DEDUP_REMOVED lines=12> */
[----:B------:R1:W-:Y:S02]  /*8300*/  STG.E.128 [R4.64+0x80], R52 ;  /* 0x0000803404007986 */ /* 0x0003e4000c101d04 */
.L_x_186:
[----:B------:R-:W-:Y:S05]  /*8310*/  BSYNC B1 ;  /* 0x0000000000017941 */ /* 0x000fea0003800000 */
.L_x_172:
        /* <DEDUP_REMOVED lines=11> */
.L_x_200:
[----:B------:R-:W-:Y:S05]  /*83d0*/  EXIT ;  /* 0x000000000000794d */ /* 0x000fea0003800000 */
.L_x_202:
        /* <DEDUP_REMOVED lines=10> */
.L_x_1279:


//--------------------- .text._ZN5flash44flash_bwd_dq_dk_dv_loop_seqk_parallel_kernelI23Flash_bwd_kernel_traitsILi96ELi64ELi128ELi8ELi2ELi4ELi4ELb1ELb0EN7cutlass10bfloat16_tE19Flash_kernel_traitsILi96ELi64ELi128ELi8ES3_EELb0ELb0ELb1ELb1ELb0ELb0ELb0EEEvNS_16Flash_bwd_paramsE --------------------------
	.section	.text._ZN5flash44flash_bwd_dq_dk_dv_loop_seqk_parallel_kernelI23Flash_bwd_kernel_traitsILi96ELi64ELi128ELi8ELi2ELi4ELi4ELb1ELb0EN7cutlass10bfloat16_tE19Flash_kernel_traitsILi96ELi64ELi128ELi8ES3_EELb0ELb0ELb1ELb1ELb0ELb0ELb0EEEvNS_16Flash_bwd_paramsE,"ax",@progbits
	.sectioninfo	@"SHI_REGISTERS=255"
	.align	128
        .global         _ZN5flash44flash_bwd_dq_dk_dv_loop_seqk_parallel_kernelI23Flash_bwd_kernel_traitsILi96ELi64ELi128ELi8ELi2ELi4ELi4ELb1ELb0EN7cutlass10bfloat16_tE19Flash_kernel_traitsILi96ELi64ELi128ELi8ES3_EELb0ELb0ELb1ELb1ELb0ELb0ELb0EEEvNS_16Flash_bwd_paramsE
        .type           _ZN5flash44flash_bwd_dq_dk_dv_loop_seqk_parallel_kernelI23Flash_bwd_kernel_traitsILi96ELi64ELi128ELi8ELi2ELi4ELi4ELb1ELb0EN7cutlass10bfloat16_tE19Flash_kernel_traitsILi96ELi64ELi128ELi8ES3_EELb0ELb0ELb1ELb1ELb0ELb0ELb0EEEvNS_16Flash_bwd_paramsE,@function
        .size           _ZN5flash44flash_bwd_dq_dk_dv_loop_seqk_parallel_kernelI23Flash_bwd_kernel_traitsILi96ELi64ELi128ELi8ELi2ELi4ELi4ELb1ELb0EN7cutlass10bfloat16_tE19Flash_kernel_traitsILi96ELi64ELi128ELi8ES3_EELb0ELb0ELb1ELb1ELb0ELb0ELb0EEEvNS_16Flash_bwd_paramsE,(.L_x_1280 - _ZN5flash44flash_bwd_dq_dk_dv_loop_seqk_parallel_kernelI23Flash_bwd_kernel_traitsILi96ELi64ELi128ELi8ELi2ELi4ELi4ELb1ELb0EN7cutlass10bfloat16_tE19Flash_kernel_traitsILi96ELi64ELi128ELi8ES3_EELb0ELb0ELb1ELb1ELb0ELb0ELb0EEEvNS_16Flash_bwd_paramsE)
        .other          _ZN5flash44flash_bwd_dq_dk_dv_loop_seqk_parallel_kernelI23Flash_bwd_kernel_traitsILi96ELi64ELi128ELi8ELi2ELi4ELi4ELb1ELb0EN7cutlass10bfloat16_tE19Flash_kernel_traitsILi96ELi64ELi128ELi8ES3_EELb0ELb0ELb1ELb1ELb0ELb0ELb0EEEvNS_16Flash_bwd_paramsE,@"STO_CUDA_ENTRY STV_DEFAULT"
_ZN5flash44flash_bwd_dq_dk_dv_loop_seqk_parallel_kernelI23Flash_bwd_kernel_traitsILi96ELi64ELi128ELi8ELi2ELi4ELi4ELb1ELb0EN7cutlass10bfloat16_tE19Flash_kernel_traitsILi96ELi64ELi128ELi8ES3_EELb0ELb0ELb1ELb1ELb0ELb0ELb0EEEvNS_16Flash_bwd_paramsE:
.text._ZN5flash44flash_bwd_dq_dk_dv_loop_seqk_parallel_kernelI23Flash_bwd_kernel_traitsILi96ELi64ELi128ELi8ELi2ELi4ELi4ELb1ELb0EN7cutlass10bfloat16_tE19Flash_kernel_traitsILi96ELi64ELi128ELi8ES3_EELb0ELb0ELb1ELb1ELb0ELb0ELb0EEEvNS_16Flash_bwd_paramsE:
        /* <DEDUP_REMOVED lines=17> */
[----:B------:R-:W-:Y:S01]  /*0110*/  UMOV UR8, 0x80 ;  /* 0x0000008000087882 */ /* 0x000fe20000000000 */
[----:B------:R-:W-:Y:S01]  /*0120*/  IMAD.MOV.U32 R203, RZ, RZ, -0x40 ;  /* 0xffffffc0ffcb7424 */ /* 0x000fe200078e00ff */
[----:B------:R-:W-:Y:S01]  /*0130*/  ULDC UR4, c[0x0][0x210] ;  /* 0x0000840000047ab9 */ /* 0x000fe20000000800 */
[----:B------:R-:W3:Y:S01]  /*0140*/  S2UR UR38, SR_CTAID.Z ;  /* 0x00000000002679c3 */ /* 0x000ee20000002700 */
[----:B------:R-:W-:-:S02]  /*0150*/  ULDC UR59, c[0x0][0x234] ;  /* 0x00008d00003b7ab9 */ /* 0x000fc40000000800 */
[----:B------:R-:W-:Y:S02]  /*0160*/  UIMAD UR59, UR8, UR4, UR59 ;  /* 0x00000004083b72a4 */ /* 0x000fe4000f8e023b */
[----:B------:R-:W-:Y:S02]  /*0170*/  ULDC.U8 UR9, c[0x0][0x328] ;  /* 0x0000ca0000097ab9 */ /* 0x000fe40000000000 */
[----:B------:R-:W-:Y:S02]  /*0180*/  UISETP.NE.AND UP5, UPT, UR9, URZ, UPT ;  /* 0x0000003f0900728c */ /* 0x000fe4000bfa5270 */
[----:B------:R-:W-:Y:S02]  /*0190*/  ULDC UR50, c[0x0][0x22c] ;  /* 0x00008b0000327ab9 */ /* 0x000fe40000000800 */
[----:B------:R-:W-:Y:S02]  /*01a0*/  ULDC UR40, c[0x0][0x1c0] ;  /* 0x0000700000287ab9 */ /* 0x000fe40000000800 */
[----:B------:R-:W-:Y:S01]  /*01b0*/  ULDC UR12, c[0x0][0x1c0] ;  /* 0x00007000000c7ab9 */ /* 0x000fe20000000800 */
[----:B-1----:R-:W-:Y:S01]  /*01c0*/  SHF.R.S32.HI R0, RZ, 0x1f, R9 ;  /* 0x0000001fff007819 */ /* 0x002fe20000011409 */
[----:B--2---:R-:W-:-:S02]  /*01d0*/  UIMAD.WIDE.U32 UR48, UR34, UR14, URZ ;  /* 0x0000000e223072a5 */ /* 0x004fc4000f8e003f */
[----:B------:R-:W-:Y:S01]  /*01e0*/  USHF.L.U32 UR14, UR34, 0x7, URZ ;  /* 0x00000007220e7899 */ /* 0x000fe2000800063f */
[CC--:B------:R-:W-:Y:S01]  /*01f0*/  LEA.HI R6, R0.reuse, R9.reuse, RZ, 0x2 ;  /* 0x0000000900067211 */ /* 0x0c0fe200078f10ff */
[----:B------:R-:W-:Y:S01]  /*0200*/  USHF.R.S32.HI UR8, URZ, 0x1f, UR34 ;  /* 0x0000001f3f087899 */ /* 0x000fe20008011422 */
[CC--:B------:R-:W-:Y:S01]  /*0210*/  LEA.HI R7, R0.reuse, R9.reuse, RZ, 0x4 ;  /* 0x0000000900077211 */ /* 0x0c0fe200078f20ff */
[----:B------:R-:W-:Y:S01]  /*0220*/  UIMAD.WIDE UR40, UR50, UR40, URZ ;  /* 0x00000028322872a5 */ /* 0x000fe2000f8e023f */
[CC--:B------:R-:W-:Y:S01]  /*0230*/  LEA.HI R3, R0.reuse, R9.reuse, RZ, 0x5 ;  /* 0x0000000900037211 */ /* 0x0c0fe200078f28ff */
[----:B---3--:R-:W-:Y:S01]  /*0240*/  UIMAD UR51, UR38, UR50, URZ ;  /* 0x00000032263372a4 */ /* 0x008fe2000f8e023f */
[CC--:B------:R-:W-:Y:S01]  /*0250*/  LEA.HI R14, R0.reuse, R9.reuse, RZ, 0x3 ;  /* 0x00000009000e7211 */ /* 0x0c0fe200078f18ff */
[----:B------:R-:W-:Y:S01]  /*0260*/  UIMAD UR50, UR50, UR12, URZ ;  /* 0x0000000c323272a4 */ /* 0x000fe2000f8e023f */
[CC--:B------:R-:W-:Y:S01]  /*0270*/  LEA.HI R13, R0.reuse, R9.reuse, RZ, 0x6 ;  /* 0x00000009000d7211 */ /* 0x0c0fe200078f30ff */
[----:B------:R-:W-:Y:S01]  /*0280*/  ULDC UR13, c[0x0][0x1c0] ;  /* 0x00007000000d7ab9 */ /* 0x000fe20000000800 */
[----:B------:R-:W-:Y:S01]  /*0290*/  LEA.HI R20, R0, R9, RZ, 0x7 ;  /* 0x0000000900147211 */ /* 0x000fe200078f38ff */
[----:B------:R-:W-:Y:S01]  /*02a0*/  ULDC UR11, c[0x0][0x1c0] ;  /* 0x00007000000b7ab9 */ /* 0x000fe20000000800 */
[--C-:B------:R-:W-:Y:S01]  /*02b0*/  SHF.R.S32.HI R0, RZ, 0x2, R6.reuse ;  /* 0x00000002ff007819 */ /* 0x100fe20000011406 */
[----:B------:R-:W-:Y:S01]  /*02c0*/  UIMAD UR56, UR5, UR34, URZ ;  /* 0x00000022053872a4 */ /* 0x000fe2000f8e023f */
[C---:B------:R-:W-:Y:S01]  /*02d0*/  LOP3.LUT R5, R6.reuse, 0xfffffffc, RZ, 0xc0, !PT ;  /* 0xfffffffc06057812 */ /* 0x040fe200078ec0ff */
[----:B------:R-:W-:Y:S01]  /*02e0*/  UIMAD UR4, UR34, UR11, UR38 ;  /* 0x0000000b220472a4 */ /* 0x000fe2000f8e0226 */
[----:B------:R-:W-:Y:S01]  /*02f0*/  SHF.R.S32.HI R2, RZ, 0x1f, R6 ;  /* 0x0000001fff027819 */ /* 0x000fe20000011406 */
[----:B------:R-:W-:Y:S01]  /*0300*/  @!UP5 UIMAD UR5, UR34, UR13, UR38 ;  /* 0x0000000d2205d2a4 */ /* 0x000fe2000f8e0226 */
[----:B------:R-:W-:Y:S01]  /*0310*/  SHF.R.S32.HI R4, RZ, 0x4, R7 ;  /* 0x00000004ff047819 */ /* 0x000fe20000011407 */
[----:B------:R-:W-:Y:S01]  /*0320*/  IMAD.IADD R18, R9, 0x1, -R5 ;  /* 0x0000000109127824 */ /* 0x000fe200078e0a05 */
[-C--:B------:R-:W-:Y:S01]  /*0330*/  LEA.HI R6, R6, R0.reuse, RZ, 0x1 ;  /* 0x0000000006067211 */ /* 0x080fe200078f08ff */
[----:B------:R-:W-:Y:S01]  /*0340*/  USHF.L.U32 UR45, UR50, 0x6, URZ ;  /* 0x00000006322d7899 */ /* 0x000fe2000800063f */
[----:B------:R-:W-:Y:S01]  /*0350*/  LEA.HI R2, R2, R0, RZ, 0x3 ;  /* 0x0000000002027211 */ /* 0x000fe200078f18ff */
[----:B------:R-:W-:Y:S01]  /*0360*/  IMAD.SHL.U32 R250, R18, 0x8, RZ ;  /* 0x0000000812fa7824 */ /* 0x000fe200078e00ff */
[C---:B------:R-:W-:Y:S01]  /*0370*/  LEA.HI R5, R7.reuse, R4, RZ, 0x1 ;  /* 0x0000000407057211 */ /* 0x040fe200078f08ff */
[----:B------:R-:W-:Y:S01]  /*0380*/  ULDC UR53, c[0x0][0x214] ;  /* 0x0000850000357ab9 */ /* 0x000fe20000000800 */
[----:B------:R-:W-:Y:S01]  /*0390*/  LOP3.LUT R8, R7, 0xfffffff0, RZ, 0xc0, !PT ;  /* 0xfffffff007087812 */ /* 0x000fe200078ec0ff */
[----:B------:R-:W-:Y:S01]  /*03a0*/  ULDC UR60, c[0x0][0x1c8] ;  /* 0x00007200003c7ab9 */ /* 0x000fe20000000800 */
[----:B------:R-:W-:Y:S01]  /*03b0*/  LOP3.LUT R7, R6, 0x7fffffe, RZ, 0xc0, !PT ;  /* 0x07fffffe06077812 */ /* 0x000fe200078ec0ff */
[----:B------:R-:W-:Y:S01]  /*03c0*/  ULDC.U8 UR10, c[0x0][0x3d0] ;  /* 0x0000f400000a7ab9 */ /* 0x000fe20000000000 */
[----:B------:R-:W-:Y:S01]  /*03d0*/  LOP3.LUT R2, R2, 0xfffffff8, RZ, 0xc0, !PT ;  /* 0xfffffff802027812 */ /* 0x000fe200078ec0ff */
[----:B------:R-:W-:Y:S01]  /*03e0*/  IMAD.IADD R6, R9, 0x1, -R8 ;  /* 0x0000000109067824 */ /* 0x000fe200078e0a08 */
[----:B------:R-:W-:Y:S01]  /*03f0*/  LOP3.LUT R5, R5, 0xfffffffe, RZ, 0xc0, !PT ;  /* 0xfffffffe05057812 */ /* 0x000fe200078ec0ff */
[C---:B------:R-:W-:Y:S01]  /*0400*/  IMAD.IADD R7, R0.reuse, 0x1, -R7 ;  /* 0x0000000100077824 */ /* 0x040fe200078e0a07 */
[----:B------:R-:W-:Y:S01]  /*0410*/  LOP3.LUT R10, R3, 0xffffffe0, RZ, 0xc0, !PT ;  /* 0xffffffe0030a7812 */ /* 0x000fe200078ec0ff */
[----:B------:R-:W-:Y:S01]  /*0420*/  IMAD.IADD R8, R0, 0x1, -R2 ;  /* 0x0000000100087824 */ /* 0x000fe200078e0a02 */
[----:B------:R-:W-:Y:S01]  /*0430*/  SHF.R.S32.HI R0, RZ, 0x5, R3 ;  /* 0x00000005ff007819 */ /* 0x000fe20000011403 */
[----:B------:R-:W-:Y:S01]  /*0440*/  IMAD.IADD R15, R4, 0x1, -R5 ;  /* 0x00000001040f7824 */ /* 0x000fe200078e0a05 */
[----:B------:R-:W-:Y:S01]  /*0450*/  SHF.R.S32.HI R2, RZ, 0x1f, R3 ;  /* 0x0000001fff027819 */ /* 0x000fe20000011403 */
[----:B------:R-:W-:Y:S01]  /*0460*/  IMAD.IADD R10, R9, 0x1, -R10 ;  /* 0x00000001090a7824 */ /* 0x000fe200078e0a0a */
[----:B------:R-:W-:Y:S01]  /*0470*/  SHF.R.S32.HI R5, RZ, 0x3, R14 ;  /* 0x00000003ff057819 */ /* 0x000fe2000001140e */
[----:B------:R-:W-:Y:S01]  /*0480*/  ULDC UR54, c[0x0][0x224] ;  /* 0x0000890000367ab9 */ /* 0x000fe20000000800 */
[-C--:B------:R-:W-:Y:S01]  /*0490*/  LEA.HI R4, R3, R0.reuse, RZ, 0x1 ;  /* 0x0000000003047211 */ /* 0x080fe200078f08ff */
[----:B------:R-:W-:Y:S01]  /*04a0*/  @UP5 UIMAD UR58, UR34, UR53, URZ ;  /* 0x00000035223a52a4 */ /* 0x000fe2000f8e023f */
[----:B------:R-:W-:Y:S01]  /*04b0*/  LEA.HI R2, R2, R0, RZ, 0x2 ;  /* 0x0000000002027211 */ /* 0x000fe200078f10ff */
[----:B------:R-:W-:Y:S01]  /*04c0*/  IMAD.SHL.U32 R3, R5, 0x40, RZ ;  /* 0x0000004005037824 */ /* 0x000fe200078e00ff */
[----:B------:R-:W-:Y:S01]  /*04d0*/  LOP3.LUT R5, R4, 0xfffffffe, RZ, 0xc0, !PT ;  /* 0xfffffffe04057812 */ /* 0x000fe200078ec0ff */
[----:B------:R-:W-:Y:S01]  /*04e0*/  ULDC.64 UR6, c[0x0][0x118] ;  /* 0x0000460000067ab9 */ /* 0x000fe20000000a00 */
[----:B------:R-:W-:Y:S01]  /*04f0*/  LOP3.LUT R4, R2, 0xfffffffc, RZ, 0xc0, !PT ;  /* 0xfffffffc02047812 */ /* 0x000fe200078ec0ff */
[----:B------:R-:W-:Y:S01]  /*0500*/  ULDC UR44, c[0x0][0x2e8] ;  /* 0x0000ba00002c7ab9 */ /* 0x000fe20000000800 */
[----:B------:R-:W-:Y:S01]  /*0510*/  LOP3.LUT R2, R3, 0xc0, RZ, 0xc0, !PT ;  /* 0x000000c003027812 */ /* 0x000fe200078ec0ff */
[----:B------:R-:W-:Y:S01]  /*0520*/  IMAD.IADD R207, R0, 0x1, -R5 ;  /* 0x0000000100cf7824 */ /* 0x000fe200078e0a05 */
[----:B------:R-:W-:Y:S01]  /*0530*/  LOP3.LUT R11, R14, 0xfffffff8, RZ, 0xc0, !PT ;  /* 0xfffffff80e0b7812 */ /* 0x000fe200078ec0ff */
[C---:B------:R-:W-:Y:S01]  /*0540*/  IMAD.IADD R12, R0.reuse, 0x1, -R4 ;  /* 0x00000001000c7824 */ /* 0x040fe200078e0a04 */
[----:B------:R-:W-:Y:S01]  /*0550*/  SHF.R.U32.HI R3, RZ, 0x3, R2 ;  /* 0x00000003ff037819 */ /* 0x000fe20000011602 */
[----:B------:R-:W-:Y:S01]  /*0560*/  IMAD R4, R0, 0x8, R7 ;  /* 0x0000000800047824 */ /* 0x000fe200078e0207 */
[----:B------:R-:W-:Y:S01]  /*0570*/  LOP3.LUT R0, R2, 0x18, R250, 0xf8, !PT ;  /* 0x0000001802007812 */ /* 0x000fe200078ef8fa */
[----:B------:R-:W-:Y:S01]  /*0580*/  IMAD.IADD R11, R9, 0x1, -R11 ;  /* 0x00000001090b7824 */ /* 0x000fe200078e0a0b */
[----:B------:R-:W-:Y:S01]  /*0590*/  SHF.R.S32.HI R2, RZ, 0x1f, R10 ;  /* 0x0000001fff027819 */ /* 0x000fe2000001140a */
[----:B------:R-:W-:Y:S01]  /*05a0*/  ULOP3.LUT UR60, UR38, UR60, URZ, 0x3c, !UPT ;  /* 0x0000003c263c7292 */ /* 0x000fe2000f8e3c3f */
[----:B------:R-:W-:Y:S01]  /*05b0*/  LOP3.LUT R0, R0, R3, RZ, 0x3c, !PT ;  /* 0x0000000300007212 */ /* 0x000fe200078e3cff */
[----:B------:R-:W-:Y:S01]  /*05c0*/  USHF.R.S32.HI UR61, URZ, 0x1f, UR38 ;  /* 0x0000001f3f3d7899 */ /* 0x000fe20008011426 */
[----:B------:R-:W-:Y:S01]  /*05d0*/  SHF.R.S32.HI R3, RZ, 0x1f, R6 ;  /* 0x0000001fff037819 */ /* 0x000fe20000011406 */
[----:B------:R-:W-:Y:S01]  /*05e0*/  UISETP.NE.AND UP6, UPT, UR10, URZ, UPT ;  /* 0x0000003f0a00728c */ /* 0x000fe2000bfc5270 */
[----:B------:R-:W-:Y:S01]  /*05f0*/  LEA.HI R19, R2, R10, RZ, 0x2 ;  /* 0x0000000a02137211 */ /* 0x000fe200078f10ff */
[----:B------:R-:W-:Y:S01]  /*0600*/  IMAD.U32 R0, R4, 0x20, R0 ;  /* 0x0000002004007824 */ /* 0x000fe200078e0000 */
[-C--:B------:R-:W-:Y:S01]  /*0610*/  LEA.HI R10, R3, R6.reuse, RZ, 0x3 ;  /* 0x00000006030a7211 */ /* 0x080fe200078f18ff */
[----:B------:R-:W-:Y:S01]  /*0620*/  UIMAD.WIDE.U32 UR46, UR40, UR48, URZ ;  /* 0x00000030282e72a5 */ /* 0x000fe2000f8e003f */
[----:B------:R-:W-:Y:S01]  /*0630*/  LEA.HI R2, R6, R6, RZ, 0x1 ;  /* 0x0000000606027211 */ /* 0x000fe200078f08ff */
[----:B------:R-:W-:Y:S01]  /*0640*/  UIMAD UR55, UR41, UR48, URZ ;  /* 0x00000030293772a4 */ /* 0x000fe2000f8e023f */
[----:B------:R1:W-:Y:S01]  /*0650*/  STL [R1+0x24], R0 ;  /* 0x0000240001007387 */ /* 0x0003e20000100800 */
[----:B------:R-:W-:Y:S01]  /*0660*/  SHF.R.S32.HI R9, RZ, 0x6, R13 ;  /* 0x00000006ff097819 */ /* 0x000fe2000001140d */
[----:B------:R-:W-:Y:S01]  /*0670*/  USHF.R.S32.HI UR57, URZ, 0x1f, UR51 ;  /* 0x0000001f3f397899 */ /* 0x000fe20008011433 */
[----:B------:R-:W-:Y:S01]  /*0680*/  LOP3.LUT R4, R2, 0x7fffffe, RZ, 0xc0, !PT ;  /* 0x07fffffe02047812 */ /* 0x000fe200078ec0ff */
[----:B------:R-:W-:Y:S01]  /*0690*/  UIMAD UR54, UR4, UR54, URZ ;  /* 0x00000036043672a4 */ /* 0x000fe2000f8e023f */
[----:B------:R-:W-:Y:S01]  /*06a0*/  LOP3.LUT R5, R10, 0xfffffff8, RZ, 0xc0, !PT ;  /* 0xfffffff80a057812 */ /* 0x000fe200078ec0ff */
[----:B------:R-:W-:Y:S01]  /*06b0*/  @!UP5 UIMAD UR53, UR5, UR53, URZ ;  /* 0x000000350535d2a4 */ /* 0x000fe2000f8e023f */
[----:B------:R-:W-:Y:S01]  /*06c0*/  LOP3.LUT P2, RZ, R8, 0x2, RZ, 0xc0, !PT ;  /* 0x0000000208ff7812 */ /* 0x000fe2000784c0ff */
[----:B------:R-:W-:Y:S01]  /*06d0*/  IMAD.IADD R16, R6, 0x1, -R4 ;  /* 0x0000000106107824 */ /* 0x000fe200078e0a04 */
[----:B------:R-:W-:Y:S01]  /*06e0*/  LOP3.LUT R4, R8, 0x1, RZ, 0xc0, !PT ;  /* 0x0000000108047812 */ /* 0x000fe200078ec0ff */
[----:B------:R-:W-:Y:S01]  /*06f0*/  IMAD.IADD R13, R6, 0x1, -R5 ;  /* 0x00000001060d7824 */ /* 0x000fe200078e0a05 */
[----:B------:R-:W-:Y:S01]  /*0700*/  SHF.R.S32.HI R5, RZ, 0x1, R2 ;  /* 0x00000001ff057819 */ /* 0x000fe20000011402 */
[----:B------:R-:W-:Y:S01]  /*0710*/  USHF.R.S32.HI UR52, URZ, 0x1f, UR45 ;  /* 0x0000001f3f347899 */ /* 0x000fe2000801142d */
[----:B------:R-:W-:Y:S01]  /*0720*/  ISETP.NE.U32.AND P3, PT, R4, 0x1, PT ;  /* 0x000000010400780c */ /* 0x000fe20003f65070 */
[----:B------:R-:W-:Y:S01]  /*0730*/  UMOV UR43, 0xffffd000 ;  /* 0xffffd000002b7882 */ /* 0x000fe20000000000 */
[----:B------:R-:W-:-:S02]  /*0740*/  LOP3.LUT P5, RZ, R13, 0x2, RZ, 0xc0, !PT ;  /* 0x000000020dff7812 */ /* 0x000fc400078ac0ff */
[----:B------:R-:W-:Y:S02]  /*0750*/  LOP3.LUT P6, RZ, R13, 0x4, RZ, 0xc0, !PT ;  /* 0x000000040dff7812 */ /* 0x000fe400078cc0ff */
[----:B------:R-:W-:Y:S02]  /*0760*/  SEL R202, R206, 0xffffffe0, !P5 ;  /* 0xffffffe0ceca7807 */ /* 0x000fe40006800000 */
[----:B------:R-:W-:Y:S02]  /*0770*/  SEL R216, R216, 0x10, !P3 ;  /* 0x00000010d8d87807 */ /* 0x000fe40005800000 */
[----:B------:R-:W-:Y:S02]  /*0780*/  SEL R203, R203, 0x40, P6 ;  /* 0x00000040cbcb7807 */ /* 0x000fe40003000000 */
[----:B-1----:R-:W-:-:S04]  /*0790*/  LEA.HI R0, R11, R11, RZ, 0x1 ;  /* 0x0000000b0b007211 */ /* 0x002fc800078f08ff */
[----:B------:R-:W-:Y:S02]  /*07a0*/  LOP3.LUT R3, R0, 0x3fffffe, RZ, 0xc0, !PT ;  /* 0x03fffffe00037812 */ /* 0x000fe400078ec0ff */
[----:B------:R-:W-:-:S03]  /*07b0*/  SHF.R.S32.HI R0, RZ, 0x1, R0 ;  /* 0x00000001ff007819 */ /* 0x000fc60000011400 */
[----:B------:R-:W-:Y:S01]  /*07c0*/  IMAD.IADD R7, R11, 0x1, -R3 ;  /* 0x000000010b077824 */ /* 0x000fe200078e0a03 */
[C---:B------:R-:W-:Y:S01]  /*07d0*/  LOP3.LUT P4, RZ, R0.reuse, 0x2, RZ, 0xc0, !PT ;  /* 0x0000000200ff7812 */ /* 0x040fe2000788c0ff */
[----:B------:R-:W-:Y:S02]  /*07e0*/  IMAD R3, R9, 0x4, R15 ;  /* 0x0000000409037824 */ /* 0x000fe400078e020f */
[----:B------:R-:W-:Y:S01]  /*07f0*/  IMAD.SHL.U32 R0, R0, 0x40, RZ ;  /* 0x0000004000007824 */ /* 0x000fe200078e00ff */
[----:B------:R-:W-:Y:S01]  /*0800*/  SEL R197, R206, 0xffffffe0, !P4 ;  /* 0xffffffe0cec57807 */ /* 0x000fe20006000000 */
[----:B------:R-:W-:Y:S02]  /*0810*/  IMAD R17, R3, 0x8, R7 ;  /* 0x0000000803117824 */ /* 0x000fe400078e0207 */
[----:B------:R-:W-:Y:S01]  /*0820*/  IMAD.SHL.U32 R3, R11, 0x40, RZ ;  /* 0x000000400b037824 */ /* 0x000fe200078e00ff */
[----:B------:R-:W-:-:S04]  /*0830*/  LOP3.LUT R0, R0, 0xc0, RZ, 0xc0, !PT ;  /* 0x000000c000007812 */ /* 0x000fc800078ec0ff */
[----:B------:R-:W-:Y:S02]  /*0840*/  LOP3.LUT R4, R3, 0x1c0, RZ, 0xc0, !PT ;  /* 0x000001c003047812 */ /* 0x000fe400078ec0ff */
[----:B------:R-:W-:Y:S01]  /*0850*/  SHF.R.S32.HI R3, RZ, 0x1f, R2 ;  /* 0x0000001fff037819 */ /* 0x000fe20000011402 */
[----:B------:R-:W-:-:S03]  /*0860*/  IMAD.SHL.U32 R2, R12, 0x10, RZ ;  /* 0x000000100c027824 */ /* 0x000fc600078e00ff */
[----:B------:R-:W-:Y:S02]  /*0870*/  LEA.HI R3, R3, R5, RZ, 0x2 ;  /* 0x0000000503037211 */ /* 0x000fe400078f10ff */
[----:B------:R-:W-:Y:S02]  /*0880*/  LOP3.LUT R2, R4, 0x30, R2, 0xf8, !PT ;  /* 0x0000003004027812 */ /* 0x000fe400078ef802 */
[----:B------:R-:W-:Y:S02]  /*0890*/  LOP3.LUT R3, R3, 0xfffffffc, RZ, 0xc0, !PT ;  /* 0xfffffffc03037812 */ /* 0x000fe400078ec0ff */
[--C-:B------:R-:W-:Y:S02]  /*08a0*/  LOP3.LUT R6, R2, 0x8, R14.reuse, 0xf8, !PT ;  /* 0x0000000802067812 */ /* 0x100fe400078ef80e */
[----:B------:R-:W-:Y:S01]  /*08b0*/  LOP3.LUT R2, R0, 0x8, R14, 0xf8, !PT ;  /* 0x0000000800027812 */ /* 0x000fe200078ef80e */
[----:B------:R-:W-:Y:S01]  /*08c0*/  IMAD.IADD R11, R5, 0x1, -R3 ;  /* 0x00000001050b7824 */ /* 0x000fe200078e0a03 */
[----:B------:R-:W-:Y:S01]  /*08d0*/  SHF.R.U32.HI R0, RZ, 0x3, R0 ;  /* 0x00000003ff007819 */ /* 0x000fe20000011600 */
[----:B------:R-:W-:Y:S01]  /*08e0*/  IMAD.SHL.U32 R3, R9, 0x20, RZ ;  /* 0x0000002009037824 */ /* 0x000fe200078e00ff */
[----:B------:R-:W-:-:S02]  /*08f0*/  LEA.HI R5, R8, R8, RZ, 0x1 ;  /* 0x0000000808057211 */ /* 0x000fc400078f08ff */
[----:B------:R-:W-:Y:S02]  /*0900*/  LOP3.LUT R198, R2, R0, RZ, 0x3c, !PT ;  /* 0x0000000002c67212 */ /* 0x000fe400078e3cff */
[----:B------:R-:W-:Y:S02]  /*0910*/  SHF.R.U32.HI R0, RZ, 0x3, R4 ;  /* 0x00000003ff007819 */ /* 0x000fe40000011604 */
[----:B------:R-:W-:Y:S01]  /*0920*/  SHF.R.S32.HI R2, RZ, 0x3, R10 ;  /* 0x00000003ff027819 */ /* 0x000fe2000001140a */
[----:B------:R-:W-:Y:S01]  /*0930*/  IMAD.U32 R198, R17, 0x20, R198 ;  /* 0x0000002011c67824 */ /* 0x000fe200078e00c6 */
[----:B------:R-:W-:Y:S01]  /*0940*/  LOP3.LUT R14, R6, R0, RZ, 0x3c, !PT ;  /* 0x00000000060e7212 */ /* 0x000fe200078e3cff */
[----:B------:R-:W-:Y:S01]  /*0950*/  IMAD.SHL.U32 R6, R18, 0x2, RZ ;  /* 0x0000000212067824 */ /* 0x000fe200078e00ff */
[----:B------:R-:W-:Y:S01]  /*0960*/  LOP3.LUT R0, R5, 0x3fffffe, RZ, 0xc0, !PT ;  /* 0x03fffffe05007812 */ /* 0x000fe200078ec0ff */
[----:B------:R-:W-:Y:S01]  /*0970*/  IMAD R16, R2, 0x8, R16 ;  /* 0x0000000802107824 */ /* 0x000fe200078e0210 */
[----:B------:R-:W-:Y:S01]  /*0980*/  LOP3.LUT P0, RZ, R11, 0x2, RZ, 0xc0, !PT ;  /* 0x000000020bff7812 */ /* 0x000fe2000780c0ff */
[----:B------:R-:W-:Y:S01]  /*0990*/  IMAD R201, R12, 0x2, R2 ;  /* 0x000000020cc97824 */ /* 0x000fe200078e0202 */
[----:B------:R-:W-:Y:S01]  /*09a0*/  SHF.R.S32.HI R2, RZ, 0x7, R20 ;  /* 0x00000007ff027819 */ /* 0x000fe20000011414 */
[----:B------:R-:W-:Y:S01]  /*09b0*/  IMAD.IADD R7, R8, 0x1, -R0 ;  /* 0x0000000108077824 */ /* 0x000fe200078e0a00 */
[----:B------:R-:W-:Y:S01]  /*09c0*/  SEL R206, R206, 0xffffffe0, !P0 ;  /* 0xffffffe0cece7807 */ /* 0x000fe20004000000 */
[----:B------:R-:W-:-:S02]  /*09d0*/  IMAD.SHL.U32 R0, R8, 0x40, RZ ;  /* 0x0000004008007824 */ /* 0x000fc400078e00ff */
[C---:B------:R-:W-:Y:S02]  /*09e0*/  IMAD R197, R198.reuse, 0x2, R197 ;  /* 0x00000002c6c57824 */ /* 0x040fe400078e02c5 */
[----:B------:R-:W-:Y:S01]  /*09f0*/  IMAD.SHL.U32 R198, R198, 0x2, RZ ;  /* 0x00000002c6c67824 */ /* 0x000fe200078e00ff */
[----:B------:R-:W-:-:S04]  /*0a00*/  LOP3.LUT R0, R0, 0x1c0, RZ, 0xc0, !PT ;  /* 0x000001c000007812 */ /* 0x000fc800078ec0ff */
[----:B------:R-:W-:Y:S02]  /*0a10*/  LOP3.LUT R4, R0, 0x20, R3, 0xf8, !PT ;  /* 0x0000002000047812 */ /* 0x000fe400078ef803 */
[----:B------:R-:W-:Y:S01]  /*0a20*/  SHF.R.U32.HI R3, RZ, 0x3, R0 ;  /* 0x00000003ff037819 */ /* 0x000fe20000011600 */
[----:B------:R-:W-:-:S03]  /*0a30*/  IMAD R0, R12, 0x200, R6 ;  /* 0x000002000c007824 */ /* 0x000fc600078e0206 */
[----:B------:R-:W-:Y:S01]  /*0a40*/  LOP3.LUT R8, R4, R3, RZ, 0x3c, !PT ;  /* 0x0000000304087212 */ /* 0x000fe200078e3cff */
[----:B------:R-:W-:Y:S01]  /*0a50*/  IMAD R9, R7, 0x20, R0 ;  /* 0x0000002007097824 */ /* 0x000fe200078e0200 */
[----:B------:R-:W-:Y:S01]  /*0a60*/  SHF.R.S32.HI R0, RZ, 0x1, R5 ;  /* 0x00000001ff007819 */ /* 0x000fe20000011405 */
[C---:B------:R-:W-:Y:S02]  /*0a70*/  IMAD R3, R2.reuse, 0x1000, R6 ;  /* 0x0000100002037824 */ /* 0x040fe400078e0206 */
[----:B------:R-:W-:Y:S01]  /*0a80*/  IMAD.SHL.U32 R2, R2, 0x8, RZ ;  /* 0x0000000802027824 */ /* 0x000fe200078e00ff */
[C---:B------:R-:W-:Y:S01]  /*0a90*/  LOP3.LUT P1, RZ, R0.reuse, 0x2, RZ, 0xc0, !PT ;  /* 0x0000000200ff7812 */ /* 0x040fe2000782c0ff */
[----:B------:R-:W-:Y:S02]  /*0aa0*/  IMAD.SHL.U32 R0, R0, 0x40, RZ ;  /* 0x0000004000007824 */ /* 0x000fe400078e00ff */
[----:B------:R-:W-:Y:S01]  /*0ab0*/  IMAD.U32 R4, RZ, RZ, UR14 ;  /* 0x0000000eff047e24 */ /* 0x000fe2000f8e00ff */
[----:B------:R-:W-:Y:S01]  /*0ac0*/  LOP3.LUT R2, R2, 0x8, RZ, 0xc0, !PT ;  /* 0x0000000802027812 */ /* 0x000fe200078ec0ff */
[----:B------:R-:W-:Y:S01]  /*0ad0*/  IMAD R5, R207, 0x400, R3 ;  /* 0x00000400cf057824 */ /* 0x000fe200078e0203 */
[----:B------:R-:W-:Y:S01]  /*0ae0*/  LOP3.LUT R0, R0, 0xc0, RZ, 0xc0, !PT ;  /* 0x000000c000007812 */ /* 0x000fe200078ec0ff */
[----:B------:R-:W-:-:S02]  /*0af0*/  IMAD.SHL.U32 R4, R15, 0x10, RZ ;  /* 0x000000100f047824 */ /* 0x000fc400078e00ff */
[----:B------:R-:W-:Y:S01]  /*0b00*/  IMAD.IADD R218, R8, 0x1, R5 ;  /* 0x0000000108da7824 */ /* 0x000fe200078e0205 */
        /* <DEDUP_REMOVED lines=8> */
[----:B------:R-:W-:Y:S01]  /*0b90*/  IADD3 R219, R218, 0x20, RZ ;  /* 0x00000020dadb7810 */ /* 0x000fe20007ffe0ff */
        /* <DEDUP_REMOVED lines=8> */
[----:B------:R-:W-:Y:S01]  /*0c20*/  IMAD.U32 R0, RZ, RZ, UR8 ;  /* 0x00000008ff007e24 */ /* 0x000fe2000f8e00ff */
[----:B------:R-:W-:Y:S01]  /*0c30*/  LOP3.LUT R5, R4, R2, R5, 0x1e, !PT ;  /* 0x0000000204057212 */ /* 0x000fe200078e1e05 */
[----:B------:R-:W-:Y:S01]  /*0c40*/  IMAD.SHL.U32 R0, R16, 0x20, RZ ;  /* 0x0000002010007824 */ /* 0x000fe200078e00ff */
[----:B------:R-:W-:Y:S01]  /*0c50*/  LOP3.LUT R2, R4, R7, R2, 0x1e, !PT ;  /* 0x0000000704027212 */ /* 0x000fe200078e1e02 */
[----:B------:R-:W-:Y:S01]  /*0c60*/  IMAD.U32 R201, R201, 0x200, R6 ;  /* 0x00000200c9c97824 */ /* 0x000fe200078e0006 */
[----:B------:R-:W-:Y:S01]  /*0c70*/  SHF.R.S32.HI R4, RZ, 0x2, R19 ;  /* 0x00000002ff047819 */ /* 0x000fe20000011413 */
[----:B------:R-:W-:Y:S01]  /*0c80*/  USHF.R.S32.HI UR8, URZ, 0x1f, UR38 ;  /* 0x0000001f3f087899 */ /* 0x000fe20008011426 */
[----:B------:R-:W-:Y:S01]  /*0c90*/  @P2 IADD3 R219, R218, -0x20, RZ ;  /* 0xffffffe0dadb2810 */ /* 0x000fe20007ffe0ff */
[----:B------:R-:W-:Y:S01]  /*0ca0*/  IMAD.IADD R205, R0, 0x1, R2 ;  /* 0x0000000100cd7824 */ /* 0x000fe200078e0202 */
[----:B------:R-:W-:Y:S01]  /*0cb0*/  LEA R201, R201, 0xf000, 0x1 ;  /* 0x0000f000c9c97811 */ /* 0x000fe200078e08ff */
[----:B------:R-:W-:-:S02]  /*0cc0*/  IMAD R4, R207, 0x10, R4 ;  /* 0x00000010cf047824 */ /* 0x000fc400078e0204 */
[----:B------:R-:W-:Y:S02]  /*0cd0*/  IMAD R207, R207, 0x200, R0 ;  /* 0x00000200cfcf7824 */ /* 0x000fe400078e0200 */
[----:B------:R-:W-:Y:S01]  /*0ce0*/  IMAD.IADD R202, R201, 0x1, R202 ;  /* 0x00000001c9ca7824 */ /* 0x000fe200078e02ca */
[----:B------:R-:W-:Y:S01]  /*0cf0*/  IADD3 R0, R4, -0x40, RZ ;  /* 0xffffffc004007810 */ /* 0x000fe20007ffe0ff */
[----:B------:R-:W-:Y:S01]  /*0d00*/  IMAD.IADD R207, R207, 0x1, R5 ;  /* 0x00000001cfcf7824 */ /* 0x000fe200078e0205 */
[----:B------:R1:W-:Y:S01]  /*0d10*/  STL [R1+0x20], R4 ;  /* 0x0000200401007387 */ /* 0x0003e20000100800 */
[----:B------:R-:W-:Y:S01]  /*0d20*/  IADD3 R5, R250, 0x20, RZ ;  /* 0x00000020fa057810 */ /* 0x000fe20007ffe0ff */
[----:B------:R-:W-:Y:S01]  /*0d30*/  IMAD.IADD R204, R201, 0x1, R203 ;  /* 0x00000001c9cc7824 */ /* 0x000fe200078e02cb */
[----:B------:R-:W-:Y:S01]  /*0d40*/  SHF.R.S32.HI R2, RZ, 0x1f, R0 ;  /* 0x0000001fff027819 */ /* 0x000fe20000011400 */
[----:B------:R-:W-:Y:S02]  /*0d50*/  IMAD.SHL.U32 R199, R207, 0x2, RZ ;  /* 0x00000002cfc77824 */ /* 0x000fe400078e00ff */
[----:B------:R-:W-:Y:S01]  /*0d60*/  STL [R1+0x8], R5 ;  /* 0x0000080501007387 */ /* 0x000fe20000100800 */
[C---:B------:R-:W-:Y:S01]  /*0d70*/  SHF.L.U64.HI R2, R0.reuse, 0x2, R2 ;  /* 0x0000000200027819 */ /* 0x040fe20000010202 */
[----:B------:R-:W-:-:S02]  /*0d80*/  IMAD.SHL.U32 R0, R0, 0x4, RZ ;  /* 0x0000000400007824 */ /* 0x000fc400078e00ff */
[----:B------:R-:W-:Y:S02]  /*0d90*/  IMAD.U32 R7, RZ, RZ, UR8 ;  /* 0x00000008ff077e24 */ /* 0x000fe4000f8e00ff */
[----:B------:R-:W-:Y:S02]  /*0da0*/  IMAD.IADD R216, R216, 0x1, R219 ;  /* 0x00000001d8d87824 */ /* 0x000fe400078e02db */
[----:B------:R-:W-:Y:S02]  /*0db0*/  IMAD.IADD R203, R202, 0x1, R203 ;  /* 0x00000001cacb7824 */ /* 0x000fe400078e02cb */
[----:B------:R-:W-:Y:S01]  /*0dc0*/  IMAD.IADD R200, R199, 0x1, R206 ;  /* 0x00000001c7c87824 */ /* 0x000fe200078e02ce */
[----:B-1----:R-:W-:-:S05]  /*0dd0*/  IADD3 R4, R250, 0x40, RZ ;  /* 0x00000040fa047810 */ /* 0x002fca0007ffe0ff */
[----:B------:R1:W-:Y:S04]  /*0de0*/  STL [R1+0xc], R4 ;  /* 0x00000c0401007387 */ /* 0x0003e80000100800 */
[----:B------:R2:W-:Y:S04]  /*0df0*/  STL [R1+0x40], R2 ;  /* 0x0000400201007387 */ /* 0x0005e80000100800 */
[----:B------:R3:W-:Y:S01]  /*0e00*/  STL [R1+0x3c], R0 ;  /* 0x00003c0001007387 */ /* 0x0007e20000100800 */
[----:B-1----:R-:W-:Y:S01]  /*0e10*/  LEA R4, R8, 0x9000, 0x1 ;  /* 0x0000900008047811 */ /* 0x002fe200078e08ff */
[----:B--2---:R-:W-:-:S04]  /*0e20*/  IMAD.SHL.U32 R2, R3, 0x2, RZ ;  /* 0x0000000203027824 */ /* 0x004fc800078e00ff */
[----:B------:R1:W-:Y:S01]  /*0e30*/  STL [R1+0x28], R4 ;  /* 0x0000280401007387 */ /* 0x0003e20000100800 */
[C---:B---3--:R-:W-:Y:S02]  /*0e40*/  IADD3 R0, R4.reuse, 0x20, RZ ;  /* 0x0000002004007810 */ /* 0x048fe40007ffe0ff */
[----:B------:R-:W-:-:S05]  /*0e50*/  @P1 IADD3 R0, R4, -0x20, RZ ;  /* 0xffffffe004001810 */ /* 0x000fca0007ffe0ff */
[----:B------:R1:W-:Y:S02]  /*0e60*/  STL [R1+0x2c], R0 ;  /* 0x00002c0001007387 */ /* 0x0003e40000100800 */
.L_x_246:
        /* <DEDUP_REMOVED lines=12> */
[----:B-12---:R-:W-:Y:S01]  /*0f30*/  IMAD.U32 R4, RZ, RZ, UR4 ;  /* 0x00000004ff047e24 */ /* 0x006fe2000f8e00ff */
        /* <DEDUP_REMOVED lines=9> */
[----:B---3--:R1:W3:Y:S01]  /*0fd0*/  @P2 LDG.E R3, [R4.64+0x4] ;  /* 0x0000040604032981 */ /* 0x0082e2000c1e1900 */
        /* <DEDUP_REMOVED lines=30> */
.L_x_203:
        /* <DEDUP_REMOVED lines=67> */
.L_x_205:
        /* <DEDUP_REMOVED lines=18> */
.L_x_206:
        /* <DEDUP_REMOVED lines=71> */
.L_x_207:
[----:B------:R-:W-:Y:S02]  /*1b80*/  UMOV UR11, UR54 ;  /* 0x00000036000b7c82 */ /* 0x000fe40008000000 */
.L_x_208:
[----:B------:R-:W1:Y:S01]  /*1b90*/  S2R R18, SR_TID.X ;  /* 0x0000000000127919 */ /* 0x000e620000002100 */
[----:B------:R-:W-:Y:S01]  /*1ba0*/  UIADD3 UR8, UP4, UP3, UR8, UR45, UR51 ;  /* 0x0000002d08087290 */ /* 0x000fe2000fb9e033 */
[----:B------:R-:W-:Y:S01]  /*1bb0*/  SHF.R.S32.HI R251, RZ, 0x1f, R250 ;  /* 0x0000001ffffb7819 */ /* 0x000fe200000114fa */
[----:B------:R-:W-:Y:S01]  /*1bc0*/  UMOV UR18, 0x4 ;  /* 0x0000000400127882 */ /* 0x000fe20000000000 */
[----:B------:R-:W-:Y:S01]  /*1bd0*/  IMAD.U32 R9, RZ, RZ, UR20 ;  /* 0x00000014ff097e24 */ /* 0x000fe2000f8e00ff */
[----:B------:R-:W-:Y:S01]  /*1be0*/  UIADD3 UR28, UP2, UP1, UR16, UR8, UR17 ;  /* 0x00000008101c7290 */ /* 0x000fe2000f95e011 */
[----:B------:R-:W-:Y:S01]  /*1bf0*/  BSSY B1, `(.L_x_204) ;  /* 0x00007f0000017945 */ /* 0x000fe20003800000 */
        /* <DEDUP_REMOVED lines=10> */
[CC--:B------:R-:W-:Y:S02]  /*1ca0*/  LEA.HI R3, R19.reuse, R18.reuse, RZ, 0x2 ;  /* 0x0000001213037211 */ /* 0x0c0fe400078f10ff */
[----:B------:R-:W-:Y:S01]  /*1cb0*/  ULDC.64 UR8, c[0x0][0x370] ;  /* 0x0000dc0000087ab9 */ /* 0x000fe20000000a00 */
[----:B------:R-:W-:Y:S01]  /*1cc0*/  LEA.HI R8, R19, R18, RZ, 0x5 ;  /* 0x0000001213087211 */ /* 0x000fe200078f28ff */
[----:B------:R-:W-:Y:S01]  /*1cd0*/  UIMAD UR4, UR31, UR8, URZ ;  /* 0x000000081f0472a4 */ /* 0x000fe2000f8e023f */
[----:B------:R-:W-:Y:S01]  /*1ce0*/  SHF.R.S32.HI R3, RZ, 0x2, R3 ;  /* 0x00000002ff037819 */ /* 0x000fe20000011403 */
[----:B------:R-:W-:Y:S02]  /*1cf0*/  UIADD3 UR8, UR20, UR11, URZ ;  /* 0x0000000b14087290 */ /* 0x000fe4000fffe03f */
[----:B------:R-:W-:Y:S01]  /*1d00*/  UIMAD UR10, UR20, UR9, UR4 ;  /* 0x00000009140a72a4 */ /* 0x000fe2000f8e0204 */
[----:B------:R-:W-:Y:S01]  /*1d10*/  SHF.R.S32.HI R17, RZ, 0x1f, R3 ;  /* 0x0000001fff117819 */ /* 0x000fe20000011403 */
[----:B------:R-:W-:Y:S01]  /*1d20*/  UIMAD.WIDE UR8, UR8, UR18, UR16 ;  /* 0x00000012080872a5 */ /* 0x000fe2000f8e0210 */
[----:B------:R-:W-:Y:S01]  /*1d30*/  IADD3 R0, P0, R3, UR20, RZ ;  /* 0x0000001403007c10 */ /* 0x000fe2000ff1e0ff */
[----:B------:R-:W-:-:S03]  /*1d40*/  UIADD3 UR4, -UR5, UR13, UR25 ;  /* 0x0000000d05047290 */ /* 0x000fc6000fffe119 */
[----:B------:R-:W-:Y:S01]  /*1d50*/  IADD3.X R7, R17, UR31, RZ, P0, !PT ;  /* 0x0000001f11077c10 */ /* 0x000fe200087fe4ff */
[----:B------:R-:W-:Y:S01]  /*1d60*/  IMAD.WIDE.U32 R4, R0, c[0x0][0x190], R250 ;  /* 0x0000640000047a25 */ /* 0x000fe200078e00fa */
[----:B------:R-:W-:Y:S02]  /*1d70*/  UMOV UR17, UR8 ;  /* 0x0000000800117c82 */ /* 0x000fe40008000000 */
[----:B------:R-:W-:Y:S01]  /*1d80*/  UIADD3 UR8, UR20, UR15, URZ ;  /* 0x0000000f14087290 */ /* 0x000fe2000fffe03f */
[----:B------:R-:W-:Y:S01]  /*1d90*/  IMAD R7, R7, c[0x0][0x190], RZ ;  /* 0x0000640007077a24 */ /* 0x000fe200078e02ff */
[----:B------:R-:W-:Y:S01]  /*1da0*/  UMOV UR16, UR9 ;  /* 0x0000000900107c82 */ /* 0x000fe20008000000 */
[----:B------:R-:W-:Y:S01]  /*1db0*/  IADD3 R6, P0, R4, UR39, RZ ;  /* 0x0000002704067c10 */ /* 0x000fe2000ff1e0ff */
[----:B------:R-:W-:Y:S01]  /*1dc0*/  ULDC.64 UR14, c[0x0][0x200] ;  /* 0x00008000000e7ab9 */ /* 0x000fe20000000a00 */
[----:B------:R-:W-:Y:S01]  /*1dd0*/  IMAD R0, R0, c[0x0][0x194], R7 ;  /* 0x0000650000007a24 */ /* 0x000fe200078e0207 */
[----:B------:R-:W-:-:S03]  /*1de0*/  UIMAD.WIDE UR8, UR8, UR18, UR14 ;  /* 0x00000012080872a5 */ /* 0x000fc6000f8e020e */
[----:B------:R-:W-:Y:S01]  /*1df0*/  ULDC UR18, c[0x0][0x2e8] ;  /* 0x0000ba0000127ab9 */ /* 0x000fe20000000800 */
[----:B------:R-:W-:Y:S01]  /*1e00*/  IADD3.X R7, R5, UR36, R0, P0, !PT ;  /* 0x0000002405077c10 */ /* 0x000fe200087fe400 */
[----:B------:R-:W-:Y:S01]  /*1e10*/  UIADD3 UR4, UR4, -UR18, URZ ;  /* 0x8000001204047290 */ /* 0x000fe2000fffe03f */
[----:B------:R-:W-:Y:S01]  /*1e20*/  LOP3.LUT R0, R8, 0xffffffe0, RZ, 0xc0, !PT ;  /* 0xffffffe008007812 */ /* 0x000fe200078ec0ff */
[----:B------:R-:W-:Y:S01]  /*1e30*/  UMOV UR15, UR8 ;  /* 0x00000008000f7c82 */ /* 0x000fe20008000000 */
[----:B------:R-:W-:Y:S01]  /*1e40*/  IADD3 R4, P0, R250, UR29, RZ ;  /* 0x0000001dfa047c10 */ /* 0x000fe2000ff1e0ff */
[----:B------:R-:W-:Y:S01]  /*1e50*/  USHF.R.S32.HI UR18, URZ, 0x1f, UR4 ;  /* 0x0000001f3f127899 */ /* 0x000fe20008011404 */
[----:B------:R-:W-:Y:S01]  /*1e60*/  SHF.R.S32.HI R8, RZ, 0x5, R8 ;  /* 0x00000005ff087819 */ /* 0x000fe20000011408 */
[----:B------:R-:W-:Y:S01]  /*1e70*/  IMAD.IADD R0, R18, 0x1, -R0 ;  /* 0x0000000112007824 */ /* 0x000fe200078e0a00 */
[----:B------:R-:W-:Y:S01]  /*1e80*/  IADD3.X R5, R251, UR30, RZ, P0, !PT ;  /* 0x0000001efb057c10 */ /* 0x000fe200087fe4ff */
[----:B------:R-:W-:-:S02]  /*1e90*/  ULEA.HI UR18, UR18, UR4, URZ, 0x6 ;  /* 0x0000000412127291 */ /* 0x000fc4000f8f303f */
[----:B------:R-:W-:Y:S01]  /*1ea0*/  IMAD R0, R8, UR50, R0 ;  /* 0x0000003208007c24 */ /* 0x000fe2000f8e0200 */
[----:B------:R-:W-:Y:S01]  /*1eb0*/  UMOV UR14, UR9 ;  /* 0x00000009000e7c82 */ /* 0x000fe20008000000 */
[----:B------:R-:W-:Y:S01]  /*1ec0*/  IMAD.WIDE.U32 R4, R9, c[0x0][0x370], R4 ;  /* 0x0000dc0009047a25 */ /* 0x000fe200078e0004 */
[----:B------:R-:W-:Y:S02]  /*1ed0*/  USHF.R.S32.HI UR18, URZ, 0x6, UR18 ;  /* 0x000000063f127899 */ /* 0x000fe40008011412 */
[C---:B------:R-:W-:Y:S01]  /*1ee0*/  IADD3 R8, P0, R0.reuse, UR28, RZ ;  /* 0x0000001c00087c10 */ /* 0x040fe2000ff1e0ff */
[----:B------:R-:W-:Y:S01]  /*1ef0*/  UIADD3 UR8, UR33, -0x1, URZ ;  /* 0xffffffff21087890 */ /* 0x000fe2000fffe03f */
[----:B------:R-:W-:Y:S01]  /*1f00*/  IADD3 R5, R5, UR10, RZ ;  /* 0x0000000a05057c10 */ /* 0x000fe2000fffe0ff */
[----:B------:R-:W-:Y:S01]  /*1f10*/  UISETP.LT.AND UP1, UPT, URZ, UR18, UPT ;  /* 0x000000123f00728c */ /* 0x000fe2000bf21270 */
[----:B------:R-:W-:Y:S01]  /*1f20*/  LEA.HI.X.SX32 R211, R0, UR23, 0x1, P0 ;  /* 0x0000001700d37c11 */ /* 0x000fe200080f0eff */
[----:B------:R-:W-:Y:S01]  /*1f30*/  IMAD.U32 R0, RZ, RZ, UR38 ;  /* 0x00000026ff007e24 */ /* 0x000fe2000f8e00ff */
[----:B------:R-:W-:Y:S01]  /*1f40*/  LEA R212, P2, R8, c[0x0][0x350], 0x2 ;  /* 0x0000d40008d47a11 */ /* 0x000fe200078410ff */
[----:B------:R-:W-:-:S02]  /*1f50*/  USEL UR18, URZ, UR18, !UP1 ;  /* 0x000000123f127287 */ /* 0x000fc4000c800000 */
[----:B------:R-:W-:Y:S01]  /*1f60*/  IMAD.WIDE.U32 R4, R0, c[0x0][0x378], R4 ;  /* 0x0000de0000047a25 */ /* 0x000fe200078e0004 */
[----:B------:R-:W-:Y:S01]  /*1f70*/  LEA.HI.X R211, R8, c[0x0][0x354], R211, 0x2, P2 ;  /* 0x0000d50008d37a11 */ /* 0x000fe200010f14d3 */
[----:B------:R-:W-:Y:S02]  /*1f80*/  UISETP.GT.AND UP1, UPT, UR33, UR18, UPT ;  /* 0x000000122100728c */ /* 0x000fe4000bf24270 */
[----:B------:R-:W-:Y:S01]  /*1f90*/  IMAD.WIDE.U32 R6, R0, c[0x0][0x1a8], R6 ;  /* 0x00006a0000067a25 */ /* 0x000fe200078e0006 */
[----:B------:R-:W-:-:S03]  /*1fa0*/  IADD3 R5, R5, UR12, RZ ;  /* 0x0000000c05057c10 */ /* 0x000fc6000fffe0ff */
[----:B------:R-:W-:Y:S01]  /*1fb0*/  PLOP3.LUT P0, PT, PT, PT, UP1, 0x80, 0x0 ;  /* 0x000000000000781c */ /* 0x000fe20003f0f018 */
        /* <DEDUP_REMOVED lines=9> */
[----:B------:R-:W-:Y:S05]  /*2050*/  @P0 BRA `(.L_x_209) ;  /* 0x000008c000000947 */ /* 0x000fea0003800000 */
        /* <DEDUP_REMOVED lines=18> */
.L_x_210:
        /* <DEDUP_REMOVED lines=18> */
.L_x_211:
        /* <DEDUP_REMOVED lines=8> */
[----:B------:R-:W-:Y:S02]  /*2320*/  IMAD.WIDE.U32 R4, R4, c[0x0][0x3a0], R250 ;  /* 0x0000e80004047a25 */ /* 0x000fe400078e00fa */
[----:B------:R-:W-:Y:S01]  /*2330*/  ULDC.64 UR8, c[0x0][0x3b8] ;  /* 0x0000ee0000087ab9 */ /* 0x000fe20000000a00 */
[----:B------:R-:W-:Y:S02]  /*2340*/  ISETP.GE.AND P4, PT, R3, UR5, PT ;  /* 0x0000000503007c0c */ /* 0x000fe4000bf86270 */
[----:B------:R-:W-:-:S02]  /*2350*/  IADD3 R6, P0, R4, UR14, RZ ;  /* 0x0000000e04067c10 */ /* 0x000fc4000ff1e0ff */
        /* <DEDUP_REMOVED lines=22> */
.L_x_213:
[----:B-1----:R-:W-:Y:S05]  /*24c0*/  BSYNC B0 ;  /* 0x0000000000007941 */ /* 0x002fea0003800000 */
.L_x_212:
        /* <DEDUP_REMOVED lines=19> */
.L_x_215:
[----:B------:R-:W-:Y:S05]  /*2600*/  BSYNC B0 ;  /* 0x0000000000007941 */ /* 0x000fea0003800000 */
.L_x_214:
[----:B------:R-:W-:Y:S01]  /*2610*/  ULDC.64 UR4, c[0x0][0x3a8] ;  /* 0x0000ea0000047ab9 */ /* 0x000fe20000000a00 */
[----:B-1----:R-:W-:Y:S01]  /*2620*/  IMAD.U32 R4, RZ, RZ, UR25 ;  /* 0x00000019ff047e24 */ /* 0x002fe2000f8e00ff */
        /* <DEDUP_REMOVED lines=28> */
.L_x_217:
[----:B------:R-:W-:Y:S05]  /*27f0*/  BSYNC B0 ;  /* 0x0000000000007941 */ /* 0x000fea0003800000 */
.L_x_216:
        /* <DEDUP_REMOVED lines=18> */
.L_x_209:
[----:B------:R-:W2:Y:S01]  /*2920*/  LDL R16, [R1+0x24] ;  /* 0x0000240001107983 */ /* 0x000ea20000100800 */
[----:B------:R-:W-:Y:S01]  /*2930*/  ULDC.64 UR10, c[0x0][0x1a0] ;  /* 0x00006800000a7ab9 */ /* 0x000fe20000000a00 */
[----:B------:R-:W-:Y:S01]  /*2940*/  IMAD.U32 R4, RZ, RZ, UR25 ;  /* 0x00000019ff047e24 */ /* 0x000fe2000f8e00ff */
[----:B------:R-:W-:Y:S01]  /*2950*/  UIMAD UR4, UR19, UR10, URZ ;  /* 0x0000000a130472a4 */ /* 0x000fe2000f8e023f */
[----:B------:R-:W-:Y:S02]  /*2960*/  BSSY B0, `(.L_x_219) ;  /* 0x000003c000007945 */ /* 0x000fe40003800000 */
[----:B------:R-:W-:Y:S01]  /*2970*/  IMAD.WIDE.U32 R4, R4, c[0x0][0x1a0], R250 ;  /* 0x0000680004047a25 */ /* 0x000fe200078e00fa */
[----:B------:R-:W-:-:S04]  /*2980*/  UIMAD UR4, UR25, UR11, UR4 ;  /* 0x0000000b190472a4 */ /* 0x000fc8000f8e0204 */
[----:B------:R-:W-:Y:S01]  /*2990*/  IADD3 R6, P0, R4, UR32, RZ ;  /* 0x0000002004067c10 */ /* 0x000fe2000ff1e0ff */
[----:B------:R-:W-:Y:S02]  /*29a0*/  IMAD R4, R15, c[0x0][0x1b8], RZ ;  /* 0x00006e000f047a24 */ /* 0x000fe400078e02ff */
[----:B------:R-:W-:Y:S01]  /*29b0*/  IMAD.U32 R0, RZ, RZ, UR4 ;  /* 0x00000004ff007e24 */ /* 0x000fe2000f8e00ff */
[----:B------:R-:W-:Y:S01]  /*29c0*/  ULEA.HI UR4, UR8, UR8, URZ, 0x1 ;  /* 0x0000000808047291 */ /* 0x000fe2000f8f083f */
[----:B------:R-:W-:-:S03]  /*29d0*/  IMAD R4, R14, c[0x0][0x1bc], R4 ;  /* 0x00006f000e047a24 */ /* 0x000fc600078e0204 */
[----:B------:R-:W-:Y:S01]  /*29e0*/  IADD3.X R7, R5, UR35, R0, P0, !PT ;  /* 0x0000002305077c10 */ /* 0x000fe200087fe400 */
[----:B------:R-:W-:Y:S01]  /*29f0*/  ULOP3.LUT UR4, UR4, 0xfffffffe, URZ, 0xc0, !UPT ;  /* 0xfffffffe04047892 */ /* 0x000fe2000f8ec03f */
[----:B------:R-:W-:-:S03]  /*2a00*/  PLOP3.LUT P0, PT, PT, PT, UP6, 0x80, 0x0 ;  /* 0x000000000000781c */ /* 0x000fc60003f0f068 */
[----:B------:R-:W-:Y:S01]  /*2a10*/  UIADD3 UR4, UR8, -UR4, URZ ;  /* 0x8000000408047290 */ /* 0x000fe2000fffe03f */
[----:B------:R-:W-:-:S03]  /*2a20*/  IMAD.WIDE.U32 R6, R14, c[0x0][0x1b8], R6 ;  /* 0x00006e000e067a25 */ /* 0x000fc600078e0006 */
[----:B------:R-:W-:Y:S02]  /*2a30*/  UISETP.NE.AND UP0, UPT, UR4, 0x1, UPT ;  /* 0x000000010400788c */ /* 0x000fe4000bf05270 */
[----:B------:R-:W-:Y:S01]  /*2a40*/  UIMAD UR4, UR37, -0x80, UR5 ;  /* 0xffffff80250478a4 */ /* 0x000fe2000f8e0205 */
[----:B------:R-:W-:-:S03]  /*2a50*/  IADD3 R9, R7, R4, RZ ;  /* 0x0000000407097210 */ /* 0x000fc60007ffe0ff */
[----:B------:R-:W-:Y:S02]  /*2a60*/  @P0 BAR.SYNC.DEFER_BLOCKING 0x0 ;  /* 0x0000000000000b1d */ /* 0x000fe40000010000 */
[----:B------:R-:W-:Y:S02]  /*2a70*/  ISETP.GE.AND P1, PT, R3, UR4, PT ;  /* 0x0000000403007c0c */ /* 0x000fe4000bf26270 */
[----:B--2---:R-:W-:-:S11]  /*2a80*/  SHF.L.U32 R0, R16, 0x1, RZ ;  /* 0x0000000110007819 */ /* 0x004fd600000006ff */
        /* <DEDUP_REMOVED lines=41> */
.L_x_220:
[----:B------:R-:W-:Y:S05]  /*2d20*/  BSYNC B0 ;  /* 0x0000000000007941 */ /* 0x000fea0003800000 */
.L_x_219:
        /* <DEDUP_REMOVED lines=41> */
.L_x_222:
[----:B------:R-:W-:Y:S05]  /*2fc0*/  BSYNC B0 ;  /* 0x0000000000007941 */ /* 0x000fea0003800000 */
.L_x_221:
        /* <DEDUP_REMOVED lines=39> */
.L_x_224:
[----:B------:R-:W-:Y:S05]  /*3240*/  BSYNC B0 ;  /* 0x0000000000007941 */ /* 0x000fea0003800000 */
.L_x_223:
        /* <DEDUP_REMOVED lines=19> */
.L_x_226:
        /* <DEDUP_REMOVED lines=36> */
.L_x_227:
[----:B------:R-:W-:Y:S05]  /*35c0*/  BSYNC B0 ;  /* 0x0000000000007941 */ /* 0x000fea0003800000 */
.L_x_225:
[----:B--2---:R-:W2:Y:S01]  /*35d0*/  LDL R20, [R1+0x20] ;  /* 0x0000200001147983 */ /* 0x004ea20000100800 */
[----:B----4-:R-:W-:Y:S01]  /*35e0*/  IMAD.MOV.U32 R12, RZ, RZ, 0x7f800000 ;  /* 0x7f800000ff0c7424 */ /* 0x010fe200078e00ff */
[----:B------:R-:W-:Y:S01]  /*35f0*/  ULDC.64 UR10, c[0x0][0x198] ;  /* 0x00006600000a7ab9 */ /* 0x000fe20000000a00 */
[----:B------:R-:W-:Y:S02]  /*3600*/  IMAD.MOV.U32 R11, RZ, RZ, 0x7f800000 ;  /* 0x7f800000ff0b7424 */ /* 0x000fe400078e00ff */
[----:B------:R-:W-:Y:S02]  /*3610*/  IMAD.MOV.U32 R249, RZ, RZ, 0x7f800000 ;  /* 0x7f800000fff97424 */ /* 0x000fe400078e00ff */
[----:B------:R-:W-:Y:S01]  /*3620*/  IMAD.MOV.U32 R252, RZ, RZ, 0x7f800000 ;  /* 0x7f800000fffc7424 */ /* 0x000fe200078e00ff */
[C---:B-12---:R-:W-:Y:S01]  /*3630*/  IADD3 R5, R20.reuse, 0x28, RZ ;  /* 0x0000002814057810 */ /* 0x046fe20007ffe0ff */
[C---:B------:R-:W-:Y:S01]  /*3640*/  IMAD.SHL.U32 R7, R20.reuse, 0x4, RZ ;  /* 0x0000000414077824 */ /* 0x040fe200078e00ff */
[----:B------:R-:W-:-:S02]  /*3650*/  IADD3 R4, R20, 0x8, RZ ;  /* 0x0000000814047810 */ /* 0x000fc40007ffe0ff */
[----:B------:R-:W-:Y:S02]  /*3660*/  ISETP.GE.AND P4, PT, R5, UR4, PT ;  /* 0x0000000405007c0c */ /* 0x000fe4000bf86270 */
[----:B------:R-:W-:Y:S02]  /*3670*/  SHF.R.S32.HI R10, RZ, 0x1f, R5 ;  /* 0x0000001fff0a7819 */ /* 0x000fe40000011405 */
[----:B------:R-:W-:Y:S02]  /*3680*/  ISETP.GE.AND P6, PT, R4, UR4, PT ;  /* 0x0000000404007c0c */ /* 0x000fe4000bfc6270 */
[----:B------:R-:W-:Y:S02]  /*3690*/  IADD3 R4, P3, R7, UR15, RZ ;  /* 0x0000000f07047c10 */ /* 0x000fe4000ff7e0ff */
[----:B------:R-:W-:Y:S02]  /*36a0*/  SHF.R.S32.HI R16, RZ, 0x1f, R20 ;  /* 0x0000001fff107819 */ /* 0x000fe40000011414 */
[----:B------:R-:W-:-:S02]  /*36b0*/  IADD3 R8, R20, 0x20, RZ ;  /* 0x0000002014087810 */ /* 0x000fc40007ffe0ff */
[----:B------:R-:W-:Y:S02]  /*36c0*/  SHF.L.U64.HI R9, R20, 0x2, R16 ;  /* 0x0000000214097819 */ /* 0x000fe40000010210 */
[----:B------:R-:W-:-:S04]  /*36d0*/  @!P4 LEA R6, P2, R5, UR15, 0x2 ;  /* 0x0000000f0506cc11 */ /* 0x000fc8000f8410ff */
[----:B------:R-:W-:Y:S02]  /*36e0*/  @!P4 LEA.HI.X R7, R5, UR14, R10, 0x2, P2 ;  /* 0x0000000e0507cc11 */ /* 0x000fe400090f140a */
[----:B------:R-:W-:Y:S02]  /*36f0*/  ISETP.GE.AND P2, PT, R20, UR4, PT ;  /* 0x0000000414007c0c */ /* 0x000fe4000bf46270 */
[----:B------:R-:W-:Y:S01]  /*3700*/  IADD3.X R5, R9, UR14, RZ, P3, !PT ;  /* 0x0000000e09057c10 */ /* 0x000fe20009ffe4ff */
[----:B------:R1:W-:Y:S01]  /*3710*/  @P1 STS [R0+0x9000], RZ ;  /* 0x009000ff00001388 */ /* 0x0003e20000000800 */
[----:B------:R-:W-:Y:S01]  /*3720*/  ISETP.GE.AND P3, PT, R8, UR4, PT ;  /* 0x0000000408007c0c */ /* 0x000fe2000bf66270 */
[----:B------:R-:W-:Y:S02]  /*3730*/  UIMAD UR4, UR19, UR10, URZ ;  /* 0x0000000a130472a4 */ /* 0x000fe4000f8e023f */
[----:B------:R2:W4:Y:S04]  /*3740*/  @!P6 LDG.E R11, [R4.64+0x20] ;  /* 0x00002006040be981 */ /* 0x000528000c1e1900 */
[----:B------:R1:W-:Y:S04]  /*3750*/  @P1 STS [R0+0x9004], RZ ;  /* 0x009004ff00001388 */ /* 0x0003e80000000800 */
[----:B---3--:R2:W3:Y:S04]  /*3760*/  @!P2 LDG.E R12, [R4.64] ;  /* 0x00000006040ca981 */ /* 0x0084e8000c1e1900 */
        /* <DEDUP_REMOVED lines=8> */
[----:B-1----:R-:W-:Y:S01]  /*37f0*/  IADD3 R6, P2, R4, UR22, RZ ;  /* 0x0000001604067c10 */ /* 0x002fe2000ff5e0ff */
[----:B------:R-:W-:-:S05]  /*3800*/  IMAD.U32 R4, RZ, RZ, UR4 ;  /* 0x00000004ff047e24 */ /* 0x000fca000f8e00ff */
[----:B------:R-:W-:Y:S01]  /*3810*/  IADD3.X R7, R5, UR27, R4, P2, !PT ;  /* 0x0000001b05077c10 */ /* 0x000fe200097fe404 */
[----:B------:R-:W-:Y:S01]  /*3820*/  IMAD R4, R15, c[0x0][0x1b0], RZ ;  /* 0x00006c000f047a24 */ /* 0x000fe200078e02ff */
[----:B------:R-:W-:Y:S03]  /*3830*/  BSSY B0, `(.L_x_228) ;  /* 0x000002a000007945 */ /* 0x000fe60003800000 */
[C---:B------:R-:W-:Y:S02]  /*3840*/  IMAD R4, R14.reuse, c[0x0][0x1b4], R4 ;  /* 0x00006d000e047a24 */ /* 0x040fe400078e0204 */
[----:B------:R-:W-:-:S04]  /*3850*/  IMAD.WIDE.U32 R6, R14, c[0x0][0x1b0], R6 ;  /* 0x00006c000e067a25 */ /* 0x000fc800078e0006 */
[----:B------:R-:W-:Y:S01]  /*3860*/  IMAD.IADD R9, R7, 0x1, R4 ;  /* 0x0000000107097824 */ /* 0x000fe200078e0204 */
[----:B---3--:R1:W-:Y:S04]  /*3870*/  STL [R1], R12 ;  /* 0x0000000c01007387 */ /* 0x0083e80000100800 */
[----:B----4-:R1:W-:Y:S01]  /*3880*/  STL [R1+0x4], R11 ;  /* 0x0000040b01007387 */ /* 0x0103e20000100800 */
[----:B------:R-:W-:Y:S05]  /*3890*/  @P1 BRA `(.L_x_229) ;  /* 0x0000023000001947 */ /* 0x000fea0003800000 */
[----:B-1----:R-:W2:Y:S04]  /*38a0*/  LDL R12, [R1+0x8] ;  /* 0x00000800010c7983 */ /* 0x002ea80000100800 */
        /* <DEDUP_REMOVED lines=34> */
.L_x_229:
[----:B------:R-:W-:Y:S05]  /*3ad0*/  BSYNC B0 ;  /* 0x0000000000007941 */ /* 0x000fea0003800000 */
.L_x_228:
        /* <DEDUP_REMOVED lines=39> */
.L_x_231:
[----:B------:R-:W-:Y:S05]  /*3d50*/  BSYNC B0 ;  /* 0x0000000000007941 */ /* 0x000fea0003800000 */
.L_x_230:
[----:B------:R-:W0:Y:S01]  /*3d60*/  LDGDEPBAR ;  /* 0x00000000000079af */ /* 0x000e220000000000 */
[----:B------:R-:W-:Y:S02]  /*3d70*/  ULDC.64 UR20, c[0x0][0x318] ;  /* 0x0000c60000147ab9 */ /* 0x000fe40000000a00 */
[----:B------:R-:W-:Y:S02]  /*3d80*/  UISETP.NE.U32.AND UP1, UPT, URZ, UR20, UPT ;  /* 0x000000143f00728c */ /* 0x000fe4000bf25070 */
        /* <DEDUP_REMOVED lines=13> */
[----:B-1----:R-:W-:-:S05]  /*3e60*/  IMAD.U32 R4, RZ, RZ, UR20 ;  /* 0x00000014ff047e24 */ /* 0x002fca000f8e00ff */
[----:B------:R-:W-:-:S05]  /*3e70*/  IMAD.U32 R5, RZ, RZ, UR21 ;  /* 0x00000015ff057e24 */ /* 0x000fca000f8e00ff */
[----:B------:R1:W3:Y:S01]  /*3e80*/  @P1 LDG.E R3, [R4.64] ;  /* 0x0000000604031981 */ /* 0x0002e2000c1e1900 */
[----:B--2---:R-:W-:Y:S01]  /*3e90*/  LEA.HI R0, R19, R18, RZ, 0x6 ;  /* 0x0000001213007211 */ /* 0x004fe200078f30ff */
[----:B------:R-:W-:Y:S01]  /*3ea0*/  IMAD.SHL.U32 R18, R18, 0x2, RZ ;  /* 0x0000000212127824 */ /* 0x000fe200078e00ff */
[----:B------:R-:W-:Y:S01]  /*3eb0*/  UIADD3 UR19, UR25, UR13, URZ ;  /* 0x0000000d19137290 */ /* 0x000fe2000fffe03f */
[----:B------:R-:W-:Y:S01]  /*3ec0*/  IMAD.U32 R208, RZ, RZ, UR37 ;  /* 0x00000025ffd07e24 */ /* 0x000fe2000f8e00ff */
[----:B------:R-:W-:Y:S01]  /*3ed0*/  SHF.R.S32.HI R0, RZ, 0x6, R0 ;  /* 0x00000006ff007819 */ /* 0x000fe20000011400 */
[----:B------:R-:W2:Y:S01]  /*3ee0*/  LDSM.16.M88.4 R148, [R198+0xf000] ;  /* 0x00f00000c694783b */ /* 0x000ea20000000200 */
[----:B------:R-:W-:Y:S01]  /*3ef0*/  UIADD3 UR20, -UR5, 0x80, UR19 ;  /* 0x0000008005147890 */ /* 0x000fe2000fffe113 */
[----:B------:R-:W-:Y:S01]  /*3f00*/  MOV R248, R209 ;  /* 0x000000d100f87202 */ /* 0x000fe20000000f00 */
[----:B------:R-:W-:Y:S01]  /*3f10*/  CS2R R126, SRZ ;  /* 0x00000000007e7805 */ /* 0x000fe2000001ff00 */
[----:B------:R-:W-:Y:S01]  /*3f20*/  SHF.L.U32 R0, R0, 0x5, RZ ;  /* 0x0000000500007819 */ /* 0x000fe200000006ff */
[----:B------:R-:W4:Y:S01]  /*3f30*/  LDSM.16.M88.4 R152, [R198+0xf400] ;  /* 0x00f40000c698783b */ /* 0x000f220000000200 */
[----:B------:R-:W-:Y:S01]  /*3f40*/  CS2R R124, SRZ ;  /* 0x00000000007c7805 */ /* 0x000fe2000001ff00 */
[----:B------:R-:W-:Y:S01]  /*3f50*/  CS2R R130, SRZ ;  /* 0x0000000000827805 */ /* 0x000fe2000001ff00 */
[----:B------:R-:W-:Y:S01]  /*3f60*/  LOP3.LUT R0, R0, 0x6, R18, 0xf8, !PT ;  /* 0x0000000600007812 */ /* 0x000fe200078ef812 */
[----:B------:R-:W2:Y:S01]  /*3f70*/  LDSM.16.M88.4 R156, [R197+0xf000] ;  /* 0x00f00000c59c783b */ /* 0x000ea20000000200 */
[----:B------:R-:W-:Y:S01]  /*3f80*/  CS2R R128, SRZ ;  /* 0x0000000000807805 */ /* 0x000fe2000001ff00 */
[----:B------:R-:W-:Y:S01]  /*3f90*/  CS2R R122, SRZ ;  /* 0x00000000007a7805 */ /* 0x000fe2000001ff00 */
[----:B------:R-:W-:Y:S01]  /*3fa0*/  CS2R R120, SRZ ;  /* 0x0000000000787805 */ /* 0x000fe2000001ff00 */
[----:B------:R-:W-:Y:S01]  /*3fb0*/  IMAD R208, R208, 0x80, R0 ;  /* 0x00000080d0d07824 */ /* 0x000fe200078e0200 */
[----:B------:R-:W-:Y:S01]  /*3fc0*/  IADD3 R0, R205, 0x1800, RZ ;  /* 0x00001800cd007810 */ /* 0x000fe20007ffe0ff */
[----:B------:R-:W2:Y:S01]  /*3fd0*/  LDSM.16.M88.4 R160, [R197+0xf400] ;  /* 0x00f40000c5a0783b */ /* 0x000ea20000000200 */
[----:B------:R-:W-:Y:S01]  /*3fe0*/  CS2R R118, SRZ ;  /* 0x0000000000767805 */ /* 0x000fe2000001ff00 */
[----:B------:R-:W-:Y:S01]  /*3ff0*/  CS2R R116, SRZ ;  /* 0x0000000000747805 */ /* 0x000fe2000001ff00 */
[----:B------:R-:W-:Y:S01]  /*4000*/  SEL R0, R0, R205, !P0 ;  /* 0x000000cd00007207 */ /* 0x000fe20004000000 */
[----:B-1----:R-:W3:Y:S01]  /*4010*/  @P1 MUFU.RCP R4, c[0x0][0x238] ;  /* 0x00008e0000041b08 */ /* 0x002ee20000001000 */
        /* <DEDUP_REMOVED lines=47> */
[----:B------:R-:W-:Y:S01]  /*4310*/  ULDC UR12, c[0x0][0x2e8] ;  /* 0x0000ba00000c7ab9 */ /* 0x000fe20000000800 */
[----:B------:R-:W-:Y:S01]  /*4320*/  CS2R R36, SRZ ;  /* 0x0000000000247805 */ /* 0x000fe2000001ff00 */
[----:B------:R-:W-:-:S02]  /*4330*/  UMOV UR4, URZ ;  /* 0x0000003f00047c82 */ /* 0x000fc40008000000 */
[----:B------:R-:W-:Y:S02]  /*4340*/  UIADD3 UR20, UR20, -UR12, URZ ;  /* 0x8000000c14147290 */ /* 0x000fe4000fffe03f */
[----:B------:R-:W-:Y:S02]  /*4350*/  UIADD3 UR21, UR25, 0x80, URZ ;  /* 0x0000008019157890 */ /* 0x000fe4000fffe03f */
[----:B------:R-:W-:Y:S01]  /*4360*/  ULDC UR12, c[0x0][0x2e4] ;  /* 0x0000b900000c7ab9 */ /* 0x000fe20000000800 */
[----:B---3--:R-:W-:Y:S01]  /*4370*/  @P1 FMUL.FTZ R3, R3, R4 ;  /* 0x0000000403031220 */ /* 0x008fe20000410000 */
[----:B------:R-:W-:-:S03]  /*4380*/  IADD3 R4, R20, -UR13, -R208 ;  /* 0x8000000d14047c10 */ /* 0x000fc6000fffe8d0 */
[----:B------:R3:W1:Y:S02]  /*4390*/  @P1 R2UR UR9, R3 ;  /* 0x00000000030913c2 */ /* 0x00066400000e0000 */
[----:B---3--:R-:W-:Y:S01]  /*43a0*/  IADD3 R3, R207, 0x1800, RZ ;  /* 0x00001800cf037810 */ /* 0x008fe20007ffe0ff */
[----:B-1----:R-:W-:-:S03]  /*43b0*/  @UP1 UMOV UR4, UR9 ;  /* 0x0000000900041c82 */ /* 0x002fc60008000000 */
[----:B------:R-:W-:Y:S01]  /*43c0*/  SEL R196, R3, R207, !P0 ;  /* 0x000000cf03c47207 */ /* 0x000fe20004000000 */
[----:B------:R-:W-:Y:S01]  /*43d0*/  IMAD.SHL.U32 R3, R0, 0x2, RZ ;  /* 0x0000000200037824 */ /* 0x000fe200078e00ff */
[----:B------:R-:W-:-:S03]  /*43e0*/  IADD3 R0, R4, UR5, RZ ;  /* 0x0000000504007c10 */ /* 0x000fc6000fffe0ff */
[----:B------:R-:W-:Y:S02]  /*43f0*/  IMAD.SHL.U32 R196, R196, 0x2, RZ ;  /* 0x00000002c4c47824 */ /* 0x000fe400078e00ff */
[----:B------:R1:W-:Y:S02]  /*4400*/  STL [R1+0x38], R0 ;  /* 0x0000380001007387 */ /* 0x0003e40000100800 */
[----:B-1----:R-:W-:-:S05]  /*4410*/  MOV R0, c[0x0][0x22c] ;  /* 0x00008b0000007a02 */ /* 0x002fca0000000f00 */
[----:B------:R-:W-:-:S04]  /*4420*/  IMAD R0, R0, c[0x0][0x1c0], RZ ;  /* 0x0000700000007a24 */ /* 0x000fc800078e02ff */
[C---:B------:R-:W-:Y:S02]  /*4430*/  IMAD.SHL.U32 R7, R0.reuse, 0x10, RZ ;  /* 0x0000001000077824 */ /* 0x040fe400078e00ff */
[----:B------:R-:W-:-:S03]  /*4440*/  IMAD.SHL.U32 R5, R0, 0x8, RZ ;  /* 0x0000000800057824 */ /* 0x000fc600078e00ff */
[C---:B------:R-:W-:Y:S02]  /*4450*/  IADD3 R6, R7.reuse, 0x20, RZ ;  /* 0x0000002007067810 */ /* 0x040fe40007ffe0ff */
[----:B------:R-:W-:Y:S01]  /*4460*/  IADD3 R0, R7, 0x40, RZ ;  /* 0x0000004007007810 */ /* 0x000fe20007ffe0ff */
[C---:B------:R-:W-:Y:S01]  /*4470*/  IMAD.SHL.U32 R7, R20.reuse, 0x4, RZ ;  /* 0x0000000414077824 */ /* 0x040fe200078e00ff */
[C---:B------:R-:W-:Y:S02]  /*4480*/  IADD3 R4, R5.reuse, R6, RZ ;  /* 0x0000000605047210 */ /* 0x040fe40007ffe0ff */
[----:B------:R-:W-:Y:S01]  /*4490*/  SHF.L.U64.HI R6, R20, 0x2, R16 ;  /* 0x0000000214067819 */ /* 0x000fe20000010210 */
[----:B------:R-:W-:-:S04]  /*44a0*/  IMAD.IADD R0, R5, 0x1, R0 ;  /* 0x0000000105007824 */ /* 0x000fc800078e0200 */
[----:B------:R1:W-:Y:S04]  /*44b0*/  STL [R1+0x30], R6 ;  /* 0x0000300601007387 */ /* 0x0003e80000100800 */
[----:B------:R-:W-:Y:S01]  /*44c0*/  STL [R1+0x34], R7 ;  /* 0x0000340701007387 */ /* 0x000fe20000100800 */
[C---:B-1----:R-:W-:Y:S01]  /*44d0*/  IADD3 R6, R5.reuse, R4, RZ ;  /* 0x0000000405067210 */ /* 0x042fe20007ffe0ff */
        /* <DEDUP_REMOVED lines=8> */
[----:B-1----:R-:W-:-:S05]  /*4560*/  IADD3 R6, R5, R6, RZ ;  /* 0x0000000605067210 */ /* 0x002fca0007ffe0ff */
[----:B------:R3:W-:Y:S04]  /*4570*/  STL [R1+0x1c], R6 ;  /* 0x00001c0601007387 */ /* 0x0007e80000100800 */
[----:B--2-4-:R3:W-:Y:S02]  /*4580*/  STL [R1+0x18], R0 ;  /* 0x0000180001007387 */ /* 0x0147e40000100800 */
.L_x_236:
[----:B------:R-:W0:Y:S01]  /*4590*/  LDGDEPBAR ;  /* 0x00000000000079af */ /* 0x000e220000000000 */
[----:B---3--:R-:W-:Y:S01]  /*45a0*/  IMAD.IADD R0, R206, 0x1, R196 ;  /* 0x00000001ce007824 */ /* 0x008fe200078e02c4 */
[----:B------:R-:W-:Y:S01]  /*45b0*/  USHF.L.U32 UR9, UR8, 0x6, URZ ;  /* 0x0000000608097899 */ /* 0x000fe2000800063f */
[----:B------:R-:W-:Y:S01]  /*45c0*/  IMAD.MOV.U32 R224, RZ, RZ, R212 ;  /* 0x000000ffffe07224 */ /* 0x000fe200078e00d4 */
[----:B------:R-:W-:Y:S01]  /*45d0*/  ULDC UR11, c[0x0][0x2e4] ;  /* 0x0000b900000b7ab9 */ /* 0x000fe20000000800 */
[----:B------:R-:W-:Y:S01]  /*45e0*/  IMAD.MOV.U32 R225, RZ, RZ, R211 ;  /* 0x000000ffffe17224 */ /* 0x000fe200078e00d3 */
[----:B------:R-:W-:Y:S02]  /*45f0*/  UISETP.GE.AND UP0, UPT, UR9, UR20, UPT ;  /* 0x000000140900728c */ /* 0x000fe4000bf06270 */
[----:B------:R-:W2:Y:S04]  /*4600*/  LDL R210, [R1+0x38] ;  /* 0x0000380001d27983 */ /* 0x000ea80000100800 */
[----:B------:R-:W3:Y:S04]  /*4610*/  LDL R214, [R1+0x34] ;  /* 0x0000340001d67983 */ /* 0x000ee80000100800 */
        /* <DEDUP_REMOVED lines=8> */
[----:B-----5:R-:W1:Y:S02]  /*46a0*/  LDSM.16.M88.4 R140, [R197+0x9000] ;  /* 0x00900000c58c783b */ /* 0x020e640000000200 */
[-C--:B-1----:R-:W-:Y:S06]  /*46b0*/  HMMA.16816.F32.BF16 R4, R32, R16.reuse, RZ ;  /* 0x000000102004723c */ /* 0x082fec00000418ff */
[----:B------:R-:W-:Y:S02]  /*46c0*/  LDSM.16.M88.4 R144, [R197+0xd400] ;  /* 0x00d40000c590783b */ /* 0x000fe40000000200 */
        /* <DEDUP_REMOVED lines=18> */
[----:B------:R-:W1:Y:S08]  /*47f0*/  LDSM.16.M88.4 R136, [R198+0xb000] ;  /* 0x00b00000c688783b */ /* 0x000e700000000200 */
[----:B------:R-:W2:Y:S01]  /*4800*/  LDSM.16.M88.4 R140, [R196+0x1800] ;  /* 0x00180000c48c783b */ /* 0x000ea20000000200 */
[-C--:B-1----:R-:W-:Y:S08]  /*4810*/  HMMA.16816.F32.BF16 R4, R132, R136.reuse, R4 ;  /* 0x000000888404723c */ /* 0x082ff00000041804 */
[C---:B--2---:R-:W-:Y:S08]  /*4820*/  HMMA.16816.F32.BF16 R8, R140.reuse, R136, R8 ;  /* 0x000000888c08723c */ /* 0x044ff00000041808 */
        /* <DEDUP_REMOVED lines=33> */
[----:B------:R2:W3:Y:S03]  /*4a40*/  LDSM.16.M88.4 R136, [R0+0x2800] ;  /* 0x002800000088783b */ /* 0x0004e60000000200 */
[----:B--2---:R-:W-:Y:S01]  /*4a50*/  IADD3 R0, R210, UR9, RZ ;  /* 0x00000009d2007c10 */ /* 0x004fe2000fffe0ff */
[-C--:B-1----:R-:W-:Y:S08]  /*4a60*/  HMMA.16816.F32.BF16 R4, R140, R132.reuse, R4 ;  /* 0x000000848c04723c */ /* 0x082ff00000041804 */
[C---:B---3--:R-:W-:Y:S07]  /*4a70*/  HMMA.16816.F32.BF16 R8, R136.reuse, R132, R8 ;  /* 0x000000848808723c */ /* 0x048fee0000041808 */
[C---:B------:R-:W-:Y:S01]  /*4a80*/  IADD3 R132, R0.reuse, -0x1, RZ ;  /* 0xffffffff00847810 */ /* 0x040fe20007ffe0ff */
[-C--:B------:R-:W-:Y:S04]  /*4a90*/  HMMA.16816.F32.BF16 R12, R136, R134.reuse, R12 ;  /* 0x00000086880c723c */ /* 0x080fe8000004180c */
[C---:B------:R-:W-:Y:S04]  /*4aa0*/  IADD3 R133, R0.reuse, 0x1f, RZ ;  /* 0x0000001f00857810 */ /* 0x040fe80007ffe0ff */
[C---:B------:R-:W-:Y:S04]  /*4ab0*/  HMMA.16816.F32.BF16 R16, R140.reuse, R134, R16 ;  /* 0x000000868c10723c */ /* 0x040fe80000041810 */
[----:B------:R-:W-:Y:S03]  /*4ac0*/  ISETP.GE.AND P1, PT, R133, RZ, PT ;  /* 0x000000ff8500720c */ /* 0x000fe60003f26270 */
[C---:B------:R-:W-:Y:S01]  /*4ad0*/  IADD3 R135, R0.reuse, 0x28, RZ ;  /* 0x0000002800877810 */ /* 0x040fe20007ffe0ff */
[-C--:B------:R-:W-:Y:S03]  /*4ae0*/  HMMA.16816.F32.BF16 R20, R140, R144.reuse, R20 ;  /* 0x000000908c14723c */ /* 0x080fe60000041814 */
[----:B------:R-:W-:Y:S02]  /*4af0*/  ISETP.GE.AND P0, PT, R135, RZ, PT ;  /* 0x000000ff8700720c */ /* 0x000fe40003f06270 */
[----:B------:R-:W-:Y:S03]  /*4b00*/  IADD3 R134, R0, 0x20, RZ ;  /* 0x0000002000867810 */ /* 0x000fe60007ffe0ff */
[C---:B------:R-:W-:Y:S04]  /*4b10*/  HMMA.16816.F32.BF16 R24, R136.reuse, R144, R24 ;  /* 0x000000908818723c */ /* 0x040fe80000041818 */
[----:B------:R-:W-:Y:S02]  /*4b20*/  ISETP.GE.AND P2, PT, R134, RZ, PT ;  /* 0x000000ff8600720c */ /* 0x000fe40003f46270 */
[C---:B------:R-:W-:Y:S02]  /*4b30*/  @!P1 IADD3 R133, -R0.reuse, -0x1f, RZ ;  /* 0xffffffe100859810 */ /* 0x040fe40007ffe1ff */
[----:B------:R-:W-:Y:S01]  /*4b40*/  @!P0 IADD3 R135, -R0, -0x28, RZ ;  /* 0xffffffd800878810 */ /* 0x000fe20007ffe1ff */
[-C--:B------:R-:W-:Y:S03]  /*4b50*/  HMMA.16816.F32.BF16 R28, R136, R146.reuse, R28 ;  /* 0x00000092881c723c */ /* 0x080fe6000004181c */
[----:B------:R-:W1:Y:S01]  /*4b60*/  I2F R137, R135 ;  /* 0x0000008700897306 */ /* 0x000e620000201400 */
[----:B------:R-:W-:Y:S03]  /*4b70*/  ISETP.GE.AND P0, PT, R132, RZ, PT ;  /* 0x000000ff8400720c */ /* 0x000fe60003f06270 */
[----:B------:R-:W-:Y:S01]  /*4b80*/  IABS R138, R0 ;  /* 0x00000000008a7213 */ /* 0x000fe20000000000 */
[----:B------:R-:W-:Y:S04]  /*4b90*/  HMMA.16816.F32.BF16 R32, R140, R146, R32 ;  /* 0x000000928c20723c */ /* 0x000fe80000041820 */
[C---:B------:R-:W-:Y:S01]  /*4ba0*/  @!P2 IADD3 R134, -R0.reuse, -0x20, RZ ;  /* 0xffffffe00086a810 */ /* 0x040fe20007ffe1ff */
[----:B------:R-:W2:Y:S01]  /*4bb0*/  I2F R133, R133 ;  /* 0x0000008500857306 */ /* 0x000ea20000201400 */
[C---:B------:R-:W-:Y:S02]  /*4bc0*/  IADD3 R139, R0.reuse, -0x19, RZ ;  /* 0xffffffe7008b7810 */ /* 0x040fe40007ffe0ff */
[C---:B------:R-:W-:Y:S04]  /*4bd0*/  IADD3 R142, R0.reuse, -0x10, RZ ;  /* 0xfffffff0008e7810 */ /* 0x040fe80007ffe0ff */
[C---:B------:R-:W-:Y:S02]  /*4be0*/  @!P0 IADD3 R132, -R0.reuse, 0x1, RZ ;  /* 0x0000000100848810 */ /* 0x040fe40007ffe1ff */
[C---:B------:R-:W-:Y:S01]  /*4bf0*/  IADD3 R141, R0.reuse, -0x11, RZ ;  /* 0xffffffef008d7810 */ /* 0x040fe20007ffe0ff */
[----:B------:R-:W3:Y:S01]  /*4c00*/  I2F R135, R134 ;  /* 0x0000008600877306 */ /* 0x000ee20000201400 */
[----:B------:R-:W-:Y:S02]  /*4c10*/  IADD3 R140, R0, -0x18, RZ ;  /* 0xffffffe8008c7810 */ /* 0x000fe40007ffe0ff */
[----:B------:R-:W-:Y:S01]  /*4c20*/  ISETP.GE.AND P6, PT, R142, RZ, PT ;  /* 0x000000ff8e00720c */ /* 0x000fe20003fc6270 */
[----:B-1----:R-:W-:Y:S01]  /*4c30*/  FFMA.FTZ R10, R137, -UR4, R10 ;  /* 0x80000004890a7c23 */ /* 0x002fe2000801000a */
[C---:B------:R-:W-:Y:S02]  /*4c40*/  IADD3 R137, R0.reuse, 0x7, RZ ;  /* 0x0000000700897810 */ /* 0x040fe40007ffe0ff */
[----:B------:R-:W-:Y:S02]  /*4c50*/  ISETP.GE.AND P5, PT, R141, RZ, PT ;  /* 0x000000ff8d00720c */ /* 0x000fe40003fa6270 */
[----:B------:R-:W-:Y:S01]  /*4c60*/  ISETP.GE.AND P3, PT, R137, RZ, PT ;  /* 0x000000ff8900720c */ /* 0x000fe20003f66270 */
[----:B------:R1:W1:Y:S01]  /*4c70*/  I2F R136, R132 ;  /* 0x0000008400887306 */ /* 0x0002620000201400 */
[C---:B--2---:R-:W-:Y:S02]  /*4c80*/  FFMA.FTZ R9, R133.reuse, -UR4, R9 ;  /* 0x8000000485097c23 */ /* 0x044fe40008010009 */
[----:B------:R-:W-:Y:S01]  /*4c90*/  FFMA.FTZ R15, R133, -UR4, R15 ;  /* 0x80000004850f7c23 */ /* 0x000fe2000801000f */
[C---:B------:R-:W-:Y:S02]  /*4ca0*/  IADD3 R133, R0.reuse, -0x9, RZ ;  /* 0xfffffff700857810 */ /* 0x040fe40007ffe0ff */
[C---:B------:R-:W-:Y:S04]  /*4cb0*/  @!P6 IADD3 R142, -R0.reuse, 0x10, RZ ;  /* 0x00000010008ee810 */ /* 0x040fe80007ffe1ff */
[----:B------:R-:W2:Y:S01]  /*4cc0*/  I2F R138, R138 ;  /* 0x0000008a008a7306 */ /* 0x000ea20000201400 */
[C---:B------:R-:W-:Y:S02]  /*4cd0*/  @!P5 IADD3 R141, -R0.reuse, 0x11, RZ ;  /* 0x00000011008dd810 */ /* 0x040fe40007ffe1ff */
[C---:B------:R-:W-:Y:S01]  /*4ce0*/  @!P3 IADD3 R137, -R0.reuse, -0x7, RZ ;  /* 0xfffffff90089b810 */ /* 0x040fe20007ffe1ff */
[C---:B---3--:R-:W-:Y:S01]  /*4cf0*/  FFMA.FTZ R8, R135.reuse, -UR4, R8 ;  /* 0x8000000487087c23 */ /* 0x048fe20008010008 */
[C---:B------:R-:W-:Y:S01]  /*4d00*/  IADD3 R134, R0.reuse, -0x8, RZ ;  /* 0xfffffff800867810 */ /* 0x040fe20007ffe0ff */
[----:B------:R-:W-:Y:S01]  /*4d10*/  FFMA.FTZ R14, R135, -UR4, R14 ;  /* 0x80000004870e7c23 */ /* 0x000fe2000801000e */
[----:B------:R-:W-:Y:S02]  /*4d20*/  IADD3 R135, R0, 0x10, RZ ;  /* 0x0000001000877810 */ /* 0x000fe40007ffe0ff */
[----:B------:R-:W-:Y:S01]  /*4d30*/  ISETP.GE.AND P0, PT, R134, RZ, PT ;  /* 0x000000ff8600720c */ /* 0x000fe20003f06270 */
[----:B------:R-:W3:Y:S01]  /*4d40*/  I2F R137, R137 ;  /* 0x0000008900897306 */ /* 0x000ee20000201400 */
[----:B------:R-:W-:Y:S02]  /*4d50*/  ISETP.GE.AND P3, PT, R139, RZ, PT ;  /* 0x000000ff8b00720c */ /* 0x000fe40003f66270 */
[----:B-1----:R-:W-:Y:S01]  /*4d60*/  IADD3 R132, R0, 0x27, RZ ;  /* 0x0000002700847810 */ /* 0x002fe20007ffe0ff */
[C---:B------:R-:W-:Y:S02]  /*4d70*/  FFMA.FTZ R5, R136.reuse, -UR4, R5 ;  /* 0x8000000488057c23 */ /* 0x040fe40008010005 */
[----:B------:R-:W-:Y:S01]  /*4d80*/  FFMA.FTZ R19, R136, -UR4, R19 ;  /* 0x8000000488137c23 */ /* 0x000fe20008010013 */
[----:B------:R-:W-:Y:S03]  /*4d90*/  ISETP.GE.AND P1, PT, R132, RZ, PT ;  /* 0x000000ff8400720c */ /* 0x000fe60003f26270 */
[----:B------:R-:W1:Y:S01]  /*4da0*/  I2F R142, R142 ;  /* 0x0000008e008e7306 */ /* 0x000e620000201400 */
[C---:B------:R-:W-:Y:S02]  /*4db0*/  IADD3 R136, R0.reuse, 0x17, RZ ;  /* 0x0000001700887810 */ /* 0x040fe40007ffe0ff */
[----:B------:R-:W-:Y:S01]  /*4dc0*/  @!P0 IADD3 R134, -R0, 0x8, RZ ;  /* 0x0000000800868810 */ /* 0x000fe20007ffe1ff */
[----:B--2---:R-:W-:Y:S01]  /*4dd0*/  FFMA.FTZ R4, R138, -UR4, R4 ;  /* 0x800000048a047c23 */ /* 0x004fe20008010004 */
[----:B------:R-:W-:Y:S01]  /*4de0*/  ISETP.GE.AND P2, PT, R136, RZ, PT ;  /* 0x000000ff8800720c */ /* 0x000fe20003f46270 */
[----:B------:R-:W-:Y:S01]  /*4df0*/  FFMA.FTZ R18, R138, -UR4, R18 ;  /* 0x800000048a127c23 */ /* 0x000fe20008010012 */
[C---:B------:R-:W-:Y:S02]  /*4e00*/  IADD3 R138, R0.reuse, 0x8, RZ ;  /* 0x00000008008a7810 */ /* 0x040fe40007ffe0ff */
[C---:B------:R-:W-:Y:S01]  /*4e10*/  @!P3 IADD3 R139, -R0.reuse, 0x19, RZ ;  /* 0x00000019008bb810 */ /* 0x040fe20007ffe1ff */
[----:B------:R-:W2:Y:S01]  /*4e20*/  I2F R144, R134 ;  /* 0x0000008600907306 */ /* 0x000ea20000201400 */
[----:B------:R-:W-:Y:S02]  /*4e30*/  @!P1 IADD3 R132, -R0, -0x27, RZ ;  /* 0xffffffd900849810 */ /* 0x000fe40007ffe1ff */
[----:B------:R-:W-:Y:S01]  /*4e40*/  ISETP.GE.AND P1, PT, R133, RZ, PT ;  /* 0x000000ff8500720c */ /* 0x000fe20003f26270 */
[C---:B---3--:R-:W-:Y:S01]  /*4e50*/  FFMA.FTZ R7, R137.reuse, -UR4, R7 ;  /* 0x8000000489077c23 */ /* 0x048fe20008010007 */
[----:B------:R-:W-:Y:S01]  /*4e60*/  ISETP.GE.AND P4, PT, R138, RZ, PT ;  /* 0x000000ff8a00720c */ /* 0x000fe20003f86270 */
[----:B------:R-:W-:Y:S02]  /*4e70*/  FFMA.FTZ R29, R137, -UR4, R29 ;  /* 0x80000004891d7c23 */ /* 0x000fe4000801001d */
[----:B------:R-:W-:Y:S02]  /*4e80*/  @!P2 IADD3 R136, -R0, -0x17, RZ ;  /* 0xffffffe90088a810 */ /* 0x000fe40007ffe1ff */
[----:B------:R3:W3:Y:S01]  /*4e90*/  I2F R210, R132 ;  /* 0x0000008400d27306 */ /* 0x0006e20000201400 */
[----:B-1----:R-:W-:Y:S05]  /*4ea0*/  FFMA.FTZ R20, R142, -UR4, R20 ;  /* 0x800000048e147c23 */ /* 0x002fea0008010014 */
[----:B------:R-:W-:Y:S01]  /*4eb0*/  @!P1 IADD3 R133, -R0, 0x9, RZ ;  /* 0x0000000900859810 */ /* 0x000fe20007ffe1ff */
[----:B------:R-:W-:Y:S01]  /*4ec0*/  FFMA.FTZ R34, R142, -UR4, R34 ;  /* 0x800000048e227c23 */ /* 0x000fe20008010022 */
[----:B------:R-:W-:Y:S02]  /*4ed0*/  ISETP.GE.AND P1, PT, R135, RZ, PT ;  /* 0x000000ff8700720c */ /* 0x000fe40003f26270 */
[----:B------:R-:W1:Y:S01]  /*4ee0*/  I2F R143, R133 ;  /* 0x00000085008f7306 */ /* 0x000e620000201400 */
[----:B------:R-:W-:Y:S02]  /*4ef0*/  @!P4 IADD3 R138, -R0, -0x8, RZ ;  /* 0xfffffff8008ac810 */ /* 0x000fe40007ffe1ff */
[----:B------:R-:W-:Y:S01]  /*4f00*/  ISETP.GE.AND P4, PT, R140, RZ, PT ;  /* 0x000000ff8c00720c */ /* 0x000fe20003f86270 */
[----:B--2---:R-:W-:Y:S01]  /*4f10*/  FFMA.FTZ R16, R144, -UR4, R16 ;  /* 0x8000000490107c23 */ /* 0x004fe20008010010 */
[----:B------:R-:W-:Y:S01]  /*4f20*/  IADD3 R134, R0, 0xf, RZ ;  /* 0x0000000f00867810 */ /* 0x000fe20007ffe0ff */
[----:B------:R-:W-:Y:S04]  /*4f30*/  FFMA.FTZ R22, R144, -UR4, R22 ;  /* 0x8000000490167c23 */ /* 0x000fe80008010016 */
[----:B------:R-:W2:Y:S01]  /*4f40*/  I2F R138, R138 ;  /* 0x0000008a008a7306 */ /* 0x000ea20000201400 */
[C---:B------:R-:W-:Y:S02]  /*4f50*/  @!P1 IADD3 R135, -R0.reuse, -0x10, RZ ;  /* 0xfffffff000879810 */ /* 0x040fe40007ffe1ff */
[----:B---3--:R-:W-:Y:S01]  /*4f60*/  IADD3 R132, R0, 0x18, RZ ;  /* 0x0000001800847810 */ /* 0x008fe20007ffe0ff */
[----:B------:R-:W-:Y:S02]  /*4f70*/  FFMA.FTZ R11, R210, -UR4, R11 ;  /* 0x80000004d20b7c23 */ /* 0x000fe4000801000b */
[----:B------:R-:W-:Y:S02]  /*4f80*/  @!P4 IADD3 R140, -R0, 0x18, RZ ;  /* 0x00000018008cc810 */ /* 0x000fe40007ffe1ff */
[----:B------:R-:W-:Y:S02]  /*4f90*/  ISETP.GE.AND P0, PT, R132, RZ, PT ;  /* 0x000000ff8400720c */ /* 0x000fe40003f06270 */
[----:B------:R-:W3:Y:S01]  /*4fa0*/  I2F R136, R136 ;  /* 0x0000008800887306 */ /* 0x000ee20000201400 */
[C---:B-1----:R-:W-:Y:S02]  /*4fb0*/  FFMA.FTZ R17, R143.reuse, -UR4, R17 ;  /* 0x800000048f117c23 */ /* 0x042fe40008010011 */
[----:B------:R-:W-:Y:S07]  /*4fc0*/  FFMA.FTZ R23, R143, -UR4, R23 ;  /* 0x800000048f177c23 */ /* 0x000fee0008010017 */
[----:B------:R-:W1:Y:S01]  /*4fd0*/  I2F R141, R141 ;  /* 0x0000008d008d7306 */ /* 0x000e620000201400 */
[----:B------:R-:W-:Y:S02]  /*4fe0*/  @!P0 IADD3 R132, -R0, -0x18, RZ ;  /* 0xffffffe800848810 */ /* 0x000fe40007ffe1ff */
[----:B------:R-:W-:Y:S01]  /*4ff0*/  ISETP.GE.AND P0, PT, R134, RZ, PT ;  /* 0x000000ff8600720c */ /* 0x000fe20003f06270 */
[C---:B--2---:R-:W-:Y:S02]  /*5000*/  FFMA.FTZ R6, R138.reuse, -UR4, R6 ;  /* 0x800000048a067c23 */ /* 0x044fe40008010006 */
[----:B------:R-:W-:Y:S04]  /*5010*/  FFMA.FTZ R28, R138, -UR4, R28 ;  /* 0x800000048a1c7c23 */ /* 0x000fe8000801001c */
[----:B------:R2:W2:Y:S01]  /*5020*/  I2F R145, R132 ;  /* 0x0000008400917306 */ /* 0x0004a20000201400 */
[----:B---3--:R-:W-:Y:S05]  /*5030*/  FFMA.FTZ R13, R136, -UR4, R13 ;  /* 0x80000004880d7c23 */ /* 0x008fea000801000d */
[----:B------:R-:W-:Y:S01]  /*5040*/  @!P0 IADD3 R134, -R0, -0xf, RZ ;  /* 0xfffffff100868810 */ /* 0x000fe20007ffe1ff */
[----:B------:R-:W-:Y:S03]  /*5050*/  FFMA.FTZ R27, R136, -UR4, R27 ;  /* 0x80000004881b7c23 */ /* 0x000fe6000801001b */
[----:B------:R-:W3:Y:S01]  /*5060*/  I2F R135, R135 ;  /* 0x0000008700877306 */ /* 0x000ee20000201400 */
[C---:B-1----:R-:W-:Y:S02]  /*5070*/  FFMA.FTZ R21, R141.reuse, -UR4, R21 ;  /* 0x800000048d157c23 */ /* 0x042fe40008010015 */
[----:B------:R-:W-:Y:S07]  /*5080*/  FFMA.FTZ R35, R141, -UR4, R35 ;  /* 0x800000048d237c23 */ /* 0x000fee0008010023 */
[----:B------:R-:W1:Y:S01]  /*5090*/  I2F R134, R134 ;  /* 0x0000008600867306 */ /* 0x000e620000201400 */
[----:B--2---:R-:W-:Y:S01]  /*50a0*/  IADD3 R132, P0, R214, UR17, RZ ;  /* 0x00000011d6847c10 */ /* 0x004fe2000ff1e0ff */
[C---:B------:R-:W-:Y:S02]  /*50b0*/  FFMA.FTZ R12, R145.reuse, -UR4, R12 ;  /* 0x80000004910c7c23 */ /* 0x040fe4000801000c */
[----:B------:R-:W-:Y:S01]  /*50c0*/  FFMA.FTZ R26, R145, -UR4, R26 ;  /* 0x80000004911a7c23 */ /* 0x000fe2000801001a */
[----:B----4-:R-:W-:Y:S05]  /*50d0*/  IADD3.X R133, R213, UR16, RZ, P0, !PT ;  /* 0x00000010d5857c10 */ /* 0x010fea00087fe4ff */
[----:B------:R-:W2:Y:S01]  /*50e0*/  I2F R140, R140 ;  /* 0x0000008c008c7306 */ /* 0x000ea20000201400 */
[----:B------:R-:W-:Y:S01]  /*50f0*/  PLOP3.LUT P0, PT, PT, PT, UP0, 0x80, 0x0 ;  /* 0x000000000000781c */ /* 0x000fe20003f0f008 */
[----:B-----5:R4:W5:Y:S01]  /*5100*/  LDG.E R146, [R132.64] ;  /* 0x0000000684927981 */ /* 0x020962000c1e1900 */
[C---:B---3--:R-:W-:Y:S02]  /*5110*/  FFMA.FTZ R24, R135.reuse, -UR4, R24 ;  /* 0x8000000487187c23 */ /* 0x048fe40008010018 */
[----:B------:R-:W-:Y:S01]  /*5120*/  FFMA.FTZ R30, R135, -UR4, R30 ;  /* 0x80000004871e7c23 */ /* 0x000fe2000801001e */
[----:B------:R4:W5:Y:S04]  /*5130*/  LDG.E R145, [R132.64+0x20] ;  /* 0x0000200684917981 */ /* 0x000968000c1e1900 */
[----:B------:R-:W3:Y:S01]  /*5140*/  I2F R139, R139 ;  /* 0x0000008b008b7306 */ /* 0x000ee20000201400 */
[----:B------:R4:W5:Y:S01]  /*5150*/  LDG.E R144, [R132.64+0x80] ;  /* 0x0000800684907981 */ /* 0x000962000c1e1900 */
[C---:B-1----:R-:W-:Y:S03]  /*5160*/  FFMA.FTZ R25, R134.reuse, -UR4, R25 ;  /* 0x8000000486197c23 */ /* 0x042fe60008010019 */
[----:B------:R4:W5:Y:S01]  /*5170*/  LDG.E R143, [R132.64+0xa0] ;  /* 0x0000a006848f7981 */ /* 0x000962000c1e1900 */
[----:B------:R-:W-:Y:S02]  /*5180*/  FFMA.FTZ R31, R134, -UR4, R31 ;  /* 0x80000004861f7c23 */ /* 0x000fe4000801001f */
[----:B--2---:R-:W-:Y:S02]  /*5190*/  FFMA.FTZ R32, R140, -UR4, R32 ;  /* 0x800000048c207c23 */ /* 0x004fe40008010020 */
[----:B---3--:R-:W-:Y:S01]  /*51a0*/  FFMA.FTZ R33, R139, -UR4, R33 ;  /* 0x800000048b217c23 */ /* 0x008fe20008010021 */
[----:B------:R-:W-:-:S05]  /*51b0*/  @!P0 BRA `(.L_x_232) ;  /* 0x0000009000008947 */ /* 0x000fca0003800000 */
        /* <DEDUP_REMOVED lines=9> */
.L_x_232:
[C---:B------:R-:W-:Y:S01]  /*5250*/  IADD3 R140, R208.reuse, 0x1, RZ ;  /* 0x00000001d08c7810 */ /* 0x040fe20007ffe0ff */
[----:B------:R-:W2:Y:S01]  /*5260*/  LDL R0, [R1+0x20] ;  /* 0x0000200001007983 */ /* 0x000ea20000100800 */
[C---:B------:R-:W-:Y:S01]  /*5270*/  IADD3 R139, R208.reuse, 0x8, RZ ;  /* 0x00000008d08b7810 */ /* 0x040fe20007ffe0ff */
[----:B------:R-:W-:Y:S01]  /*5280*/  UIADD3 UR10, -UR11, UR5, -UR13 ;  /* 0x000000050b0a7290 */ /* 0x000fe2000fffe90d */
[C---:B------:R-:W-:Y:S01]  /*5290*/  IADD3 R138, R208.reuse, 0x9, RZ ;  /* 0x00000009d08a7810 */ /* 0x040fe20007ffe0ff */
[----:B------:R-:W-:Y:S01]  /*52a0*/  UMOV UR12, UR11 ;  /* 0x0000000b000c7c82 */ /* 0x000fe20008000000 */
[C---:B------:R-:W-:Y:S02]  /*52b0*/  IADD3 R137, R208.reuse, 0x10, RZ ;  /* 0x00000010d0897810 */ /* 0x040fe40007ffe0ff */
[C---:B------:R-:W-:Y:S02]  /*52c0*/  IADD3 R136, R208.reuse, 0x11, RZ ;  /* 0x00000011d0887810 */ /* 0x040fe40007ffe0ff */
[C---:B------:R-:W-:Y:S02]  /*52d0*/  IADD3 R135, R208.reuse, 0x18, RZ ;  /* 0x00000018d0877810 */ /* 0x040fe40007ffe0ff */
[----:B------:R-:W-:Y:S02]  /*52e0*/  IADD3 R134, R208, 0x19, RZ ;  /* 0x00000019d0867810 */ /* 0x000fe40007ffe0ff */
[----:B--2-4-:R-:W-:Y:S01]  /*52f0*/  IADD3 R133, R0, UR9, RZ ;  /* 0x0000000900857c10 */ /* 0x014fe2000fffe0ff */
[----:B------:R-:W-:Y:S03]  /*5300*/  UIADD3 UR9, UR5, 0x1, -UR13 ;  /* 0x0000000105097890 */ /* 0x000fe6000fffe80d */
[C---:B------:R-:W-:Y:S01]  /*5310*/  IADD3 R132, R133.reuse, UR10, RZ ;  /* 0x0000000a85847c10 */ /* 0x040fe2000fffe0ff */
[----:B------:R-:W-:Y:S03]  /*5320*/  UIADD3 UR9, UR9, UR44, URZ ;  /* 0x0000002c09097290 */ /* 0x000fe6000fffe03f */
[----:B------:R-:W-:Y:S03]  /*5330*/  IMNMX R132, RZ, R132, !PT ;  /* 0x00000084ff847217 */ /* 0x000fe60007800200 */
[----:B------:R-:W-:Y:S02]  /*5340*/  IADD3 R0, R133, UR9, RZ ;  /* 0x0000000985007c10 */ /* 0x000fe4000fffe0ff */
[-C--:B------:R-:W-:Y:S02]  /*5350*/  ISETP.GE.AND P2, PT, R208, R132.reuse, PT ;  /* 0x00000084d000720c */ /* 0x080fe40003f46270 */
[----:B------:R-:W-:Y:S02]  /*5360*/  IMNMX R0, R0, UR5, PT ;  /* 0x0000000500007c17 */ /* 0x000fe4000b800200 */
[----:B------:R-:W-:Y:S02]  /*5370*/  ISETP.GE.AND P1, PT, R140, R132, PT ;  /* 0x000000848c00720c */ /* 0x000fe40003f26270 */
[----:B------:R-:W-:Y:S02]  /*5380*/  ISETP.GE.OR P2, PT, R208, R0, !P2 ;  /* 0x00000000d000720c */ /* 0x000fe40005746670 */
        /* <DEDUP_REMOVED lines=20> */
[----:B------:R-:W-:Y:S02]  /*54d0*/  ISETP.GE.AND P1, PT, R208, R132, PT ;  /* 0x00000084d000720c */ /* 0x000fe40003f26270 */
[----:B------:R-:W-:Y:S02]  /*54e0*/  FSEL R16, R16, -INF , !P0 ;  /* 0xff80000010107808 */ /* 0x000fe40004000000 */
[----:B------:R-:W-:Y:S02]  /*54f0*/  ISETP.GE.OR P1, PT, R208, R0, !P1 ;  /* 0x00000000d000720c */ /* 0x000fe40004f26670 */
        /* <DEDUP_REMOVED lines=26> */
[C---:B------:R-:W-:Y:S02]  /*56a0*/  ISETP.GE.AND P0, PT, R208.reuse, R132, PT ;  /* 0x00000084d000720c */ /* 0x040fe40003f06270 */
[----:B------:R-:W-:Y:S02]  /*56b0*/  IADD3 R133, R133, 0x28, RZ ;  /* 0x0000002885857810 */ /* 0x000fe40007ffe0ff */
[----:B------:R-:W-:Y:S02]  /*56c0*/  ISETP.GE.OR P0, PT, R208, R0, !P0 ;  /* 0x00000000d000720c */ /* 0x000fe40004706670 */
        /* <DEDUP_REMOVED lines=56> */
.L_x_233:
[----:B------:R-:W2:Y:S01]  /*5a50*/  LDL R0, [R1] ;  /* 0x0000000001007983 */ /* 0x000ea20000100800 */
[----:B------:R-:W-:Y:S03]  /*5a60*/  UISETP.GT.AND UP3, UPT, UR8, UR18, UPT ;  /* 0x000000120800728c */ /* 0x000fe6000bf64270 */
[----:B----4-:R-:W3:Y:S01]  /*5a70*/  LDL R133, [R1+0x4] ;  /* 0x0000040001857983 */ /* 0x010ee20000100800 */
[C---:B--2---:R-:W-:Y:S01]  /*5a80*/  FMUL.FTZ R132, R0.reuse, 1.4426950216293334961 ;  /* 0x3fb8aa3b00847820 */ /* 0x044fe20000410000 */
[----:B------:R-:W-:Y:S01]  /*5a90*/  FSETP.NEU.FTZ.AND P0, PT, R0, -INF , PT ;  /* 0xff8000000000780b */ /* 0x000fe20003f1d000 */
[C---:B---3--:R-:W-:Y:S03]  /*5aa0*/  FMUL.FTZ R0, R133.reuse, 1.4426950216293334961 ;  /* 0x3fb8aa3b85007820 */ /* 0x048fe60000410000 */
        /* <DEDUP_REMOVED lines=13> */
[C---:B-1----:R-:W-:Y:S09]  /*5b80*/  FMUL.FTZ R4, R249.reuse, 1.4426950216293334961 ;  /* 0x3fb8aa3bf9047820 */ /* 0x042ff20000410000 */
[----:B------:R-:W-:Y:S01]  /*5b90*/  MUFU.EX2 R242, R17 ;  /* 0x0000001100f27308 */ /* 0x000fe20000000800 */
[----:B--2---:R-:W-:Y:S01]  /*5ba0*/  FSEL R5, R0, RZ, P0 ;  /* 0x000000ff00057208 */ /* 0x004fe20000000000 */
        /* <DEDUP_REMOVED lines=43> */
[----:B------:R-:W-:Y:S04]  /*5e60*/  STS [R217+0x13400], R0 ;  /* 0x01340000d9007388 */ /* 0x000fe80000000800 */
[----:B------:R-:W-:Y:S01]  /*5e70*/  MUFU.EX2 R147, R10 ;  /* 0x0000000a00937308 */ /* 0x000fe20000000800 */
[----:B--2---:R-:W-:Y:S05]  /*5e80*/  F2FP.BF16.PACK_AB R4, R242, R244 ;  /* 0x000000f4f204723e */ /* 0x004fea00000010ff */
[----:B------:R-:W-:Y:S04]  /*5e90*/  STS [R217+0x13000], R4 ;  /* 0x01300004d9007388 */ /* 0x000fe80000000800 */
[----:B------:R-:W1:Y:S01]  /*5ea0*/  MUFU.EX2 R142, R11 ;  /* 0x0000000b008e7308 */ /* 0x000e620000000800 */
[----:B---3--:R-:W-:Y:S05]  /*5eb0*/  F2FP.BF16.PACK_AB R6, R210, R211 ;  /* 0x000000d3d206723e */ /* 0x008fea00000010ff */
[----:B------:R2:W-:Y:S04]  /*5ec0*/  STS [R218+0x14000], R6 ;  /* 0x01400006da007388 */ /* 0x0005e80000000800 */
[----:B------:R1:W-:Y:S10]  /*5ed0*/  MUFU.EX2 R240, R5 ;  /* 0x0000000500f07308 */ /* 0x0003f40000000800 */
[----:B------:R-:W-:Y:S10]  /*5ee0*/  MUFU.EX2 R227, R14 ;  /* 0x0000000e00e37308 */ /* 0x000ff40000000800 */
[----:B------:R-:W2:Y:S01]  /*5ef0*/  MUFU.EX2 R226, R15 ;  /* 0x0000000f00e27308 */ /* 0x000ea20000000800 */
[----:B-1----:R-:W-:Y:S05]  /*5f00*/  F2FP.BF16.PACK_AB R5, R142, R147 ;  /* 0x000000938e05723e */ /* 0x002fea00000010ff */
[----:B------:R1:W-:Y:S04]  /*5f10*/  STS [R218+0x14400], R5 ;  /* 0x01440005da007388 */ /* 0x0003e80000000800 */
[----:B------:R-:W-:Y:S10]  /*5f20*/  MUFU.EX2 R141, R12 ;  /* 0x0000000c008d7308 */ /* 0x000ff40000000800 */
[----:B------:R-:W3:Y:S01]  /*5f30*/  MUFU.EX2 R140, R13 ;  /* 0x0000000d008c7308 */ /* 0x000ee20000000800 */
[----:B--2---:R-:W-:Y:S05]  /*5f40*/  F2FP.BF16.PACK_AB R6, R226, R227 ;  /* 0x000000e3e206723e */ /* 0x004fea00000010ff */
[----:B------:R-:W-:Y:S04]  /*5f50*/  STS [R217+0x14400], R6 ;  /* 0x01440006d9007388 */ /* 0x000fe80000000800 */
[----:B------:R-:W-:Y:S10]  /*5f60*/  MUFU.EX2 R239, R20 ;  /* 0x0000001400ef7308 */ /* 0x000ff40000000800 */
[----:B------:R-:W1:Y:S01]  /*5f70*/  MUFU.EX2 R238, R21 ;  /* 0x0000001500ee7308 */ /* 0x000e620000000800 */
[----:B---3--:R-:W-:Y:S05]  /*5f80*/  F2FP.BF16.PACK_AB R7, R140, R141 ;  /* 0x0000008d8c07723e */ /* 0x008fea00000010ff */
[----:B------:R-:W-:Y:S04]  /*5f90*/  STS [R217+0x14000], R7 ;  /* 0x01400007d9007388 */ /* 0x000fe80000000800 */
[----:B------:R-:W-:Y:S10]  /*5fa0*/  MUFU.EX2 R237, R22 ;  /* 0x0000001600ed7308 */ /* 0x000ff40000000800 */
[----:B------:R-:W2:Y:S01]  /*5fb0*/  MUFU.EX2 R236, R23 ;  /* 0x0000001700ec7308 */ /* 0x000ea20000000800 */
[----:B-1----:R-:W-:Y:S05]  /*5fc0*/  F2FP.BF16.PACK_AB R5, R238, R239 ;  /* 0x000000efee05723e */ /* 0x002fea00000010ff */
[----:B------:R1:W-:Y:S04]  /*5fd0*/  STS [R219+0x13000], R5 ;  /* 0x01300005db007388 */ /* 0x0003e80000000800 */
[----:B------:R-:W-:Y:S10]  /*5fe0*/  MUFU.EX2 R247, R32 ;  /* 0x0000002000f77308 */ /* 0x000ff40000000800 */
[----:B------:R-:W3:Y:S01]  /*5ff0*/  MUFU.EX2 R243, R132 ;  /* 0x0000008400f37308 */ /* 0x000ee20000000800 */
[----:B--2---:R-:W-:Y:S05]  /*6000*/  F2FP.BF16.PACK_AB R4, R236, R237 ;  /* 0x000000edec04723e */ /* 0x004fea00000010ff */
[----:B------:R2:W-:Y:S04]  /*6010*/  STS [R219+0x13400], R4 ;  /* 0x01340004db007388 */ /* 0x0005e80000000800 */
[----:B------:R-:W1:Y:S10]  /*6020*/  MUFU.EX2 R241, R34 ;  /* 0x0000002200f17308 */ /* 0x000e740000000800 */
[----:B------:R-:W-:Y:S01]  /*6030*/  MUFU.EX2 R235, R24 ;  /* 0x0000001800eb7308 */ /* 0x000fe20000000800 */
[----:B---3--:R-:W-:Y:S05]  /*6040*/  F2FP.BF16.PACK_AB R0, R243, R247 ;  /* 0x000000f7f300723e */ /* 0x008fea00000010ff */
[----:B------:R3:W-:Y:S04]  /*6050*/  STS [R216+0x13000], R0 ;  /* 0x01300000d8007388 */ /* 0x0007e80000000800 */
[----:B------:R-:W4:Y:S01]  /*6060*/  MUFU.EX2 R233, R25 ;  /* 0x0000001900e97308 */ /* 0x000f220000000800 */
[----:B-1----:R-:W-:Y:S05]  /*6070*/  F2FP.BF16.PACK_AB R5, R240, R241 ;  /* 0x000000f1f005723e */ /* 0x002fea00000010ff */
[----:B------:R-:W-:Y:S04]  /*6080*/  STS [R216+0x13400], R5 ;  /* 0x01340005d8007388 */ /* 0x000fe80000000800 */
[----:B------:R-:W-:Y:S10]  /*6090*/  MUFU.EX2 R231, R26 ;  /* 0x0000001a00e77308 */ /* 0x000ff40000000800 */
[----:B------:R-:W1:Y:S01]  /*60a0*/  MUFU.EX2 R230, R27 ;  /* 0x0000001b00e67308 */ /* 0x000e620000000800 */
[----:B----4-:R-:W-:Y:S05]  /*60b0*/  F2FP.BF16.PACK_AB R7, R233, R235 ;  /* 0x000000ebe907723e */ /* 0x010fea00000010ff */
[----:B------:R-:W-:Y:S04]  /*60c0*/  STS [R219+0x14000], R7 ;  /* 0x01400007db007388 */ /* 0x000fe80000000800 */
[----:B------:R-:W2:Y:S10]  /*60d0*/  MUFU.EX2 R234, R28 ;  /* 0x0000001c00ea7308 */ /* 0x000eb40000000800 */
[----:B------:R-:W3:Y:S01]  /*60e0*/  MUFU.EX2 R229, R30 ;  /* 0x0000001e00e57308 */ /* 0x000ee20000000800 */
[----:B-1----:R-:W-:Y:S05]  /*60f0*/  F2FP.BF16.PACK_AB R6, R230, R231 ;  /* 0x000000e7e606723e */ /* 0x002fea00000010ff */
[----:B------:R-:W-:Y:S01]  /*6100*/  STS [R219+0x14400], R6 ;  /* 0x01440006db007388 */ /* 0x000fe20000000800 */
[----:B--2---:R-:W-:Y:S05]  /*6110*/  F2FP.BF16.PACK_AB R4, R232, R234 ;  /* 0x000000eae804723e */ /* 0x004fea00000010ff */
[----:B------:R-:W-:Y:S01]  /*6120*/  STS [R216+0x14000], R4 ;  /* 0x01400004d8007388 */ /* 0x000fe20000000800 */
[----:B---3--:R-:W-:Y:S05]  /*6130*/  F2FP.BF16.PACK_AB R0, R228, R229 ;  /* 0x000000e5e400723e */ /* 0x008fea00000010ff */
        /* <DEDUP_REMOVED lines=136> */
[C---:B------:R-:W-:Y:S02]  /*69c0*/  LEA R222, P4, R4.reuse, R222, 0x1 ;  /* 0x000000de04de7211 */ /* 0x040fe400078808ff */
        /* <DEDUP_REMOVED lines=10> */
[----:B------:R-:W-:Y:S01]  /*6a70*/  IADD3 R196, R196, UR9, RZ ;  /* 0x00000009c4c47c10 */ /* 0x000fe2000fffe0ff */
[----:B------:R-:W-:Y:S02]  /*6a80*/  IMAD.MOV.U32 R248, RZ, RZ, R0 ;  /* 0x000000fffff87224 */ /* 0x000fe400078e0000 */
[----:B------:R1:W-:Y:S04]  /*6a90*/  @P3 STS [R209+0x8], RZ ;  /* 0x000008ffd1003388 */ /* 0x0003e80000000800 */
        /* <DEDUP_REMOVED lines=8> */
[----:B------:R1:W-:Y:S01]  /*6b20*/  @P2 STS [R209+0x100c], RZ ;  /* 0x00100cffd1002388 */ /* 0x0003e20000000800 */
[----:B--2---:R-:W-:Y:S02]  /*6b30*/  @!P2 IMAD.MOV.U32 R4, RZ, RZ, R222 ;  /* 0x000000ffff04a224 */ /* 0x004fe400078e00de */
[----:B------:R-:W-:Y:S05]  /*6b40*/  @!P2 IMAD.MOV.U32 R5, RZ, RZ, R220 ;  /* 0x000000ffff05a224 */ /* 0x000fea00078e00dc */
        /* <DEDUP_REMOVED lines=14> */
[----:B------:R-:W0:Y:S02]  /*6c30*/  LDGDEPBAR ;  /* 0x00000000000079af */ /* 0x000e240000000000 */
.L_x_234:
        /* <DEDUP_REMOVED lines=138> */
.L_x_235:
        /* <DEDUP_REMOVED lines=25> */
[----:B------:R3:W4:Y:S01]  /*7670*/  LDL R142, [R1] ;  /* 0x00000000018e7983 */ /* 0x0007220000100800 */
[C---:B-1----:R-:W-:Y:S08]  /*7680*/  HMMA.16816.F32.BF16 R4, R24.reuse, R8, RZ ;  /* 0x000000081804723c */ /* 0x042ff000000418ff */
[C---:B------:R-:W-:Y:S08]  /*7690*/  HMMA.16816.F32.BF16 R8, R24.reuse, R10, RZ ;  /* 0x0000000a1808723c */ /* 0x040ff000000418ff */
[C---:B--2---:R-:W-:Y:S08]  /*76a0*/  HMMA.16816.F32.BF16 R12, R24.reuse, R16, RZ ;  /* 0x00000010180c723c */ /* 0x044ff000000418ff */
[C---:B------:R-:W-:Y:S08]  /*76b0*/  HMMA.16816.F32.BF16 R16, R24.reuse, R18, RZ ;  /* 0x000000121810723c */ /* 0x040ff000000418ff */
[C---:B---3--:R-:W-:Y:S08]  /*76c0*/  HMMA.16816.F32.BF16 R20, R24.reuse, R28, RZ ;  /* 0x0000001c1814723c */ /* 0x048ff000000418ff */
[----:B------:R-:W-:Y:S01]  /*76d0*/  HMMA.16816.F32.BF16 R24, R24, R30, RZ ;  /* 0x0000001e1818723c */ /* 0x000fe200000418ff */
[----:B------:R-:W1:Y:S07]  /*76e0*/  LDSM.16.MT88.4 R28, [R0+0xd400] ;  /* 0x00d40000001c783b */ /* 0x000e6e0000004200 */
[C---:B------:R-:W-:Y:S08]  /*76f0*/  HMMA.16816.F32.BF16 R4, R32.reuse, R132, R4 ;  /* 0x000000842004723c */ /* 0x040ff00000041804 */
[C---:B------:R-:W-:Y:S01]  /*7700*/  HMMA.16816.F32.BF16 R8, R32.reuse, R134, R8 ;  /* 0x000000862008723c */ /* 0x040fe20000041808 */
[----:B------:R-:W-:Y:S07]  /*7710*/  LDSM.16.M88.4 R132, [R204] ;  /* 0x00000000cc84783b */ /* 0x000fee0000000200 */
[C---:B------:R-:W-:Y:S08]  /*7720*/  HMMA.16816.F32.BF16 R12, R32.reuse, R136, R12 ;  /* 0x00000088200c723c */ /* 0x040ff0000004180c */
[C---:B------:R-:W-:Y:S01]  /*7730*/  HMMA.16816.F32.BF16 R16, R32.reuse, R138, R16 ;  /* 0x0000008a2010723c */ /* 0x040fe20000041810 */
[----:B------:R-:W2:Y:S07]  /*7740*/  LDSM.16.MT88.4 R136, [R0+0x9800] ;  /* 0x009800000088783b */ /* 0x000eae0000004200 */
        /* <DEDUP_REMOVED lines=9> */
[----:B------:R-:W1:Y:S07]  /*77e0*/  LDSM.16.M88.4 R28, [R203] ;  /* 0x00000000cb1c783b */ /* 0x000e6e0000000200 */
        /* <DEDUP_REMOVED lines=43> */
[----:B------:R3:W4:Y:S03]  /*7aa0*/  LDSM.16.MT88.4 R132, [R0+0xec00] ;  /* 0x00ec00000084783b */ /* 0x0007260000004200 */
[C---:B-1----:R-:W-:Y:S01]  /*7ab0*/  HMMA.16816.F32.BF16 R4, R28.reuse, R136, R4 ;  /* 0x000000881c04723c */ /* 0x042fe20000041804 */
[----:B---3--:R-:W-:Y:S04]  /*7ac0*/  IMAD.MOV.U32 R0, RZ, RZ, c[0x0][0x22c] ;  /* 0x00008b00ff007624 */ /* 0x008fe800078e00ff */
[----:B------:R-:W-:Y:S03]  /*7ad0*/  IMAD R0, R0, c[0x0][0x1c0], RZ ;  /* 0x0000700000007a24 */ /* 0x000fe600078e02ff */
[C---:B------:R-:W-:Y:S01]  /*7ae0*/  HMMA.16816.F32.BF16 R8, R28.reuse, R138, R8 ;  /* 0x0000008a1c08723c */ /* 0x040fe20000041808 */
[----:B------:R-:W3:Y:S03]  /*7af0*/  LDL R139, [R1+0x14] ;  /* 0x00001400018b7983 */ /* 0x000ee60000100800 */
[----:B------:R-:W-:Y:S01]  /*7b00*/  IMAD R0, R0, 0x30, RZ ;  /* 0x0000003000007824 */ /* 0x000fe200078e02ff */
[----:B------:R-:W3:Y:S03]  /*7b10*/  LDL R138, [R1+0x1c] ;  /* 0x00001c00018a7983 */ /* 0x000ee60000100800 */
[C---:B--2---:R-:W-:Y:S07]  /*7b20*/  HMMA.16816.F32.BF16 R12, R28.reuse, R32, R12 ;  /* 0x000000201c0c723c */ /* 0x044fee000004180c */
[----:B------:R-:W-:Y:S01]  /*7b30*/  IMAD.MOV.U32 R32, RZ, RZ, R212 ;  /* 0x000000ffff207224 */ /* 0x000fe200078e00d4 */
[C---:B------:R-:W-:Y:S04]  /*7b40*/  HMMA.16816.F32.BF16 R16, R28.reuse, R34, R16 ;  /* 0x000000221c10723c */ /* 0x040fe80000041810 */
[----:B------:R-:W-:Y:S03]  /*7b50*/  IMAD.MOV.U32 R33, RZ, RZ, R211 ;  /* 0x000000ffff217224 */ /* 0x000fe600078e00d3 */
[----:B----4-:R-:W-:Y:S01]  /*7b60*/  @P0 IADD3 R34, P2, R145, UR15, RZ ;  /* 0x0000000f91220c10 */ /* 0x010fe2000ff5e0ff */
[C---:B------:R-:W-:Y:S01]  /*7b70*/  HMMA.16816.F32.BF16 R20, R28.reuse, R132, R20 ;  /* 0x000000841c14723c */ /* 0x040fe20000041814 */
[----:B------:R-:W-:Y:S01]  /*7b80*/  IMAD.MOV.U32 R145, RZ, RZ, c[0x0][0x22c] ;  /* 0x00008b00ff917624 */ /* 0x000fe200078e00ff */
[----:B------:R-:W-:Y:S02]  /*7b90*/  @UP3 UIADD3 UR15, UP1, UR15, -0x100, URZ ;  /* 0xffffff000f0f3890 */ /* 0x000fe4000ff3e03f */
[----:B------:R-:W-:Y:S01]  /*7ba0*/  @P0 IADD3.X R35, R144, UR14, RZ, P2, !PT ;  /* 0x0000000e90230c10 */ /* 0x000fe200097fe4ff */
[----:B------:R-:W-:Y:S01]  /*7bb0*/  IMAD R145, R145, c[0x0][0x1c0], RZ ;  /* 0x0000700091917a24 */ /* 0x000fe200078e02ff */
[----:B------:R-:W-:Y:S01]  /*7bc0*/  @UP3 UIADD3.X UR14, UR14, -0x1, URZ, UP1, !UPT ;  /* 0xffffffff0e0e3890 */ /* 0x000fe20008ffe43f */
[CC--:B------:R-:W-:Y:S01]  /*7bd0*/  LEA R132, P1, R140.reuse, R32.reuse, 0x2 ;  /* 0x000000208c847211 */ /* 0x0c0fe200078210ff */
[----:B------:R-:W-:Y:S01]  /*7be0*/  HMMA.16816.F32.BF16 R24, R28, R134, R24 ;  /* 0x000000861c18723c */ /* 0x000fe20000041818 */
[----:B------:R1:W2:Y:S03]  /*7bf0*/  @P0 LDG.E R141, [R34.64+0x20] ;  /* 0x00002006228d0981 */ /* 0x0002a6000c1e1900 */
[----:B------:R-:W-:Y:S01]  /*7c00*/  IMAD R145, R145, 0x18, RZ ;  /* 0x0000001891917824 */ /* 0x000fe200078e02ff */
[----:B------:R1:W4:Y:S01]  /*7c10*/  @P0 LDG.E R142, [R34.64] ;  /* 0x00000006228e0981 */ /* 0x000322000c1e1900 */
[-C--:B------:R-:W-:Y:S01]  /*7c20*/  LEA.HI.X.SX32 R133, R140, R33.reuse, 0x2, P1 ;  /* 0x000000218c857211 */ /* 0x080fe200008f16ff */
[----:B------:R-:W-:Y:S02]  /*7c30*/  IMAD.MOV.U32 R144, RZ, RZ, c[0x0][0x22c] ;  /* 0x00008b00ff907624 */ /* 0x000fe400078e00ff */
[----:B------:R1:W5:Y:S03]  /*7c40*/  @P0 LDG.E R249, [R34.64+0x80] ;  /* 0x0000800622f90981 */ /* 0x000366000c1e1900 */
[----:B------:R-:W-:Y:S01]  /*7c50*/  IMAD R144, R144, c[0x0][0x1c0], RZ ;  /* 0x0000700090907a24 */ /* 0x000fe200078e02ff */
[----:B------:R1:W5:Y:S03]  /*7c60*/  @P0 LDG.E R252, [R34.64+0xa0] ;  /* 0x0000a00622fc0981 */ /* 0x000366000c1e1900 */
[----:B------:R-:W-:Y:S01]  /*7c70*/  IMAD.SHL.U32 R144, R144, 0x20, RZ ;  /* 0x0000002090907824 */ /* 0x000fe200078e00ff */
[----:B------:R1:W-:Y:S04]  /*7c80*/  RED.E.ADD.F32.FTZ.RN.STRONG.GPU [R32.64], R4 ;  /* 0x000000042000798e */ /* 0x0003e8000c10e786 */
[----:B------:R1:W-:Y:S02]  /*7c90*/  RED.E.ADD.F32.FTZ.RN.STRONG.GPU [R132.64], R5 ;  /* 0x000000058400798e */ /* 0x0003e4000c10e786 */
[CC--:B-1----:R-:W-:Y:S04]  /*7ca0*/  LEA R34, P1, R145.reuse, R32.reuse, 0x2 ;  /* 0x0000002091227211 */ /* 0x0c2fe800078210ff */
[-C--:B------:R-:W-:Y:S01]  /*7cb0*/  LEA.HI.X.SX32 R35, R145, R33.reuse, 0x2, P1 ;  /* 0x0000002191237211 */ /* 0x080fe200008f16ff */
[----:B------:R-:W-:Y:S01]  /*7cc0*/  IMAD.MOV.U32 R145, RZ, RZ, c[0x0][0x22c] ;  /* 0x00008b00ff917624 */ /* 0x000fe200078e00ff */
[CC--:B------:R-:W-:Y:S03]  /*7cd0*/  LEA R4, P1, R0.reuse, R32.reuse, 0x2 ;  /* 0x0000002000047211 */ /* 0x0c0fe600078210ff */
[----:B------:R-:W-:Y:S01]  /*7ce0*/  IMAD R145, R145, c[0x0][0x1c0], RZ ;  /* 0x0000700091917a24 */ /* 0x000fe200078e02ff */
[-C--:B------:R-:W-:Y:S03]  /*7cf0*/  LEA.HI.X.SX32 R5, R0, R33.reuse, 0x2, P1 ;  /* 0x0000002100057211 */ /* 0x080fe600008f16ff */
[----:B------:R-:W-:Y:S01]  /*7d00*/  IMAD R145, R145, 0x38, RZ ;  /* 0x0000003891917824 */ /* 0x000fe200078e02ff */
[----:B--2---:R1:W-:Y:S04]  /*7d10*/  @P0 STL [R1+0x4], R141 ;  /* 0x0000048d01000387 */ /* 0x0043e80000100800 */
[----:B----4-:R2:W-:Y:S04]  /*7d20*/  @P0 STL [R1], R142 ;  /* 0x0000008e01000387 */ /* 0x0105e80000100800 */
[----:B------:R-:W4:Y:S01]  /*7d30*/  LDL R0, [R1+0x18] ;  /* 0x0000180001007983 */ /* 0x000f220000100800 */
[----:B-1----:R-:W-:Y:S04]  /*7d40*/  IMAD.MOV.U32 R141, RZ, RZ, c[0x0][0x22c] ;  /* 0x00008b00ff8d7624 */ /* 0x002fe800078e00ff */
[----:B------:R-:W-:Y:S02]  /*7d50*/  IMAD R141, R141, c[0x0][0x1c0], RZ ;  /* 0x000070008d8d7a24 */ /* 0x000fe400078e02ff */
[----:B--2---:R-:W-:Y:S02]  /*7d60*/  IMAD.MOV.U32 R142, RZ, RZ, c[0x0][0x22c] ;  /* 0x00008b00ff8e7624 */ /* 0x004fe400078e00ff */
[----:B------:R-:W-:Y:S02]  /*7d70*/  IMAD.SHL.U32 R141, R141, 0x10, RZ ;  /* 0x000000108d8d7824 */ /* 0x000fe400078e00ff */
[----:B------:R-:W-:Y:S03]  /*7d80*/  IMAD R142, R142, c[0x0][0x1c0], RZ ;  /* 0x000070008e8e7a24 */ /* 0x000fe600078e02ff */
[CC--:B------:R-:W-:Y:S01]  /*7d90*/  LEA R136, P0, R141.reuse, R32.reuse, 0x2 ;  /* 0x000000208d887211 */ /* 0x0c0fe200078010ff */
[----:B------:R-:W-:Y:S01]  /*7da0*/  IMAD R142, R142, 0x28, RZ ;  /* 0x000000288e8e7824 */ /* 0x000fe200078e02ff */
[C---:B------:R-:W-:Y:S02]  /*7db0*/  IADD3 R134, R141.reuse, 0x40, RZ ;  /* 0x000000408d867810 */ /* 0x040fe40007ffe0ff */
[-C--:B------:R-:W-:Y:S02]  /*7dc0*/  LEA.HI.X.SX32 R137, R141, R33.reuse, 0x2, P0 ;  /* 0x000000218d897211 */ /* 0x080fe400000f16ff */
[-C--:B------:R-:W-:Y:S02]  /*7dd0*/  LEA R30, P0, R144, R32.reuse, 0x2 ;  /* 0x00000020901e7211 */ /* 0x080fe400078010ff */
[-C--:B------:R-:W-:Y:S01]  /*7de0*/  LEA R28, P2, R142, R32.reuse, 0x2 ;  /* 0x000000208e1c7211 */ /* 0x080fe200078410ff */
[----:B------:R1:W-:Y:S01]  /*7df0*/  RED.E.ADD.F32.FTZ.RN.STRONG.GPU [R136.64], R6 ;  /* 0x000000068800798e */ /* 0x0003e2000c10e786 */
[-C--:B------:R-:W-:Y:S01]  /*7e00*/  LEA.HI.X.SX32 R31, R144, R33.reuse, 0x2, P0 ;  /* 0x00000021901f7211 */ /* 0x080fe200000f16ff */
[----:B------:R-:W-:Y:S01]  /*7e10*/  IMAD.MOV.U32 R144, RZ, RZ, c[0x0][0x22c] ;  /* 0x00008b00ff907624 */ /* 0x000fe200078e00ff */
[-C--:B------:R-:W-:Y:S01]  /*7e20*/  LEA.HI.X.SX32 R29, R142, R33.reuse, 0x2, P2 ;  /* 0x000000218e1d7211 */ /* 0x080fe200010f16ff */
[----:B------:R2:W-:Y:S01]  /*7e30*/  RED.E.ADD.F32.FTZ.RN.STRONG.GPU [R34.64], R7 ;  /* 0x000000072200798e */ /* 0x0005e2000c10e786 */
[----:B------:R-:W-:Y:S02]  /*7e40*/  IMAD.MOV.U32 R142, RZ, RZ, c[0x0][0x22c] ;  /* 0x00008b00ff8e7624 */ /* 0x000fe400078e00ff */
[----:B------:R-:W-:Y:S01]  /*7e50*/  IMAD R144, R144, c[0x0][0x1c0], RZ ;  /* 0x0000700090907a24 */ /* 0x000fe200078e02ff */
[----:B------:R3:W-:Y:S01]  /*7e60*/  RED.E.ADD.F32.FTZ.RN.STRONG.GPU [R30.64], R8 ;  /* 0x000000081e00798e */ /* 0x0007e2000c10e786 */
[----:B------:R-:W-:Y:S02]  /*7e70*/  IMAD R142, R142, c[0x0][0x1c0], RZ ;  /* 0x000070008e8e7a24 */ /* 0x000fe400078e02ff */
[----:B------:R-:W-:Y:S01]  /*7e80*/  IMAD.SHL.U32 R144, R144, 0x10, RZ ;  /* 0x0000001090907824 */ /* 0x000fe200078e00ff */
[----:B------:R-:W-:Y:S01]  /*7e90*/  RED.E.ADD.F32.FTZ.RN.STRONG.GPU [R28.64], R9 ;  /* 0x000000091c00798e */ /* 0x000fe2000c10e786 */
[----:B------:R-:W-:Y:S03]  /*7ea0*/  IMAD.SHL.U32 R142, R142, 0x10, RZ ;  /* 0x000000108e8e7824 */ /* 0x000fe600078e00ff */
[----:B------:R3:W-:Y:S02]  /*7eb0*/  RED.E.ADD.F32.FTZ.RN.STRONG.GPU [R4.64], R10 ;  /* 0x0000000a0400798e */ /* 0x0007e4000c10e786 */
[----:B------:R-:W-:Y:S02]  /*7ec0*/  IADD3 R142, R142, 0x20, RZ ;  /* 0x000000208e8e7810 */ /* 0x000fe40007ffe0ff */
[CC--:B-1----:R-:W-:Y:S01]  /*7ed0*/  LEA R6, P0, R145.reuse, R32.reuse, 0x2 ;  /* 0x0000002091067211 */ /* 0x0c2fe200078010ff */
[----:B--2---:R-:W2:Y:S03]  /*7ee0*/  LDL R34, [R1+0x10] ;  /* 0x0000100001227983 */ /* 0x004ea60000100800 */
[-C--:B------:R-:W-:Y:S02]  /*7ef0*/  LEA.HI.X.SX32 R7, R145, R33.reuse, 0x2, P0 ;  /* 0x0000002191077211 */ /* 0x080fe400000f16ff */
[----:B------:R-:W-:Y:S02]  /*7f00*/  IADD3 R145, R144, 0x20, RZ ;  /* 0x0000002090917810 */ /* 0x000fe40007ffe0ff */
[C---:B---3--:R-:W-:Y:S01]  /*7f10*/  IADD3 R31, R141.reuse, 0x40, RZ ;  /* 0x000000408d1f7810 */ /* 0x048fe20007ffe0ff */
[----:B------:R1:W-:Y:S01]  /*7f20*/  RED.E.ADD.F32.FTZ.RN.STRONG.GPU [R6.64], R11 ;  /* 0x0000000b0600798e */ /* 0x0003e2000c10e786 */
[C---:B------:R-:W-:Y:S01]  /*7f30*/  IADD3 R30, R141.reuse, 0x40, RZ ;  /* 0x000000408d1e7810 */ /* 0x040fe20007ffe0ff */
[----:B------:R-:W-:Y:S01]  /*7f40*/  IMAD.IADD R145, R146, 0x1, R145 ;  /* 0x0000000192917824 */ /* 0x000fe200078e0291 */
[----:B------:R-:W-:Y:S01]  /*7f50*/  IADD3 R35, R141, 0x40, RZ ;  /* 0x000000408d237810 */ /* 0x000fe20007ffe0ff */
[----:B------:R3:W-:Y:S01]  /*7f60*/  RED.E.ADD.F32.FTZ.RN.STRONG.GPU [R32.64+0x80], R12 ;  /* 0x0000800c2000798e */ /* 0x0007e2000c10e786 */
[----:B------:R-:W-:Y:S01]  /*7f70*/  IMAD.IADD R31, R140, 0x1, R31 ;  /* 0x000000018c1f7824 */ /* 0x000fe200078e021f */
[-C--:B------:R-:W-:Y:S01]  /*7f80*/  LEA R4, P0, R142, R32.reuse, 0x2 ;  /* 0x000000208e047211 */ /* 0x080fe200078010ff */
[C---:B------:R-:W-:Y:S01]  /*7f90*/  IMAD.IADD R30, R140.reuse, 0x1, R30 ;  /* 0x000000018c1e7824 */ /* 0x040fe200078e021e */
[----:B------:R-:W-:Y:S01]  /*7fa0*/  RED.E.ADD.F32.FTZ.RN.STRONG.GPU [R132.64+0x80], R13 ;  /* 0x0000800d8400798e */ /* 0x000fe2000c10e786 */
[CC--:B------:R-:W-:Y:S01]  /*7fb0*/  LEA R28, P1, R145.reuse, R32.reuse, 0x2 ;  /* 0x00000020911c7211 */ /* 0x0c0fe200078210ff */
[----:B------:R-:W-:Y:S01]  /*7fc0*/  IMAD.IADD R35, R140, 0x1, R35 ;  /* 0x000000018c237824 */ /* 0x000fe200078e0223 */
[-C--:B------:R-:W-:Y:S01]  /*7fd0*/  LEA.HI.X.SX32 R5, R142, R33.reuse, 0x2, P0 ;  /* 0x000000218e057211 */ /* 0x080fe200000f16ff */
[----:B------:R-:W-:Y:S01]  /*7fe0*/  IMAD.IADD R30, R140, 0x1, R30 ;  /* 0x000000018c1e7824 */ /* 0x000fe200078e021e */
[----:B------:R-:W-:Y:S01]  /*7ff0*/  IADD3 R142, R144, 0x20, RZ ;  /* 0x00000020908e7810 */ /* 0x000fe20007ffe0ff */
[----:B------:R-:W-:Y:S01]  /*8000*/  IMAD.IADD R35, R140, 0x1, R35 ;  /* 0x000000018c237824 */ /* 0x000fe200078e0223 */
[----:B------:R-:W-:Y:S01]  /*8010*/  IADD3 R144, R144, 0x20, RZ ;  /* 0x0000002090907810 */ /* 0x000fe20007ffe0ff */
[----:B------:R3:W-:Y:S01]  /*8020*/  RED.E.ADD.F32.FTZ.RN.STRONG.GPU [R4.64], R14 ;  /* 0x0000000e0400798e */ /* 0x0007e2000c10e786 */
[-C--:B------:R-:W-:Y:S01]  /*8030*/  LEA.HI.X.SX32 R29, R145, R33.reuse, 0x2, P1 ;  /* 0x00000021911d7211 */ /* 0x080fe200008f16ff */
[C---:B------:R-:W-:Y:S02]  /*8040*/  IMAD.IADD R142, R146.reuse, 0x1, R142 ;  /* 0x00000001928e7824 */ /* 0x040fe400078e028e */
[C---:B------:R-:W-:Y:S02]  /*8050*/  IMAD.IADD R144, R146.reuse, 0x1, R144 ;  /* 0x0000000192907824 */ /* 0x040fe400078e0290 */
[C---:B------:R-:W-:Y:S01]  /*8060*/  IMAD.IADD R142, R146.reuse, 0x1, R142 ;  /* 0x00000001928e7824 */ /* 0x040fe200078e028e */
[----:B------:R3:W-:Y:S01]  /*8070*/  RED.E.ADD.F32.FTZ.RN.STRONG.GPU [R28.64], R15 ;  /* 0x0000000f1c00798e */ /* 0x0007e2000c10e786 */
[C---:B------:R-:W-:Y:S02]  /*8080*/  IMAD.IADD R144, R146.reuse, 0x1, R144 ;  /* 0x0000000192907824 */ /* 0x040fe400078e0290 */
[----:B------:R-:W-:Y:S01]  /*8090*/  IMAD.IADD R142, R146, 0x1, R142 ;  /* 0x00000001928e7824 */ /* 0x000fe200078e028e */
[CC--:B-1----:R-:W-:Y:S01]  /*80a0*/  LEA R6, P1, R139.reuse, R32.reuse, 0x2 ;  /* 0x000000208b067211 */ /* 0x0c2fe200078210ff */
[----:B------:R-:W-:Y:S01]  /*80b0*/  IMAD.IADD R35, R140, 0x1, R35 ;  /* 0x000000018c237824 */ /* 0x000fe200078e0223 */
[-C--:B------:R-:W-:Y:S02]  /*80c0*/  LEA R10, P0, R144, R32.reuse, 0x2 ;  /* 0x00000020900a7211 */ /* 0x080fe400078010ff */
[-C--:B------:R-:W-:Y:S02]  /*80d0*/  LEA R8, P2, R142, R32.reuse, 0x2 ;  /* 0x000000208e087211 */ /* 0x080fe400078410ff */
[-C--:B------:R-:W-:Y:S02]  /*80e0*/  LEA.HI.X.SX32 R11, R144, R33.reuse, 0x2, P0 ;  /* 0x00000021900b7211 */ /* 0x080fe400000f16ff */
[-C--:B------:R-:W-:Y:S02]  /*80f0*/  LEA.HI.X.SX32 R9, R142, R33.reuse, 0x2, P2 ;  /* 0x000000218e097211 */ /* 0x080fe400010f16ff */
[-C--:B------:R-:W-:Y:S01]  /*8100*/  LEA.HI.X.SX32 R7, R139, R33.reuse, 0x2, P1 ;  /* 0x000000218b077211 */ /* 0x080fe200008f16ff */
[----:B------:R1:W-:Y:S01]  /*8110*/  RED.E.ADD.F32.FTZ.RN.STRONG.GPU [R10.64], R16 ;  /* 0x000000100a00798e */ /* 0x0003e2000c10e786 */
[CC--:B---3--:R-:W-:Y:S03]  /*8120*/  LEA R12, P4, R31.reuse, R32.reuse, 0x2 ;  /* 0x000000201f0c7211 */ /* 0x0c8fe600078810ff */
[----:B------:R3:W-:Y:S01]  /*8130*/  RED.E.ADD.F32.FTZ.RN.STRONG.GPU [R8.64], R17 ;  /* 0x000000110800798e */ /* 0x0007e2000c10e786 */
[-C--:B------:R-:W-:Y:S02]  /*8140*/  LEA R4, P0, R138, R32.reuse, 0x2 ;  /* 0x000000208a047211 */ /* 0x080fe400078010ff */
[-C--:B------:R-:W-:Y:S01]  /*8150*/  LEA R14, P5, R134, R32.reuse, 0x2 ;  /* 0x00000020860e7211 */ /* 0x080fe200078a10ff */
[----:B------:R-:W-:Y:S01]  /*8160*/  RED.E.ADD.F32.FTZ.RN.STRONG.GPU [R6.64], R18 ;  /* 0x000000120600798e */ /* 0x000fe2000c10e786 */
[-C--:B------:R-:W-:Y:S02]  /*8170*/  LEA.HI.X.SX32 R5, R138, R33.reuse, 0x2, P0 ;  /* 0x000000218a057211 */ /* 0x080fe400000f16ff */
[-C--:B------:R-:W-:Y:S01]  /*8180*/  LEA.HI.X.SX32 R13, R31, R33.reuse, 0x2, P4 ;  /* 0x000000211f0d7211 */ /* 0x080fe200020f16ff */
[----:B------:R-:W-:Y:S01]  /*8190*/  LDSM.16.MT88.4 R136, [R2+0x12800] ;  /* 0x012800000288783b */ /* 0x000fe20000004200 */
[-C--:B------:R-:W-:Y:S03]  /*81a0*/  LEA.HI.X.SX32 R15, R134, R33.reuse, 0x2, P5 ;  /* 0x00000021860f7211 */ /* 0x080fe600028f16ff */
[----:B------:R4:W-:Y:S04]  /*81b0*/  RED.E.ADD.F32.FTZ.RN.STRONG.GPU [R4.64], R19 ;  /* 0x000000130400798e */ /* 0x0009e8000c10e786 */
[----:B------:R-:W-:Y:S04]  /*81c0*/  RED.E.ADD.F32.FTZ.RN.STRONG.GPU [R32.64+0x100], R20 ;  /* 0x000100142000798e */ /* 0x000fe8000c10e786 */
[----:B------:R-:W-:Y:S01]  /*81d0*/  RED.E.ADD.F32.FTZ.RN.STRONG.GPU [R132.64+0x100], R21 ;  /* 0x000100158400798e */ /* 0x000fe2000c10e786 */
[CC--:B-1----:R-:W-:Y:S03]  /*81e0*/  LEA R10, P3, R30.reuse, R32.reuse, 0x2 ;  /* 0x000000201e0a7211 */ /* 0x0c2fe600078610ff */
[----:B------:R-:W-:Y:S01]  /*81f0*/  RED.E.ADD.F32.FTZ.RN.STRONG.GPU [R14.64], R22 ;  /* 0x000000160e00798e */ /* 0x000fe2000c10e786 */
[CC--:B---3--:R-:W-:Y:S03]  /*8200*/  LEA R8, P2, R35.reuse, R32.reuse, 0x2 ;  /* 0x0000002023087211 */ /* 0x0c8fe600078410ff */
[----:B------:R-:W-:Y:S01]  /*8210*/  RED.E.ADD.F32.FTZ.RN.STRONG.GPU [R12.64], R23 ;  /* 0x000000170c00798e */ /* 0x000fe2000c10e786 */
[-C--:B------:R-:W-:Y:S02]  /*8220*/  LEA.HI.X.SX32 R11, R30, R33.reuse, 0x2, P3 ;  /* 0x000000211e0b7211 */ /* 0x080fe400018f16ff */
[-C--:B------:R-:W-:Y:S01]  /*8230*/  LEA.HI.X.SX32 R9, R35, R33.reuse, 0x2, P2 ;  /* 0x0000002123097211 */ /* 0x080fe200010f16ff */
[----:B------:R-:W-:Y:S04]  /*8240*/  LDSM.16.MT88.4 R12, [R2+0x11000] ;  /* 0x01100000020c783b */ /* 0x000fe80000004200 */
        /* <DEDUP_REMOVED lines=9> */
[----:B------:R-:W-:Y:S02]  /*82e0*/  PLOP3.LUT P0, PT, PT, PT, UP2, 0x80, 0x0 ;  /* 0x000000000000781c */ /* 0x000fe40003f0f028 */
[C---:B------:R-:W-:Y:S02]  /*82f0*/  IADD3 R0, R3.reuse, -0x3000, RZ ;  /* 0xffffd00003007810 */ /* 0x040fe40007ffe0ff */
[C---:B--2---:R-:W-:Y:S04]  /*8300*/  LEA R6, P1, R34.reuse, R32, 0x2 ;  /* 0x0000002022067211 */ /* 0x044fe800078210ff */
        /* <DEDUP_REMOVED lines=27> */
[-C--:B------:R-:W-:Y:S08]  /*84c0*/  HMMA.16816.F32.BF16 R84, R32, R20.reuse, R84 ;  /* 0x000000142054723c */ /* 0x080ff00000041854 */
[C---:B------:R-:W-:Y:S08]  /*84d0*/  HMMA.16816.F32.BF16 R88, R132.reuse, R20, R88 ;  /* 0x000000148458723c */ /* 0x040ff00000041858 */
[-C--:B------:R-:W-:Y:S08]  /*84e0*/  HMMA.16816.F32.BF16 R92, R132, R22.reuse, R92 ;  /* 0x00000016845c723c */ /* 0x080ff0000004185c */
[C---:B------:R-:W-:Y:S01]  /*84f0*/  HMMA.16816.F32.BF16 R96, R32.reuse, R22, R96 ;  /* 0x000000162060723c */ /* 0x040fe20000041860 */
[----:B------:R-:W3:Y:S07]  /*8500*/  LDSM.16.MT88.4 R20, [R3+0x2800] ;  /* 0x002800000314783b */ /* 0x000eee0000004200 */
[-C--:B--2---:R-:W-:Y:S08]  /*8510*/  HMMA.16816.F32.BF16 R100, R32, R24.reuse, R100 ;  /* 0x000000182064723c */ /* 0x084ff00000041864 */
        /* <DEDUP_REMOVED lines=9> */
[----:B------:R-:W2:Y:S04]  /*85b0*/  LDSM.16.MT88.4 R8, [R3+0x1c00] ;  /* 0x001c00000308783b */ /* 0x000ea80000004200 */
[----:B------:R4:W1:Y:S03]  /*85c0*/  LDSM.16.MT88.4 R32, [R3+0x2c00] ;  /* 0x002c00000320783b */ /* 0x0008660000004200 */
[-C--:B---3--:R-:W-:Y:S08]  /*85d0*/  HMMA.16816.F32.BF16 R84, R4, R12.reuse, R84 ;  /* 0x0000000c0454723c */ /* 0x088ff00000041854 */
[C---:B------:R-:W-:Y:S08]  /*85e0*/  HMMA.16816.F32.BF16 R88, R16.reuse, R12, R88 ;  /* 0x0000000c1058723c */ /* 0x040ff00000041858 */
[-C--:B------:R-:W-:Y:S04]  /*85f0*/  HMMA.16816.F32.BF16 R92, R16, R14.reuse, R92 ;  /* 0x0000000e105c723c */ /* 0x080fe8000004185c */
[----:B----4-:R-:W-:Y:S04]  /*8600*/  IMAD.MOV.U32 R3, RZ, RZ, R0 ;  /* 0x000000ffff037224 */ /* 0x010fe800078e0000 */
        /* <DEDUP_REMOVED lines=190> */
.L_x_237:
        /* <DEDUP_REMOVED lines=19> */
.L_x_238:
        /* <DEDUP_REMOVED lines=55> */
.L_x_240:
[----:B------:R-:W-:Y:S05]  /*9690*/  BSYNC B0 ;  /* 0x0000000000007941 */ /* 0x000fea0003800000 */
.L_x_239:
        /* <DEDUP_REMOVED lines=20> */
.L_x_242:
[----:B------:R-:W-:Y:S05]  /*97e0*/  BSYNC B0 ;  /* 0x0000000000007941 */ /* 0x000fea0003800000 */
.L_x_241:
        /* <DEDUP_REMOVED lines=31> */
.L_x_244:
[----:B------:R-:W-:Y:S05]  /*99e0*/  BSYNC B0 ;  /* 0x0000000000007941 */ /* 0x000fea0003800000 */
.L_x_243:
        /* <DEDUP_REMOVED lines=16> */
.L_x_218:
[----:B------:R-:W-:Y:S05]  /*9af0*/  BSYNC B1 ;  /* 0x0000000000017941 */ /* 0x000fea0003800000 */
.L_x_204:
        /* <DEDUP_REMOVED lines=11> */
.L_x_245:
[----:B------:R-:W-:Y:S05]  /*9bb0*/  EXIT ;  /* 0x000000000000794d */ /* 0x000fea0003800000 */
.L_x_247:
        /* <DEDUP_REMOVED lines=12> */
.L_x_1280:


//--------------------- .text._ZN5flash27flash_bwd_convert_dq_kernelI23Flash_bwd_kernel_traitsILi96ELi64ELi128ELi8ELi2ELi4ELi4ELb1ELb0EN7cutlass10bfloat16_tE19Flash_kernel_traitsILi96ELi64ELi128ELi8ES3_EEEEvNS_16Flash_bwd_paramsEi --------------------------
	.section	.text._ZN5flash27flash_bwd_convert_dq_kernelI23Flash_bwd_kernel_traitsILi96ELi64ELi128ELi8ELi2ELi4ELi4ELb1ELb0EN7cutlass10bfloat16_tE19Flash_kernel_traitsILi96ELi64ELi128ELi8ES3_EEEEvNS_16Flash_bwd_paramsEi,"ax",@progbits
	.sectioninfo	@"SHI_REGISTERS=64"
	.align	128
        .global         _ZN5flash27flash_bwd_convert_dq_kernelI23Flash_bwd_kernel_traitsILi96ELi64ELi128ELi8ELi2ELi4ELi4ELb1ELb0EN7cutlass10bfloat16_tE19Flash_kernel_traitsILi96ELi64ELi128ELi8ES3_EEEEvNS_16Flash_bwd_paramsEi
        .type           _ZN5flash27flash_bwd_convert_dq_kernelI23Flash_bwd_kernel_traitsILi96ELi64ELi128ELi8ELi2ELi4ELi4ELb1ELb0EN7cutlass10bfloat16_tE19Flash_kernel_traitsILi96ELi64ELi128ELi8ES3_EEEEvNS_16Flash_bwd_paramsEi,@function
        .size           _ZN5flash27flash_bwd_convert_dq_kernelI23Flash_bwd_kernel_traitsILi96ELi64ELi128ELi8ELi2ELi4ELi4ELb1ELb0EN7cutlass10bfloat16_tE19Flash_kernel_traitsILi96ELi64ELi128ELi8ES3_EEEEvNS_16Flash_bwd_paramsEi,(.L_x_1281 - _ZN5flash27flash_bwd_convert_dq_kernelI23Flash_bwd_kernel_traitsILi96ELi64ELi128ELi8ELi2ELi4ELi4ELb1ELb0EN7cutlass10bfloat16_tE19Flash_kernel_traitsILi96ELi64ELi128ELi8ES3_EEEEvNS_16Flash_bwd_paramsEi)
        .other          _ZN5flash27flash_bwd_convert_dq_kernelI23Flash_bwd_kernel_traitsILi96ELi64ELi128ELi8ELi2ELi4ELi4ELb1ELb0EN7cutlass10bfloat16_tE19Flash_kernel_traitsILi96ELi64ELi128ELi8ES3_EEEEvNS_16Flash_bwd_paramsEi,@"STO_CUDA_ENTRY STV_DEFAULT"
_ZN5flash27flash_bwd_convert_dq_kernelI23Flash_bwd_kernel_traitsILi96ELi64ELi128ELi8ELi2ELi4ELi4ELb1ELb0EN7cutlass10bfloat16_tE19Flash_kernel_traitsILi96ELi64ELi128ELi8ES3_EEEEvNS_16Flash_bwd_paramsEi:
.text._ZN5flash27flash_bwd_convert_dq_kernelI23Flash_bwd_kernel_traitsILi96ELi64ELi128ELi8ELi2ELi4ELi4ELb1ELb0EN7cutlass10bfloat16_tE19Flash_kernel_traitsILi96ELi64ELi128ELi8ES3_EEEEvNS_16Flash_bwd_paramsEi:
[----:B------:R-:W-:Y:S02]  /*0000*/  IMAD.MOV.U32 R1, RZ, RZ, c[0x0][0x28] ;  /* 0x00000a00ff017624 */ /* 0x000fe400078e00ff */
[----:B------:R-:W0:Y:S01]  /*0010*/  S2UR UR14, SR_CTAID.Y ;  /* 0x00000000000e79c3 */ /* 0x000e220000002600 */
[----:B------:R-:W-:Y:S02]  /*0020*/  ULDC.64 UR4, c[0x0][0x240] ;  /* 0x0000900000047ab9 */ /* 0x000fe40000000a00 */
[----:B------:R-:W-:Y:S02]  /*0030*/  UISETP.NE.U32.AND UP0, UPT, URZ, UR4, UPT ;  /* 0x000000043f00728c */ /* 0x000fe4000bf05070 */
[----:B------:R-:W-:Y:S02]  /*0040*/  UMOV UR6, 0x4 ;  /* 0x0000000400067882 */ /* 0x000fe40000000000 */
[----:B------:R-:W-:Y:S02]  /*0050*/  UISETP.NE.AND.EX UP0, UPT, URZ, UR5, UPT, UP0 ;  /* 0x000000053f00728c */ /* 0x000fe4000bf05300 */
[----:B------:R-:W-:Y:S02]  /*0060*/  ULDC.64 UR22, c[0x0][0x118] ;  /* 0x0000460000167ab9 */ /* 0x000fe40000000a00 */
[----:B------:R-:W-:-:S02]  /*0070*/  ULDC.64 UR4, c[0x0][0x240] ;  /* 0x0000900000047ab9 */ /* 0x000fc40000000a00 */
[----:B------:R-:W-:Y:S01]  /*0080*/  PLOP3.LUT P0, PT, PT, PT, UP0, 0x80, 0x0 ;  /* 0x000000000000781c */ /* 0x000fe20003f0f008 */
[----:B0-----:R-:W-:-:S06]  /*0090*/  UIMAD.WIDE UR4, UR14, UR6, UR4 ;  /* 0x000000060e0472a5 */ /* 0x001fcc000f8e0204 */
[----:B------:R-:W-:Y:S02]  /*00a0*/  IMAD.U32 R2, RZ, RZ, UR4 ;  /* 0x00000004ff027e24 */ /* 0x000fe4000f8e00ff */
[----:B------:R-:W-:-:S05]  /*00b0*/  IMAD.U32 R3, RZ, RZ, UR5 ;  /* 0x00000005ff037e24 */ /* 0x000fca000f8e00ff */
[----:B------:R-:W2:Y:S04]  /*00c0*/  @P0 LDG.E R4, [R2.64] ;  /* 0x0000001602040981 */ /* 0x000ea8000c1e1900 */
[----:B------:R-:W3:Y:S01]  /*00d0*/  @P0 LDG.E R0, [R2.64+0x4] ;  /* 0x0000041602000981 */ /* 0x000ee2000c1e1900 */
[----:B------:R-:W-:Y:S01]  /*00e0*/  UMOV UR4, 0xffffffff ;  /* 0xffffffff00047882 */ /* 0x000fe20000000000 */
[----:B------:R-:W0:Y:S02]  /*00f0*/  S2UR UR6, SR_CTAID.X ;  /* 0x00000000000679c3 */ /* 0x000e240000002500 */
[----:B0-----:R-:W-:-:S06]  /*0100*/  USHF.L.U32 UR6, UR6, 0x6, URZ ;  /* 0x0000000606067899 */ /* 0x001fcc000800063f */
[----:B--2---:R-:W0:Y:S08]  /*0110*/  @P0 R2UR UR4, R4 ;  /* 0x00000000040403c2 */ /* 0x004e3000000e0000 */
[----:B---3--:R-:W0:Y:S02]  /*0120*/  @P0 R2UR UR7, R0 ;  /* 0x00000000000703c2 */ /* 0x008e2400000e0000 */
[----:B0-----:R-:W-:-:S07]  /*0130*/  @UP0 UIADD3 UR7, UR7, -UR4, URZ ;  /* 0x8000000407070290 */ /* 0x001fce000fffe03f */
[----:B------:R-:W-:Y:S02]  /*0140*/  @!UP0 ULDC UR7, c[0x0][0x214] ;  /* 0x0000850000078ab9 */ /* 0x000fe40000000800 */
[----:B------:R-:W-:-:S06]  /*0150*/  UISETP.GT.AND UP1, UPT, UR7, UR6, UPT ;  /* 0x000000060700728c */ /* 0x000fcc000bf24270 */
[----:B------:R-:W-:-:S13]  /*0160*/  PLOP3.LUT P0, PT, PT, PT, UP1, 0x80, 0x0 ;  /* 0x000000000000781c */ /* 0x000fda0003f0f018 */
[----:B------:R-:W-:Y:S05]  /*0170*/  @!P0 EXIT ;  /* 0x000000000000894d */ /* 0x000fea0003800000 */
[----:B------:R-:W0:Y:S01]  /*0180*/  S2R R22, SR_TID.X ;  /* 0x0000000000167919 */ /* 0x000e220000002100 */
[----:B------:R-:W-:Y:S01]  /*0190*/  UISETP.NE.AND UP1, UPT, UR4, -0x1, UPT ;  /* 0xffffffff0400788c */ /* 0x000fe2000bf25270 */
[----:B------:R-:W-:Y:S01]  /*01a0*/  MOV R0, c[0x0][0x3e0] ;  /* 0x0000f80000007a02 */ /* 0x000fe20000000f00 */
[----:B------:R-:W-:Y:S01]  /*01b0*/  ULDC.64 UR8, c[0x0][0x398] ;  /* 0x0000e60000087ab9 */ /* 0x000fe20000000a00 */
[----:B------:R-:W1:Y:S01]  /*01c0*/  S2UR UR26, SR_CTAID.Z ;  /* 0x00000000001a79c3 */ /* 0x000e620000002700 */
[----:B------:R-:W-:Y:S01]  /*01d0*/  ULDC.64 UR12, c[0x0][0x380] ;  /* 0x0000e000000c7ab9 */ /* 0x000fe20000000a00 */
[----:B------:R-:W-:Y:S01]  /*01e0*/  ISETP.GE.AND P0, PT, R0, 0x1, PT ;  /* 0x000000010000780c */ /* 0x000fe20003f06270 */
[----:B------:R-:W-:Y:S01]  /*01f0*/  USHF.R.S32.HI UR27, URZ, 0x1f, UR6 ;  /* 0x0000001f3f1b7899 */ /* 0x000fe20008011406 */
[----:B------:R-:W-:Y:S01]  /*0200*/  HFMA2.MMA R40, -RZ, RZ, 0, 0 ;  /* 0x00000000ff287435 */ /* 0x000fe200000001ff */
[----:B------:R-:W-:Y:S01]  /*0210*/  CS2R R14, SRZ ;  /* 0x00000000000e7805 */ /* 0x000fe2000001ff00 */
[----:B------:R-:W-:Y:S01]  /*0220*/  CS2R R16, SRZ ;  /* 0x0000000000107805 */ /* 0x000fe2000001ff00 */
[----:B------:R-:W-:Y:S01]  /*0230*/  IMAD.MOV.U32 R18, RZ, RZ, RZ ;  /* 0x000000ffff127224 */ /* 0x000fe200078e00ff */
[----:B------:R-:W-:Y:S01]  /*0240*/  @UP1 UIMAD.WIDE.U32 UR10, UR4, UR8, URZ ;  /* 0x00000008040a12a5 */ /* 0x000fe2000f8e003f */
[----:B------:R-:W-:Y:S01]  /*0250*/  CS2R R54, SRZ ;  /* 0x0000000000367805 */ /* 0x000fe2000001ff00 */
[----:B------:R-:W-:Y:S01]  /*0260*/  @!UP1 USHF.R.S32.HI UR8, URZ, 0x1f, UR14 ;  /* 0x0000001f3f089899 */ /* 0x000fe2000801140e */
[----:B------:R-:W-:Y:S01]  /*0270*/  CS2R R56, SRZ ;  /* 0x0000000000387805 */ /* 0x000fe2000001ff00 */
[----:B------:R-:W-:Y:S01]  /*0280*/  @UP1 UIMAD UR5, UR4, UR9, UR11 ;  /* 0x00000009040512a4 */ /* 0x000fe2000f8e020b */
[----:B------:R-:W-:Y:S01]  /*0290*/  CS2R R20, SRZ ;  /* 0x0000000000147805 */ /* 0x000fe2000001ff00 */
[----:B------:R-:W-:Y:S01]  /*02a0*/  @!UP1 UIMAD UR11, UR8, UR12, URZ ;  /* 0x0000000c080b92a4 */ /* 0x000fe2000f8e023f */
[----:B------:R-:W-:Y:S01]  /*02b0*/  IMAD.MOV.U32 R9, RZ, RZ, RZ ;  /* 0x000000ffff097224 */ /* 0x000fe200078e00ff */
[----:B------:R-:W-:Y:S01]  /*02c0*/  @!UP1 UIMAD.WIDE.U32 UR8, UR14, UR12, URZ ;  /* 0x0000000c0e0892a5 */ /* 0x000fe2000f8e003f */
[----:B------:R-:W-:Y:S01]  /*02d0*/  CS2R R10, SRZ ;  /* 0x00000000000a7805 */ /* 0x000fe2000001ff00 */
[----:B------:R-:W-:Y:S01]  /*02e0*/  @!UP1 UIMAD UR11, UR14, UR13, UR11 ;  /* 0x0000000d0e0b92a4 */ /* 0x000fe2000f8e020b */
[----:B------:R-:W-:Y:S01]  /*02f0*/  CS2R R12, SRZ ;  /* 0x00000000000c7805 */ /* 0x000fe2000001ff00 */
[----:B0-----:R-:W-:Y:S01]  /*0300*/  SHF.R.S32.HI R47, RZ, 0x1f, R22 ;  /* 0x0000001fff2f7819 */ /* 0x001fe20000011416 */
[----:B------:R-:W-:Y:S01]  /*0310*/  CS2R R2, SRZ ;  /* 0x0000000000027805 */ /* 0x000fe2000001ff00 */
[----:B------:R-:W-:Y:S01]  /*0320*/  @!UP1 UIADD3 UR5, UR9, UR11, URZ ;  /* 0x0000000b09059290 */ /* 0x000fe2000fffe03f */
[----:B------:R-:W-:Y:S01]  /*0330*/  CS2R R4, SRZ ;  /* 0x0000000000047805 */ /* 0x000fe2000001ff00 */
[CC--:B------:R-:W-:Y:S01]  /*0340*/  LEA.HI R41, R47.reuse, R22.reuse, RZ, 0x2 ;  /* 0x000000162f297211 */ /* 0x0c0fe200078f10ff */
[----:B------:R-:W-:Y:S01]  /*0350*/  @!UP1 UMOV UR10, UR8 ;  /* 0x00000008000a9c82 */ /* 0x000fe20008000000 */
[-C--:B------:R-:W-:Y:S01]  /*0360*/  LEA.HI R8, R47, R22.reuse, RZ, 0x5 ;  /* 0x000000162f087211 */ /* 0x080fe200078f28ff */
[----:B------:R-:W-:Y:S01]  /*0370*/  CS2R R6, SRZ ;  /* 0x0000000000067805 */ /* 0x000fe2000001ff00 */
[----:B------:R-:W-:Y:S01]  /*0380*/  LOP3.LUT R49, R41, 0xfffffffc, RZ, 0xc0, !PT ;  /* 0xfffffffc29317812 */ /* 0x000fe200078ec0ff */
[----:B------:R-:W-:Y:S01]  /*0390*/  IMAD.MOV.U32 R0, RZ, RZ, RZ ;  /* 0x000000ffff007224 */ /* 0x000fe200078e00ff */
[----:B------:R-:W-:-:S02]  /*03a0*/  LEA.HI R46, R47, R22, RZ, 0x3 ;  /* 0x000000162f2e7211 */ /* 0x000fc400078f18ff */
[----:B------:R-:W-:Y:S01]  /*03b0*/  LEA.HI R47, R47, R22, RZ, 0x7 ;  /* 0x000000162f2f7211 */ /* 0x000fe200078f38ff */
[----:B------:R-:W-:Y:S01]  /*03c0*/  IMAD.IADD R49, R22, 0x1, -R49 ;  /* 0x0000000116317824 */ /* 0x000fe200078e0a31 */
[----:B------:R-:W-:Y:S02]  /*03d0*/  SHF.R.S32.HI R48, RZ, 0x5, R8 ;  /* 0x00000005ff307819 */ /* 0x000fe40000011408 */
[----:B------:R-:W-:Y:S01]  /*03e0*/  SHF.R.S32.HI R50, RZ, 0x2, R41 ;  /* 0x00000002ff327819 */ /* 0x000fe20000011429 */
[----:B------:R-:W-:Y:S05]  /*03f0*/  @!P0 BRA `(.L_x_248) ;  /* 0x00000b7000008947 */ /* 0x000fea0003800000 */
[----:B-1----:R-:W-:Y:S01]  /*0400*/  UIMAD.WIDE UR8, UR14, 0x80, URZ ;  /* 0x000000800e0878a5 */ /* 0x002fe2000f8e023f */
[----:B------:R-:W-:Y:S01]  /*0410*/  LOP3.LUT R8, R8, 0xffffffe0, RZ, 0xc0, !PT ;  /* 0xffffffe008087812 */ /* 0x000fe200078ec0ff */
[----:B------:R-:W-:Y:S02]  /*0420*/  ULDC UR15, c[0x0][0x224] ;  /* 0x00008900000f7ab9 */ /* 0x000fe40000000800 */
[----:B------:R-:W-:Y:S01]  /*0430*/  UIMAD.WIDE UR14, UR14, UR15, URZ ;  /* 0x0000000f0e0e72a5 */ /* 0x000fe2000f8e023f */
[----:B------:R-:W-:Y:S01]  /*0440*/  IADD3 R15, -R8, R22, RZ ;  /* 0x00000016080f7210 */ /* 0x000fe20007ffe1ff */
[----:B------:R-:W-:-:S02]  /*0450*/  USEL UR18, UR8, URZ, UP0 ;  /* 0x0000003f08127287 */ /* 0x000fc40008000000 */
[----:B------:R-:W-:Y:S02]  /*0460*/  ULDC UR12, c[0x0][0x1c0] ;  /* 0x00007000000c7ab9 */ /* 0x000fe40000000800 */
[----:B------:R-:W-:Y:S02]  /*0470*/  USHF.R.S32.HI UR20, URZ, 0x1f, UR12 ;  /* 0x0000001f3f147899 */ /* 0x000fe4000801140c */
[----:B------:R-:W-:Y:S02]  /*0480*/  USEL UR21, UR9, URZ, UP0 ;  /* 0x0000003f09157287 */ /* 0x000fe40008000000 */
[----:B------:R-:W-:Y:S02]  /*0490*/  UIMAD UR15, UR15, UR12, URZ ;  /* 0x0000000c0f0f72a4 */ /* 0x000fe4000f8e023f */
[----:B------:R-:W-:Y:S02]  /*04a0*/  ULDC UR35, c[0x0][0x22c] ;  /* 0x00008b0000237ab9 */ /* 0x000fe40000000800 */
[----:B------:R-:W-:-:S02]  /*04b0*/  UIADD3 UR18, UP0, UR6, UR18, URZ ;  /* 0x0000001206127290 */ /* 0x000fc4000ff1e03f */
[----:B------:R-:W-:Y:S02]  /*04c0*/  UIMAD.WIDE UR8, UR12, UR35, URZ ;  /* 0x000000230c0872a5 */ /* 0x000fe4000f8e023f */
[----:B------:R-:W-:Y:S02]  /*04d0*/  UIMAD UR30, UR35, UR12, URZ ;  /* 0x0000000c231e72a4 */ /* 0x000fe4000f8e023f */
[----:B------:R-:W-:Y:S02]  /*04e0*/  UIMAD.WIDE.U32 UR12, UR14, UR12, URZ ;  /* 0x0000000c0e0c72a5 */ /* 0x000fe4000f8e003f */
[----:B------:R-:W-:Y:S02]  /*04f0*/  UIMAD UR25, UR14, UR20, UR15 ;  /* 0x000000140e1972a4 */ /* 0x000fe4000f8e020f */
[----:B------:R-:W-:Y:S01]  /*0500*/  UIADD3.X UR21, UR27, UR21, URZ, UP0, !UPT ;  /* 0x000000151b157290 */ /* 0x000fe200087fe43f */
[----:B------:R-:W-:Y:S01]  /*0510*/  IMAD R15, R48, UR30, R15 ;  /* 0x0000001e300f7c24 */ /* 0x000fe2000f8e020f */
[----:B------:R-:W-:Y:S01]  /*0520*/  ULDC UR32, c[0x0][0x1c0] ;  /* 0x0000700000207ab9 */ /* 0x000fe20000000800 */
[----:B------:R-:W-:Y:S01]  /*0530*/  MOV R35, UR30 ;  /* 0x0000001e00237c02 */ /* 0x000fe20008000f00 */
[----:B------:R-:W-:-:S02]  /*0540*/  UIADD3 UR25, UR13, UR25, URZ ;  /* 0x000000190d197290 */ /* 0x000fc4000fffe03f */
[----:B------:R-:W-:Y:S01]  /*0550*/  UIMAD UR13, UR21, UR32, URZ ;  /* 0x00000020150d72a4 */ /* 0x000fe2000f8e023f */
[----:B------:R-:W-:Y:S01]  /*0560*/  SHF.R.S32.HI R8, RZ, 0x1f, R15 ;  /* 0x0000001fff087819 */ /* 0x000fe2000001140f */
[----:B------:R-:W-:Y:S02]  /*0570*/  UIMAD.WIDE.U32 UR14, UR18, UR32, URZ ;  /* 0x00000020120e72a5 */ /* 0x000fe4000f8e003f */
[----:B------:R-:W-:Y:S02]  /*0580*/  UIMAD UR13, UR20, UR18, UR13 ;  /* 0x00000012140d72a4 */ /* 0x000fe4000f8e020d */
[----:B------:R-:W-:Y:S02]  /*0590*/  ULDC UR37, c[0x0][0x22c] ;  /* 0x00008b0000257ab9 */ /* 0x000fe40000000800 */
[----:B------:R-:W-:Y:S02]  /*05a0*/  UIADD3 UR13, UR15, UR13, URZ ;  /* 0x0000000d0f0d7290 */ /* 0x000fe4000fffe03f */
[----:B------:R-:W-:-:S02]  /*05b0*/  @UP1 UMOV UR16, UR4 ;  /* 0x0000000400101c82 */ /* 0x000fc40008000000 */
[----:B------:R-:W-:Y:S02]  /*05c0*/  USHF.R.S32.HI UR19, URZ, 0x1f, UR35 ;  /* 0x0000001f3f137899 */ /* 0x000fe40008011423 */
[----:B------:R-:W-:Y:S02]  /*05d0*/  UIMAD UR13, UR13, UR37, URZ ;  /* 0x000000250d0d72a4 */ /* 0x000fe4000f8e023f */
[----:B------:R-:W-:Y:S02]  /*05e0*/  @!UP1 UMOV UR16, 0xffffffff ;  /* 0xffffffff00109882 */ /* 0x000fe40000000000 */
[----:B------:R-:W-:Y:S02]  /*05f0*/  UIMAD UR24, UR9, UR16, URZ ;  /* 0x00000010091872a4 */ /* 0x000fe4000f8e023f */
[----:B------:R-:W-:Y:S02]  /*0600*/  UIMAD UR25, UR25, UR35, URZ ;  /* 0x00000023191972a4 */ /* 0x000fe4000f8e023f */
[----:B------:R-:W-:-:S02]  /*0610*/  UIMAD.WIDE.U32 UR32, UR14, UR37, URZ ;  /* 0x000000250e2072a5 */ /* 0x000fc4000f8e003f */
[----:B------:R-:W-:Y:S02]  /*0620*/  UIMAD UR13, UR19, UR14, UR13 ;  /* 0x0000000e130d72a4 */ /* 0x000fe4000f8e020d */
[----:B------:R-:W-:Y:S02]  /*0630*/  UMOV UR4, URZ ;  /* 0x0000003f00047c82 */ /* 0x000fe40008000000 */
[----:B------:R-:W-:Y:S02]  /*0640*/  UIMAD.WIDE.U32 UR16, UR8, UR16, URZ ;  /* 0x00000010081072a5 */ /* 0x000fe4000f8e003f */
[----:B------:R-:W-:Y:S02]  /*0650*/  UIMAD.WIDE.U32 UR28, UR12, UR35, URZ ;  /* 0x000000230c1c72a5 */ /* 0x000fe4000f8e003f */
[----:B------:R-:W-:Y:S02]  /*0660*/  USHF.L.U32 UR31, UR30, 0x3, URZ ;  /* 0x000000031e1f7899 */ /* 0x000fe4000800063f */
[----:B------:R-:W-:-:S02]  /*0670*/  UIMAD UR4, UR8, UR4, UR24 ;  /* 0x00000004080472a4 */ /* 0x000fc4000f8e0218 */
[----:B------:R-:W-:Y:S02]  /*0680*/  UIMAD UR25, UR19, UR12, UR25 ;  /* 0x0000000c131972a4 */ /* 0x000fe4000f8e0219 */
[----:B------:R-:W-:Y:S02]  /*0690*/  UIADD3 UR12, UR33, UR13, URZ ;  /* 0x0000000d210c7290 */ /* 0x000fe4000fffe03f */
[----:B------:R-:W-:Y:S02]  /*06a0*/  UIMAD UR11, UR26, UR35, URZ ;  /* 0x000000231a0b72a4 */ /* 0x000fe4000f8e023f */
[----:B------:R-:W-:Y:S02]  /*06b0*/  USEL UR24, UR28, UR16, !UP1 ;  /* 0x000000101c187287 */ /* 0x000fe4000c800000 */
[----:B------:R-:W-:Y:S02]  /*06c0*/  UIADD3 UR36, UR31, 0x20, UR31 ;  /* 0x000000201f247890 */ /* 0x000fe4000fffe01f */
[----:B------:R-:W-:-:S02]  /*06d0*/  UIADD3 UR4, UR17, UR4, URZ ;  /* 0x0000000411047290 */ /* 0x000fc4000fffe03f */
[----:B------:R-:W-:Y:S02]  /*06e0*/  USHF.L.U32 UR16, UR32, 0x2, URZ ;  /* 0x0000000220107899 */ /* 0x000fe4000800063f */
[----:B------:R-:W-:Y:S02]  /*06f0*/  USHF.L.U64.HI UR17, UR32, 0x2, UR12 ;  /* 0x0000000220117899 */ /* 0x000fe4000801020c */
[----:B------:R-:W-:Y:S02]  /*0700*/  UIMAD UR34, UR21, UR8, URZ ;  /* 0x00000008152272a4 */ /* 0x000fe4000f8e023f */
[----:B------:R-:W-:Y:S02]  /*0710*/  UIADD3 UR20, UP0, UR11, UR24, URZ ;  /* 0x000000180b147290 */ /* 0x000fe4000ff1e03f */
[----:B------:R-:W-:Y:S02]  /*0720*/  @!UP1 UIADD3 UR4, UR29, UR25, URZ ;  /* 0x000000191d049290 */ /* 0x000fe4000fffe03f */
[----:B------:R-:W-:-:S02]  /*0730*/  UIADD3 UR15, UR31, UR36, URZ ;  /* 0x000000241f0f7290 */ /* 0x000fc4000fffe03f */
[----:B------:R-:W-:Y:S02]  /*0740*/  UIMAD.WIDE UR12, UR31, 0x4, UR16 ;  /* 0x000000041f0c78a5 */ /* 0x000fe4000f8e0210 */
[----:B------:R-:W-:Y:S02]  /*0750*/  ULEA.HI.X.SX32 UR21, UR11, UR4, 0x1, UP0 ;  /* 0x000000040b157291 */ /* 0x000fe400080f0e3f */
[----:B------:R-:W-:Y:S01]  /*0760*/  UIMAD UR34, UR9, UR18, UR34 ;  /* 0x00000012092272a4 */ /* 0x000fe2000f8e0222 */
[----:B------:R-:W-:Y:S01]  /*0770*/  IMAD.U32 R31, RZ, RZ, UR15 ;  /* 0x0000000fff1f7e24 */ /* 0x000fe2000f8e00ff */
[----:B------:R-:W-:Y:S02]  /*0780*/  UIADD3 UR9, UR31, UR15, URZ ;  /* 0x0000000f1f097290 */ /* 0x000fe4000fffe03f */
[----:B------:R-:W-:Y:S02]  /*0790*/  UIMAD.WIDE UR12, UR11, 0x4, UR12 ;  /* 0x000000040b0c78a5 */ /* 0x000fe4000f8e020c */
[----:B------:R-:W-:Y:S01]  /*07a0*/  UIMAD.WIDE.U32 UR20, UR8, UR18, UR20 ;  /* 0x00000012081472a5 */ /* 0x000fe2000f8e0014 */
[----:B------:R-:W-:Y:S01]  /*07b0*/  IMAD.U32 R23, RZ, RZ, UR34 ;  /* 0x00000022ff177e24 */ /* 0x000fe2000f8e00ff */
[----:B------:R-:W-:Y:S01]  /*07c0*/  UIMAD.WIDE UR16, UR11, 0x4, UR16 ;  /* 0x000000040b1078a5 */ /* 0x000fe2000f8e0210 */
[----:B------:R-:W-:Y:S01]  /*07d0*/  IMAD.U32 R29, RZ, RZ, UR9 ;  /* 0x00000009ff1d7e24 */ /* 0x000fe2000f8e00ff */
[----:B------:R-:W-:Y:S01]  /*07e0*/  UIADD3 UR11, UR31, UR9, URZ ;  /* 0x000000091f0b7290 */ /* 0x000fe2000fffe03f */
[----:B------:R-:W-:Y:S01]  /*07f0*/  IMAD.U32 R36, RZ, RZ, UR12 ;  /* 0x0000000cff247e24 */ /* 0x000fe2000f8e00ff */
[----:B------:R-:W-:Y:S01]  /*0800*/  IADD3 R19, P0, R15, UR20, RZ ;  /* 0x000000140f137c10 */ /* 0x000fe2000ff1e0ff */
[----:B------:R-:W-:Y:S01]  /*0810*/  IMAD.U32 R37, RZ, RZ, UR13 ;  /* 0x0000000dff257e24 */ /* 0x000fe2000f8e00ff */
[----:B------:R-:W-:Y:S01]  /*0820*/  UIADD3 UR12, UR31, UR11, URZ ;  /* 0x0000000b1f0c7290 */ /* 0x000fe2000fffe03f */
[----:B------:R-:W-:Y:S01]  /*0830*/  MOV R39, UR17 ;  /* 0x0000001100277c02 */ /* 0x000fe20008000f00 */
[----:B------:R-:W-:Y:S01]  /*0840*/  IMAD.U32 R38, RZ, RZ, UR16 ;  /* 0x00000010ff267e24 */ /* 0x000fe2000f8e00ff */
[----:B------:R-:W-:Y:S01]  /*0850*/  IADD3.X R8, R8, UR21, R23, P0, !PT ;  /* 0x0000001508087c10 */ /* 0x000fe200087fe417 */
[----:B------:R-:W-:Y:S01]  /*0860*/  UIADD3 UR13, UR31, UR12, URZ ;  /* 0x0000000c1f0d7290 */ /* 0x000fe2000fffe03f */
[----:B------:R-:W-:Y:S01]  /*0870*/  SHF.L.U32 R32, R19, 0x2, RZ ;  /* 0x0000000213207819 */ /* 0x000fe200000006ff */
[----:B------:R-:W-:Y:S01]  /*0880*/  IMAD.WIDE R38, R15, 0x4, R38 ;  /* 0x000000040f267825 */ /* 0x000fe200078e0226 */
[----:B------:R-:W-:Y:S01]  /*0890*/  SHF.L.U64.HI R33, R19, 0x2, R8 ;  /* 0x0000000213217819 */ /* 0x000fe20000010208 */
[----:B------:R-:W-:Y:S01]  /*08a0*/  USHF.L.U32 UR14, UR24, 0x2, URZ ;  /* 0x00000002180e7899 */ /* 0x000fe2000800063f */
[----:B------:R-:W-:Y:S01]  /*08b0*/  MOV R25, UR12 ;  /* 0x0000000c00197c02 */ /* 0x000fe20008000f00 */
[----:B------:R-:W-:Y:S01]  /*08c0*/  IMAD.WIDE R36, R15, 0x4, R36 ;  /* 0x000000040f247825 */ /* 0x000fe200078e0224 */
[----:B------:R-:W-:-:S02]  /*08d0*/  USHF.L.U64.HI UR4, UR24, 0x2, UR4 ;  /* 0x0000000218047899 */ /* 0x000fc40008010204 */
[----:B------:R-:W-:Y:S01]  /*08e0*/  UMOV UR8, 0x2 ;  /* 0x0000000200087882 */ /* 0x000fe20000000000 */
[----:B------:R-:W-:Y:S01]  /*08f0*/  IMAD.U32 R23, RZ, RZ, UR13 ;  /* 0x0000000dff177e24 */ /* 0x000fe2000f8e00ff */
[----:B------:R-:W-:Y:S01]  /*0900*/  IADD3 R51, P0, R38, UR14, RZ ;  /* 0x0000000e26337c10 */ /* 0x000fe2000ff1e0ff */
[----:B------:R-:W-:Y:S01]  /*0910*/  IMAD.U32 R27, RZ, RZ, UR11 ;  /* 0x0000000bff1b7e24 */ /* 0x000fe2000f8e00ff */
[----:B------:R-:W-:Y:S01]  /*0920*/  IADD3 R52, P1, R36, UR14, RZ ;  /* 0x0000000e24347c10 */ /* 0x000fe2000ff3e0ff */
[----:B------:R-:W-:Y:S01]  /*0930*/  IMAD.U32 R15, RZ, RZ, UR36 ;  /* 0x00000024ff0f7e24 */ /* 0x000fe2000f8e00ff */
[----:B------:R-:W-:Y:S01]  /*0940*/  ULDC.64 UR16, c[0x0][0x3d8] ;  /* 0x0000f60000107ab9 */ /* 0x000fe20000000a00 */
[--C-:B------:R-:W-:Y:S01]  /*0950*/  IMAD.WIDE R34, R35, 0x20, R32.reuse ;  /* 0x0000002023227825 */ /* 0x100fe200078e0220 */
[----:B------:R-:W-:Y:S01]  /*0960*/  IADD3.X R53, R39, UR4, RZ, P0, !PT ;  /* 0x0000000427357c10 */ /* 0x000fe200087fe4ff */
[----:B------:R-:W-:Y:S01]  /*0970*/  USHF.L.U64.HI UR8, UR16, UR8, UR17 ;  /* 0x0000000810087299 */ /* 0x000fe20008010211 */
[----:B------:R-:W-:Y:S01]  /*0980*/  IADD3.X R8, R37, UR4, RZ, P1, !PT ;  /* 0x0000000425087c10 */ /* 0x000fe20008ffe4ff */
[----:B------:R-:W-:Y:S01]  /*0990*/  IMAD.WIDE R22, R23, 0x4, R32 ;  /* 0x0000000417167825 */ /* 0x000fe200078e0220 */
[----:B------:R-:W-:-:S02]  /*09a0*/  UMOV UR4, URZ ;  /* 0x0000003f00047c82 */ /* 0x000fc40008000000 */
[----:B------:R-:W-:Y:S01]  /*09b0*/  ULDC.64 UR12, c[0x0][0x350] ;  /* 0x0000d400000c7ab9 */ /* 0x000fe20000000a00 */
[----:B------:R-:W-:-:S04]  /*09c0*/  IMAD.WIDE R24, R25, 0x4, R32 ;  /* 0x0000000419187825 */ /* 0x000fc800078e0220 */
[----:B------:R-:W-:-:S04]  /*09d0*/  IMAD.WIDE R26, R27, 0x4, R32 ;  /* 0x000000041b1a7825 */ /* 0x000fc800078e0220 */
[----:B------:R-:W-:-:S04]  /*09e0*/  IMAD.WIDE R28, R29, 0x4, R32 ;  /* 0x000000041d1c7825 */ /* 0x000fc800078e0220 */
[----:B------:R-:W-:-:S04]  /*09f0*/  IMAD.WIDE R30, R31, 0x4, R32 ;  /* 0x000000041f1e7825 */ /* 0x000fc800078e0220 */
[----:B------:R-:W-:-:S04]  /*0a00*/  IMAD.WIDE R32, R15, 0x4, R32 ;  /* 0x000000040f207825 */ /* 0x000fc800078e0220 */
[----:B------:R-:W-:-:S04]  /*0a10*/  IMAD.U32 R15, RZ, RZ, UR31 ;  /* 0x0000001fff0f7e24 */ /* 0x000fc8000f8e00ff */
[----:B------:R-:W-:Y:S01]  /*0a20*/  IMAD.WIDE R34, R15, 0x4, R34 ;  /* 0x000000040f227825 */ /* 0x000fe200078e0222 */
[----:B------:R-:W-:-:S04]  /*0a30*/  MOV R15, RZ ;  /* 0x000000ff000f7202 */ /* 0x000fc80000000f00 */
.L_x_249:
[----:B------:R-:W-:Y:S01]  /*0a40*/  IADD3 R44, P0, R34, UR12, RZ ;  /* 0x0000000c222c7c10 */ /* 0x000fe2000ff1e0ff */
[----:B------:R-:W-:Y:S01]  /*0a50*/  IMAD.U32 R43, RZ, RZ, UR30 ;  /* 0x0000001eff2b7e24 */ /* 0x000fe2000f8e00ff */
[----:B------:R-:W-:Y:S01]  /*0a60*/  MOV R39, UR30 ;  /* 0x0000001e00277c02 */ /* 0x000fe20008000f00 */
[----:B------:R-:W-:Y:S01]  /*0a70*/  IMAD.U32 R61, RZ, RZ, UR30 ;  /* 0x0000001eff3d7e24 */ /* 0x000fe2000f8e00ff */
[----:B------:R-:W-:-:S05]  /*0a80*/  IADD3.X R45, R35, UR13, RZ, P0, !PT ;  /* 0x0000000d232d7c10 */ /* 0x000fca00087fe4ff */
[----:B------:R-:W-:Y:S02]  /*0a90*/  IMAD.WIDE R42, R43, 0x20, R44 ;  /* 0x000000202b2a7825 */ /* 0x000fe400078e022c */
[----:B------:R0:W2:Y:S04]  /*0aa0*/  LDG.E R44, [R44.64] ;  /* 0x000000162c2c7981 */ /* 0x0000a8000c1e1900 */
[----:B------:R-:W-:-:S04]  /*0ab0*/  IMAD.WIDE R60, R61, 0x20, R42 ;  /* 0x000000203d3c7825 */ /* 0x000fc800078e022a */
[----:B------:R-:W-:Y:S01]  /*0ac0*/  IMAD.U32 R37, RZ, RZ, UR30 ;  /* 0x0000001eff257e24 */ /* 0x000fe2000f8e00ff */
[----:B------:R1:W3:Y:S01]  /*0ad0*/  LDG.E R58, [R60.64] ;  /* 0x000000163c3a7981 */ /* 0x0002e2000c1e1900 */
[----:B------:R-:W-:-:S03]  /*0ae0*/  IMAD.WIDE R38, R39, 0x20, R60 ;  /* 0x0000002027267825 */ /* 0x000fc600078e023c */
[----:B0-----:R0:W4:Y:S01]  /*0af0*/  LDG.E R45, [R42.64] ;  /* 0x000000162a2d7981 */ /* 0x001122000c1e1900 */
[----:B------:R-:W-:Y:S02]  /*0b00*/  IMAD.U32 R59, RZ, RZ, UR30 ;  /* 0x0000001eff3b7e24 */ /* 0x000fe4000f8e00ff */
[----:B------:R-:W-:Y:S01]  /*0b10*/  IMAD.WIDE R36, R37, 0x20, R38 ;  /* 0x0000002025247825 */ /* 0x000fe200078e0226 */
[----:B------:R5:W3:Y:S05]  /*0b20*/  LDG.E R19, [R38.64] ;  /* 0x0000001626137981 */ /* 0x000aea000c1e1900 */
[----:B-----5:R-:W-:Y:S02]  /*0b30*/  IMAD.WIDE R38, R59, 0x20, R36 ;  /* 0x000000203b267825 */ /* 0x020fe400078e0224 */
[----:B------:R-:W5:Y:S01]  /*0b40*/  LDG.E R36, [R36.64] ;  /* 0x0000001624247981 */ /* 0x000f62000c1e1900 */
[----:B0-----:R-:W-:-:S03]  /*0b50*/  IADD3 R42, P0, R51, UR12, RZ ;  /* 0x0000000c332a7c10 */ /* 0x001fc6000ff1e0ff */
[----:B------:R0:W5:Y:S01]  /*0b60*/  LDG.E R39, [R38.64] ;  /* 0x0000001626277981 */ /* 0x000162000c1e1900 */
[----:B------:R-:W-:-:S05]  /*0b70*/  IADD3.X R43, R53, UR13, RZ, P0, !PT ;  /* 0x0000000d352b7c10 */ /* 0x000fca00087fe4ff */
[----:B-1----:R1:W5:Y:S04]  /*0b80*/  LDG.E R60, [R42.64+0x80] ;  /* 0x000080162a3c7981 */ /* 0x002368000c1e1900 */
[----:B------:R1:W5:Y:S04]  /*0b90*/  LDG.E R61, [R42.64+0x100] ;  /* 0x000100162a3d7981 */ /* 0x000368000c1e1900 */
[----:B------:R1:W5:Y:S01]  /*0ba0*/  LDG.E R59, [R42.64] ;  /* 0x000000162a3b7981 */ /* 0x000362000c1e1900 */
[----:B--2---:R-:W-:Y:S01]  /*0bb0*/  FADD.FTZ R7, R44, R7 ;  /* 0x000000072c077221 */ /* 0x004fe20000010000 */
[----:B------:R-:W-:Y:S01]  /*0bc0*/  IADD3 R44, P0, R52, UR12, RZ ;  /* 0x0000000c342c7c10 */ /* 0x000fe2000ff1e0ff */
[----:B----4-:R-:W-:-:S03]  /*0bd0*/  FADD.FTZ R6, R45, R6 ;  /* 0x000000062d067221 */ /* 0x010fc60000010000 */
[----:B------:R-:W-:Y:S01]  /*0be0*/  IADD3.X R45, R8, UR13, RZ, P0, !PT ;  /* 0x0000000d082d7c10 */ /* 0x000fe200087fe4ff */
[----:B---3--:R-:W-:-:S04]  /*0bf0*/  FADD.FTZ R5, R58, R5 ;  /* 0x000000053a057221 */ /* 0x008fc80000010000 */
[----:B------:R2:W3:Y:S04]  /*0c00*/  LDG.E R58, [R44.64] ;  /* 0x000000162c3a7981 */ /* 0x0004e8000c1e1900 */
[----:B0-----:R2:W4:Y:S01]  /*0c10*/  LDG.E R38, [R44.64+0x80] ;  /* 0x000080162c267981 */ /* 0x001522000c1e1900 */
[----:B-----5:R-:W-:Y:S01]  /*0c20*/  FADD.FTZ R3, R36, R3 ;  /* 0x0000000324037221 */ /* 0x020fe20000010000 */
[----:B------:R-:W-:Y:S01]  /*0c30*/  IADD3 R36, P0, R32, UR12, RZ ;  /* 0x0000000c20247c10 */ /* 0x000fe2000ff1e0ff */
[----:B------:R-:W-:Y:S01]  /*0c40*/  FADD.FTZ R4, R19, R4 ;  /* 0x0000000413047221 */ /* 0x000fe20000010000 */
[----:B--2---:R0:W2:Y:S02]  /*0c50*/  LDG.E R44, [R44.64+0x100] ;  /* 0x000100162c2c7981 */ /* 0x0040a4000c1e1900 */
[----:B------:R-:W-:-:S05]  /*0c60*/  IADD3.X R37, R33, UR13, RZ, P0, !PT ;  /* 0x0000000d21257c10 */ /* 0x000fca00087fe4ff */
[----:B------:R5:W2:Y:S04]  /*0c70*/  LDG.E R19, [R36.64] ;  /* 0x0000001624137981 */ /* 0x000aa8000c1e1900 */
[----:B-----5:R5:W2:Y:S01]  /*0c80*/  LDG.E R37, [R36.64+0x80] ;  /* 0x0000801624257981 */ /* 0x020aa2000c1e1900 */
[----:B-1----:R-:W-:Y:S01]  /*0c90*/  IADD3 R42, P0, R30, UR12, RZ ;  /* 0x0000000c1e2a7c10 */ /* 0x002fe2000ff1e0ff */
[----:B------:R-:W-:-:S03]  /*0ca0*/  FADD.FTZ R55, R60, R55 ;  /* 0x000000373c377221 */ /* 0x000fc60000010000 */
[----:B------:R-:W-:Y:S02]  /*0cb0*/  IADD3.X R43, R31, UR13, RZ, P0, !PT ;  /* 0x0000000d1f2b7c10 */ /* 0x000fe400087fe4ff */
[----:B------:R-:W-:Y:S01]  /*0cc0*/  IADD3 R60, P0, R28, UR12, RZ ;  /* 0x0000000c1c3c7c10 */ /* 0x000fe2000ff1e0ff */
[----:B------:R-:W-:Y:S02]  /*0cd0*/  FADD.FTZ R20, R61, R20 ;  /* 0x000000143d147221 */ /* 0x000fe40000010000 */
[----:B------:R-:W-:Y:S01]  /*0ce0*/  FADD.FTZ R2, R39, R2 ;  /* 0x0000000227027221 */ /* 0x000fe20000010000 */
[----:B------:R-:W-:Y:S01]  /*0cf0*/  IADD3.X R61, R29, UR13, RZ, P0, !PT ;  /* 0x0000000d1d3d7c10 */ /* 0x000fe200087fe4ff */
[----:B------:R-:W-:Y:S01]  /*0d00*/  FADD.FTZ R0, R59, R0 ;  /* 0x000000003b007221 */ /* 0x000fe20000010000 */
[----:B------:R1:W2:Y:S04]  /*0d10*/  LDG.E R39, [R42.64] ;  /* 0x000000162a277981 */ /* 0x0002a8000c1e1900 */
[----:B0-----:R1:W2:Y:S04]  /*0d20*/  LDG.E R45, [R42.64+0x80] ;  /* 0x000080162a2d7981 */ /* 0x0012a8000c1e1900 */
[----:B-----5:R0:W5:Y:S04]  /*0d30*/  LDG.E R36, [R60.64] ;  /* 0x000000163c247981 */ /* 0x020168000c1e1900 */
[----:B0-----:R0:W5:Y:S01]  /*0d40*/  LDG.E R61, [R60.64+0x80] ;  /* 0x000080163c3d7981 */ /* 0x001162000c1e1900 */
[----:B---3--:R-:W-:Y:S01]  /*0d50*/  FADD.FTZ R21, R58, R21 ;  /* 0x000000153a157221 */ /* 0x008fe20000010000 */
[----:B------:R-:W-:-:S04]  /*0d60*/  IADD3 R58, P0, R26, UR12, RZ ;  /* 0x0000000c1a3a7c10 */ /* 0x000fc8000ff1e0ff */
[----:B------:R-:W-:Y:S02]  /*0d70*/  IADD3.X R59, R27, UR13, RZ, P0, !PT ;  /* 0x0000000d1b3b7c10 */ /* 0x000fe400087fe4ff */
[----:B-1----:R-:W-:Y:S01]  /*0d80*/  IADD3 R42, P0, R24, UR12, RZ ;  /* 0x0000000c182a7c10 */ /* 0x002fe2000ff1e0ff */
[----:B----4-:R-:W-:Y:S02]  /*0d90*/  FADD.FTZ R40, R38, R40 ;  /* 0x0000002826287221 */ /* 0x010fe40000010000 */
[----:B------:R1:W3:Y:S01]  /*0da0*/  LDG.E R38, [R58.64] ;  /* 0x000000163a267981 */ /* 0x0002e2000c1e1900 */
[----:B------:R-:W-:-:S03]  /*0db0*/  IADD3.X R43, R25, UR13, RZ, P0, !PT ;  /* 0x0000000d192b7c10 */ /* 0x000fc600087fe4ff */
[----:B0-----:R1:W4:Y:S01]  /*0dc0*/  LDG.E R60, [R58.64+0x80] ;  /* 0x000080163a3c7981 */ /* 0x001322000c1e1900 */
[----:B--2---:R-:W-:Y:S01]  /*0dd0*/  FADD.FTZ R57, R44, R57 ;  /* 0x000000392c397221 */ /* 0x004fe20000010000 */
[----:B-1----:R-:W-:Y:S01]  /*0de0*/  IADD3 R58, P0, R22, UR12, RZ ;  /* 0x0000000c163a7c10 */ /* 0x002fe2000ff1e0ff */
[----:B------:R-:W-:Y:S02]  /*0df0*/  FADD.FTZ R14, R19, R14 ;  /* 0x0000000e130e7221 */ /* 0x000fe40000010000 */
[----:B------:R0:W2:Y:S01]  /*0e00*/  LDG.E R19, [R42.64] ;  /* 0x000000162a137981 */ /* 0x0000a2000c1e1900 */
[----:B------:R-:W-:Y:S01]  /*0e10*/  IADD3.X R59, R23, UR13, RZ, P0, !PT ;  /* 0x0000000d173b7c10 */ /* 0x000fe200087fe4ff */
[----:B------:R-:W-:-:S04]  /*0e20*/  FADD.FTZ R56, R37, R56 ;  /* 0x0000003825387221 */ /* 0x000fc80000010000 */
[----:B------:R-:W2:Y:S04]  /*0e30*/  LDG.E R44, [R58.64] ;  /* 0x000000163a2c7981 */ /* 0x000ea8000c1e1900 */
[----:B0-----:R-:W2:Y:S04]  /*0e40*/  LDG.E R43, [R42.64+0x80] ;  /* 0x000080162a2b7981 */ /* 0x001ea8000c1e1900 */
[----:B------:R-:W2:Y:S01]  /*0e50*/  LDG.E R37, [R58.64+0x80] ;  /* 0x000080163a257981 */ /* 0x000ea2000c1e1900 */
[----:B------:R-:W-:Y:S02]  /*0e60*/  UIADD3 UR4, UR4, 0x1, URZ ;  /* 0x0000000104047890 */ /* 0x000fe4000fffe03f */
[----:B------:R-:W-:-:S02]  /*0e70*/  ULDC UR9, c[0x0][0x3e0] ;  /* 0x0000f80000097ab9 */ /* 0x000fc40000000800 */
[----:B------:R-:W-:-:S06]  /*0e80*/  UISETP.GE.AND UP0, UPT, UR4, UR9, UPT ;  /* 0x000000090400728c */ /* 0x000fcc000bf06270 */
[----:B------:R-:W-:Y:S01]  /*0e90*/  PLOP3.LUT P0, PT, PT, PT, UP0, 0x80, 0x0 ;  /* 0x000000000000781c */ /* 0x000fe20003f0f008 */
[----:B------:R-:W-:Y:S01]  /*0ea0*/  ULEA UR12, UP1, UR16, UR12, 0x2 ;  /* 0x0000000c100c7291 */ /* 0x000fe2000f82103f */
[----:B------:R-:W-:-:S03]  /*0eb0*/  FADD.FTZ R13, R39, R13 ;  /* 0x0000000d270d7221 */ /* 0x000fc60000010000 */
[----:B------:R-:W-:Y:S01]  /*0ec0*/  UIADD3.X UR13, UR13, UR8, URZ, UP1, !UPT ;  /* 0x000000080d0d7290 */ /* 0x000fe20008ffe43f */
[----:B------:R-:W-:Y:S02]  /*0ed0*/  FADD.FTZ R54, R45, R54 ;  /* 0x000000362d367221 */ /* 0x000fe40000010000 */
[----:B-----5:R-:W-:Y:S02]  /*0ee0*/  FADD.FTZ R12, R36, R12 ;  /* 0x0000000c240c7221 */ /* 0x020fe40000010000 */
[----:B------:R-:W-:Y:S02]  /*0ef0*/  FADD.FTZ R18, R61, R18 ;  /* 0x000000123d127221 */ /* 0x000fe40000010000 */
[----:B---3--:R-:W-:Y:S02]  /*0f00*/  FADD.FTZ R11, R38, R11 ;  /* 0x0000000b260b7221 */ /* 0x008fe40000010000 */
[----:B----4-:R-:W-:Y:S02]  /*0f10*/  FADD.FTZ R17, R60, R17 ;  /* 0x000000113c117221 */ /* 0x010fe40000010000 */
[----:B--2---:R-:W-:-:S02]  /*0f20*/  FADD.FTZ R10, R19, R10 ;  /* 0x0000000a130a7221 */ /* 0x004fc40000010000 */
[----:B------:R-:W-:Y:S02]  /*0f30*/  FADD.FTZ R9, R44, R9 ;  /* 0x000000092c097221 */ /* 0x000fe40000010000 */
[----:B------:R-:W-:Y:S02]  /*0f40*/  FADD.FTZ R16, R43, R16 ;  /* 0x000000102b107221 */ /* 0x000fe40000010000 */
[----:B------:R-:W-:Y:S01]  /*0f50*/  FADD.FTZ R15, R37, R15 ;  /* 0x0000000f250f7221 */ /* 0x000fe20000010000 */
[----:B------:R-:W-:Y:S05]  /*0f60*/  @!P0 BRA `(.L_x_249) ;  /* 0xfffffad000008947 */ /* 0x000fea000383ffff */
.L_x_248:
[----:B-1----:R-:W-:Y:S01]  /*0f70*/  SHF.R.S32.HI R19, RZ, 0x1f, R48 ;  /* 0x0000001fff137819 */ /* 0x002fe20000011430 */
[----:B------:R-:W-:Y:S01]  /*0f80*/  FMUL.FTZ R6, R6, c[0x0][0x2e0] ;  /* 0x0000b80006067a20 */ /* 0x000fe20000410000 */
[----:B------:R-:W-:Y:S01]  /*0f90*/  LEA.HI R8, R41, R50, RZ, 0x1 ;  /* 0x0000003229087211 */ /* 0x000fe200078f08ff */
[----:B------:R-:W-:Y:S01]  /*0fa0*/  FMUL.FTZ R5, R5, c[0x0][0x2e0] ;  /* 0x0000b80005057a20 */ /* 0x000fe20000410000 */
[----:B------:R-:W-:Y:S01]  /*0fb0*/  SHF.R.S32.HI R46, RZ, 0x3, R46 ;  /* 0x00000003ff2e7819 */ /* 0x000fe2000001142e */
[----:B------:R-:W-:Y:S01]  /*0fc0*/  FMUL.FTZ R4, R4, c[0x0][0x2e0] ;  /* 0x0000b80004047a20 */ /* 0x000fe20000410000 */
[----:B------:R-:W-:Y:S01]  /*0fd0*/  SHF.R.S32.HI R41, RZ, 0x1f, R41 ;  /* 0x0000001fff297819 */ /* 0x000fe20000011429 */
[----:B------:R-:W-:Y:S01]  /*0fe0*/  FMUL.FTZ R0, R0, c[0x0][0x2e0] ;  /* 0x0000b80000007a20 */ /* 0x000fe20000410000 */
[----:B------:R-:W-:Y:S01]  /*0ff0*/  LEA.HI R19, R19, R48, RZ, 0x2 ;  /* 0x0000003013137211 */ /* 0x000fe200078f10ff */
[----:B------:R-:W-:Y:S01]  /*1000*/  FMUL.FTZ R21, R21, c[0x0][0x2e0] ;  /* 0x0000b80015157a20 */ /* 0x000fe20000410000 */
[----:B------:R-:W-:Y:S01]  /*1010*/  SHF.L.U32 R46, R46, 0x6, RZ ;  /* 0x000000062e2e7819 */ /* 0x000fe200000006ff */
[----:B------:R-:W-:Y:S01]  /*1020*/  FMUL.FTZ R3, R3, c[0x0][0x2e0] ;  /* 0x0000b80003037a20 */ /* 0x000fe20000410000 */
[----:B------:R-:W-:Y:S01]  /*1030*/  LEA.HI R41, R41, R50, RZ, 0x3 ;  /* 0x0000003229297211 */ /* 0x000fe200078f18ff */
[----:B------:R-:W-:Y:S01]  /*1040*/  FMUL.FTZ R55, R55, c[0x0][0x2e0] ;  /* 0x0000b80037377a20 */ /* 0x000fe20000410000 */
[----:B------:R-:W-:Y:S01]  /*1050*/  LOP3.LUT R25, R8, 0x7fffffe, RZ, 0xc0, !PT ;  /* 0x07fffffe08197812 */ /* 0x000fe200078ec0ff */
[----:B------:R-:W-:Y:S01]  /*1060*/  IMAD.SHL.U32 R8, R49, 0x8, RZ ;  /* 0x0000000831087824 */ /* 0x000fe200078e00ff */
[----:B------:R-:W-:Y:S01]  /*1070*/  LOP3.LUT R23, R19, 0x7ffffc, RZ, 0xc0, !PT ;  /* 0x007ffffc13177812 */ /* 0x000fe200078ec0ff */
[----:B------:R-:W-:Y:S01]  /*1080*/  FMUL.FTZ R40, R40, c[0x0][0x2e0] ;  /* 0x0000b80028287a20 */ /* 0x000fe20000410000 */
[----:B------:R-:W-:Y:S01]  /*1090*/  LOP3.LUT R19, R46, 0xc0, RZ, 0xc0, !PT ;  /* 0x000000c02e137812 */ /* 0x000fe200078ec0ff */
[----:B------:R-:W-:Y:S01]  /*10a0*/  FMUL.FTZ R14, R14, c[0x0][0x2e0] ;  /* 0x0000b8000e0e7a20 */ /* 0x000fe20000410000 */
[----:B------:R-:W-:Y:S01]  /*10b0*/  LOP3.LUT R41, R41, 0xfffffff8, RZ, 0xc0, !PT ;  /* 0xfffffff829297812 */ /* 0x000fe200078ec0ff */
[----:B------:R-:W-:Y:S01]  /*10c0*/  FMUL.FTZ R13, R13, c[0x0][0x2e0] ;  /* 0x0000b8000d0d7a20 */ /* 0x000fe20000410000 */
[----:B------:R-:W-:Y:S01]  /*10d0*/  IADD3 R22, R48, -R23, RZ ;  /* 0x8000001730167210 */ /* 0x000fe20007ffe0ff */
[----:B------:R-:W-:Y:S01]  /*10e0*/  FMUL.FTZ R12, R12, c[0x0][0x2e0] ;  /* 0x0000b8000c0c7a20 */ /* 0x000fe20000410000 */
[----:B------:R-:W-:Y:S01]  /*10f0*/  SHF.R.U32.HI R23, RZ, 0x3, R19 ;  /* 0x00000003ff177819 */ /* 0x000fe20000011613 */
[----:B------:R-:W-:Y:S01]  /*1100*/  IMAD.IADD R41, R50, 0x1, -R41 ;  /* 0x0000000132297824 */ /* 0x000fe200078e0a29 */
[----:B------:R-:W-:Y:S01]  /*1110*/  LOP3.LUT R24, R19, 0x18, R8, 0xf8, !PT ;  /* 0x0000001813187812 */ /* 0x000fe200078ef808 */
[----:B------:R-:W-:Y:S01]  /*1120*/  FMUL.FTZ R19, R7, c[0x0][0x2e0] ;  /* 0x0000b80007137a20 */ /* 0x000fe20000410000 */
[----:B------:R-:W-:Y:S01]  /*1130*/  SHF.R.U32.HI R47, RZ, 0x4, R47 ;  /* 0x00000004ff2f7819 */ /* 0x000fe2000001162f */
[----:B------:R-:W-:Y:S01]  /*1140*/  FMUL.FTZ R11, R11, c[0x0][0x2e0] ;  /* 0x0000b8000b0b7a20 */ /* 0x000fe20000410000 */
[----:B------:R-:W-:Y:S01]  /*1150*/  LOP3.LUT R7, R24, R23, RZ, 0x3c, !PT ;  /* 0x0000001718077212 */ /* 0x000fe200078e3cff */
[----:B------:R-:W-:Y:S01]  /*1160*/  FMUL.FTZ R10, R10, c[0x0][0x2e0] ;  /* 0x0000b8000a0a7a20 */ /* 0x000fe20000410000 */
[----:B------:R-:W-:Y:S01]  /*1170*/  F2FP.BF16.PACK_AB R6, R6, R19 ;  /* 0x000000130606723e */ /* 0x000fe200000010ff */
[----:B------:R-:W-:Y:S01]  /*1180*/  FMUL.FTZ R9, R9, c[0x0][0x2e0] ;  /* 0x0000b80009097a20 */ /* 0x000fe20000410000 */
[----:B------:R-:W-:Y:S01]  /*1190*/  LEA.HI R19, R41, R41, RZ, 0x1 ;  /* 0x0000002929137211 */ /* 0x000fe200078f08ff */
[----:B------:R-:W-:Y:S01]  /*11a0*/  FMUL.FTZ R20, R20, c[0x0][0x2e0] ;  /* 0x0000b80014147a20 */ /* 0x000fe20000410000 */
[----:B------:R-:W-:Y:S01]  /*11b0*/  LEA R24, R22, R49, 0x8 ;  /* 0x0000003116187211 */ /* 0x000fe200078e40ff */
[----:B------:R-:W-:Y:S01]  /*11c0*/  FMUL.FTZ R22, R2, c[0x0][0x2e0] ;  /* 0x0000b80002167a20 */ /* 0x000fe20000410000 */
[----:B------:R-:W-:Y:S01]  /*11d0*/  F2FP.BF16.PACK_AB R2, R4, R5 ;  /* 0x000000050402723e */ /* 0x000fe200000010ff */
[----:B------:R-:W-:Y:S01]  /*11e0*/  FMUL.FTZ R57, R57, c[0x0][0x2e0] ;  /* 0x0000b80039397a20 */ /* 0x000fe20000410000 */
[----:B------:R-:W-:Y:S01]  /*11f0*/  LOP3.LUT R4, R19, 0x3fffffe, RZ, 0xc0, !PT ;  /* 0x03fffffe13047812 */ /* 0x000fe200078ec0ff */
[----:B------:R-:W-:Y:S01]  /*1200*/  FMUL.FTZ R56, R56, c[0x0][0x2e0] ;  /* 0x0000b80038387a20 */ /* 0x000fe20000410000 */
[----:B------:R-:W-:Y:S01]  /*1210*/  SHF.R.S32.HI R19, RZ, 0x1, R19 ;  /* 0x00000001ff137819 */ /* 0x000fe20000011413 */
[----:B------:R-:W-:Y:S01]  /*1220*/  FMUL.FTZ R5, R54, c[0x0][0x2e0] ;  /* 0x0000b80036057a20 */ /* 0x000fe20000410000 */
[----:B------:R-:W-:Y:S01]  /*1230*/  F2FP.BF16.PACK_AB R0, R21, R0 ;  /* 0x000000001500723e */ /* 0x000fe200000010ff */
[----:B------:R-:W-:Y:S01]  /*1240*/  IMAD.IADD R41, R41, 0x1, -R4 ;  /* 0x0000000129297824 */ /* 0x000fe200078e0a04 */
[C---:B------:R-:W-:Y:S01]  /*1250*/  LOP3.LUT P0, RZ, R19.reuse, 0x2, RZ, 0xc0, !PT ;  /* 0x0000000213ff7812 */ /* 0x040fe2000780c0ff */
[----:B------:R-:W-:Y:S01]  /*1260*/  IMAD.SHL.U32 R4, R19, 0x40, RZ ;  /* 0x0000004013047824 */ /* 0x000fe200078e00ff */
[----:B------:R-:W-:Y:S01]  /*1270*/  F2FP.BF16.PACK_AB R3, R22, R3 ;  /* 0x000000031603723e */ /* 0x000fe200000010ff */
[----:B------:R-:W-:Y:S01]  /*1280*/  FMUL.FTZ R18, R18, c[0x0][0x2e0] ;  /* 0x0000b80012127a20 */ /* 0x000fe20000410000 */
[----:B------:R-:W-:Y:S01]  /*1290*/  LEA R41, R41, R24, 0x4 ;  /* 0x0000001829297211 */ /* 0x000fe200078e20ff */
[----:B------:R-:W-:Y:S01]  /*12a0*/  FMUL.FTZ R17, R17, c[0x0][0x2e0] ;  /* 0x0000b80011117a20 */ /* 0x000fe20000410000 */
[----:B------:R-:W-:Y:S01]  /*12b0*/  LOP3.LUT R4, R4, 0xc0, RZ, 0xc0, !PT ;  /* 0x000000c004047812 */ /* 0x000fe200078ec0ff */
[----:B------:R-:W-:Y:S01]  /*12c0*/  FMUL.FTZ R16, R16, c[0x0][0x2e0] ;  /* 0x0000b80010107a20 */ /* 0x000fe20000410000 */
[----:B------:R-:W-:Y:S01]  /*12d0*/  F2FP.BF16.PACK_AB R40, R40, R55 ;  /* 0x000000372828723e */ /* 0x000fe200000010ff */
[----:B------:R-:W-:Y:S01]  /*12e0*/  FMUL.FTZ R15, R15, c[0x0][0x2e0] ;  /* 0x0000b8000f0f7a20 */ /* 0x000fe20000410000 */
[----:B------:R-:W-:Y:S01]  /*12f0*/  LOP3.LUT R47, R4, 0x8, R47, 0xf8, !PT ;  /* 0x00000008042f7812 */ /* 0x000fe200078ef82f */
[----:B------:R-:W-:Y:S01]  /*1300*/  UIADD3 UR7, -UR6, UR7, URZ ;  /* 0x0000000706077290 */ /* 0x000fe2000fffe13f */
[----:B------:R-:W-:Y:S01]  /*1310*/  SHF.R.U32.HI R4, RZ, 0x3, R4 ;  /* 0x00000003ff047819 */ /* 0x000fe20000011604 */
[----:B------:R-:W-:Y:S01]  /*1320*/  IMAD.IADD R25, R50, 0x1, -R25 ;  /* 0x0000000132197824 */ /* 0x000fe200078e0a19 */
[----:B------:R-:W-:-:S02]  /*1330*/  F2FP.BF16.PACK_AB R13, R13, R14 ;  /* 0x0000000e0d0d723e */ /* 0x000fc400000010ff */
[----:B------:R-:W-:Y:S01]  /*1340*/  LOP3.LUT R4, R47, R4, RZ, 0x3c, !PT ;  /* 0x000000042f047212 */ /* 0x000fe200078e3cff */
[----:B------:R-:W-:Y:S01]  /*1350*/  IMAD R48, R48, 0x8, R25 ;  /* 0x0000000830307824 */ /* 0x000fe200078e0219 */
[----:B------:R-:W-:Y:S02]  /*1360*/  F2FP.BF16.PACK_AB R11, R11, R12 ;  /* 0x0000000c0b0b723e */ /* 0x000fe400000010ff */
[----:B------:R-:W-:Y:S01]  /*1370*/  F2FP.BF16.PACK_AB R10, R9, R10 ;  /* 0x0000000a090a723e */ /* 0x000fe200000010ff */
[----:B------:R-:W-:Y:S01]  /*1380*/  IMAD.U32 R4, R41, 0x2, R4 ;  /* 0x0000000229047824 */ /* 0x000fe200078e0004 */
[----:B------:R-:W-:Y:S02]  /*1390*/  F2FP.BF16.PACK_AB R20, R57, R20 ;  /* 0x000000143914723e */ /* 0x000fe400000010ff */
[----:B------:R-:W-:Y:S01]  /*13a0*/  F2FP.BF16.PACK_AB R5, R5, R56 ;  /* 0x000000380505723e */ /* 0x000fe200000010ff */
[----:B------:R-:W-:Y:S01]  /*13b0*/  IMAD.SHL.U32 R19, R4, 0x2, RZ ;  /* 0x0000000204137824 */ /* 0x000fe200078e00ff */
[----:B------:R-:W-:-:S02]  /*13c0*/  F2FP.BF16.PACK_AB R17, R17, R18 ;  /* 0x000000121111723e */ /* 0x000fc400000010ff */
[----:B------:R-:W-:Y:S02]  /*13d0*/  F2FP.BF16.PACK_AB R15, R15, R16 ;  /* 0x000000100f0f723e */ /* 0x000fe400000010ff */
[C---:B------:R-:W-:Y:S01]  /*13e0*/  IADD3 R4, R19.reuse, 0x20, RZ ;  /* 0x0000002013047810 */ /* 0x040fe20007ffe0ff */
[----:B------:R0:W-:Y:S01]  /*13f0*/  STS [R19], R0 ;  /* 0x0000000013007388 */ /* 0x0001e20000000800 */
[----:B------:R-:W-:Y:S02]  /*1400*/  @P0 IADD3 R4, R19, -0x20, RZ ;  /* 0xffffffe013040810 */ /* 0x000fe40007ffe0ff */
[----:B------:R-:W-:Y:S01]  /*1410*/  ISETP.GE.AND P0, PT, R50, UR7, PT ;  /* 0x0000000732007c0c */ /* 0x000fe2000bf06270 */
[----:B------:R0:W-:Y:S01]  /*1420*/  STS [R19+0x200], R6 ;  /* 0x0002000613007388 */ /* 0x0001e20000000800 */
[----:B------:R-:W-:-:S03]  /*1430*/  SHF.R.S32.HI R9, RZ, 0x1f, R8 ;  /* 0x0000001fff097819 */ /* 0x000fc60000011408 */
[----:B------:R0:W-:Y:S04]  /*1440*/  STS [R4], R2 ;  /* 0x0000000204007388 */ /* 0x0001e80000000800 */
        /* <DEDUP_REMOVED lines=9> */
[----:B------:R-:W-:Y:S06]  /*14e0*/  BAR.SYNC.DEFER_BLOCKING 0x0 ;  /* 0x0000000000007b1d */ /* 0x000fec0000010000 */
[----:B------:R-:W-:Y:S05]  /*14f0*/  @P0 EXIT ;  /* 0x000000000000094d */ /* 0x000fea0003800000 */
[----:B0-----:R-:W-:Y:S01]  /*1500*/  ULDC.64 UR8, c[0x0][0x398] ;  /* 0x0000e60000087ab9 */ /* 0x001fe20000000a00 */
[----:B------:R-:W-:Y:S01]  /*1510*/  MOV R3, UR6 ;  /* 0x0000000600037c02 */ /* 0x000fe20008000f00 */
[----:B------:R-:W-:Y:S01]  /*1520*/  UIMAD UR4, UR27, UR8, URZ ;  /* 0x000000081b0472a4 */ /* 0x000fe2000f8e023f */
[----:B------:R-:W-:Y:S01]  /*1530*/  ISETP.GE.AND P0, PT, R8, c[0x0][0x220], PT ;  /* 0x0000880008007a0c */ /* 0x000fe20003f06270 */
[----:B------:R-:W-:-:S02]  /*1540*/  IMAD.U32 R7, R48, 0x20, R7 ;  /* 0x0000002030077824 */ /* 0x000fc400078e0007 */
[----:B------:R-:W-:Y:S01]  /*1550*/  UIMAD UR7, UR6, UR9, UR4 ;  /* 0x00000009060772a4 */ /* 0x000fe2000f8e0204 */
[----:B------:R-:W-:Y:S01]  /*1560*/  IMAD.WIDE.U32 R2, R3, c[0x0][0x398], R8 ;  /* 0x0000e60003027a25 */ /* 0x000fe200078e0008 */
[----:B------:R-:W-:Y:S02]  /*1570*/  USHF.R.S32.HI UR4, URZ, 0x1f, UR26 ;  /* 0x0000001f3f047899 */ /* 0x000fe4000801141a */
[----:B------:R-:W-:Y:S01]  /*1580*/  ULDC.64 UR8, c[0x0][0x3b0] ;  /* 0x0000ec0000087ab9 */ /* 0x000fe20000000a00 */
[----:B------:R-:W-:Y:S01]  /*1590*/  IMAD.SHL.U32 R0, R7, 0x2, RZ ;  /* 0x0000000207007824 */ /* 0x000fe200078e00ff */
[----:B------:R-:W-:Y:S01]  /*15a0*/  IADD3 R2, P1, R2, UR10, RZ ;  /* 0x0000000a02027c10 */ /* 0x000fe2000ff3e0ff */
[----:B------:R-:W-:Y:S01]  /*15b0*/  UIMAD UR4, UR4, UR8, URZ ;  /* 0x00000008040472a4 */ /* 0x000fe2000f8e023f */
[----:B------:R-:W-:Y:S02]  /*15c0*/  MOV R9, UR7 ;  /* 0x0000000700097c02 */ /* 0x000fe40008000f00 */
[----:B------:R-:W0:Y:S01]  /*15d0*/  LDS.128 R12, [R0+0x1000] ;  /* 0x00100000000c7984 */ /* 0x000e220000000c00 */
[----:B------:R-:W-:Y:S01]  /*15e0*/  UIMAD UR4, UR26, UR9, UR4 ;  /* 0x000000091a0472a4 */ /* 0x000fe2000f8e0204 */
[----:B------:R-:W-:Y:S01]  /*15f0*/  IADD3.X R3, R3, UR5, R9, P1, !PT ;  /* 0x0000000503037c10 */ /* 0x000fe20008ffe409 */
[----:B------:R-:W-:Y:S01]  /*1600*/  IMAD.U32 R9, RZ, RZ, UR26 ;  /* 0x0000001aff097e24 */ /* 0x000fe2000f8e00ff */
[----:B------:R-:W1:Y:S03]  /*1610*/  @!P0 LDS.128 R4, [R0] ;  /* 0x0000000000048984 */ /* 0x000e660000000c00 */
[----:B------:R-:W-:Y:S01]  /*1620*/  IMAD.WIDE.U32 R2, R9, c[0x0][0x3b0], R2 ;  /* 0x0000ec0009027a25 */ /* 0x000fe200078e0002 */
[----:B------:R-:W-:-:S04]  /*1630*/  SHF.R.S32.HI R9, RZ, 0x1f, R50 ;  /* 0x0000001fff097819 */ /* 0x000fc80000011432 */
[----:B------:R-:W-:Y:S01]  /*1640*/  IADD3 R3, R3, UR4, RZ ;  /* 0x0000000403037c10 */ /* 0x000fe2000fffe0ff */
[----:B------:R-:W-:-:S04]  /*1650*/  IMAD R9, R9, c[0x0][0x398], RZ ;  /* 0x0000e60009097a24 */ /* 0x000fc800078e02ff */
[C---:B------:R-:W-:Y:S02]  /*1660*/  IMAD R9, R50.reuse, c[0x0][0x39c], R9 ;  /* 0x0000e70032097a24 */ /* 0x040fe400078e0209 */
[----:B------:R-:W-:Y:S01]  /*1670*/  IMAD.WIDE.U32 R50, R50, c[0x0][0x398], R2 ;  /* 0x0000e60032327a25 */ /* 0x000fe200078e0002 */
[C---:B------:R-:W-:Y:S02]  /*1680*/  IADD3 R2, R8.reuse, 0x20, RZ ;  /* 0x0000002008027810 */ /* 0x040fe40007ffe0ff */
[----:B------:R-:W-:Y:S02]  /*1690*/  IADD3 R8, R8, 0x40, RZ ;  /* 0x0000004008087810 */ /* 0x000fe40007ffe0ff */
[----:B------:R-:W-:Y:S02]  /*16a0*/  ISETP.GE.AND P1, PT, R2, c[0x0][0x220], PT ;  /* 0x0000880002007a0c */ /* 0x000fe40003f26270 */
[----:B------:R-:W-:Y:S02]  /*16b0*/  IADD3 R3, R51, R9, RZ ;  /* 0x0000000933037210 */ /* 0x000fe40007ffe0ff */
[----:B------:R-:W-:-:S04]  /*16c0*/  LEA R2, P2, R50, c[0x0][0x338], 0x1 ;  /* 0x0000ce0032027a11 */ /* 0x000fc800078408ff */
[----:B------:R-:W-:Y:S02]  /*16d0*/  LEA.HI.X R3, R50, c[0x0][0x33c], R3, 0x1, P2 ;  /* 0x0000cf0032037a11 */ /* 0x000fe400010f0c03 */
[----:B------:R-:W-:-:S03]  /*16e0*/  ISETP.GE.AND P2, PT, R8, c[0x0][0x220], PT ;  /* 0x0000880008007a0c */ /* 0x000fc60003f46270 */
[----:B0-----:R0:W-:Y:S04]  /*16f0*/  @!P1 STG.E.128 [R2.64+0x40], R12 ;  /* 0x0000400c02009986 */ /* 0x0011e8000c101d16 */
[----:B-1----:R0:W-:Y:S06]  /*1700*/  @!P0 STG.E.128 [R2.64], R4 ;  /* 0x0000000402008986 */ /* 0x0021ec000c101d16 */
[----:B------:R-:W-:Y:S05]  /*1710*/  @P2 EXIT ;  /* 0x000000000000294d */ /* 0x000fea0003800000 */
[----:B0-----:R-:W0:Y:S04]  /*1720*/  LDS.128 R4, [R0+0x2000] ;  /* 0x0020000000047984 */ /* 0x001e280000000c00 */
[----:B0-----:R-:W-:Y:S01]  /*1730*/  STG.E.128 [R2.64+0x80], R4 ;  /* 0x0000800402007986 */ /* 0x001fe2000c101d16 */
[----:B------:R-:W-:Y:S05]  /*1740*/  EXIT ;  /* 0x000000000000794d */ /* 0x000fea0003800000 */
.L_x_250:
        /* <DEDUP_REMOVED lines=11> */
.L_x_1281:


//--------------------- .text._ZN5flash44flash_bwd_dq_dk_dv_loop_seqk_parallel_kernelI23Flash_bwd_kernel_traitsILi96ELi64ELi128ELi8ELi2ELi4ELi4ELb1ELb0EN7cutlass10bfloat16_tE19Flash_kernel_traitsILi96ELi64ELi128ELi8ES3_EELb1ELb0ELb0ELb0ELb0ELb1ELb0EEEvNS_16Flash_bwd_paramsE --------------------------
	.section	.text._ZN5flash44flash_bwd_dq_dk_dv_loop_seqk_parallel_kernelI23Flash_bwd_kernel_traitsILi96ELi64ELi128ELi8ELi2ELi4ELi4ELb1ELb0EN7cutlass10bfloat16_tE19Flash_kernel_traitsILi96ELi64ELi128ELi8ES3_EELb1ELb0ELb0ELb0ELb0ELb1ELb0EEEvNS_16Flash_bwd_paramsE,"ax",@progbits
	.sectioninfo	@"SHI_REGISTERS=255"
	.align	128
        .global         _ZN5flash44flash_bwd_dq_dk_dv_loop_seqk_parallel_kernelI23Flash_bwd_kernel_traitsILi96ELi64ELi128ELi8ELi2ELi4ELi4ELb1ELb0EN7cutlass10bfloat16_tE19Flash_kernel_traitsILi96ELi64ELi128ELi8ES3_EELb1ELb0ELb0ELb0ELb0ELb1ELb0EEEvNS_16Flash_bwd_paramsE
        .type           _ZN5flash44flash_bwd_dq_dk_dv_loop_seqk_parallel_kernelI23Flash_bwd_kernel_traitsILi96ELi64ELi128ELi8ELi2ELi4ELi4ELb1ELb0EN7cutlass10bfloat16_tE19Flash_kernel_traitsILi96ELi64ELi128ELi8ES3_EELb1ELb0ELb0ELb0ELb0ELb1ELb0EEEvNS_16Flash_bwd_paramsE,@function
        .size           _ZN5flash44flash_bwd_dq_dk_dv_loop_seqk_parallel_kernelI23Flash_bwd_kernel_traitsILi96ELi64ELi128ELi8ELi2ELi4ELi4ELb1ELb0EN7cutlass10bfloat16_tE19Flash_kernel_traitsILi96ELi64ELi128ELi8ES3_EELb1ELb0ELb0ELb0ELb0ELb1ELb0EEEvNS_16Flash_bwd_paramsE,(.L_x_1282 - _ZN5flash44flash_bwd_dq_dk_dv_loop_seqk_parallel_kernelI23Flash_bwd_kernel_traitsILi96ELi64ELi128ELi8ELi2ELi4ELi4ELb1ELb0EN7cutlass10bfloat16_tE19Flash_kernel_traitsILi96ELi64ELi128ELi8ES3_EELb1ELb0ELb0ELb0ELb0ELb1ELb0EEEvNS_16Flash_bwd_paramsE)
        .other          _ZN5flash44flash_bwd_dq_dk_dv_loop_seqk_parallel_kernelI23Flash_bwd_kernel_traitsILi96ELi64ELi128ELi8ELi2ELi4ELi4ELb1ELb0EN7cutlass10bfloat16_tE19Flash_kernel_traitsILi96ELi64ELi128ELi8ES3_EELb1ELb0ELb0ELb0ELb0ELb1ELb0EEEvNS_16Flash_bwd_paramsE,@"STO_CUDA_ENTRY STV_DEFAULT"
_ZN5flash44flash_bwd_dq_dk_dv_loop_seqk_parallel_kernelI23Flash_bwd_kernel_traitsILi96ELi64ELi128ELi8ELi2ELi4ELi4ELb1ELb0EN7cutlass10bfloat16_tE19Flash_kernel_traitsILi96ELi64ELi128ELi8ES3_EELb1ELb0ELb0ELb0ELb0ELb1ELb0EEEvNS_16Flash_bwd_paramsE:
.text._ZN5flash44flash_bwd_dq_dk_dv_loop_seqk_parallel_kernelI23Flash_bwd_kernel_traitsILi96ELi64ELi128ELi8ELi2ELi4ELi4ELb1ELb0EN7cutlass10bfloat16_tE19Flash_kernel_traitsILi96ELi64ELi128ELi8ES3_EELb1ELb0ELb0ELb0ELb0ELb1ELb0EEEvNS_16Flash_bwd_paramsE:
        /* <DEDUP_REMOVED lines=15> */
[----:B------:R-:W-:Y:S01]  /*00f0*/  ULDC.U8 UR7, c[0x0][0x328] ;  /* 0x0000ca0000077ab9 */ /* 0x000fe20000000000 */
[----:B------:R-:W-:Y:S01]  /*0100*/  IMAD.MOV.U32 R238, RZ, RZ, -0x10 ;  /* 0xfffffff0ffee7424 */ /* 0x000fe200078e00ff */
[----:B------:R-:W-:Y:S01]  /*0110*/  UISETP.NE.AND UP2, UPT, UR7, URZ, UPT ;  /* 0x0000003f0700728c */ /* 0x000fe2000bf45270 */
[----:B------:R-:W-:Y:S01]  /*0120*/  IMAD.MOV.U32 R227, RZ, RZ, 0x40 ;  /* 0x00000040ffe37424 */ /* 0x000fe200078e00ff */
[----:B------:R-:W-:Y:S01]  /*0130*/  ULDC UR46, c[0x0][0x22c] ;  /* 0x00008b00002e7ab9 */ /* 0x000fe20000000800 */
[----:B------:R-:W3:Y:S01]  /*0140*/  S2UR UR30, SR_CTAID.Y ;  /* 0x00000000001e79c3 */ /* 0x000ee20000002600 */
[----:B------:R-:W-:-:S02]  /*0150*/  ULDC UR34, c[0x0][0x1c0] ;  /* 0x0000700000227ab9 */ /* 0x000fc40000000800 */
[----:B------:R-:W-:Y:S02]  /*0160*/  UMOV UR5, 0x80 ;  /* 0x0000008000057882 */ /* 0x000fe40000000000 */
[----:B------:R-:W-:Y:S02]  /*0170*/  ULDC UR4, c[0x0][0x210] ;  /* 0x0000840000047ab9 */ /* 0x000fe40000000800 */
[----:B------:R-:W-:Y:S02]  /*0180*/  ULDC UR56, c[0x0][0x234] ;  /* 0x00008d0000387ab9 */ /* 0x000fe40000000800 */
[----:B------:R-:W-:Y:S02]  /*0190*/  ULDC UR10, c[0x0][0x1c0] ;  /* 0x00007000000a7ab9 */ /* 0x000fe40000000800 */
[----:B------:R-:W-:Y:S02]  /*01a0*/  ULDC UR11, c[0x0][0x1c0] ;  /* 0x00007000000b7ab9 */ /* 0x000fe40000000800 */
[----:B------:R-:W-:Y:S01]  /*01b0*/  UIMAD.WIDE UR34, UR46, UR34, URZ ;  /* 0x000000222e2272a5 */ /* 0x000fe2000f8e023f */
[----:B-1----:R-:W-:Y:S01]  /*01c0*/  SHF.R.S32.HI R0, RZ, 0x1f, R8 ;  /* 0x0000001fff007819 */ /* 0x002fe20000011408 */
[----:B--2---:R-:W-:-:S02]  /*01d0*/  USHF.R.S32.HI UR6, URZ, 0x1f, UR36 ;  /* 0x0000001f3f067899 */ /* 0x004fc40008011424 */
[----:B------:R-:W-:Y:S01]  /*01e0*/  UIMAD UR47, UR36, UR46, URZ ;  /* 0x0000002e242f72a4 */ /* 0x000fe2000f8e023f */
[CC--:B------:R-:W-:Y:S01]  /*01f0*/  LEA.HI R2, R0.reuse, R8.reuse, RZ, 0x5 ;  /* 0x0000000800027211 */ /* 0x0c0fe200078f28ff */
[----:B------:R-:W-:Y:S01]  /*0200*/  UIMAD UR56, UR5, UR4, UR56 ;  /* 0x00000004053872a4 */ /* 0x000fe2000f8e0238 */
[CC--:B------:R-:W-:Y:S01]  /*0210*/  LEA.HI R4, R0.reuse, R8.reuse, RZ, 0x4 ;  /* 0x0000000800047211 */ /* 0x0c0fe200078f20ff */
[----:B------:R-:W-:Y:S01]  /*0220*/  UIMAD UR46, UR46, UR10, URZ ;  /* 0x0000000a2e2e72a4 */ /* 0x000fe2000f8e023f */
[CC--:B------:R-:W-:Y:S01]  /*0230*/  LEA.HI R7, R0.reuse, R8.reuse, RZ, 0x2 ;  /* 0x0000000800077211 */ /* 0x0c0fe200078f10ff */
[----:B---3--:R-:W-:Y:S01]  /*0240*/  UIMAD.WIDE.U32 UR42, UR30, UR13, URZ ;  /* 0x0000000d1e2a72a5 */ /* 0x008fe2000f8e003f */
[CC--:B------:R-:W-:Y:S01]  /*0250*/  LEA.HI R12, R0.reuse, R8.reuse, RZ, 0x3 ;  /* 0x00000008000c7211 */ /* 0x0c0fe200078f18ff */
[----:B------:R-:W-:Y:S01]  /*0260*/  UIMAD UR4, UR30, UR11, UR36 ;  /* 0x0000000b1e0472a4 */ /* 0x000fe2000f8e0224 */
[CC--:B------:R-:W-:Y:S01]  /*0270*/  LEA.HI R14, R0.reuse, R8.reuse, RZ, 0x6 ;  /* 0x00000008000e7211 */ /* 0x0c0fe200078f30ff */
[----:B------:R-:W-:Y:S01]  /*0280*/  ULDC UR12, c[0x0][0x1c0] ;  /* 0x00007000000c7ab9 */ /* 0x000fe20000000800 */
[----:B------:R-:W-:Y:S01]  /*0290*/  LEA.HI R18, R0, R8, RZ, 0x7 ;  /* 0x0000000800127211 */ /* 0x000fe200078f38ff */
[----:B------:R-:W-:Y:S01]  /*02a0*/  ULDC UR9, c[0x0][0x1c0] ;  /* 0x0000700000097ab9 */ /* 0x000fe20000000800 */
[----:B------:R-:W-:Y:S01]  /*02b0*/  LOP3.LUT R0, R2, 0xffffffe0, RZ, 0xc0, !PT ;  /* 0xffffffe002007812 */ /* 0x000fe200078ec0ff */
[----:B------:R-:W-:Y:S01]  /*02c0*/  UIMAD UR5, UR30, UR9, UR36 ;  /* 0x000000091e0572a4 */ /* 0x000fe2000f8e0224 */
[----:B------:R-:W-:Y:S01]  /*02d0*/  SHF.R.S32.HI R3, RZ, 0x4, R4 ;  /* 0x00000004ff037819 */ /* 0x000fe20000011404 */
[----:B------:R-:W-:Y:S01]  /*02e0*/  USHF.L.U32 UR45, UR46, 0x6, URZ ;  /* 0x000000062e2d7899 */ /* 0x000fe2000800063f */
[----:B------:R-:W-:Y:S01]  /*02f0*/  LOP3.LUT R6, R12, 0xfffffff8, RZ, 0xc0, !PT ;  /* 0xfffffff80c067812 */ /* 0x000fe200078ec0ff */
[----:B------:R-:W-:Y:S01]  /*0300*/  IMAD.IADD R0, R8, 0x1, -R0 ;  /* 0x0000000108007824 */ /* 0x000fe200078e0a00 */
[C---:B------:R-:W-:Y:S01]  /*0310*/  LOP3.LUT R5, R4.reuse, 0xfffffff0, RZ, 0xc0, !PT ;  /* 0xfffffff004057812 */ /* 0x040fe200078ec0ff */
[----:B------:R-:W-:Y:S01]  /*0320*/  USHF.L.U32 UR44, UR4, 0x5, URZ ;  /* 0x00000005042c7899 */ /* 0x000fe2000800063f */
[----:B------:R-:W-:Y:S01]  /*0330*/  LEA.HI R4, R4, R3, RZ, 0x1 ;  /* 0x0000000304047211 */ /* 0x000fe200078f08ff */
[C---:B------:R-:W-:Y:S01]  /*0340*/  IMAD.IADD R10, R8.reuse, 0x1, -R6 ;  /* 0x00000001080a7824 */ /* 0x040fe200078e0a06 */
[----:B------:R-:W-:Y:S01]  /*0350*/  SHF.R.S32.HI R15, RZ, 0x2, R7 ;  /* 0x00000002ff0f7819 */ /* 0x000fe20000011407 */
[----:B------:R-:W-:Y:S01]  /*0360*/  IMAD.IADD R6, R8, 0x1, -R5 ;  /* 0x0000000108067824 */ /* 0x000fe200078e0a05 */
[----:B------:R-:W-:Y:S01]  /*0370*/  LOP3.LUT R4, R4, 0xfffffffe, RZ, 0xc0, !PT ;  /* 0xfffffffe04047812 */ /* 0x000fe200078ec0ff */
[----:B------:R-:W-:Y:S01]  /*0380*/  ULDC UR50, c[0x0][0x214] ;  /* 0x0000850000327ab9 */ /* 0x000fe20000000800 */
[----:B------:R-:W-:Y:S01]  /*0390*/  SHF.R.S32.HI R5, RZ, 0x1f, R0 ;  /* 0x0000001fff057819 */ /* 0x000fe20000011400 */
[----:B------:R-:W-:Y:S01]  /*03a0*/  ULDC UR57, c[0x0][0x1c8] ;  /* 0x0000720000397ab9 */ /* 0x000fe20000000800 */
[----:B------:R-:W-:Y:S01]  /*03b0*/  LOP3.LUT R9, R7, 0xfffffffc, RZ, 0xc0, !PT ;  /* 0xfffffffc07097812 */ /* 0x000fe200078ec0ff */
[----:B------:R-:W-:Y:S01]  /*03c0*/  IMAD.IADD R13, R3, 0x1, -R4 ;  /* 0x00000001030d7824 */ /* 0x000fe200078e0a04 */
[----:B------:R-:W-:Y:S01]  /*03d0*/  LEA.HI R19, R5, R0, RZ, 0x2 ;  /* 0x0000000005137211 */ /* 0x000fe200078f10ff */
[----:B------:R-:W-:Y:S01]  /*03e0*/  ULDC.U8 UR8, c[0x0][0x3d0] ;  /* 0x0000f40000087ab9 */ /* 0x000fe20000000000 */
[--C-:B------:R-:W-:Y:S01]  /*03f0*/  SHF.R.S32.HI R0, RZ, 0x5, R2.reuse ;  /* 0x00000005ff007819 */ /* 0x100fe20000011402 */
[----:B------:R-:W-:Y:S01]  /*0400*/  IMAD.IADD R16, R8, 0x1, -R9 ;  /* 0x0000000108107824 */ /* 0x000fe200078e0a09 */
[----:B------:R-:W-:Y:S01]  /*0410*/  SHF.R.S32.HI R3, RZ, 0x1f, R2 ;  /* 0x0000001fff037819 */ /* 0x000fe20000011402 */
[----:B------:R-:W-:Y:S01]  /*0420*/  ULDC UR51, c[0x0][0x224] ;  /* 0x0000890000337ab9 */ /* 0x000fe20000000800 */
[----:B------:R-:W-:Y:S01]  /*0430*/  LEA.HI R5, R7, R15, RZ, 0x1 ;  /* 0x0000000f07057211 */ /* 0x000fe200078f08ff */
[----:B------:R-:W-:Y:S01]  /*0440*/  IMAD.SHL.U32 R22, R16, 0x8, RZ ;  /* 0x0000000810167824 */ /* 0x000fe200078e00ff */
[-C--:B------:R-:W-:Y:S01]  /*0450*/  LEA.HI R4, R2, R0.reuse, RZ, 0x1 ;  /* 0x0000000002047211 */ /* 0x080fe200078f08ff */
[----:B------:R-:W-:Y:S01]  /*0460*/  @UP2 UIMAD UR55, UR30, UR50, URZ ;  /* 0x000000321e3722a4 */ /* 0x000fe2000f8e023f */
[----:B------:R-:W-:Y:S01]  /*0470*/  LEA.HI R2, R3, R0, RZ, 0x2 ;  /* 0x0000000003027211 */ /* 0x000fe200078f10ff */
[----:B------:R-:W-:Y:S01]  /*0480*/  ULDC.64 UR14, c[0x0][0x118] ;  /* 0x00004600000e7ab9 */ /* 0x000fe20000000a00 */
[----:B------:R-:W-:Y:S01]  /*0490*/  LOP3.LUT R3, R5, 0x7fffffe, RZ, 0xc0, !PT ;  /* 0x07fffffe05037812 */ /* 0x000fe200078ec0ff */
[----:B------:R-:W-:Y:S01]  /*04a0*/  ULOP3.LUT UR57, UR36, UR57, URZ, 0x3c, !UPT ;  /* 0x0000003924397292 */ /* 0x000fe2000f8e3c3f */
[----:B------:R-:W-:Y:S01]  /*04b0*/  LOP3.LUT R4, R4, 0xfffffffe, RZ, 0xc0, !PT ;  /* 0xfffffffe04047812 */ /* 0x000fe200078ec0ff */
[----:B------:R-:W-:Y:S01]  /*04c0*/  UISETP.NE.AND UP3, UPT, UR8, URZ, UPT ;  /* 0x0000003f0800728c */ /* 0x000fe2000bf65270 */
[----:B------:R-:W-:Y:S01]  /*04d0*/  LOP3.LUT R2, R2, 0xfffffffc, RZ, 0xc0, !PT ;  /* 0xfffffffc02027812 */ /* 0x000fe200078ec0ff */
[----:B------:R-:W-:Y:S01]  /*04e0*/  IMAD.IADD R3, R15, 0x1, -R3 ;  /* 0x000000010f037824 */ /* 0x000fe200078e0a03 */
[----:B------:R-:W-:Y:S01]  /*04f0*/  SHF.R.S32.HI R8, RZ, 0x3, R12 ;  /* 0x00000003ff087819 */ /* 0x000fe2000001140c */
[C---:B------:R-:W-:Y:S01]  /*0500*/  IMAD.IADD R20, R0.reuse, 0x1, -R4 ;  /* 0x0000000100147824 */ /* 0x040fe200078e0a04 */
[----:B------:R-:W-:Y:S01]  /*0510*/  SHF.R.S32.HI R21, RZ, 0x6, R14 ;  /* 0x00000006ff157819 */ /* 0x000fe2000001140e */
[C---:B------:R-:W-:Y:S01]  /*0520*/  IMAD.IADD R11, R0.reuse, 0x1, -R2 ;  /* 0x00000001000b7824 */ /* 0x040fe200078e0a02 */
[----:B------:R-:W-:Y:S01]  /*0530*/  USHF.R.S32.HI UR61, URZ, 0x1f, UR30 ;  /* 0x0000001f3f3d7899 */ /* 0x000fe2000801141e */
[----:B------:R-:W-:Y:S01]  /*0540*/  IMAD R5, R0, 0x8, R3 ;  /* 0x0000000800057824 */ /* 0x000fe200078e0203 */
[----:B------:R-:W-:Y:S01]  /*0550*/  STL [R1+0x30], R20 ;  /* 0x0000301401007387 */ /* 0x000fe20000100800 */
[----:B------:R-:W-:Y:S01]  /*0560*/  IMAD.SHL.U32 R0, R8, 0x40, RZ ;  /* 0x0000004008007824 */ /* 0x000fe200078e00ff */
[----:B------:R-:W-:Y:S01]  /*0570*/  LEA.HI R8, R10, R10, RZ, 0x1 ;  /* 0x0000000a0a087211 */ /* 0x000fe200078f08ff */
[----:B------:R-:W-:Y:S01]  /*0580*/  USHF.R.S32.HI UR60, URZ, 0x1f, UR36 ;  /* 0x0000001f3f3c7899 */ /* 0x000fe20008011424 */
[----:B------:R-:W-:Y:S01]  /*0590*/  STL [R1+0x38], R22 ;  /* 0x0000381601007387 */ /* 0x000fe20000100800 */
[----:B------:R-:W-:Y:S01]  /*05a0*/  USHF.R.S32.HI UR59, URZ, 0x1f, UR30 ;  /* 0x0000001f3f3b7899 */ /* 0x000fe2000801141e */
[----:B------:R-:W-:Y:S01]  /*05b0*/  LOP3.LUT R0, R0, 0xc0, RZ, 0xc0, !PT ;  /* 0x000000c000007812 */ /* 0x000fe200078ec0ff */
[----:B------:R-:W-:Y:S01]  /*05c0*/  USHF.R.S32.HI UR58, URZ, 0x1f, UR36 ;  /* 0x0000001f3f3a7899 */ /* 0x000fe20008011424 */
[----:B------:R-:W-:Y:S01]  /*05d0*/  LOP3.LUT R2, R8, 0x7fffffe, RZ, 0xc0, !PT ;  /* 0x07fffffe08027812 */ /* 0x000fe200078ec0ff */
[----:B------:R-:W-:Y:S01]  /*05e0*/  UIMAD.WIDE.U32 UR40, UR34, UR42, URZ ;  /* 0x0000002a222872a5 */ /* 0x000fe2000f8e003f */
[----:B------:R-:W-:Y:S01]  /*05f0*/  SHF.R.U32.HI R4, RZ, 0x3, R0 ;  /* 0x00000003ff047819 */ /* 0x000fe20000011600 */
[----:B------:R-:W-:Y:S01]  /*0600*/  UIMAD UR52, UR35, UR42, URZ ;  /* 0x0000002a233472a4 */ /* 0x000fe2000f8e023f */
[----:B------:R-:W-:Y:S01]  /*0610*/  LOP3.LUT R3, R0, 0x18, R22, 0xf8, !PT ;  /* 0x0000001800037812 */ /* 0x000fe200078ef816 */
[----:B------:R-:W-:Y:S01]  /*0620*/  IMAD.IADD R2, R10, 0x1, -R2 ;  /* 0x000000010a027824 */ /* 0x000fe200078e0a02 */
[----:B------:R-:W-:Y:S01]  /*0630*/  USHF.R.S32.HI UR54, URZ, 0x1f, UR47 ;  /* 0x0000001f3f367899 */ /* 0x000fe2000801142f */
[----:B------:R-:W-:Y:S01]  /*0640*/  IMAD R0, R21, 0x4, R13 ;  /* 0x0000000415007824 */ /* 0x000fe200078e020d */
[----:B------:R-:W-:Y:S01]  /*0650*/  LOP3.LUT R3, R3, R4, RZ, 0x3c, !PT ;  /* 0x0000000403037212 */ /* 0x000fe200078e3cff */
[----:B------:R-:W-:-:S02]  /*0660*/  UIMAD UR51, UR5, UR51, URZ ;  /* 0x00000033053372a4 */ /* 0x000fc4000f8e023f */
[----:B------:R-:W-:Y:S01]  /*0670*/  IMAD R17, R0, 0x8, R2 ;  /* 0x0000000800117824 */ /* 0x000fe200078e0202 */
[----:B------:R-:W-:Y:S01]  /*0680*/  USHF.R.S32.HI UR49, URZ, 0x1f, UR45 ;  /* 0x0000001f3f317899 */ /* 0x000fe2000801142d */
[----:B------:R-:W-:Y:S01]  /*0690*/  IMAD.U32 R0, R5, 0x20, R3 ;  /* 0x0000002005007824 */ /* 0x000fe200078e0003 */
[----:B------:R-:W-:Y:S01]  /*06a0*/  SHF.R.S32.HI R3, RZ, 0x1f, R6 ;  /* 0x0000001fff037819 */ /* 0x000fe20000011406 */
[----:B------:R-:W-:Y:S02]  /*06b0*/  USHF.R.S32.HI UR48, URZ, 0x1f, UR44 ;  /* 0x0000001f3f307899 */ /* 0x000fe4000801142c */
[----:B------:R-:W-:Y:S01]  /*06c0*/  UMOV UR39, 0xffffd000 ;  /* 0xffffd00000277882 */ /* 0x000fe20000000000 */
[----:B------:R1:W-:Y:S01]  /*06d0*/  STL [R1+0x28], R0 ;  /* 0x0000280001007387 */ /* 0x0003e20000100800 */
[----:B------:R-:W-:Y:S02]  /*06e0*/  LEA.HI R9, R3, R6, RZ, 0x3 ;  /* 0x0000000603097211 */ /* 0x000fe400078f18ff */
[----:B-1----:R-:W-:-:S04]  /*06f0*/  SHF.R.S32.HI R0, RZ, 0x1f, R7 ;  /* 0x0000001fff007819 */ /* 0x002fc80000011407 */
[----:B------:R-:W-:Y:S02]  /*0700*/  LEA.HI R2, R0, R15, RZ, 0x3 ;  /* 0x0000000f00027211 */ /* 0x000fe400078f18ff */
[----:B------:R-:W-:Y:S02]  /*0710*/  LEA.HI R0, R6, R6, RZ, 0x1 ;  /* 0x0000000606007211 */ /* 0x000fe400078f08ff */
[----:B------:R-:W-:Y:S02]  /*0720*/  LOP3.LUT R3, R2, 0xfffffff8, RZ, 0xc0, !PT ;  /* 0xfffffff802037812 */ /* 0x000fe400078ec0ff */
[----:B------:R-:W-:Y:S02]  /*0730*/  LOP3.LUT R4, R0, 0x7fffffe, RZ, 0xc0, !PT ;  /* 0x07fffffe00047812 */ /* 0x000fe400078ec0ff */
[----:B------:R-:W-:Y:S01]  /*0740*/  LOP3.LUT R2, R9, 0xfffffff8, RZ, 0xc0, !PT ;  /* 0xfffffff809027812 */ /* 0x000fe200078ec0ff */
[----:B------:R-:W-:Y:S02]  /*0750*/  IMAD.IADD R5, R15, 0x1, -R3 ;  /* 0x000000010f057824 */ /* 0x000fe400078e0a03 */
[C---:B------:R-:W-:Y:S01]  /*0760*/  IMAD.IADD R15, R6.reuse, 0x1, -R4 ;  /* 0x00000001060f7824 */ /* 0x040fe200078e0a04 */
[----:B------:R-:W-:Y:S01]  /*0770*/  SHF.R.S32.HI R4, RZ, 0x1, R0 ;  /* 0x00000001ff047819 */ /* 0x000fe20000011400 */
[----:B------:R-:W-:Y:S01]  /*0780*/  IMAD.IADD R14, R6, 0x1, -R2 ;  /* 0x00000001060e7824 */ /* 0x000fe200078e0a02 */
[----:B------:R-:W-:Y:S01]  /*0790*/  LOP3.LUT R2, R5, 0x1, RZ, 0xc0, !PT ;  /* 0x0000000105027812 */ /* 0x000fe200078ec0ff */
[----:B------:R-:W-:Y:S01]  /*07a0*/  IMAD.SHL.U32 R3, R10, 0x40, RZ ;  /* 0x000000400a037824 */ /* 0x000fe200078e00ff */
[----:B------:R-:W-:-:S02]  /*07b0*/  SHF.R.S32.HI R0, RZ, 0x1f, R0 ;  /* 0x0000001fff007819 */ /* 0x000fc40000011400 */
[----:B------:R-:W-:Y:S02]  /*07c0*/  ISETP.NE.U32.AND P5, PT, R2, 0x1, PT ;  /* 0x000000010200780c */ /* 0x000fe40003fa5070 */
[----:B------:R-:W-:Y:S02]  /*07d0*/  LEA.HI R2, R0, R4, RZ, 0x2 ;  /* 0x0000000400027211 */ /* 0x000fe400078f10ff */
[----:B------:R-:W-:Y:S02]  /*07e0*/  SHF.R.S32.HI R0, RZ, 0x1, R8 ;  /* 0x00000001ff007819 */ /* 0x000fe40000011408 */
[----:B------:R-:W-:Y:S02]  /*07f0*/  LOP3.LUT R6, R3, 0x1c0, RZ, 0xc0, !PT ;  /* 0x000001c003067812 */ /* 0x000fe400078ec0ff */
[C---:B------:R-:W-:Y:S01]  /*0800*/  LOP3.LUT P6, RZ, R0.reuse, 0x2, RZ, 0xc0, !PT ;  /* 0x0000000200ff7812 */ /* 0x040fe200078cc0ff */
[----:B------:R-:W-:Y:S01]  /*0810*/  IMAD.SHL.U32 R0, R0, 0x40, RZ ;  /* 0x0000004000007824 */ /* 0x000fe200078e00ff */
[----:B------:R-:W-:Y:S01]  /*0820*/  LOP3.LUT R3, R2, 0xfffffffc, RZ, 0xc0, !PT ;  /* 0xfffffffc02037812 */ /* 0x000fe200078ec0ff */
[----:B------:R-:W-:Y:S01]  /*0830*/  IMAD.SHL.U32 R2, R11, 0x10, RZ ;  /* 0x000000100b027824 */ /* 0x000fe200078e00ff */
[----:B------:R-:W-:-:S02]  /*0840*/  LEA.HI R7, R5, R5, RZ, 0x1 ;  /* 0x0000000505077211 */ /* 0x000fc400078f08ff */
[----:B------:R-:W-:Y:S01]  /*0850*/  LOP3.LUT R0, R0, 0xc0, RZ, 0xc0, !PT ;  /* 0x000000c000007812 */ /* 0x000fe200078ec0ff */
[----:B------:R-:W-:Y:S01]  /*0860*/  IMAD.IADD R10, R4, 0x1, -R3 ;  /* 0x00000001040a7824 */ /* 0x000fe200078e0a03 */
[----:B------:R-:W-:Y:S02]  /*0870*/  LOP3.LUT R2, R6, 0x30, R2, 0xf8, !PT ;  /* 0x0000003006027812 */ /* 0x000fe400078ef802 */
[----:B------:R-:W-:Y:S02]  /*0880*/  LOP3.LUT R3, R0, 0x8, R12, 0xf8, !PT ;  /* 0x0000000800037812 */ /* 0x000fe400078ef80c */
[----:B------:R-:W-:Y:S02]  /*0890*/  SHF.R.U32.HI R0, RZ, 0x3, R0 ;  /* 0x00000003ff007819 */ /* 0x000fe40000011600 */
[----:B------:R-:W-:Y:S02]  /*08a0*/  LOP3.LUT R4, R2, 0x8, R12, 0xf8, !PT ;  /* 0x0000000802047812 */ /* 0x000fe400078ef80c */
[----:B------:R-:W-:Y:S01]  /*08b0*/  LOP3.LUT R221, R3, R0, RZ, 0x3c, !PT ;  /* 0x0000000003dd7212 */ /* 0x000fe200078e3cff */
[----:B------:R-:W-:Y:S01]  /*08c0*/  IMAD.SHL.U32 R3, R21, 0x20, RZ ;  /* 0x0000002015037824 */ /* 0x000fe200078e00ff */
[----:B------:R-:W-:-:S02]  /*08d0*/  LOP3.LUT R0, R7, 0x3fffffe, RZ, 0xc0, !PT ;  /* 0x03fffffe07007812 */ /* 0x000fc400078ec0ff */
[----:B------:R-:W-:Y:S01]  /*08e0*/  SHF.R.U32.HI R2, RZ, 0x3, R6 ;  /* 0x00000003ff027819 */ /* 0x000fe20000011606 */
[----:B------:R-:W-:Y:S01]  /*08f0*/  IMAD.U32 R6, RZ, RZ, UR6 ;  /* 0x00000006ff067e24 */ /* 0x000fe2000f8e00ff */
[----:B------:R-:W-:Y:S01]  /*0900*/  USHF.R.S32.HI UR6, URZ, 0x1f, UR13 ;  /* 0x0000001f3f067899 */ /* 0x000fe2000801140d */
[C---:B------:R-:W-:Y:S01]  /*0910*/  IMAD.IADD R6, R5.reuse, 0x1, -R0 ;  /* 0x0000000105067824 */ /* 0x040fe200078e0a00 */
[----:B------:R-:W-:Y:S01]  /*0920*/  LOP3.LUT R12, R4, R2, RZ, 0x3c, !PT ;  /* 0x00000002040c7212 */ /* 0x000fe200078e3cff */
[C---:B------:R-:W-:Y:S01]  /*0930*/  IMAD.SHL.U32 R0, R5.reuse, 0x40, RZ ;  /* 0x0000004005007824 */ /* 0x040fe200078e00ff */
[----:B------:R-:W-:Y:S01]  /*0940*/  SHF.R.S32.HI R2, RZ, 0x3, R9 ;  /* 0x00000003ff027819 */ /* 0x000fe20000011409 */
[----:B------:R-:W-:Y:S01]  /*0950*/  IMAD.SHL.U32 R4, R16, 0x2, RZ ;  /* 0x0000000210047824 */ /* 0x000fe200078e00ff */
[----:B------:R-:W-:Y:S01]  /*0960*/  USHF.L.U32 UR13, UR30, 0x7, URZ ;  /* 0x000000071e0d7899 */ /* 0x000fe2000800063f */
[----:B------:R-:W-:Y:S01]  /*0970*/  LOP3.LUT P4, RZ, R5, 0x2, RZ, 0xc0, !PT ;  /* 0x0000000205ff7812 */ /* 0x000fe2000788c0ff */
[----:B------:R-:W-:Y:S01]  /*0980*/  IMAD.U32 R221, R17, 0x20, R221 ;  /* 0x0000002011dd7824 */ /* 0x000fe200078e00dd */
[----:B------:R-:W-:Y:S01]  /*0990*/  LOP3.LUT R0, R0, 0x1c0, RZ, 0xc0, !PT ;  /* 0x000001c000007812 */ /* 0x000fe200078ec0ff */
[----:B------:R-:W-:Y:S01]  /*09a0*/  IMAD R15, R2, 0x8, R15 ;  /* 0x00000008020f7824 */ /* 0x000fe200078e020f */
[----:B------:R-:W-:Y:S01]  /*09b0*/  SEL R238, R238, 0x10, !P5 ;  /* 0x00000010eeee7807 */ /* 0x000fe20006800000 */
[C---:B------:R-:W-:Y:S01]  /*09c0*/  IMAD R225, R11.reuse, 0x2, R2 ;  /* 0x000000020be17824 */ /* 0x040fe200078e0202 */
[----:B------:R-:W-:Y:S01]  /*09d0*/  LOP3.LUT R3, R0, 0x20, R3, 0xf8, !PT ;  /* 0x0000002000037812 */ /* 0x000fe200078ef803 */
[----:B------:R-:W-:Y:S01]  /*09e0*/  IMAD R2, R11, 0x200, R4 ;  /* 0x000002000b027824 */ /* 0x000fe200078e0204 */
[----:B------:R-:W-:Y:S01]  /*09f0*/  SHF.R.U32.HI R0, RZ, 0x3, R0 ;  /* 0x00000003ff007819 */ /* 0x000fe20000011600 */
[----:B------:R-:W-:Y:S01]  /*0a00*/  IMAD.SHL.U32 R221, R221, 0x2, RZ ;  /* 0x00000002dddd7824 */ /* 0x000fe200078e00ff */
[----:B------:R-:W-:Y:S01]  /*0a10*/  SEL R222, R230, 0xffffffe0, !P6 ;  /* 0xffffffe0e6de7807 */ /* 0x000fe20007000000 */
[----:B------:R-:W-:Y:S01]  /*0a20*/  IMAD R9, R6, 0x20, R2 ;  /* 0x0000002006097824 */ /* 0x000fe200078e0202 */
[----:B------:R-:W-:Y:S01]  /*0a30*/  LOP3.LUT R6, R3, R0, RZ, 0x3c, !PT ;  /* 0x0000000003067212 */ /* 0x000fe200078e3cff */
[----:B------:R-:W-:Y:S01]  /*0a40*/  IMAD.U32 R0, RZ, RZ, UR13 ;  /* 0x0000000dff007e24 */ /* 0x000fe2000f8e00ff */
[----:B------:R-:W-:Y:S01]  /*0a50*/  SHF.R.S32.HI R0, RZ, 0x1, R7 ;  /* 0x00000001ff007819 */ /* 0x000fe20000011407 */
[----:B------:R-:W-:Y:S01]  /*0a60*/  UIMAD UR53, UR6, UR30, URZ ;  /* 0x0000001e063572a4 */ /* 0x000fe2000f8e023f */
[----:B------:R-:W-:Y:S01]  /*0a70*/  SHF.R.S32.HI R2, RZ, 0x7, R18 ;  /* 0x00000007ff027819 */ /* 0x000fe20000011412 */
[----:B------:R-:W-:Y:S01]  /*0a80*/  @!UP2 UIMAD UR6, UR30, UR12, UR36 ;  /* 0x0000000c1e06a2a4 */ /* 0x000fe2000f8e0224 */
[C---:B------:R-:W-:Y:S01]  /*0a90*/  LOP3.LUT P3, RZ, R0.reuse, 0x2, RZ, 0xc0, !PT ;  /* 0x0000000200ff7812 */ /* 0x040fe2000786c0ff */
[----:B------:R-:W-:-:S02]  /*0aa0*/  IMAD.SHL.U32 R0, R0, 0x40, RZ ;  /* 0x0000004000007824 */ /* 0x000fc400078e00ff */
[----:B------:R-:W-:Y:S01]  /*0ab0*/  IMAD R3, R2, 0x1000, R4 ;  /* 0x0000100002037824 */ /* 0x000fe200078e0204 */
[----:B------:R-:W-:Y:S01]  /*0ac0*/  R2P PR, R14, 0x6 ;  /* 0x000000060e007804 */ /* 0x000fe20000000000 */
[----:B------:R-:W-:Y:S01]  /*0ad0*/  IMAD.SHL.U32 R2, R2, 0x8, RZ ;  /* 0x0000000802027824 */ /* 0x000fe200078e00ff */
[----:B------:R-:W-:Y:S01]  /*0ae0*/  LOP3.LUT R0, R0, 0xc0, RZ, 0xc0, !PT ;  /* 0x000000c000007812 */ /* 0x000fe200078ec0ff */
[----:B------:R-:W-:Y:S01]  /*0af0*/  IMAD R5, R20, 0x400, R3 ;  /* 0x0000040014057824 */ /* 0x000fe200078e0203 */
[----:B------:R-:W-:Y:S01]  /*0b00*/  LOP3.LUT P0, RZ, R10, 0x2, RZ, 0xc0, !PT ;  /* 0x000000020aff7812 */ /* 0x000fe2000780c0ff */
[C---:B------:R-:W-:Y:S01]  /*0b10*/  IMAD.SHL.U32 R4, R13.reuse, 0x10, RZ ;  /* 0x000000100d047824 */ /* 0x040fe200078e00ff */
[----:B------:R-:W-:Y:S01]  /*0b20*/  LOP3.LUT R2, R2, 0x8, RZ, 0xc0, !PT ;  /* 0x0000000802027812 */ /* 0x000fe200078ec0ff */
        /* <DEDUP_REMOVED lines=15> */
[----:B------:R-:W-:Y:S01]  /*0c20*/  SHF.R.U32.HI R6, RZ, 0x3, R0 ;  /* 0x00000003ff067819 */ /* 0x000fe20000011600 */
[----:B------:R-:W-:Y:S01]  /*0c30*/  IMAD.IADD R222, R221, 0x1, R222 ;  /* 0x00000001ddde7824 */ /* 0x000fe200078e02de */
[----:B------:R-:W-:Y:S01]  /*0c40*/  SHF.R.U32.HI R4, RZ, 0x3, R2 ;  /* 0x00000003ff047819 */ /* 0x000fe20000011602 */
[----:B------:R-:W-:Y:S01]  /*0c50*/  @!UP2 UIMAD UR50, UR6, UR50, URZ ;  /* 0x000000320632a2a4 */ /* 0x000fe2000f8e023f */
[--C-:B------:R-:W-:Y:S01]  /*0c60*/  LOP3.LUT R6, R6, R0, R5.reuse, 0x1e, !PT ;  /* 0x0000000006067212 */ /* 0x100fe200078e1e05 */
[----:B------:R-:W-:Y:S01]  /*0c70*/  IMAD.SHL.U32 R0, R15, 0x20, RZ ;  /* 0x000000200f007824 */ /* 0x000fe200078e00ff */
[----:B------:R-:W-:-:S02]  /*0c80*/  LOP3.LUT R5, R4, R2, R5, 0x1e, !PT ;  /* 0x0000000204057212 */ /* 0x000fc400078e1e05 */
[----:B------:R-:W-:Y:S01]  /*0c90*/  LOP3.LUT R2, R4, R7, R2, 0x1e, !PT ;  /* 0x0000000704027212 */ /* 0x000fe200078e1e02 */
[----:B------:R-:W-:Y:S01]  /*0ca0*/  IMAD R231, R20, 0x200, R0 ;  /* 0x0000020014e77824 */ /* 0x000fe200078e0200 */
[----:B------:R-:W-:Y:S01]  /*0cb0*/  LEA R4, R8, 0x9000, 0x1 ;  /* 0x0000900008047811 */ /* 0x000fe200078e08ff */
[----:B------:R-:W-:Y:S01]  /*0cc0*/  IMAD.U32 R225, R225, 0x200, R6 ;  /* 0x00000200e1e17824 */ /* 0x000fe200078e0006 */
[----:B------:R-:W-:Y:S01]  /*0cd0*/  SEL R227, R227, 0xffffffc0, !P2 ;  /* 0xffffffc0e3e37807 */ /* 0x000fe20005000000 */
[----:B------:R-:W-:Y:S01]  /*0ce0*/  IMAD.IADD R229, R0, 0x1, R2 ;  /* 0x0000000100e57824 */ /* 0x000fe200078e0202 */
[----:B------:R-:W-:Y:S01]  /*0cf0*/  SHF.R.S32.HI R0, RZ, 0x2, R19 ;  /* 0x00000002ff007819 */ /* 0x000fe20000011413 */
[----:B------:R-:W-:Y:S01]  /*0d00*/  IMAD.IADD R231, R231, 0x1, R5 ;  /* 0x00000001e7e77824 */ /* 0x000fe200078e0205 */
[----:B------:R-:W-:Y:S01]  /*0d10*/  LEA R225, R225, 0xf000, 0x1 ;  /* 0x0000f000e1e17811 */ /* 0x000fe200078e08ff */
[----:B------:R-:W-:Y:S01]  /*0d20*/  IMAD.SHL.U32 R2, R3, 0x2, RZ ;  /* 0x0000000203027824 */ /* 0x000fe200078e00ff */
[C---:B------:R-:W-:Y:S01]  /*0d30*/  IADD3 R239, R241.reuse, 0x20, RZ ;  /* 0x00000020f1ef7810 */ /* 0x040fe20007ffe0ff */
[----:B------:R-:W-:Y:S01]  /*0d40*/  IMAD R0, R20, 0x10, R0 ;  /* 0x0000001014007824 */ /* 0x000fe200078e0200 */
[----:B------:R-:W-:Y:S01]  /*0d50*/  @P4 IADD3 R239, R241, -0x20, RZ ;  /* 0xffffffe0f1ef4810 */ /* 0x000fe20007ffe0ff */
[C---:B------:R-:W-:Y:S01]  /*0d60*/  IMAD.IADD R226, R225.reuse, 0x1, R226 ;  /* 0x00000001e1e27824 */ /* 0x040fe200078e02e2 */
[----:B------:R-:W-:Y:S01]  /*0d70*/  SEL R230, R230, 0xffffffe0, !P0 ;  /* 0xffffffe0e6e67807 */ /* 0x000fe20004000000 */
[----:B------:R-:W-:Y:S01]  /*0d80*/  IMAD.IADD R228, R225, 0x1, R227 ;  /* 0x00000001e1e47824 */ /* 0x000fe200078e02e3 */
[----:B------:R1:W-:Y:S01]  /*0d90*/  STL [R1], R0 ;  /* 0x0000000001007387 */ /* 0x0003e20000100800 */
[----:B------:R-:W-:-:S02]  /*0da0*/  IMAD.IADD R238, R238, 0x1, R239 ;  /* 0x00000001eeee7824 */ /* 0x000fc400078e02ef */
[----:B------:R-:W-:Y:S01]  /*0db0*/  IMAD.IADD R227, R226, 0x1, R227 ;  /* 0x00000001e2e37824 */ /* 0x000fe200078e02e3 */
[----:B------:R2:W-:Y:S01]  /*0dc0*/  STL [R1+0x20], R4 ;  /* 0x0000200401007387 */ /* 0x0005e20000100800 */
[C---:B-1----:R-:W-:Y:S02]  /*0dd0*/  IADD3 R0, R4.reuse, 0x20, RZ ;  /* 0x0000002004007810 */ /* 0x042fe40007ffe0ff */
[----:B------:R-:W-:-:S05]  /*0de0*/  @P3 IADD3 R0, R4, -0x20, RZ ;  /* 0xffffffe004003810 */ /* 0x000fca0007ffe0ff */
[----:B------:R2:W-:Y:S02]  /*0df0*/  STL [R1+0x24], R0 ;  /* 0x0000240001007387 */ /* 0x0005e40000100800 */
.L_x_279:
        /* <DEDUP_REMOVED lines=53> */
.L_x_251:
        /* <DEDUP_REMOVED lines=21> */
[----:B-1----:R-:W-:Y:S02]  /*12a0*/  UISETP.NE.AND UP0, UPT, UR22, -0x1, UPT ;  /* 0xffffffff1600788c */ /* 0x002fe4000bf05270 */
[----:B------:R-:W-:Y:S02]  /*12b0*/  UIADD3 UR10, UR26, 0x3f, URZ ;  /* 0x0000003f1a0a7890 */ /* 0x000fe4000fffe03f */
[----:B------:R-:W-:Y:S02]  /*12c0*/  ULDC.64 UR6, c[0x0][0x190] ;  /* 0x0000640000067ab9 */ /* 0x000fe40000000a00 */
[----:B------:R-:W-:Y:S01]  /*12d0*/  UISETP.NE.AND UP1, UPT, UR12, -0x1, UPT ;  /* 0xffffffff0c00788c */ /* 0x000fe2000bf25270 */
[----:B------:R-:W-:Y:S01]  /*12e0*/  PLOP3.LUT P0, PT, PT, PT, UP0, 0x80, 0x0 ;  /* 0x000000000000781c */ /* 0x000fe20003f0f008 */
[----:B------:R-:W-:Y:S02]  /*12f0*/  ULDC.64 UR8, c[0x0][0x178] ;  /* 0x00005e0000087ab9 */ /* 0x000fe40000000a00 */
[----:B------:R-:W-:-:S02]  /*1300*/  UIMAD.WIDE.U32 UR4, UR12, UR6, URZ ;  /* 0x000000060c0472a5 */ /* 0x000fc4000f8e003f */
[----:B------:R-:W-:Y:S02]  /*1310*/  UIMAD UR16, UR12, UR7, URZ ;  /* 0x000000070c1072a4 */ /* 0x000fe4000f8e023f */
[----:B------:R-:W-:Y:S02]  /*1320*/  UIMAD UR11, UR37, UR8, URZ ;  /* 0x00000008250b72a4 */ /* 0x000fe4000f8e023f */
[----:B------:R-:W-:Y:S02]  /*1330*/  USHF.R.S32.HI UR13, URZ, 0x1f, UR10 ;  /* 0x0000001f3f0d7899 */ /* 0x000fe4000801140a */
[----:B------:R-:W-:Y:S02]  /*1340*/  UIMAD.WIDE.U32 UR6, UR30, UR8, URZ ;  /* 0x000000081e0672a5 */ /* 0x000fe4000f8e003f */
[----:B------:R-:W-:Y:S02]  /*1350*/  UIMAD UR9, UR30, UR9, UR11 ;  /* 0x000000091e0972a4 */ /* 0x000fe4000f8e020b */
[----:B------:R-:W-:-:S02]  /*1360*/  ULEA.HI UR31, UR13, UR10, URZ, 0x6 ;  /* 0x0000000a0d1f7291 */ /* 0x000fc4000f8f303f */
[----:B------:R-:W-:Y:S02]  /*1370*/  USEL UR38, UR6, UR4, !UP1 ;  /* 0x0000000406267287 */ /* 0x000fe4000c800000 */
[----:B------:R-:W-:Y:S02]  /*1380*/  @UP0 UIADD3 UR6, UR19, UR22, URZ ;  /* 0x0000001613060290 */ /* 0x000fe4000fffe03f */
[----:B------:R-:W-:Y:S02]  /*1390*/  ULDC.64 UR10, c[0x0][0x198] ;  /* 0x00006600000a7ab9 */ /* 0x000fe40000000a00 */
[----:B------:R-:W-:Y:S02]  /*13a0*/  UIADD3 UR33, UR7, UR9, URZ ;  /* 0x0000000907217290 */ /* 0x000fe4000fffe03f */
[----:B------:R-:W-:Y:S02]  /*13b0*/  @UP1 UIADD3 UR33, UR5, UR16, URZ ;  /* 0x0000001005211290 */ /* 0x000fe4000fffe03f */
[----:B------:R-:W-:-:S02]  /*13c0*/  ULOP3.LUT UR7, UR31, 0xffffffc0, URZ, 0xc0, !UPT ;  /* 0xffffffc01f077892 */ /* 0x000fc4000f8ec03f */
[----:B------:R-:W-:Y:S02]  /*13d0*/  @UP0 UIMAD.WIDE.U32 UR4, UR6, UR10, URZ ;  /* 0x0000000a060402a5 */ /* 0x000fe4000f8e003f */
[----:B------:R-:W-:Y:S02]  /*13e0*/  UIADD3 UR13, UR7, -0x40, URZ ;  /* 0xffffffc0070d7890 */ /* 0x000fe4000fffe03f */
[----:B------:R-:W-:Y:S02]  /*13f0*/  @UP0 UIMAD UR32, UR6, UR11, UR5 ;  /* 0x0000000b062002a4 */ /* 0x000fe4000f8e0205 */
[----:B------:R-:W-:Y:S02]  /*1400*/  USHF.R.S32.HI UR25, URZ, 0x1f, UR13 ;  /* 0x0000001f3f197899 */ /* 0x000fe4000801140d */
[----:B------:R-:W-:Y:S01]  /*1410*/  @UP0 UMOV UR29, UR4 ;  /* 0x00000004001d0c82 */ /* 0x000fe20008000000 */
[----:B------:R-:W-:Y:S05]  /*1420*/  @P0 BRA `(.L_x_253) ;  /* 0x000000c000000947 */ /* 0x000fea0003800000 */
[----:B------:R-:W-:Y:S02]  /*1430*/  USHF.R.S32.HI UR4, URZ, 0x1f, UR19 ;  /* 0x0000001f3f047899 */ /* 0x000fe40008011413 */
[----:B------:R-:W-:-:S02]  /*1440*/  ULDC.64 UR6, c[0x0][0x198] ;  /* 0x0000660000067ab9 */ /* 0x000fc40000000a00 */
[----:B------:R-:W-:Y:S02]  /*1450*/  UIMAD UR8, UR4, UR6, URZ ;  /* 0x00000006040872a4 */ /* 0x000fe4000f8e023f */
[----:B------:R-:W-:Y:S02]  /*1460*/  UIMAD.WIDE.U32 UR4, UR19, UR6, URZ ;  /* 0x00000006130472a5 */ /* 0x000fe4000f8e003f */
[----:B------:R-:W-:-:S04]  /*1470*/  UIMAD UR7, UR19, UR7, UR8 ;  /* 0x00000007130772a4 */ /* 0x000fc8000f8e0208 */
[----:B------:R-:W-:-:S03]  /*1480*/  UIADD3 UR5, UR5, UR7, URZ ;  /* 0x0000000705057290 */ /* 0x000fc6000fffe03f */
[----:B------:R-:W-:Y:S02]  /*1490*/  ULDC.64 UR6, c[0x0][0x180] ;  /* 0x0000600000067ab9 */ /* 0x000fe40000000a00 */
[----:B------:R-:W-:Y:S02]  /*14a0*/  UIMAD.WIDE.U32 UR4, UR30, UR6, UR4 ;  /* 0x000000061e0472a5 */ /* 0x000fe4000f8e0004 */
[----:B------:R-:W-:-:S04]  /*14b0*/  UIMAD UR6, UR37, UR6, URZ ;  /* 0x00000006250672a4 */ /* 0x000fc8000f8e023f */
[----:B------:R-:W-:Y:S02]  /*14c0*/  UIMAD UR6, UR30, UR7, UR6 ;  /* 0x000000071e0672a4 */ /* 0x000fe4000f8e0206 */
[----:B------:R-:W-:Y:S02]  /*14d0*/  UMOV UR29, UR4 ;  /* 0x00000004001d7c82 */ /* 0x000fe40008000000 */
[----:B------:R-:W-:Y:S02]  /*14e0*/  UIADD3 UR32, UR5, UR6, URZ ;  /* 0x0000000605207290 */ /* 0x000fe4000fffe03f */
.L_x_253:
        /* <DEDUP_REMOVED lines=11> */
[----:B------:R-:W-:-:S04]  /*15a0*/  UIMAD UR4, UR37, UR8, URZ ;  /* 0x00000008250472a4 */ /* 0x000fc8000f8e023f */
[----:B------:R-:W-:Y:S02]  /*15b0*/  UIMAD UR9, UR30, UR9, UR4 ;  /* 0x000000091e0972a4 */ /* 0x000fe4000f8e0204 */
[----:B------:R-:W-:-:S04]  /*15c0*/  UIMAD.WIDE.U32 UR4, UR19, UR6, URZ ;  /* 0x00000006130472a5 */ /* 0x000fc8000f8e003f */
[----:B------:R-:W-:-:S04]  /*15d0*/  UIADD3 UR5, UR5, UR7, URZ ;  /* 0x0000000705057290 */ /* 0x000fc8000fffe03f */
[----:B------:R-:W-:-:S04]  /*15e0*/  UIMAD.WIDE.U32 UR4, UR30, UR8, UR4 ;  /* 0x000000081e0472a5 */ /* 0x000fc8000f8e0004 */
[----:B------:R-:W-:-:S03]  /*15f0*/  UIADD3 UR28, UR5, UR9, URZ ;  /* 0x00000009051c7290 */ /* 0x000fc6000fffe03f */
[----:B------:R-:W-:Y:S02]  /*1600*/  UMOV UR27, UR4 ;  /* 0x00000004001b7c82 */ /* 0x000fe40008000000 */
.L_x_254:
        /* <DEDUP_REMOVED lines=11> */
[----:B------:R-:W-:-:S04]  /*16c0*/  @!UP1 UIMAD UR6, UR37, UR4, URZ ;  /* 0x00000004250692a4 */ /* 0x000fc8000f8e023f */
[----:B------:R-:W-:Y:S01]  /*16d0*/  @!UP1 UIMAD UR6, UR30, UR5, UR6 ;  /* 0x000000051e0692a4 */ /* 0x000fe2000f8e0206 */
[----:B-1----:R-:W1:Y:S01]  /*16e0*/  MUFU.RCP R4, R4 ;  /* 0x0000000400047308 */ /* 0x002e620000001000 */
[----:B------:R-:W-:-:S04]  /*16f0*/  @!UP1 UIMAD.WIDE.U32 UR4, UR30, UR4, URZ ;  /* 0x000000041e0492a5 */ /* 0x000fc8000f8e003f */
[----:B------:R-:W-:Y:S02]  /*1700*/  @!UP1 UIADD3 UR24, UR5, UR6, URZ ;  /* 0x0000000605189290 */ /* 0x000fe4000fffe03f */
[----:B------:R-:W-:Y:S02]  /*1710*/  UIMAD UR6, UR35, UR12, URZ ;  /* 0x0000000c230672a4 */ /* 0x000fe4000f8e023f */
[----:B------:R-:W-:Y:S02]  /*1720*/  @!UP1 UMOV UR21, UR4 ;  /* 0x0000000400159c82 */ /* 0x000fe40008000000 */
[----:B------:R-:W-:Y:S01]  /*1730*/  UIMAD UR4, UR37, UR8, UR53 ;  /* 0x00000008250472a4 */ /* 0x000fe2000f8e0235 */
[----:B------:R-:W2:Y:S03]  /*1740*/  S2UR UR8, SR_CTAID.X ;  /* 0x00000000000879c3 */ /* 0x000ea60000002500 */
[----:B------:R-:W-:Y:S01]  /*1750*/  UIADD3 UR4, UR43, UR4, URZ ;  /* 0x000000042b047290 */ /* 0x000fe2000fffe03f */
[----:B-1----:R-:W-:-:S03]  /*1760*/  IADD3 R4, R4, 0xffffffe, RZ ;  /* 0x0ffffffe04047810 */ /* 0x002fc60007ffe0ff */
[----:B------:R-:W-:Y:S01]  /*1770*/  UIMAD UR4, UR34, UR4, UR52 ;  /* 0x00000004220472a4 */ /* 0x000fe2000f8e0234 */
[----:B------:R-:W1:Y:S03]  /*1780*/  F2I.FTZ.U32.TRUNC.NTZ R5, R4 ;  /* 0x0000000400057305 */ /* 0x000e66000021f000 */
[----:B------:R-:W-:Y:S02]  /*1790*/  UIADD3 UR9, UR41, UR4, URZ ;  /* 0x0000000429097290 */ /* 0x000fe4000fffe03f */
[----:B------:R-:W-:-:S04]  /*17a0*/  UIMAD.WIDE.U32 UR4, UR34, UR12, URZ ;  /* 0x0000000c220472a5 */ /* 0x000fc8000f8e003f */
[----:B------:R-:W-:Y:S02]  /*17b0*/  @UP1 UIADD3 UR9, UR5, UR6, URZ ;  /* 0x0000000605091290 */ /* 0x000fe4000fffe03f */
[----:B------:R-:W-:Y:S02]  /*17c0*/  USEL UR20, UR40, UR4, !UP1 ;  /* 0x0000000428147287 */ /* 0x000fe4000c800000 */
[----:B------:R-:W-:Y:S01]  /*17d0*/  ULDC.64 UR6, c[0x0][0x3d8] ;  /* 0x0000f60000067ab9 */ /* 0x000fe20000000a00 */
[----:B-1----:R-:W-:Y:S01]  /*17e0*/  IMAD.MOV R0, RZ, RZ, -R5 ;  /* 0x000000ffff007224 */ /* 0x002fe200078e0a05 */
[----:B--2---:R-:W-:Y:S01]  /*17f0*/  UIMAD.WIDE.U32 UR4, UR8, UR6, URZ ;  /* 0x00000006080472a5 */ /* 0x004fe2000f8e003f */
[----:B------:R-:W-:Y:S02]  /*1800*/  IMAD.MOV.U32 R4, RZ, RZ, RZ ;  /* 0x000000ffff047224 */ /* 0x000fe400078e00ff */
[----:B------:R-:W-:Y:S01]  /*1810*/  IMAD R0, R0, R6, RZ ;  /* 0x0000000600007224 */ /* 0x000fe200078e02ff */
[----:B------:R-:W-:-:S02]  /*1820*/  USEL UR11, UR4, URZ, UP3 ;  /* 0x0000003f040b7287 */ /* 0x000fc40009800000 */
[----:B------:R-:W-:Y:S01]  /*1830*/  UIMAD UR7, UR8, UR7, UR5 ;  /* 0x00000007080772a4 */ /* 0x000fe2000f8e0205 */
[----:B------:R-:W-:Y:S01]  /*1840*/  IMAD.HI.U32 R0, R5, R0, R4 ;  /* 0x0000000005007227 */ /* 0x000fe200078e0004 */
[----:B------:R-:W-:Y:S02]  /*1850*/  USHF.L.U64.HI UR4, UR30, 0x7, UR37 ;  /* 0x000000071e047899 */ /* 0x000fe40008010225 */
[----:B------:R-:W-:Y:S02]  /*1860*/  USHF.L.U32 UR8, UR30, 0x7, URZ ;  /* 0x000000071e087899 */ /* 0x000fe4000800063f */
[----:B------:R-:W-:Y:S01]  /*1870*/  USEL UR5, UR4, URZ, UP6 ;  /* 0x0000003f04057287 */ /* 0x000fe2000b000000 */
[----:B------:R-:W-:Y:S01]  /*1880*/  IMAD.HI.U32 R0, R0, R3, RZ ;  /* 0x0000000300007227 */ /* 0x000fe200078e00ff */
[----:B------:R-:W-:-:S03]  /*1890*/  USEL UR4, UR8, URZ, UP6 ;  /* 0x0000003f08047287 */ /* 0x000fc6000b000000 */
[----:B------:R-:W-:Y:S01]  /*18a0*/  IMAD.MOV R4, RZ, RZ, -R0 ;  /* 0x000000ffff047224 */ /* 0x000fe200078e0a00 */
[----:B------:R-:W-:Y:S02]  /*18b0*/  UIADD3 UR4, UP0, UR13, UR4, URZ ;  /* 0x000000040d047290 */ /* 0x000fe4000ff1e03f */
[----:B------:R-:W-:Y:S01]  /*18c0*/  ULDC UR8, c[0x0][0x234] ;  /* 0x00008d0000087ab9 */ /* 0x000fe20000000800 */
[C---:B------:R-:W-:Y:S01]  /*18d0*/  IMAD R3, R6.reuse, R4, R3 ;  /* 0x0000000406037224 */ /* 0x040fe200078e0203 */
[----:B------:R-:W-:Y:S02]  /*18e0*/  UIADD3.X UR6, UR25, UR5, URZ, UP0, !UPT ;  /* 0x0000000519067290 */ /* 0x000fe400087fe43f */
[----:B------:R-:W-:Y:S02]  /*18f0*/  UIMAD UR5, UR35, UR4, URZ ;  /* 0x00000004230572a4 */ /* 0x000fe4000f8e023f */
[----:B------:R-:W-:Y:S02]  /*1900*/  ISETP.GT.U32.AND P0, PT, R6, R3, PT ;  /* 0x000000030600720c */ /* 0x000fe40003f04070 */
[----:B------:R-:W-:-:S02]  /*1910*/  UIMAD UR6, UR34, UR6, UR5 ;  /* 0x00000006220672a4 */ /* 0x000fc4000f8e0205 */
[----:B------:R-:W-:-:S04]  /*1920*/  @UP2 USEL UR5, UR55, UR12, !UP1 ;  /* 0x0000000c37052287 */ /* 0x000fc8000c800000 */
[----:B------:R-:W-:Y:S02]  /*1930*/  @UP2 UIMAD UR10, UR36, UR8, UR5 ;  /* 0x00000008240a22a4 */ /* 0x000fe4000f8e0205 */
[----:B------:R-:W-:Y:S02]  /*1940*/  UIMAD.WIDE.U32 UR4, UR34, UR4, URZ ;  /* 0x00000004220472a5 */ /* 0x000fe4000f8e003f */
[----:B------:R-:W-:Y:S01]  /*1950*/  USEL UR8, UR7, URZ, UP3 ;  /* 0x0000003f07087287 */ /* 0x000fe20009800000 */
[----:B------:R-:W-:Y:S01]  /*1960*/  @!P0 IMAD.IADD R3, R3, 0x1, -R6 ;  /* 0x0000000103038824 */ /* 0x000fe200078e0a06 */
[----:B------:R-:W-:Y:S01]  /*1970*/  @!P0 IADD3 R0, R0, 0x1, RZ ;  /* 0x0000000100008810 */ /* 0x000fe20007ffe0ff */
[----:B------:R-:W-:Y:S01]  /*1980*/  @!UP2 UMOV UR10, UR50 ;  /* 0x00000032000aac82 */ /* 0x000fe20008000000 */
[----:B------:R-:W-:Y:S01]  /*1990*/  ISETP.LE.AND P0, PT, RZ, UR57, PT ;  /* 0x00000039ff007c0c */ /* 0x000fe2000bf03270 */
[----:B------:R-:W-:Y:S01]  /*19a0*/  UIADD3 UR7, UR5, UR6, URZ ;  /* 0x0000000605077290 */ /* 0x000fe2000fffe03f */
        /* <DEDUP_REMOVED lines=12> */
.L_x_255:
[----:B------:R-:W-:Y:S02]  /*1a70*/  UMOV UR6, UR51 ;  /* 0x0000003300067c82 */ /* 0x000fe40008000000 */
.L_x_256:
[----:B------:R-:W2:Y:S04]  /*1a80*/  LDL.64 R4, [R1+0x38] ;  /* 0x0000380001047983 */ /* 0x000ea80000100a00 */
[----:B------:R1:W3:Y:S01]  /*1a90*/  LDL.64 R14, [R1+0x38] ;  /* 0x00003800010e7983 */ /* 0x0002e20000100a00 */
[----:B------:R-:W-:Y:S01]  /*1aa0*/  UIADD3 UR4, UP5, UP4, UR4, UR45, UR47 ;  /* 0x0000002d04047290 */ /* 0x000fe2000fcbe02f */
[----:B------:R-:W-:Y:S01]  /*1ab0*/  IMAD.U32 R8, RZ, RZ, UR36 ;  /* 0x00000024ff087e24 */ /* 0x000fe2000f8e00ff */
[----:B------:R-:W-:Y:S01]  /*1ac0*/  USHF.R.S32.HI UR12, URZ, 0x1f, UR36 ;  /* 0x0000001f3f0c7899 */ /* 0x000fe20008011424 */
[----:B------:R-:W4:Y:S01]  /*1ad0*/  S2R R24, SR_TID.X ;  /* 0x0000000000187919 */ /* 0x000f220000002100 */
[----:B------:R-:W-:Y:S01]  /*1ae0*/  UIADD3 UR20, UP1, UP0, UR11, UR4, UR20 ;  /* 0x000000040b147290 */ /* 0x000fe2000f83e014 */
[----:B------:R-:W-:Y:S01]  /*1af0*/  BSSY B1, `(.L_x_252) ;  /* 0x000079a000017945 */ /* 0x000fe20003800000 */
[----:B------:R-:W-:Y:S01]  /*1b00*/  UIADD3.X UR4, UR7, UR49, UR54, UP5, UP4 ;  /* 0x0000003107047290 */ /* 0x000fe2000afe8436 */
[----:B------:R-:W5:Y:S01]  /*1b10*/  S2R R25, SR_TID.X ;  /* 0x0000000000197919 */ /* 0x000f620000002100 */
[----:B------:R-:W-:-:S02]  /*1b20*/  UMOV UR37, 0x4 ;  /* 0x0000000400257882 */ /* 0x000fc40000000000 */
[----:B------:R-:W-:Y:S01]  /*1b30*/  UIADD3.X UR11, UR8, UR4, UR9, UP1, UP0 ;  /* 0x00000004080b7290 */ /* 0x000fe20008fe0409 */
[----:B------:R-:W1:Y:S01]  /*1b40*/  S2R R21, SR_TID.X ;  /* 0x0000000000157919 */ /* 0x000e620000002100 */
[----:B------:R-:W-:Y:S02]  /*1b50*/  UISETP.GE.AND UP0, UPT, UR26, 0x1, UPT ;  /* 0x000000011a00788c */ /* 0x000fe4000bf06270 */
[----:B------:R-:W-:Y:S02]  /*1b60*/  ULDC.64 UR4, c[0x0][0x1a8] ;  /* 0x00006a0000047ab9 */ /* 0x000fe40000000a00 */
[----:B------:R-:W-:Y:S02]  /*1b70*/  UIMAD UR4, UR12, UR4, URZ ;  /* 0x000000040c0472a4 */ /* 0x000fe4000f8e023f */
[----:B------:R-:W-:Y:S02]  /*1b80*/  UIADD3 UR6, UR13, UR6, URZ ;  /* 0x000000060d067290 */ /* 0x000fe4000fffe03f */
[----:B------:R-:W-:-:S02]  /*1b90*/  UIMAD UR8, UR36, UR5, UR4 ;  /* 0x00000005240872a4 */ /* 0x000fc4000f8e0204 */
[----:B------:R-:W-:Y:S02]  /*1ba0*/  ULEA.HI.SX32 UR9, UR31, 0xffffffff, 0x1a ;  /* 0xffffffff1f097891 */ /* 0x000fe4000f8fd23f */
[----:B------:R-:W-:Y:S02]  /*1bb0*/  ULDC.64 UR4, c[0x0][0x378] ;  /* 0x0000de0000047ab9 */ /* 0x000fe40000000a00 */
[----:B------:R-:W-:Y:S01]  /*1bc0*/  UIMAD UR4, UR12, UR4, URZ ;  /* 0x000000040c0472a4 */ /* 0x000fe2000f8e023f */
[----:B----4-:R-:W-:-:S03]  /*1bd0*/  SHF.R.S32.HI R24, RZ, 0x1f, R24 ;  /* 0x0000001fff187819 */ /* 0x010fc60000011418 */
[----:B------:R-:W-:Y:S01]  /*1be0*/  UIMAD UR7, UR36, UR5, UR4 ;  /* 0x00000005240772a4 */ /* 0x000fe2000f8e0204 */
[----:B-----5:R-:W-:Y:S02]  /*1bf0*/  LEA.HI R24, R24, R25, RZ, 0x2 ;  /* 0x0000001918187211 */ /* 0x020fe400078f10ff */
[----:B------:R-:W-:Y:S02]  /*1c00*/  ULDC.64 UR4, c[0x0][0x370] ;  /* 0x0000dc0000047ab9 */ /* 0x000fe40000000a00 */
[----:B------:R-:W-:Y:S01]  /*1c10*/  SHF.R.S32.HI R24, RZ, 0x2, R24 ;  /* 0x00000002ff187819 */ /* 0x000fe20000011418 */
[----:B------:R-:W-:-:S03]  /*1c20*/  UIMAD UR4, UR25, UR4, URZ ;  /* 0x00000004190472a4 */ /* 0x000fc6000f8e023f */
[----:B------:R-:W-:Y:S01]  /*1c30*/  SHF.R.S32.HI R12, RZ, 0x1f, R24 ;  /* 0x0000001fff0c7819 */ /* 0x000fe20000011418 */
[----:B------:R-:W-:Y:S01]  /*1c40*/  UIMAD UR4, UR13, UR5, UR4 ;  /* 0x000000050d0472a4 */ /* 0x000fe2000f8e0204 */
[----:B------:R-:W-:Y:S01]  /*1c50*/  IADD3 R3, P1, R24, UR13, RZ ;  /* 0x0000000d18037c10 */ /* 0x000fe2000ff3e0ff */
[----:B------:R-:W-:-:S03]  /*1c60*/  UIADD3 UR5, UR13, UR10, URZ ;  /* 0x0000000a0d057290 */ /* 0x000fc6000fffe03f */
[----:B--2---:R-:W-:Y:S01]  /*1c70*/  IADD3.X R5, R12, UR25, RZ, P1, !PT ;  /* 0x000000190c057c10 */ /* 0x004fe20008ffe4ff */
[----:B---3--:R-:W-:-:S04]  /*1c80*/  IMAD.MOV.U32 R14, RZ, RZ, R4 ;  /* 0x000000ffff0e7224 */ /* 0x008fc800078e0004 */
[----:B------:R-:W-:Y:S01]  /*1c90*/  IMAD R5, R5, c[0x0][0x190], RZ ;  /* 0x0000640005057a24 */ /* 0x000fe200078e02ff */
[----:B------:R-:W-:Y:S02]  /*1ca0*/  SHF.R.S32.HI R15, RZ, 0x1f, R14 ;  /* 0x0000001fff0f7819 */ /* 0x000fe4000001140e */
[----:B------:R-:W-:-:S03]  /*1cb0*/  IADD3 R4, P0, R14, UR21, RZ ;  /* 0x000000150e047c10 */ /* 0x000fc6000ff1e0ff */
[C---:B------:R-:W-:Y:S01]  /*1cc0*/  IMAD.WIDE.U32 R6, R3.reuse, c[0x0][0x190], R14 ;  /* 0x0000640003067a25 */ /* 0x040fe200078e000e */
[----:B------:R2:W-:Y:S03]  /*1cd0*/  STL [R1+0x3c], R15 ;  /* 0x00003c0f01007387 */ /* 0x0005e60000100800 */
[----:B------:R-:W-:Y:S01]  /*1ce0*/  IMAD R3, R3, c[0x0][0x194], R5 ;  /* 0x0000650003037a24 */ /* 0x000fe200078e0205 */
[----:B------:R-:W-:Y:S02]  /*1cf0*/  IADD3 R6, P1, R6, UR38, RZ ;  /* 0x0000002606067c10 */ /* 0x000fe4000ff3e0ff */
[----:B------:R-:W-:Y:S01]  /*1d00*/  IADD3.X R5, R15, UR24, RZ, P0, !PT ;  /* 0x000000180f057c10 */ /* 0x000fe200087fe4ff */
[----:B------:R-:W-:Y:S01]  /*1d10*/  ULDC.64 UR24, c[0x0][0x200] ;  /* 0x0000800000187ab9 */ /* 0x000fe20000000a00 */
[----:B------:R-:W-:Y:S01]  /*1d20*/  IADD3.X R7, R7, UR33, R3, P1, !PT ;  /* 0x0000002107077c10 */ /* 0x000fe20008ffe403 */
[----:B------:R-:W-:Y:S01]  /*1d30*/  IMAD.U32 R3, RZ, RZ, UR13 ;  /* 0x0000000dff037e24 */ /* 0x000fe2000f8e00ff */
[----:B------:R-:W-:-:S03]  /*1d40*/  UIMAD.WIDE UR12, UR5, UR37, UR24 ;  /* 0x00000025050c72a5 */ /* 0x000fc6000f8e0218 */
[----:B------:R-:W-:Y:S01]  /*1d50*/  IMAD.WIDE.U32 R4, R3, c[0x0][0x370], R4 ;  /* 0x0000dc0003047a25 */ /* 0x000fe200078e0004 */
[----:B------:R-:W-:-:S03]  /*1d60*/  ULDC.64 UR24, c[0x0][0x3c8] ;  /* 0x0000f20000187ab9 */ /* 0x000fc60000000a00 */
[----:B------:R-:W-:Y:S01]  /*1d70*/  IMAD.U32 R3, RZ, RZ, UR36 ;  /* 0x00000024ff037e24 */ /* 0x000fe2000f8e00ff */
[----:B------:R-:W-:Y:S01]  /*1d80*/  IADD3 R5, R5, UR4, RZ ;  /* 0x0000000405057c10 */ /* 0x000fe2000fffe0ff */
[----:B------:R-:W-:-:S04]  /*1d90*/  IMAD.WIDE.U32 R6, R8, c[0x0][0x1a8], R6 ;  /* 0x00006a0008067a25 */ /* 0x000fc800078e0006 */
[----:B------:R-:W-:Y:S01]  /*1da0*/  IMAD.WIDE.U32 R4, R3, c[0x0][0x378], R4 ;  /* 0x0000de0003047a25 */ /* 0x000fe200078e0004 */
[----:B-1----:R-:W-:Y:S02]  /*1db0*/  SHF.R.S32.HI R3, RZ, 0x1f, R21 ;  /* 0x0000001fff037819 */ /* 0x002fe40000011415 */
[----:B------:R-:W-:Y:S01]  /*1dc0*/  LEA R244, P0, R6, c[0x0][0x160], 0x1 ;  /* 0x0000580006f47a11 */ /* 0x000fe200078008ff */
[----:B------:R-:W-:Y:S01]  /*1dd0*/  IMAD R8, R12, c[0x0][0x370], RZ ;  /* 0x0000dc000c087a24 */ /* 0x000fe200078e02ff */
[----:B------:R-:W-:Y:S02]  /*1de0*/  LEA.HI R3, R3, R21, RZ, 0x5 ;  /* 0x0000001503037211 */ /* 0x000fe400078f28ff */
[----:B------:R-:W-:Y:S01]  /*1df0*/  IADD3 R5, R5, UR7, RZ ;  /* 0x0000000705057c10 */ /* 0x000fe2000fffe0ff */
[C---:B------:R-:W-:Y:S01]  /*1e00*/  IMAD R8, R24.reuse, c[0x0][0x374], R8 ;  /* 0x0000dd0018087a24 */ /* 0x040fe200078e0208 */
[----:B------:R-:W-:Y:S02]  /*1e10*/  LOP3.LUT R9, R3, 0xffffffe0, RZ, 0xc0, !PT ;  /* 0xffffffe003097812 */ /* 0x000fe400078ec0ff */
[----:B------:R-:W-:Y:S01]  /*1e20*/  SHF.R.S32.HI R3, RZ, 0x5, R3 ;  /* 0x00000005ff037819 */ /* 0x000fe20000011403 */
[----:B------:R-:W-:-:S04]  /*1e30*/  IMAD.WIDE.U32 R4, R24, c[0x0][0x370], R4 ;  /* 0x0000dc0018047a25 */ /* 0x000fc800078e0004 */
[----:B------:R-:W-:Y:S01]  /*1e40*/  IMAD.IADD R21, R21, 0x1, -R9 ;  /* 0x0000000115157824 */ /* 0x000fe200078e0a09 */
[----:B------:R-:W-:Y:S01]  /*1e50*/  IADD3 R9, R7, UR8, RZ ;  /* 0x0000000807097c10 */ /* 0x000fe2000fffe0ff */
[----:B------:R-:W-:Y:S01]  /*1e60*/  IMAD.IADD R5, R5, 0x1, R8 ;  /* 0x0000000105057824 */ /* 0x000fe200078e0208 */
[----:B------:R-:W-:Y:S01]  /*1e70*/  LEA R242, P3, R4, c[0x0][0x330], 0x1 ;  /* 0x0000cc0004f27a11 */ /* 0x000fe200078608ff */
[----:B------:R-:W-:Y:S01]  /*1e80*/  IMAD R7, R3, UR46, R21 ;  /* 0x0000002e03077c24 */ /* 0x000fe2000f8e0215 */
[----:B------:R-:W-:Y:S02]  /*1e90*/  LEA.HI.X R245, R6, c[0x0][0x164], R9, 0x1, P0 ;  /* 0x0000590006f57a11 */ /* 0x000fe400000f0c09 */
[----:B------:R-:W-:Y:S02]  /*1ea0*/  PLOP3.LUT P0, PT, PT, PT, UP0, 0x80, 0x0 ;  /* 0x000000000000781c */ /* 0x000fe40003f0f008 */
[----:B------:R-:W-:Y:S01]  /*1eb0*/  IADD3 R3, P2, R7, UR20, RZ ;  /* 0x0000001407037c10 */ /* 0x000fe2000ff5e0ff */
[----:B------:R-:W-:Y:S01]  /*1ec0*/  UIMAD.WIDE UR20, UR6, UR37, UR24 ;  /* 0x00000025061472a5 */ /* 0x000fe2000f8e0218 */
[----:B------:R-:W-:-:S02]  /*1ed0*/  LEA.HI.X R243, R4, c[0x0][0x334], R5, 0x1, P3 ;  /* 0x0000cd0004f37a11 */ /* 0x000fc400018f0c05 */
[----:B------:R-:W-:Y:S02]  /*1ee0*/  LEA R247, P1, R3, c[0x0][0x350], 0x2 ;  /* 0x0000d40003f77a11 */ /* 0x000fe400078210ff */
[----:B------:R-:W-:-:S04]  /*1ef0*/  LEA.HI.X.SX32 R7, R7, UR11, 0x1, P2 ;  /* 0x0000000b07077c11 */ /* 0x000fc800090f0eff */
[----:B------:R-:W-:Y:S01]  /*1f00*/  LEA.HI.X R246, R3, c[0x0][0x354], R7, 0x2, P1 ;  /* 0x0000d50003f67a11 */ /* 0x000fe200008f1407 */
[----:B------:R-:W-:Y:S05]  /*1f10*/  @!P0 BRA `(.L_x_257) ;  /* 0x00006d1000008947 */ /* 0x000fea0003800000 */
[----:B--2---:R-:W2:Y:S01]  /*1f20*/  LDL R23, [R1+0x28] ;  /* 0x0000280001177983 */ /* 0x004ea20000100800 */
[----:B------:R-:W-:Y:S01]  /*1f30*/  ULDC.64 UR4, c[0x0][0x198] ;  /* 0x0000660000047ab9 */ /* 0x000fe20000000a00 */
[----:B------:R-:W-:Y:S01]  /*1f40*/  IADD3 R8, R24, 0x40, RZ ;  /* 0x0000004018087810 */ /* 0x000fe20007ffe0ff */
[----:B------:R-:W-:Y:S01]  /*1f50*/  UIMAD UR4, UR16, UR4, URZ ;  /* 0x00000004100472a4 */ /* 0x000fe2000f8e023f */
[----:B------:R-:W3:Y:S01]  /*1f60*/  LDL R22, [R1] ;  /* 0x0000000001167983 */ /* 0x000ee20000100800 */
[----:B------:R-:W-:Y:S01]  /*1f70*/  ULDC.64 UR6, c[0x0][0x1a0] ;  /* 0x0000680000067ab9 */ /* 0x000fe20000000a00 */
[----:B------:R-:W-:Y:S01]  /*1f80*/  IMAD.U32 R3, RZ, RZ, UR23 ;  /* 0x00000017ff037e24 */ /* 0x000fe2000f8e00ff */
[----:B------:R-:W-:Y:S02]  /*1f90*/  UIMAD UR5, UR23, UR5, UR4 ;  /* 0x00000005170572a4 */ /* 0x000fe4000f8e0204 */
[----:B------:R-:W-:Y:S01]  /*1fa0*/  UIMAD UR4, UR18, -0x80, UR17 ;  /* 0xffffff80120478a4 */ /* 0x000fe2000f8e0211 */
[----:B------:R-:W-:Y:S01]  /*1fb0*/  IMAD.WIDE.U32 R6, R3, c[0x0][0x1a0], R14 ;  /* 0x0000680003067a25 */ /* 0x000fe200078e000e */
[----:B------:R-:W-:-:S03]  /*1fc0*/  UIMAD UR6, UR16, UR6, URZ ;  /* 0x00000006100672a4 */ /* 0x000fc6000f8e023f */
[----:B------:R-:W-:Y:S01]  /*1fd0*/  IMAD.WIDE.U32 R4, R3, c[0x0][0x198], R14 ;  /* 0x0000660003047a25 */ /* 0x000fe200078e000e */
[----:B------:R-:W-:Y:S01]  /*1fe0*/  ISETP.GE.AND P1, PT, R8, UR4, PT ;  /* 0x0000000408007c0c */ /* 0x000fe2000bf26270 */
[----:B------:R-:W-:Y:S01]  /*1ff0*/  UIMAD UR7, UR23, UR7, UR6 ;  /* 0x00000007170772a4 */ /* 0x000fe2000f8e0206 */
[----:B------:R-:W-:Y:S01]  /*2000*/  IADD3 R6, P2, R6, UR27, RZ ;  /* 0x0000001b06067c10 */ /* 0x000fe2000ff5e0ff */
[----:B------:R-:W-:Y:S01]  /*2010*/  IMAD.U32 R3, RZ, RZ, UR5 ;  /* 0x00000005ff037e24 */ /* 0x000fe2000f8e00ff */
[----:B------:R-:W-:-:S03]  /*2020*/  IADD3 R4, P0, R4, UR29, RZ ;  /* 0x0000001d04047c10 */ /* 0x000fc6000ff1e0ff */
[----:B------:R-:W-:Y:S01]  /*2030*/  IMAD.U32 R9, RZ, RZ, UR7 ;  /* 0x00000007ff097e24 */ /* 0x000fe2000f8e00ff */
[----:B------:R-:W-:Y:S01]  /*2040*/  IADD3.X R5, R5, UR32, R3, P0, !PT ;  /* 0x0000002005057c10 */ /* 0x000fe200087fe403 */
[C---:B------:R-:W-:Y:S02]  /*2050*/  IMAD R8, R10.reuse, c[0x0][0x1b8], RZ ;  /* 0x00006e000a087a24 */ /* 0x040fe400078e02ff */
[----:B------:R-:W-:Y:S01]  /*2060*/  IMAD R3, R10, c[0x0][0x1b0], RZ ;  /* 0x00006c000a037a24 */ /* 0x000fe200078e02ff */
[----:B------:R-:W-:Y:S02]  /*2070*/  IADD3.X R7, R7, UR28, R9, P2, !PT ;  /* 0x0000001c07077c10 */ /* 0x000fe400097fe409 */
[----:B------:R-:W-:Y:S01]  /*2080*/  @!P1 IADD3 R16, P0, R24, 0x40, RZ ;  /* 0x0000004018109810 */ /* 0x000fe20007f1e0ff */
[C---:B------:R-:W-:Y:S02]  /*2090*/  IMAD R8, R0.reuse, c[0x0][0x1bc], R8 ;  /* 0x00006f0000087a24 */ /* 0x040fe400078e0208 */
[----:B------:R-:W-:-:S04]  /*20a0*/  IMAD.WIDE.U32 R6, R0, c[0x0][0x1b8], R6 ;  /* 0x00006e0000067a25 */ /* 0x000fc800078e0006 */
[C---:B------:R-:W-:Y:S02]  /*20b0*/  IMAD R3, R0.reuse, c[0x0][0x1b4], R3 ;  /* 0x00006d0000037a24 */ /* 0x040fe400078e0203 */
[----:B------:R-:W-:-:S04]  /*20c0*/  IMAD.WIDE.U32 R4, R0, c[0x0][0x1b0], R4 ;  /* 0x00006c0000047a25 */ /* 0x000fc800078e0004 */
[----:B------:R-:W-:Y:S01]  /*20d0*/  @!P1 IMAD.X R0, RZ, RZ, R12, P0 ;  /* 0x000000ffff009224 */ /* 0x000fe200000e060c */
[C---:B------:R-:W-:Y:S01]  /*20e0*/  @!P1 IADD3 R14, P0, R24.reuse, 0x40, RZ ;  /* 0x00000040180e9810 */ /* 0x040fe20007f1e0ff */
[----:B------:R-:W-:Y:S01]  /*20f0*/  IMAD.IADD R5, R5, 0x1, R3 ;  /* 0x0000000105057824 */ /* 0x000fe200078e0203 */
[----:B------:R-:W-:-:S03]  /*2100*/  ISETP.GE.AND P2, PT, R24, UR4, PT ;  /* 0x0000000418007c0c */ /* 0x000fc6000bf46270 */
[----:B------:R-:W-:Y:S01]  /*2110*/  @!P1 IMAD.X R3, RZ, RZ, R12, P0 ;  /* 0x000000ffff039224 */ /* 0x000fe200000e060c */
[----:B------:R-:W-:Y:S01]  /*2120*/  PLOP3.LUT P0, PT, PT, PT, UP3, 0x80, 0x0 ;  /* 0x000000000000781c */ /* 0x000fe20003f0f038 */
[----:B------:R-:W-:Y:S01]  /*2130*/  @!P1 IMAD R0, R0, c[0x0][0x1a0], RZ ;  /* 0x0000680000009a24 */ /* 0x000fe200078e02ff */
[----:B------:R-:W-:Y:S02]  /*2140*/  IADD3 R7, R7, R8, RZ ;  /* 0x0000000807077210 */ /* 0x000fe40007ffe0ff */
[----:B------:R-:W-:Y:S01]  /*2150*/  @!P1 MOV R8, R6 ;  /* 0x0000000600089202 */ /* 0x000fe20000000f00 */
[----:B------:R-:W-:Y:S02]  /*2160*/  @!P1 IMAD R11, R16, c[0x0][0x1a4], R0 ;  /* 0x00006900100b9a24 */ /* 0x000fe400078e0200 */
[----:B------:R-:W-:Y:S02]  /*2170*/  @!P1 IMAD.MOV.U32 R9, RZ, RZ, R7 ;  /* 0x000000ffff099224 */ /* 0x000fe400078e0007 */
[----:B------:R-:W-:-:S02]  /*2180*/  @!P2 IMAD R10, R12, c[0x0][0x1a0], RZ ;  /* 0x000068000c0aaa24 */ /* 0x000fc400078e02ff */
[----:B------:R-:W-:Y:S01]  /*2190*/  @!P2 IMAD R0, R12, c[0x0][0x198], RZ ;  /* 0x000066000c00aa24 */ /* 0x000fe200078e02ff */
[----:B------:R-:W-:Y:S01]  /*21a0*/  UMOV UR8, UR9 ;  /* 0x0000000900087c82 */ /* 0x000fe20008000000 */
[----:B------:R-:W-:Y:S01]  /*21b0*/  @!P1 IMAD R3, R3, c[0x0][0x198], RZ ;  /* 0x0000660003039a24 */ /* 0x000fe200078e02ff */
[----:B------:R-:W-:Y:S01]  /*21c0*/  @!P1 MOV R19, R5 ;  /* 0x0000000500139202 */ /* 0x000fe20000000f00 */
[----:B------:R-:W-:Y:S01]  /*21d0*/  @!P1 IMAD.MOV.U32 R18, RZ, RZ, R4 ;  /* 0x000000ffff129224 */ /* 0x000fe200078e0004 */
[----:B------:R-:W-:Y:S01]  /*21e0*/  ULEA.HI UR5, UR8, UR8, URZ, 0x1 ;  /* 0x0000000808057291 */ /* 0x000fe2000f8f083f */
[----:B------:R-:W-:-:S04]  /*21f0*/  @!P1 IMAD.WIDE.U32 R16, R16, c[0x0][0x1a0], R8 ;  /* 0x0000680010109a25 */ /* 0x000fc800078e0008 */
[C---:B------:R-:W-:Y:S02]  /*2200*/  @!P2 IMAD R10, R24.reuse, c[0x0][0x1a4], R10 ;  /* 0x00006900180aaa24 */ /* 0x040fe400078e020a */
[----:B------:R-:W-:-:S04]  /*2210*/  @!P2 IMAD.WIDE.U32 R12, R24, c[0x0][0x1a0], R6 ;  /* 0x00006800180caa25 */ /* 0x000fc800078e0006 */
[C---:B------:R-:W-:Y:S02]  /*2220*/  @!P2 IMAD R0, R24.reuse, c[0x0][0x19c], R0 ;  /* 0x000067001800aa24 */ /* 0x040fe400078e0200 */
[----:B------:R-:W-:Y:S01]  /*2230*/  @!P2 IMAD.WIDE.U32 R4, R24, c[0x0][0x198], R4 ;  /* 0x000066001804aa25 */ /* 0x000fe200078e0004 */
[----:B------:R-:W-:Y:S01]  /*2240*/  @!P1 IADD3 R7, R17, R11, RZ ;  /* 0x0000000b11079210 */ /* 0x000fe20007ffe0ff */
[----:B------:R-:W-:Y:S02]  /*2250*/  ULOP3.LUT UR5, UR5, 0xfffffffe, URZ, 0xc0, !UPT ;  /* 0xfffffffe05057892 */ /* 0x000fe4000f8ec03f */
[----:B------:R-:W-:Y:S01]  /*2260*/  @!P1 IMAD R20, R14, c[0x0][0x19c], R3 ;  /* 0x000067000e149a24 */ /* 0x000fe200078e0203 */
[----:B------:R-:W-:Y:S01]  /*2270*/  @!P1 LEA R8, P4, R16, c[0x0][0x170], 0x1 ;  /* 0x00005c0010089a11 */ /* 0x000fe200078808ff */
[----:B------:R-:W-:Y:S01]  /*2280*/  @!P2 IMAD.IADD R3, R13, 0x1, R10 ;  /* 0x000000010d03a824 */ /* 0x000fe200078e020a */
[----:B------:R-:W-:Y:S01]  /*2290*/  @!P2 LEA R10, P5, R12, c[0x0][0x170], 0x1 ;  /* 0x00005c000c0aaa11 */ /* 0x000fe200078a08ff */
[----:B------:R-:W-:Y:S01]  /*22a0*/  @!P2 IMAD.IADD R0, R5, 0x1, R0 ;  /* 0x000000010500a824 */ /* 0x000fe200078e0200 */
[----:B------:R-:W-:Y:S01]  /*22b0*/  @!P2 LEA R6, P3, R4, c[0x0][0x168], 0x1 ;  /* 0x00005a000406aa11 */ /* 0x000fe200078608ff */
[----:B------:R-:W-:Y:S01]  /*22c0*/  @!P1 IMAD.WIDE.U32 R14, R14, c[0x0][0x198], R18 ;  /* 0x000066000e0e9a25 */ /* 0x000fe200078e0012 */
[----:B------:R-:W-:Y:S01]  /*22d0*/  @!P2 LEA.HI.X R11, R12, c[0x0][0x174], R3, 0x1, P5 ;  /* 0x00005d000c0baa11 */ /* 0x000fe200028f0c03 */
[----:B------:R-:W-:Y:S01]  /*22e0*/  UIADD3 UR5, UR8, -UR5, URZ ;  /* 0x8000000508057290 */ /* 0x000fe2000fffe03f */
[----:B------:R-:W-:Y:S01]  /*22f0*/  @!P1 LEA.HI.X R9, R16, c[0x0][0x174], R7, 0x1, P4 ;  /* 0x00005d0010099a11 */ /* 0x000fe200020f0c07 */
[----:B------:R-:W-:Y:S01]  /*2300*/  @!P1 IMAD.IADD R3, R15, 0x1, R20 ;  /* 0x000000010f039824 */ /* 0x000fe200078e0214 */
[----:B------:R-:W-:Y:S01]  /*2310*/  @!P2 LEA.HI.X R7, R4, c[0x0][0x16c], R0, 0x1, P3 ;  /* 0x00005b000407aa11 */ /* 0x000fe200018f0c00 */
[----:B------:R-:W-:Y:S01]  /*2320*/  UIMAD UR4, UR8, -0x40, UR26 ;  /* 0xffffffc0080478a4 */ /* 0x000fe2000f8e021a */
[C---:B------:R-:W-:Y:S01]  /*2330*/  @!P1 LEA R4, P3, R14.reuse, c[0x0][0x168], 0x1 ;  /* 0x00005a000e049a11 */ /* 0x040fe200078608ff */
[----:B------:R-:W-:Y:S01]  /*2340*/  UISETP.NE.AND UP0, UPT, UR5, 0x1, UPT ;  /* 0x000000010500788c */ /* 0x000fe2000bf05270 */
[----:B------:R-:W-:Y:S02]  /*2350*/  @P0 BAR.SYNC.DEFER_BLOCKING 0x0 ;  /* 0x0000000000000b1d */ /* 0x000fe40000010000 */
[----:B------:R-:W-:-:S02]  /*2360*/  @!P1 LEA.HI.X R5, R14, c[0x0][0x16c], R3, 0x1, P3 ;  /* 0x00005b000e059a11 */ /* 0x000fc400018f0c03 */
[----:B------:R-:W-:Y:S02]  /*2370*/  ISETP.GE.AND P3, PT, R24, UR4, PT ;  /* 0x0000000418007c0c */ /* 0x000fe4000bf66270 */
[----:B------:R-:W-:Y:S01]  /*2380*/  PLOP3.LUT P0, PT, PT, PT, UP0, 0x80, 0x0 ;  /* 0x000000000000781c */ /* 0x000fe20003f0f008 */
[----:B------:R-:W-:Y:S01]  /*2390*/  IMAD.MOV.U32 R252, RZ, RZ, 0x7f800000 ;  /* 0x7f800000fffc7424 */ /* 0x000fe200078e00ff */
[----:B------:R-:W-:Y:S01]  /*23a0*/  MOV R251, 0x7f800000 ;  /* 0x7f80000000fb7802 */ /* 0x000fe20000000f00 */
[----:B------:R-:W-:Y:S01]  /*23b0*/  IMAD.MOV.U32 R250, RZ, RZ, 0x7f800000 ;  /* 0x7f800000fffa7424 */ /* 0x000fe200078e00ff */
[----:B------:R-:W-:Y:S02]  /*23c0*/  MOV R249, 0x7f800000 ;  /* 0x7f80000000f97802 */ /* 0x000fe40000000f00 */
[C---:B--2---:R-:W-:Y:S02]  /*23d0*/  SHF.L.U32 R0, R23.reuse, 0x1, RZ ;  /* 0x0000000117007819 */ /* 0x044fe400000006ff */
[----:B------:R-:W-:-:S03]  /*23e0*/  IADD3 R3, R23, 0x1800, RZ ;  /* 0x0000180017037810 */ /* 0x000fc60007ffe0ff */
[----:B------:R-:W-:Y:S01]  /*23f0*/  @P2 STS [R0+0xf000], RZ ;  /* 0x00f000ff00002388 */ /* 0x000fe20000000800 */
[----:B------:R-:W-:-:S03]  /*2400*/  SEL R3, R3, R23, !P0 ;  /* 0x0000001703037207 */ /* 0x000fc60004000000 */
        /* <DEDUP_REMOVED lines=12> */
[----:B------:R-:W-:Y:S01]  /*24d0*/  @P1 STS.128 [R0+0x14000], RZ ;  /* 0x014000ff00001388 */ /* 0x000fe20000000c00 */
[----:B------:R-:W-:-:S03]  /*24e0*/  IMAD.SHL.U32 R248, R3, 0x2, RZ ;  /* 0x0000000203f87824 */ /* 0x000fc600078e00ff */
        /* <DEDUP_REMOVED lines=55> */
[----:B---3--:R-:W-:-:S03]  /*2860*/  IADD3 R3, R22, 0x28, RZ ;  /* 0x0000002816037810 */ /* 0x008fc60007ffe0ff */
[----:B------:R4:W-:Y:S04]  /*2870*/  @!P1 LDGSTS.E.BYPASS.LTC128B.128 [R0+0xe000], [R4.64+0x80] ;  /* 0x0e00008004009fae */ /* 0x0009e8000b901d4e */
[----:B------:R-:W0:Y:S01]  /*2880*/  LDGDEPBAR ;  /* 0x00000000000079af */ /* 0x000e220000000000 */
[----:B------:R-:W-:Y:S02]  /*2890*/  ISETP.GE.AND P1, PT, R3, UR4, PT ;  /* 0x0000000403007c0c */ /* 0x000fe4000bf26270 */
[C---:B--2---:R-:W-:Y:S02]  /*28a0*/  IADD3 R9, R22.reuse, 0x8, RZ ;  /* 0x0000000816097810 */ /* 0x044fe40007ffe0ff */
[C---:B------:R-:W-:Y:S02]  /*28b0*/  IADD3 R8, R22.reuse, 0x20, RZ ;  /* 0x0000002016087810 */ /* 0x040fe40007ffe0ff */
[----:B------:R-:W-:-:S02]  /*28c0*/  ISETP.GE.AND P4, PT, R22, UR4, PT ;  /* 0x0000000416007c0c */ /* 0x000fc4000bf86270 */
[----:B------:R-:W-:Y:S02]  /*28d0*/  ISETP.GE.AND P3, PT, R9, UR4, PT ;  /* 0x0000000409007c0c */ /* 0x000fe4000bf66270 */
[----:B------:R-:W-:Y:S01]  /*28e0*/  ISETP.GE.AND P2, PT, R8, UR4, PT ;  /* 0x0000000408007c0c */ /* 0x000fe2000bf46270 */
[----:B-1----:R-:W-:-:S04]  /*28f0*/  IMAD.MOV.U32 R6, RZ, RZ, 0x4 ;  /* 0x00000004ff067424 */ /* 0x002fc800078e00ff */
[----:B------:R-:W-:-:S05]  /*2900*/  @!P1 IMAD.WIDE R6, R3, R6, UR12 ;  /* 0x0000000c03069e25 */ /* 0x000fca000f8e0206 */
[----:B------:R1:W5:Y:S01]  /*2910*/  @!P1 LDG.E R250, [R6.64] ;  /* 0x0000000e06fa9981 */ /* 0x000362000c1e1900 */
[----:B----4-:R-:W-:Y:S01]  /*2920*/  IMAD.MOV.U32 R4, RZ, RZ, 0x4 ;  /* 0x00000004ff047424 */ /* 0x010fe200078e00ff */
[----:B------:R-:W-:-:S04]  /*2930*/  DEPBAR.LE SB0, 0x1 ;  /* 0x000080400000791a */ /* 0x000fc80000000000 */
[----:B------:R-:W-:-:S05]  /*2940*/  IMAD.WIDE R4, R22, R4, UR12 ;  /* 0x0000000c16047e25 */ /* 0x000fca000f8e0204 */
[----:B------:R2:W5:Y:S04]  /*2950*/  @!P4 LDG.E R251, [R4.64] ;  /* 0x0000000e04fbc981 */ /* 0x000568000c1e1900 */
[----:B------:R2:W5:Y:S04]  /*2960*/  @!P3 LDG.E R252, [R4.64+0x20] ;  /* 0x0000200e04fcb981 */ /* 0x000568000c1e1900 */
[----:B------:R2:W5:Y:S04]  /*2970*/  @!P2 LDG.E R249, [R4.64+0x80] ;  /* 0x0000800e04f9a981 */ /* 0x000568000c1e1900 */
[----:B------:R-:W-:Y:S01]  /*2980*/  BAR.SYNC.DEFER_BLOCKING 0x0 ;  /* 0x0000000000007b1d */ /* 0x000fe20000010000 */
[----:B-1----:R-:W-:Y:S01]  /*2990*/  IMAD.MOV.U32 R6, RZ, RZ, c[0x0][0x308] ;  /* 0x0000c200ff067624 */ /* 0x002fe200078e00ff */
[----:B------:R-:W-:-:S05]  /*29a0*/  MOV R7, c[0x0][0x30c] ;  /* 0x0000c30000077a02 */ /* 0x000fca0000000f00 */
[----:B--2---:R1:W2:Y:S01]  /*29b0*/  LDG.E.64 R4, [R6.64+0x8] ;  /* 0x0000080e06047981 */ /* 0x0042a2000c1e1b00 */
[----:B------:R-:W-:-:S03]  /*29c0*/  SHF.R.S32.HI R0, RZ, 0x1f, R21 ;  /* 0x0000001fff007819 */ /* 0x000fc60000011415 */
[----:B------:R-:W3:Y:S01]  /*29d0*/  S2R R8, SR_TID.X ;  /* 0x0000000000087919 */ /* 0x000ee20000002100 */
[----:B------:R-:W-:-:S03]  /*29e0*/  IADD3 R3, R231, 0x1800, RZ ;  /* 0x00001800e7037810 */ /* 0x000fc60007ffe0ff */
[----:B------:R-:W4:Y:S04]  /*29f0*/  LDSM.16.M88.4 R172, [R221+0xf000] ;  /* 0x00f00000ddac783b */ /* 0x000f280000000200 */
[----:B------:R-:W2:Y:S04]  /*2a00*/  LDSM.16.M88.4 R176, [R221+0xf400] ;  /* 0x00f40000ddb0783b */ /* 0x000ea80000000200 */
[----:B------:R-:W2:Y:S04]  /*2a10*/  LDSM.16.M88.4 R180, [R222+0xf000] ;  /* 0x00f00000deb4783b */ /* 0x000ea80000000200 */
[----:B------:R-:W2:Y:S04]  /*2a20*/  LDSM.16.M88.4 R184, [R222+0xf400] ;  /* 0x00f40000deb8783b */ /* 0x000ea80000000200 */
[----:B------:R-:W2:Y:S04]  /*2a30*/  LDSM.16.M88.4 R188, [R221+0x11000] ;  /* 0x01100000ddbc783b */ /* 0x000ea80000000200 */
[----:B-1----:R-:W3:Y:S01]  /*2a40*/  LDG.E.64 R6, [R6.64] ;  /* 0x0000000e06067981 */ /* 0x002ee2000c1e1b00 */
[----:B------:R-:W-:-:S03]  /*2a50*/  SEL R3, R3, R231, !P0 ;  /* 0x000000e703037207 */ /* 0x000fc60004000000 */
[----:B------:R-:W1:Y:S02]  /*2a60*/  LDSM.16.M88.4 R192, [R221+0x11400] ;  /* 0x01140000ddc0783b */ /* 0x000e640000000200 */
[----:B------:R-:W-:Y:S02]  /*2a70*/  IMAD.SHL.U32 R220, R3, 0x2, RZ ;  /* 0x0000000203dc7824 */ /* 0x000fe400078e00ff */
[----:B------:R-:W1:Y:S04]  /*2a80*/  LDSM.16.M88.4 R196, [R222+0x11000] ;  /* 0x01100000dec4783b */ /* 0x000e680000000200 */
[----:B------:R-:W1:Y:S04]  /*2a90*/  LDSM.16.M88.4 R200, [R222+0x11400] ;  /* 0x01140000dec8783b */ /* 0x000e680000000200 */
[----:B------:R-:W1:Y:S04]  /*2aa0*/  LDSM.16.M88.4 R204, [R221+0x13000] ;  /* 0x01300000ddcc783b */ /* 0x000e680000000200 */
[----:B------:R-:W1:Y:S04]  /*2ab0*/  LDSM.16.M88.4 R208, [R221+0x13400] ;  /* 0x01340000ddd0783b */ /* 0x000e680000000200 */
[----:B------:R-:W1:Y:S04]  /*2ac0*/  LDSM.16.M88.4 R212, [R222+0x13000] ;  /* 0x01300000ded4783b */ /* 0x000e680000000200 */
[----:B------:R-:W1:Y:S01]  /*2ad0*/  LDSM.16.M88.4 R216, [R222+0x13400] ;  /* 0x01340000ded8783b */ /* 0x000e620000000200 */
[----:B------:R-:W-:Y:S01]  /*2ae0*/  IMAD.SHL.U32 R223, R231, 0x2, RZ ;  /* 0x00000002e7df7824 */ /* 0x000fe200078e00ff */
[----:B------:R-:W-:Y:S01]  /*2af0*/  UIADD3 UR4, UR23, 0x80, URZ ;  /* 0x0000008017047890 */ /* 0x000fe2000fffe03f */
        /* <DEDUP_REMOVED lines=49> */
[----:B------:R-:W-:-:S02]  /*2e10*/  UMOV UR16, UR20 ;  /* 0x0000001400107c82 */ /* 0x000fc40008000000 */
[----:B------:R-:W-:Y:S02]  /*2e20*/  UISETP.GE.AND UP0, UPT, UR4, UR17, UPT ;  /* 0x000000110400728c */ /* 0x000fe4000bf06270 */
[----:B------:R-:W-:Y:S01]  /*2e30*/  UMOV UR11, UR21 ;  /* 0x00000015000b7c82 */ /* 0x000fe20008000000 */
[----:B--2---:R-:W-:-:S04]  /*2e40*/  IADD3 R21, P2, P1, R4, UR44, R21 ;  /* 0x0000002c04157c10 */ /* 0x004fc8000f95e015 */
[----:B------:R-:W-:-:S05]  /*2e50*/  IADD3.X R0, R5, UR48, R0, P2, P1 ;  /* 0x0000003005007c10 */ /* 0x000fca00097e2400 */
[----:B------:R2:W-:Y:S01]  /*2e60*/  STL [R1+0x2c], R0 ;  /* 0x00002c0001007387 */ /* 0x0005e20000100800 */
[----:B---3--:R3:W1:Y:S01]  /*2e70*/  R2UR UR9, R7 ;  /* 0x00000000070973c2 */ /* 0x00866200000e0000 */
[----:B--2---:R-:W-:Y:S02]  /*2e80*/  IADD3 R0, R229, 0x1800, RZ ;  /* 0x00001800e5007810 */ /* 0x004fe40007ffe0ff */
[----:B---3--:R-:W2:Y:S02]  /*2e90*/  S2R R7, SR_TID.X ;  /* 0x0000000000077919 */ /* 0x008ea40000002100 */
[----:B------:R-:W-:-:S05]  /*2ea0*/  SEL R0, R0, R229, !P0 ;  /* 0x000000e500007207 */ /* 0x000fca0004000000 */
[----:B------:R-:W-:Y:S01]  /*2eb0*/  IMAD.SHL.U32 R3, R0, 0x2, RZ ;  /* 0x0000000200037824 */ /* 0x000fe200078e00ff */
[----:B------:R-:W-:Y:S01]  /*2ec0*/  MOV R0, c[0x0][0x22c] ;  /* 0x00008b0000007a02 */ /* 0x000fe20000000f00 */
[----:B------:R3:W1:Y:S04]  /*2ed0*/  R2UR UR10, R6 ;  /* 0x00000000060a73c2 */ /* 0x00066800000e0000 */
[----:B------:R-:W-:Y:S01]  /*2ee0*/  IMAD R0, R0, c[0x0][0x1c0], RZ ;  /* 0x0000700000007a24 */ /* 0x000fe200078e02ff */
[----:B--2---:R-:W-:-:S04]  /*2ef0*/  SHF.R.S32.HI R7, RZ, 0x1f, R7 ;  /* 0x0000001fff077819 */ /* 0x004fc80000011407 */
[----:B------:R-:W-:-:S04]  /*2f00*/  LEA.HI R7, R7, R8, RZ, 0x6 ;  /* 0x0000000807077211 */ /* 0x000fc800078f30ff */
[----:B------:R-:W-:Y:S01]  /*2f10*/  SHF.R.S32.HI R7, RZ, 0x6, R7 ;  /* 0x00000006ff077819 */ /* 0x000fe20000011407 */
[C---:B---3--:R-:W-:Y:S01]  /*2f20*/  IMAD.SHL.U32 R6, R0.reuse, 0x10, RZ ;  /* 0x0000001000067824 */ /* 0x048fe200078e00ff */
[----:B------:R-:W-:-:S03]  /*2f30*/  SHF.L.U32 R4, R0, 0x3, RZ ;  /* 0x0000000300047819 */ /* 0x000fc600000006ff */
[----:B------:R-:W-:Y:S01]  /*2f40*/  IMAD.SHL.U32 R7, R7, 0x20, RZ ;  /* 0x0000002007077824 */ /* 0x000fe200078e00ff */
[C---:B------:R-:W-:Y:S02]  /*2f50*/  IADD3 R5, R6.reuse, 0x20, RZ ;  /* 0x0000002006057810 */ /* 0x040fe40007ffe0ff */
[----:B------:R-:W-:Y:S02]  /*2f60*/  IADD3 R0, R6, 0x40, RZ ;  /* 0x0000004006007810 */ /* 0x000fe40007ffe0ff */
[----:B------:R2:W-:Y:S01]  /*2f70*/  STL [R1+0x40], R7 ;  /* 0x0000400701007387 */ /* 0x0005e20000100800 */
[C---:B------:R-:W-:Y:S01]  /*2f80*/  IMAD.IADD R5, R4.reuse, 0x1, R5 ;  /* 0x0000000104057824 */ /* 0x040fe200078e0205 */
[----:B------:R-:W-:Y:S01]  /*2f90*/  IADD3 R0, R4, R0, RZ ;  /* 0x0000000004007210 */ /* 0x000fe20007ffe0ff */
[----:B--2---:R-:W-:-:S05]  /*2fa0*/  IMAD.WIDE.U32 R6, R21, -0x2daee0ad, RZ ;  /* 0xd2511f5315067825 */ /* 0x004fca00078e00ff */
[----:B------:R2:W-:Y:S02]  /*2fb0*/  STL.64 [R1+0x10], R6 ;  /* 0x0000100601007387 */ /* 0x0005e40000100a00 */
[C---:B--2---:R-:W-:Y:S01]  /*2fc0*/  IMAD.IADD R6, R4.reuse, 0x1, R5 ;  /* 0x0000000104067824 */ /* 0x044fe200078e0205 */
[----:B------:R-:W-:-:S03]  /*2fd0*/  IADD3 R5, R4, R0, RZ ;  /* 0x0000000004057210 */ /* 0x000fc60007ffe0ff */
[C---:B------:R-:W-:Y:S02]  /*2fe0*/  IMAD.IADD R6, R4.reuse, 0x1, R6 ;  /* 0x0000000104067824 */ /* 0x040fe400078e0206 */
[----:B------:R-:W-:-:S03]  /*2ff0*/  IMAD.IADD R5, R4, 0x1, R5 ;  /* 0x0000000104057824 */ /* 0x000fc600078e0205 */
[C---:B------:R-:W-:Y:S01]  /*3000*/  IADD3 R6, R4.reuse, R6, RZ ;  /* 0x0000000604067210 */ /* 0x040fe20007ffe0ff */
[----:B------:R-:W-:-:S04]  /*3010*/  IMAD.IADD R5, R4, 0x1, R5 ;  /* 0x0000000104057824 */ /* 0x000fc800078e0205 */
[----:B------:R2:W-:Y:S01]  /*3020*/  STL [R1+0x8], R6 ;  /* 0x0000080601007387 */ /* 0x0005e20000100800 */
[----:B------:R-:W-:-:S03]  /*3030*/  IADD3 R0, R4, R5, RZ ;  /* 0x0000000504007210 */ /* 0x000fc60007ffe0ff */
[----:B------:R3:W-:Y:S01]  /*3040*/  STL [R1+0x4], R5 ;  /* 0x0000040501007387 */ /* 0x0007e20000100800 */
[----:B--2---:R-:W-:-:S05]  /*3050*/  IMAD.IADD R6, R4, 0x1, R6 ;  /* 0x0000000104067824 */ /* 0x004fca00078e0206 */
[----:B------:R3:W-:Y:S04]  /*3060*/  STL [R1+0x1c], R6 ;  /* 0x00001c0601007387 */ /* 0x0007e80000100800 */
[----:B-1--4-:R3:W-:Y:S02]  /*3070*/  STL [R1+0x18], R0 ;  /* 0x0000180001007387 */ /* 0x0127e40000100800 */
.L_x_260:
[----:B------:R-:W0:Y:S01]  /*3080*/  LDGDEPBAR ;  /* 0x00000000000079af */ /* 0x000e220000000000 */
[----:B---3--:R-:W-:Y:S01]  /*3090*/  IMAD.IADD R0, R230, 0x1, R220 ;  /* 0x00000001e6007824 */ /* 0x008fe200078e02dc */
[----:B------:R-:W-:Y:S01]  /*30a0*/  PLOP3.LUT P0, PT, PT, PT, UP0, 0x80, 0x0 ;  /* 0x000000000000781c */ /* 0x000fe20003f0f008 */
[----:B------:R-:W-:Y:S01]  /*30b0*/  UIADD3 UR4, UR10, -0x61c88647, URZ ;  /* 0x9e3779b90a047890 */ /* 0x000fe2000fffe03f */
[----:B------:R-:W-:Y:S01]  /*30c0*/  PLOP3.LUT P2, PT, PT, PT, UP0, 0x80, 0x0 ;  /* 0x000000000000781c */ /* 0x000fe20003f4f008 */
[----:B------:R-:W-:Y:S01]  /*30d0*/  UIADD3 UR5, UR10, 0x3c6ef372, URZ ;  /* 0x3c6ef3720a057890 */ /* 0x000fe2000fffe03f */
[----:B------:R-:W-:Y:S01]  /*30e0*/  PLOP3.LUT P1, PT, PT, PT, UP0, 0x80, 0x0 ;  /* 0x000000000000781c */ /* 0x000fe20003f2f008 */
[----:B------:R-:W-:Y:S01]  /*30f0*/  UIADD3 UR7, UR9, -0x126145ec, URZ ;  /* 0xed9eba1409077890 */ /* 0x000fe2000fffe03f */
[----:B------:R-:W2:Y:S01]  /*3100*/  LDL R236, [R1+0x40] ;  /* 0x0000400001ec7983 */ /* 0x000ea20000100800 */
[----:B------:R-:W-:Y:S01]  /*3110*/  PLOP3.LUT P6, PT, PT, PT, UP0, 0x80, 0x0 ;  /* 0x000000000000781c */ /* 0x000fe20003fcf008 */
[----:B------:R-:W-:Y:S01]  /*3120*/  UIADD3 UR6, UR10, 0x1715609d, URZ ;  /* 0x1715609d0a067890 */ /* 0x000fe2000fffe03f */
[----:B------:R-:W-:Y:S01]  /*3130*/  PLOP3.LUT P4, PT, PT, PT, UP0, 0x80, 0x0 ;  /* 0x000000000000781c */ /* 0x000fe20003f8f008 */
[----:B------:R-:W3:Y:S01]  /*3140*/  LDL.64 R232, [R1+0x10] ;  /* 0x0000100001e87983 */ /* 0x000ee20000100a00 */
[----:B-----5:R-:W-:Y:S01]  /*3150*/  FSETP.NEU.FTZ.AND P3, PT, R251, -INF , PT ;  /* 0xff800000fb00780b */ /* 0x020fe20003f7d000 */
[----:B------:R-:W-:Y:S01]  /*3160*/  UISETP.GE.AND UP5, UPT, UR8, 0x1, UPT ;  /* 0x000000010800788c */ /* 0x000fe2000bfa6270 */
[----:B------:R-:W-:Y:S03]  /*3170*/  PLOP3.LUT P5, PT, PT, PT, UP0, 0x80, 0x0 ;  /* 0x000000000000781c */ /* 0x000fe60003faf008 */
[----:B------:R-:W4:Y:S04]  /*3180*/  LDL R235, [R1+0x30] ;  /* 0x0000300001eb7983 */ /* 0x000f280000100800 */
[----:B------:R-:W2:Y:S04]  /*3190*/  LDL R234, [R1+0x2c] ;  /* 0x00002c0001ea7983 */ /* 0x000ea80000100800 */
[----:B------:R-:W1:Y:S01]  /*31a0*/  S2R R237, SR_TID.X ;  /* 0x0000000000ed7919 */ /* 0x000e620000002100 */
[----:B------:R-:W-:Y:S07]  /*31b0*/  DEPBAR.LE SB0, 0x0 ;  /* 0x000080000000791a */ /* 0x000fee0000000000 */
        /* <DEDUP_REMOVED lines=10> */
[----:B------:R-:W1:Y:S02]  /*3260*/  LDSM.16.M88.4 R148, [R222+0x9400] ;  /* 0x00940000de94783b */ /* 0x000e640000000200 */
        /* <DEDUP_REMOVED lines=8> */
[-C--:B------:R-:W-:Y:S06]  /*32f0*/  HMMA.16816.F32.BF16 R28, R28, R134.reuse, RZ ;  /* 0x000000861c1c723c */ /* 0x080fec00000418ff */
[----:B------:R-:W-:Y:S02]  /*3300*/  LDSM.16.M88.4 R168, [R220+0x2800] ;  /* 0x00280000dca8783b */ /* 0x000fe40000000200 */
[----:B------:R-:W-:Y:S06]  /*3310*/  HMMA.16816.F32.BF16 R32, R32, R134, RZ ;  /* 0x000000862020723c */ /* 0x000fec00000418ff */
[----:B------:R-:W1:Y:S02]  /*3320*/  LDSM.16.M88.4 R132, [R221+0xb400] ;  /* 0x00b40000dd84783b */ /* 0x000e640000000200 */
        /* <DEDUP_REMOVED lines=16> */
[----:B------:R-:W2:Y:S07]  /*3430*/  LDSM.16.M88.4 R156, [R221+0xd000] ;  /* 0x00d00000dd9c783b */ /* 0x000eae0000000200 */
[-C--:B------:R-:W-:Y:S08]  /*3440*/  HMMA.16816.F32.BF16 R20, R152, R132.reuse, R20 ;  /* 0x000000849814723c */ /* 0x080ff00000041814 */
[C---:B------:R-:W-:Y:S08]  /*3450*/  HMMA.16816.F32.BF16 R24, R160.reuse, R132, R24 ;  /* 0x00000084a018723c */ /* 0x040ff00000041818 */
[-C--:B------:R-:W-:Y:S08]  /*3460*/  HMMA.16816.F32.BF16 R28, R160, R134.reuse, R28 ;  /* 0x00000086a01c723c */ /* 0x080ff0000004181c */
[----:B------:R-:W-:Y:S01]  /*3470*/  HMMA.16816.F32.BF16 R32, R152, R134, R32 ;  /* 0x000000869820723c */ /* 0x000fe20000041820 */
[----:B------:R-:W2:Y:S01]  /*3480*/  @P0 S2R R152, SR_TID.X ;  /* 0x0000000000980919 */ /* 0x000ea20000002100 */
[----:B------:R-:W-:Y:S06]  /*3490*/  PLOP3.LUT P0, PT, PT, PT, UP0, 0x80, 0x0 ;  /* 0x000000000000781c */ /* 0x000fec0003f0f008 */
[-C--:B-1----:R-:W-:Y:S01]  /*34a0*/  HMMA.16816.F32.BF16 R4, R140, R164.reuse, R4 ;  /* 0x000000a48c04723c */ /* 0x082fe20000041804 */
[----:B------:R-:W1:Y:S07]  /*34b0*/  LDSM.16.M88.4 R132, [R221+0xd400] ;  /* 0x00d40000dd84783b */ /* 0x000e6e0000000200 */
        /* <DEDUP_REMOVED lines=8> */
[----:B------:R1:W-:Y:S07]  /*3540*/  LDSM.16.M88.4 R136, [R0+0x2000] ;  /* 0x002000000088783b */ /* 0x0003ee0000000200 */
[-C--:B--2---:R-:W-:Y:S01]  /*3550*/  HMMA.16816.F32.BF16 R4, R148, R156.reuse, R4 ;  /* 0x0000009c9404723c */ /* 0x084fe20000041804 */
[----:B------:R-:W2:Y:S07]  /*3560*/  LDSM.16.M88.4 R140, [R222+0xd000] ;  /* 0x00d00000de8c783b */ /* 0x000eae0000000200 */
[C---:B------:R-:W-:Y:S01]  /*3570*/  HMMA.16816.F32.BF16 R8, R168.reuse, R156, R8 ;  /* 0x0000009ca808723c */ /* 0x040fe20000041808 */
[----:B-1----:R-:W-:Y:S01]  /*3580*/  @P2 IMAD.SHL.U32 R0, R152, 0x2, RZ ;  /* 0x0000000298002824 */ /* 0x002fe200078e00ff */
[----:B------:R-:W-:Y:S06]  /*3590*/  PLOP3.LUT P2, PT, PT, PT, UP0, 0x80, 0x0 ;  /* 0x000000000000781c */ /* 0x000fec0003f4f008 */
[-C--:B------:R-:W-:Y:S01]  /*35a0*/  HMMA.16816.F32.BF16 R12, R168, R158.reuse, R12 ;  /* 0x0000009ea80c723c */ /* 0x080fe2000004180c */
[----:B------:R-:W-:Y:S03]  /*35b0*/  IMAD.U32 R152, RZ, RZ, UR18 ;  /* 0x00000012ff987e24 */ /* 0x000fe6000f8e00ff */
[----:B------:R-:W-:Y:S02]  /*35c0*/  @P1 LOP3.LUT R0, R236, 0x6, R0, 0xf8, !PT ;  /* 0x00000006ec001812 */ /* 0x000fe400078ef800 */
[----:B------:R-:W-:Y:S01]  /*35d0*/  PLOP3.LUT P1, PT, PT, PT, UP0, 0x80, 0x0 ;  /* 0x000000000000781c */ /* 0x000fe20003f2f008 */
[----:B------:R-:W1:Y:S01]  /*35e0*/  S2R R236, SR_TID.X ;  /* 0x0000000000ec7919 */ /* 0x000e620000002100 */
[C---:B------:R-:W-:Y:S01]  /*35f0*/  HMMA.16816.F32.BF16 R16, R148.reuse, R158, R16 ;  /* 0x0000009e9410723c */ /* 0x040fe20000041810 */
[----:B------:R-:W-:Y:S01]  /*3600*/  @P0 IMAD R152, R152, 0x80, R0 ;  /* 0x0000008098980824 */ /* 0x000fe200078e0200 */
[----:B------:R-:W-:Y:S02]  /*3610*/  PLOP3.LUT P0, PT, PT, PT, UP0, 0x80, 0x0 ;  /* 0x000000000000781c */ /* 0x000fe40003f0f008 */
[----:B------:R-:W-:Y:S02]  /*3620*/  IMAD.U32 R0, RZ, RZ, UR8 ;  /* 0x00000008ff007e24 */ /* 0x000fe4000f8e00ff */
[----:B------:R-:W-:Y:S02]  /*3630*/  @P6 ISETP.GE.AND P6, PT, R152, UR17, PT ;  /* 0x0000001198006c0c */ /* 0x000fe4000bfc6270 */
[-C--:B------:R-:W-:Y:S01]  /*3640*/  HMMA.16816.F32.BF16 R20, R148, R132.reuse, R20 ;  /* 0x000000849414723c */ /* 0x080fe20000041814 */
[----:B----4-:R-:W-:Y:S07]  /*3650*/  IMAD R0, R0, 0x4, R235 ;  /* 0x0000000400007824 */ /* 0x010fee00078e02eb */
[C---:B------:R-:W-:Y:S01]  /*3660*/  HMMA.16816.F32.BF16 R24, R168.reuse, R132, R24 ;  /* 0x00000084a818723c */ /* 0x040fe20000041818 */
[----:B-1----:R-:W-:Y:S06]  /*3670*/  SHF.R.S32.HI R236, RZ, 0x1f, R236 ;  /* 0x0000001fffec7819 */ /* 0x002fec00000114ec */
[----:B------:R-:W-:Y:S01]  /*3680*/  IMAD.U32 R132, RZ, RZ, UR18 ;  /* 0x00000012ff847e24 */ /* 0x000fe2000f8e00ff */
[-C--:B------:R-:W-:Y:S01]  /*3690*/  HMMA.16816.F32.BF16 R28, R168, R134.reuse, R28 ;  /* 0x00000086a81c723c */ /* 0x080fe2000004181c */
[----:B------:R-:W-:Y:S04]  /*36a0*/  LEA.HI R236, R236, R237, RZ, 0x6 ;  /* 0x000000edecec7211 */ /* 0x000fe800078f30ff */
[----:B------:R-:W-:Y:S03]  /*36b0*/  SHF.R.S32.HI R236, RZ, 0x6, R236 ;  /* 0x00000006ffec7819 */ /* 0x000fe600000114ec */
[----:B------:R-:W-:Y:S04]  /*36c0*/  HMMA.16816.F32.BF16 R32, R148, R134, R32 ;  /* 0x000000869420723c */ /* 0x000fe80000041820 */
[----:B------:R-:W-:Y:S03]  /*36d0*/  IMAD R132, R132, 0x4, R236 ;  /* 0x0000000484847824 */ /* 0x000fe600078e02ec */
[----:B------:R-:W-:Y:S01]  /*36e0*/  IADD3 R148, R0, 0x2, RZ ;  /* 0x0000000200947810 */ /* 0x000fe20007ffe0ff */
[-C--:B--2---:R-:W-:Y:S01]  /*36f0*/  HMMA.16816.F32.BF16 R4, R136, R140.reuse, R4 ;  /* 0x0000008c8804723c */ /* 0x084fe20000041804 */
[----:B---3--:R-:W-:Y:S03]  /*3700*/  LOP3.LUT R132, R233, UR9, R132, 0x96, !PT ;  /* 0x00000009e9847c12 */ /* 0x008fe6000f8e9684 */
[----:B------:R-:W-:Y:S01]  /*3710*/  LOP3.LUT R150, R234, UR10, RZ, 0x3c, !PT ;  /* 0x0000000aea967c12 */ /* 0x000fe2000f8e3cff */
[----:B------:R-:W-:Y:S01]  /*3720*/  IMAD.WIDE.U32 R134, R0, -0x326172a9, RZ ;  /* 0xcd9e8d5700867825 */ /* 0x000fe200078e00ff */
[----:B------:R-:W-:Y:S02]  /*3730*/  @P0 IADD3 R0, R152, 0x1, RZ ;  /* 0x0000000198000810 */ /* 0x000fe40007ffe0ff */
[----:B------:R-:W-:Y:S01]  /*3740*/  PLOP3.LUT P0, PT, PT, PT, UP0, 0x80, 0x0 ;  /* 0x000000000000781c */ /* 0x000fe20003f0f008 */
[----:B------:R-:W-:Y:S01]  /*3750*/  IMAD.WIDE.U32 R132, R132, -0x326172a9, RZ ;  /* 0xcd9e8d5784847825 */ /* 0x000fe200078e00ff */
[----:B------:R-:W-:Y:S01]  /*3760*/  @P4 ISETP.GE.AND P4, PT, R0, UR17, PT ;  /* 0x0000001100004c0c */ /* 0x000fe2000bf86270 */
[C---:B------:R-:W-:Y:S01]  /*3770*/  HMMA.16816.F32.BF16 R8, R144.reuse, R140, R8 ;  /* 0x0000008c9008723c */ /* 0x040fe20000041808 */
[-C--:B------:R-:W-:Y:S01]  /*3780*/  LOP3.LUT R151, R135, R150.reuse, RZ, 0x3c, !PT ;  /* 0x0000009687977212 */ /* 0x080fe200078e3cff */
[----:B------:R-:W-:Y:S01]  /*3790*/  FMUL.FTZ R0, R250, 1.4426950216293334961 ;  /* 0x3fb8aa3bfa007820 */ /* 0x000fe20000410000 */
[C---:B------:R-:W-:Y:S01]  /*37a0*/  LOP3.LUT R154, R133.reuse, UR4, R134, 0x96, !PT ;  /* 0x00000004859a7c12 */ /* 0x040fe2000f8e9686 */
[----:B------:R-:W-:Y:S01]  /*37b0*/  IMAD.WIDE.U32 R148, R148, -0x326172a9, RZ ;  /* 0xcd9e8d5794947825 */ /* 0x000fe200078e00ff */
[----:B------:R-:W-:Y:S02]  /*37c0*/  @P2 IADD3 R134, R152, 0x8, RZ ;  /* 0x0000000898862810 */ /* 0x000fe40007ffe0ff */
[----:B------:R-:W-:Y:S01]  /*37d0*/  FSETP.NEU.FTZ.AND P2, PT, R252, -INF , PT ;  /* 0xff800000fc00780b */ /* 0x000fe20003f5d000 */
[-C--:B------:R-:W-:Y:S01]  /*37e0*/  HMMA.16816.F32.BF16 R12, R144, R142.reuse, R12 ;  /* 0x0000008e900c723c */ /* 0x080fe2000004180c */
[----:B------:R-:W-:Y:S03]  /*37f0*/  @P1 ISETP.GE.AND P1, PT, R134, UR17, PT ;  /* 0x0000001186001c0c */ /* 0x000fe6000bf26270 */
[----:B------:R-:W-:Y:S01]  /*3800*/  LOP3.LUT R148, R133, UR4, R148, 0x96, !PT ;  /* 0x0000000485947c12 */ /* 0x000fe2000f8e9694 */
[----:B------:R-:W-:Y:S01]  /*3810*/  FMUL.FTZ R134, R251, 1.4426950216293334961 ;  /* 0x3fb8aa3bfb867820 */ /* 0x000fe20000410000 */
[----:B------:R-:W-:Y:S01]  /*3820*/  @P0 FSEL R4, R4, -INF , !P6 ;  /* 0xff80000004040808 */ /* 0x000fe20007000000 */
[----:B------:R-:W-:Y:S01]  /*3830*/  UIADD3 UR4, UR9, 0x76cf5d0a, URZ ;  /* 0x76cf5d0a09047890 */ /* 0x000fe2000fffe03f */
[----:B------:R-:W-:Y:S01]  /*3840*/  PLOP3.LUT P0, PT, PT, PT, UP0, 0x80, 0x0 ;  /* 0x000000000000781c */ /* 0x000fe20003f0f008 */
[C---:B------:R-:W-:Y:S03]  /*3850*/  HMMA.16816.F32.BF16 R16, R136.reuse, R142, R16 ;  /* 0x0000008e8810723c */ /* 0x040fe60000041810 */
[----:B------:R-:W-:Y:S01]  /*3860*/  FSEL R134, R134, RZ, P3 ;  /* 0x000000ff86867208 */ /* 0x000fe20001800000 */
[----:B------:R-:W-:Y:S01]  /*3870*/  FMUL.FTZ R133, R252, 1.4426950216293334961 ;  /* 0x3fb8aa3bfc857820 */ /* 0x000fe20000410000 */
[----:B------:R-:W-:Y:S01]  /*3880*/  PLOP3.LUT P3, PT, PT, PT, UP0, 0x80, 0x0 ;  /* 0x000000000000781c */ /* 0x000fe20003f6f008 */
[----:B------:R-:W-:Y:S01]  /*3890*/  IMAD.WIDE.U32 R140, R151, -0x2daee0ad, RZ ;  /* 0xd2511f53978c7825 */ /* 0x000fe200078e00ff */
[----:B------:R-:W-:Y:S02]  /*38a0*/  @P5 FSEL R5, R5, -INF , !P4 ;  /* 0xff80000005055808 */ /* 0x000fe40006000000 */
[----:B------:R-:W-:Y:S02]  /*38b0*/  FSEL R133, R133, RZ, P2 ;  /* 0x000000ff85857208 */ /* 0x000fe40001000000 */
[----:B------:R-:W-:Y:S01]  /*38c0*/  PLOP3.LUT P2, PT, PT, PT, UP0, 0x80, 0x0 ;  /* 0x000000000000781c */ /* 0x000fe20003f4f008 */
[--C-:B------:R-:W-:Y:S01]  /*38d0*/  FFMA.FTZ R4, R4, c[0x0][0x23c], -R134.reuse ;  /* 0x00008f0004047a23 */ /* 0x100fe20000010886 */
[----:B------:R-:W-:Y:S01]  /*38e0*/  PLOP3.LUT P5, PT, PT, PT, UP0, 0x80, 0x0 ;  /* 0x000000000000781c */ /* 0x000fe20003faf008 */
[----:B------:R-:W-:Y:S01]  /*38f0*/  FFMA.FTZ R5, R5, c[0x0][0x23c], -R134 ;  /* 0x00008f0005057a23 */ /* 0x000fe20000010886 */
[----:B------:R-:W-:Y:S01]  /*3900*/  @P0 FSEL R8, R8, -INF , !P6 ;  /* 0xff80000008080808 */ /* 0x000fe20007000000 */
[----:B------:R-:W-:Y:S01]  /*3910*/  MUFU.EX2 R166, R4 ;  /* 0x0000000400a67308 */ /* 0x000fe20000000800 */
[----:B------:R-:W-:Y:S01]  /*3920*/  LOP3.LUT R153, R132, UR5, RZ, 0x3c, !PT ;  /* 0x0000000584997c12 */ /* 0x000fe2000f8e3cff */
[C---:B------:R-:W-:Y:S01]  /*3930*/  FMUL.FTZ R132, R249.reuse, 1.4426950216293334961 ;  /* 0x3fb8aa3bf9847820 */ /* 0x040fe20000410000 */
[----:B------:R-:W-:Y:S01]  /*3940*/  @P3 FSEL R6, R6, -INF , !P6 ;  /* 0xff80000006063808 */ /* 0x000fe20007000000 */
[----:B------:R-:W-:Y:S01]  /*3950*/  UIADD3 UR5, UR9, -0x4498517b, URZ ;  /* 0xbb67ae8509057890 */ /* 0x000fe2000fffe03f */
[----:B------:R-:W-:Y:S01]  /*3960*/  PLOP3.LUT P3, PT, PT, PT, UP0, 0x80, 0x0 ;  /* 0x000000000000781c */ /* 0x000fe20003f6f008 */
[----:B------:R-:W-:Y:S01]  /*3970*/  IMAD.WIDE.U32 R154, R154, -0x2daee0ad, RZ ;  /* 0xd2511f539a9a7825 */ /* 0x000fe200078e00ff */
[----:B------:R-:W-:Y:S02]  /*3980*/  FSETP.NEU.FTZ.AND P0, PT, R249, -INF , PT ;  /* 0xff800000f900780b */ /* 0x000fe40003f1d000 */
[----:B------:R-:W-:Y:S01]  /*3990*/  @P2 FSEL R7, R7, -INF , !P4 ;  /* 0xff80000007072808 */ /* 0x000fe20006000000 */
[--C-:B------:R-:W-:Y:S01]  /*39a0*/  FFMA.FTZ R6, R6, c[0x0][0x23c], -R133.reuse ;  /* 0x00008f0006067a23 */ /* 0x100fe20000010885 */
[----:B------:R-:W-:Y:S01]  /*39b0*/  PLOP3.LUT P2, PT, PT, PT, UP0, 0x80, 0x0 ;  /* 0x000000000000781c */ /* 0x000fe20003f4f008 */
[----:B------:R1:W2:Y:S01]  /*39c0*/  MUFU.EX2 R165, R5 ;  /* 0x0000000500a57308 */ /* 0x0002a20000000800 */
[----:B------:R-:W-:Y:S01]  /*39d0*/  @P5 FSEL R10, R10, -INF , !P6 ;  /* 0xff8000000a0a5808 */ /* 0x000fe20007000000 */
[--C-:B------:R-:W-:Y:S01]  /*39e0*/  FFMA.FTZ R171, R7, c[0x0][0x23c], -R133.reuse ;  /* 0x00008f0007ab7a23 */ /* 0x100fe20000010885 */
[----:B------:R-:W-:Y:S02]  /*39f0*/  PLOP3.LUT P6, PT, PT, PT, UP0, 0x80, 0x0 ;  /* 0x000000000000781c */ /* 0x000fe40003fcf008 */
[----:B------:R-:W-:Y:S02]  /*3a00*/  FSEL R132, R132, RZ, P0 ;  /* 0x000000ff84847208 */ /* 0x000fe40000000000 */
[----:B------:R-:W-:Y:S02]  /*3a10*/  @P3 FSEL R9, R9, -INF , !P4 ;  /* 0xff80000009093808 */ /* 0x000fe40006000000 */
[----:B------:R-:W-:Y:S01]  /*3a20*/  PLOP3.LUT P3, PT, PT, PT, UP0, 0x80, 0x0 ;  /* 0x000000000000781c */ /* 0x000fe20003f6f008 */
[----:B------:R3:W-:Y:S01]  /*3a30*/  MUFU.EX2 R164, R6 ;  /* 0x0000000600a47308 */ /* 0x0007e20000000800 */
[----:B------:R-:W-:Y:S01]  /*3a40*/  PLOP3.LUT P0, PT, PT, PT, UP0, 0x80, 0x0 ;  /* 0x000000000000781c */ /* 0x000fe20003f0f008 */
[--C-:B------:R-:W-:Y:S01]  /*3a50*/  FFMA.FTZ R8, R8, c[0x0][0x23c], -R132.reuse ;  /* 0x00008f0008087a23 */ /* 0x100fe20000010884 */
[----:B------:R-:W-:Y:S01]  /*3a60*/  @P2 FSEL R11, R11, -INF , !P4 ;  /* 0xff8000000b0b2808 */ /* 0x000fe20006000000 */
[----:B------:R-:W-:Y:S01]  /*3a70*/  FFMA.FTZ R9, R9, c[0x0][0x23c], -R132 ;  /* 0x00008f0009097a23 */ /* 0x000fe20000010884 */
[----:B------:R-:W-:Y:S02]  /*3a80*/  PLOP3.LUT P2, PT, PT, PT, UP0, 0x80, 0x0 ;  /* 0x000000000000781c */ /* 0x000fe40003f4f008 */
[----:B------:R-:W-:Y:S02]  /*3a90*/  PLOP3.LUT P4, PT, PT, PT, UP0, 0x80, 0x0 ;  /* 0x000000000000781c */ /* 0x000fe40003f8f008 */
[----:B------:R-:W-:Y:S01]  /*3aa0*/  LOP3.LUT R149, R149, R150, RZ, 0x3c, !PT ;  /* 0x0000009695957212 */ /* 0x000fe200078e3cff */
[----:B------:R4:W-:Y:S01]  /*3ab0*/  MUFU.EX2 R233, R8 ;  /* 0x0000000800e97308 */ /* 0x0009e20000000800 */
[----:B------:R-:W-:Y:S01]  /*3ac0*/  LOP3.LUT R135, R232, UR5, RZ, 0x3c, !PT ;  /* 0x00000005e8877c12 */ /* 0x000fe2000f8e3cff */
[----:B------:R-:W-:Y:S01]  /*3ad0*/  UIADD3 UR5, UR10, -0x255992d5, URZ ;  /* 0xdaa66d2b0a057890 */ /* 0x000fe2000fffe03f */
[----:B------:R-:W-:Y:S01]  /*3ae0*/  LOP3.LUT R150, R155, UR4, R140, 0x96, !PT ;  /* 0x000000049b967c12 */ /* 0x000fe2000f8e968c */
[----:B-1----:R-:W-:Y:S01]  /*3af0*/  IMAD.WIDE.U32 R4, R149, -0x2daee0ad, RZ ;  /* 0xd2511f5395047825 */ /* 0x002fe200078e00ff */
[----:B------:R-:W-:Y:S02]  /*3b00*/  @P3 IADD3 R7, R152, 0x10, RZ ;  /* 0x0000001098073810 */ /* 0x000fe40007ffe0ff */
[----:B------:R-:W-:Y:S01]  /*3b10*/  PLOP3.LUT P3, PT, PT, PT, UP0, 0x80, 0x0 ;  /* 0x000000000000781c */ /* 0x000fe20003f6f008 */
[----:B------:R-:W-:Y:S01]  /*3b20*/  IMAD.WIDE.U32 R148, R148, -0x2daee0ad, RZ ;  /* 0xd2511f5394947825 */ /* 0x000fe200078e00ff */
[C---:B------:R-:W-:Y:S01]  /*3b30*/  @P2 IADD3 R140, R152.reuse, 0x11, RZ ;  /* 0x00000011988c2810 */ /* 0x040fe20007ffe0ff */
[----:B------:R-:W-:Y:S01]  /*3b40*/  MUFU.EX2 R171, R171 ;  /* 0x000000ab00ab7308 */ /* 0x000fe20000000800 */
[----:B------:R-:W-:Y:S02]  /*3b50*/  PLOP3.LUT P2, PT, PT, PT, UP0, 0x80, 0x0 ;  /* 0x000000000000781c */ /* 0x000fe40003f4f008 */
[C---:B------:R-:W-:Y:S02]  /*3b60*/  LOP3.LUT R151, R135.reuse, R141, RZ, 0x3c, !PT ;  /* 0x0000008d87977212 */ /* 0x040fe400078e3cff */
[C---:B---3--:R-:W-:Y:S02]  /*3b70*/  @P6 IADD3 R6, R152.reuse, 0x9, RZ ;  /* 0x0000000998066810 */ /* 0x048fe40007ffe0ff */
[----:B------:R-:W-:Y:S02]  /*3b80*/  PLOP3.LUT P6, PT, PT, PT, UP0, 0x80, 0x0 ;  /* 0x000000000000781c */ /* 0x000fe40003fcf008 */
[----:B------:R-:W-:Y:S01]  /*3b90*/  LOP3.LUT R142, R135, R5, RZ, 0x3c, !PT ;  /* 0x00000005878e7212 */ /* 0x000fe200078e3cff */
[----:B------:R1:W-:Y:S01]  /*3ba0*/  MUFU.EX2 R232, R9 ;  /* 0x0000000900e87308 */ /* 0x0003e20000000800 */
[----:B------:R-:W-:Y:S01]  /*3bb0*/  LOP3.LUT R135, R149, UR4, R4, 0x96, !PT ;  /* 0x0000000495877c12 */ /* 0x000fe2000f8e9604 */
[----:B------:R-:W-:Y:S01]  /*3bc0*/  IMAD.WIDE.U32 R4, R151, -0x326172a9, RZ ;  /* 0xcd9e8d5797047825 */ /* 0x000fe200078e00ff */
[C---:B------:R-:W-:Y:S01]  /*3bd0*/  @P4 IADD3 R141, R152.reuse, 0x18, RZ ;  /* 0x00000018988d4810 */ /* 0x040fe20007ffe0ff */
[----:B------:R-:W-:Y:S01]  /*3be0*/  UIADD3 UR4, UR9, 0x32370b8f, URZ ;  /* 0x32370b8f09047890 */ /* 0x000fe2000fffe03f */
[----:B------:R-:W-:Y:S01]  /*3bf0*/  @P0 IADD3 R152, R152, 0x19, RZ ;  /* 0x0000001998980810 */ /* 0x000fe20007ffe0ff */
[----:B------:R-:W-:Y:S01]  /*3c00*/  IMAD.WIDE.U32 R150, R150, -0x326172a9, RZ ;  /* 0xcd9e8d5796967825 */ /* 0x000fe200078e00ff */
[----:B------:R-:W-:Y:S02]  /*3c10*/  @P3 ISETP.GE.AND P3, PT, R6, UR17, PT ;  /* 0x0000001106003c0c */ /* 0x000fe4000bf66270 */
[----:B------:R-:W-:Y:S01]  /*3c20*/  @P2 ISETP.GE.AND P2, PT, R7, UR17, PT ;  /* 0x0000001107002c0c */ /* 0x000fe2000bf46270 */
[----:B------:R-:W-:Y:S01]  /*3c30*/  IMAD.WIDE.U32 R142, R142, -0x326172a9, RZ ;  /* 0xcd9e8d578e8e7825 */ /* 0x000fe200078e00ff */
[----:B------:R-:W-:Y:S02]  /*3c40*/  @P6 FSEL R14, R14, -INF , !P1 ;  /* 0xff8000000e0e6808 */ /* 0x000fe40004800000 */
[----:B------:R-:W-:Y:S02]  /*3c50*/  PLOP3.LUT P6, PT, PT, PT, UP0, 0x80, 0x0 ;  /* 0x000000000000781c */ /* 0x000fe40003fcf008 */
[----:B----4-:R-:W-:Y:S02]  /*3c60*/  LOP3.LUT R8, R153, R5, RZ, 0x3c, !PT ;  /* 0x0000000599087212 */ /* 0x010fe400078e3cff */
[----:B------:R-:W-:Y:S02]  /*3c70*/  PLOP3.LUT P0, PT, PT, PT, UP0, 0x80, 0x0 ;  /* 0x000000000000781c */ /* 0x000fe40003f0f008 */
[----:B------:R-:W-:Y:S02]  /*3c80*/  FSETP.NEU.FTZ.AND P5, PT, R250, -INF , PT ;  /* 0xff800000fa00780b */ /* 0x000fe40003fbd000 */
[----:B------:R-:W-:Y:S02]  /*3c90*/  PLOP3.LUT P4, PT, PT, PT, UP0, 0x80, 0x0 ;  /* 0x000000000000781c */ /* 0x000fe40003f8f008 */
[----:B------:R-:W-:Y:S01]  /*3ca0*/  FSEL R0, R0, RZ, P5 ;  /* 0x000000ff00007208 */ /* 0x000fe20002800000 */
[----:B-1----:R-:W-:Y:S01]  /*3cb0*/  IMAD.WIDE.U32 R8, R8, -0x2daee0ad, RZ ;  /* 0xd2511f5308087825 */ /* 0x002fe200078e00ff */
[----:B------:R-:W-:Y:S02]  /*3cc0*/  PLOP3.LUT P5, PT, PT, PT, UP0, 0x80, 0x0 ;  /* 0x000000000000781c */ /* 0x000fe40003faf008 */
[----:B------:R-:W-:Y:S01]  /*3cd0*/  @P6 ISETP.GE.AND P6, PT, R152, UR17, PT ;  /* 0x0000001198006c0c */ /* 0x000fe2000bfc6270 */
[----:B------:R-:W-:Y:S01]  /*3ce0*/  FFMA.FTZ R10, R10, c[0x0][0x23c], -R0 ;  /* 0x00008f000a0a7a23 */ /* 0x000fe20000010800 */
[----:B------:R-:W-:Y:S01]  /*3cf0*/  LOP3.LUT R152, R151, UR5, R4, 0x96, !PT ;  /* 0x0000000597987c12 */ /* 0x000fe2000f8e9604 */
[--C-:B------:R-:W-:Y:S01]  /*3d00*/  FFMA.FTZ R234, R11, c[0x0][0x23c], -R0.reuse ;  /* 0x00008f000bea7a23 */ /* 0x100fe20000010800 */
[----:B------:R-:W-:Y:S01]  /*3d10*/  @P0 FSEL R16, R16, -INF , !P1 ;  /* 0xff80000010100808 */ /* 0x000fe20004800000 */
[----:B------:R-:W1:Y:S01]  /*3d20*/  LDSM.16.M88.4 R4, [R222+0xd400] ;  /* 0x00d40000de04783b */ /* 0x000e620000000200 */
[----:B------:R-:W-:Y:S01]  /*3d30*/  PLOP3.LUT P0, PT, PT, PT, UP0, 0x80, 0x0 ;  /* 0x000000000000781c */ /* 0x000fe20003f0f008 */
[----:B------:R-:W-:Y:S01]  /*3d40*/  FFMA.FTZ R14, R14, c[0x0][0x23c], -R0 ;  /* 0x00008f000e0e7a23 */ /* 0x000fe20000010800 */
[----:B------:R-:W-:Y:S01]  /*3d50*/  @P4 ISETP.GE.AND P4, PT, R140, UR17, PT ;  /* 0x000000118c004c0c */ /* 0x000fe2000bf86270 */
[----:B------:R-:W-:Y:S01]  /*3d60*/  FFMA.FTZ R16, R16, c[0x0][0x23c], -R134 ;  /* 0x00008f0010107a23 */ /* 0x000fe20000010886 */
[----:B------:R-:W-:Y:S01]  /*3d70*/  LOP3.LUT R140, R153, R143, RZ, 0x3c, !PT ;  /* 0x0000008f998c7212 */ /* 0x000fe200078e3cff */
[----:B------:R3:W-:Y:S01]  /*3d80*/  MUFU.EX2 R235, R10 ;  /* 0x0000000a00eb7308 */ /* 0x0007e20000000800 */
[----:B------:R-:W-:Y:S01]  /*3d90*/  @P5 FSEL R12, R12, -INF , !P1 ;  /* 0xff8000000c0c5808 */ /* 0x000fe20004800000 */
[----:B------:R-:W-:Y:S01]  /*3da0*/  IMAD.WIDE.U32 R152, R152, -0x2daee0ad, RZ ;  /* 0xd2511f5398987825 */ /* 0x000fe200078e00ff */
[----:B------:R-:W-:Y:S02]  /*3db0*/  PLOP3.LUT P5, PT, PT, PT, UP0, 0x80, 0x0 ;  /* 0x000000000000781c */ /* 0x000fe40003faf008 */
[----:B------:R-:W-:Y:S01]  /*3dc0*/  LOP3.LUT R9, R9, UR4, R154, 0x96, !PT ;  /* 0x0000000409097c12 */ /* 0x000fe2000f8e969a */
[----:B------:R-:W-:Y:S01]  /*3dd0*/  FFMA.FTZ R12, R12, c[0x0][0x23c], -R132 ;  /* 0x00008f000c0c7a23 */ /* 0x000fe20000010884 */
[----:B------:R-:W-:Y:S02]  /*3de0*/  LOP3.LUT R154, R153, UR7, R8, 0x96, !PT ;  /* 0x00000007999a7c12 */ /* 0x000fe4000f8e9608 */
[----:B------:R-:W-:Y:S01]  /*3df0*/  @P0 FSEL R18, R18, -INF , !P1 ;  /* 0xff80000012120808 */ /* 0x000fe20004800000 */
[----:B------:R4:W-:Y:S01]  /*3e00*/  MUFU.EX2 R170, R12 ;  /* 0x0000000c00aa7308 */ /* 0x0009e20000000800 */
[----:B------:R-:W-:Y:S01]  /*3e10*/  PLOP3.LUT P0, PT, PT, PT, UP0, 0x80, 0x0 ;  /* 0x000000000000781c */ /* 0x000fe20003f0f008 */
[----:B------:R-:W-:Y:S01]  /*3e20*/  IMAD.WIDE.U32 R8, R9, -0x326172a9, RZ ;  /* 0xcd9e8d5709087825 */ /* 0x000fe200078e00ff */
[----:B------:R-:W-:Y:S03]  /*3e30*/  PLOP3.LUT P1, PT, PT, PT, UP0, 0x80, 0x0 ;  /* 0x000000000000781c */ /* 0x000fe60003f2f008 */
[----:B------:R-:W-:Y:S01]  /*3e40*/  @P5 ISETP.GE.AND P5, PT, R141, UR17, PT ;  /* 0x000000118d005c0c */ /* 0x000fe2000bfa6270 */
[--C-:B------:R-:W-:Y:S02]  /*3e50*/  FFMA.FTZ R18, R18, c[0x0][0x23c], -R133.reuse ;  /* 0x00008f0012127a23 */ /* 0x100fe40000010885 */
[----:B------:R-:W-:Y:S01]  /*3e60*/  IMAD.WIDE.U32 R140, R140, -0x2daee0ad, RZ ;  /* 0xd2511f538c8c7825 */ /* 0x000fe200078e00ff */
[----:B------:R-:W-:Y:S03]  /*3e70*/  MUFU.EX2 R163, R16 ;  /* 0x0000001000a37308 */ /* 0x000fe60000000800 */
[----:B------:R-:W-:Y:S01]  /*3e80*/  IMAD.WIDE.U32 R154, R154, -0x326172a9, RZ ;  /* 0xcd9e8d579a9a7825 */ /* 0x000fe200078e00ff */
[----:B------:R-:W-:Y:S02]  /*3e90*/  @P0 FSEL R13, R13, -INF , !P3 ;  /* 0xff8000000d0d0808 */ /* 0x000fe40005800000 */
[----:B------:R-:W-:Y:S01]  /*3ea0*/  PLOP3.LUT P0, PT, PT, PT, UP0, 0x80, 0x0 ;  /* 0x000000000000781c */ /* 0x000fe20003f0f008 */
[----:B---3--:R-:W-:Y:S01]  /*3eb0*/  IMAD.WIDE.U32 R10, R135, -0x326172a9, RZ ;  /* 0xcd9e8d57870a7825 */ /* 0x008fe200078e00ff */
[----:B------:R-:W-:Y:S02]  /*3ec0*/  @P1 FSEL R15, R15, -INF , !P3 ;  /* 0xff8000000f0f1808 */ /* 0x000fe40005800000 */
[----:B------:R-:W-:Y:S01]  /*3ed0*/  PLOP3.LUT P1, PT, PT, PT, UP0, 0x80, 0x0 ;  /* 0x000000000000781c */ /* 0x000fe20003f2f008 */
[----:B------:R-:W-:Y:S01]  /*3ee0*/  FFMA.FTZ R13, R13, c[0x0][0x23c], -R132 ;  /* 0x00008f000d0d7a23 */ /* 0x000fe20000010884 */
[----:B------:R-:W-:Y:S01]  /*3ef0*/  LOP3.LUT R149, R11, UR5, R142, 0x96, !PT ;  /* 0x000000050b957c12 */ /* 0x000fe2000f8e968e */
[----:B------:R-:W-:Y:S01]  /*3f00*/  FFMA.FTZ R15, R15, c[0x0][0x23c], -R0 ;  /* 0x00008f000f0f7a23 */ /* 0x000fe20000010800 */
[----:B------:R-:W-:Y:S01]  /*3f10*/  LOP3.LUT R142, R141, UR4, R148, 0x96, !PT ;  /* 0x000000048d8e7c12 */ /* 0x000fe2000f8e9694 */
[-C--:B-1----:R-:W-:Y:S01]  /*3f20*/  HMMA.16816.F32.BF16 R20, R136, R4.reuse, R20 ;  /* 0x000000048814723c */ /* 0x082fe20000041814 */
[----:B------:R-:W-:Y:S01]  /*3f30*/  UIADD3 UR4, UR10, 0x78dde6e4, URZ ;  /* 0x78dde6e40a047890 */ /* 0x000fe2000fffe03f */
[----:B------:R-:W-:Y:S01]  /*3f40*/  IMAD.WIDE.U32 R148, R149, -0x2daee0ad, RZ ;  /* 0xd2511f5395947825 */ /* 0x000fe200078e00ff */
[----:B------:R1:W-:Y:S01]  /*3f50*/  MUFU.EX2 R167, R13 ;  /* 0x0000000d00a77308 */ /* 0x0003e20000000800 */
[----:B------:R-:W-:Y:S01]  /*3f60*/  @P0 FSEL R17, R17, -INF , !P3 ;  /* 0xff80000011110808 */ /* 0x000fe20005800000 */
[----:B------:R-:W-:Y:S01]  /*3f70*/  UIADD3 UR5, UR9, -0x56f99767, URZ ;  /* 0xa906689909057890 */ /* 0x000fe2000fffe03f */
[----:B------:R-:W-:Y:S01]  /*3f80*/  PLOP3.LUT P0, PT, PT, PT, UP0, 0x80, 0x0 ;  /* 0x000000000000781c */ /* 0x000fe20003f0f008 */
[----:B------:R-:W-:Y:S01]  /*3f90*/  IMAD.WIDE.U32 R142, R142, -0x326172a9, RZ ;  /* 0xcd9e8d578e8e7825 */ /* 0x000fe200078e00ff */
[----:B------:R-:W-:Y:S01]  /*3fa0*/  @P1 FSEL R19, R19, -INF , !P3 ;  /* 0xff80000013131808 */ /* 0x000fe20005800000 */
[C---:B------:R-:W-:Y:S01]  /*3fb0*/  HMMA.16816.F32.BF16 R24, R144.reuse, R4, R24 ;  /* 0x000000049018723c */ /* 0x040fe20000041818 */
[----:B------:R-:W-:Y:S02]  /*3fc0*/  PLOP3.LUT P1, PT, PT, PT, UP0, 0x80, 0x0 ;  /* 0x000000000000781c */ /* 0x000fe40003f2f008 */
[----:B----4-:R-:W-:Y:S01]  /*3fd0*/  LOP3.LUT R12, R143, UR4, R10, 0x96, !PT ;  /* 0x000000048f0c7c12 */ /* 0x010fe2000f8e960a */
[----:B------:R-:W-:Y:S01]  /*3fe0*/  FFMA.FTZ R17, R17, c[0x0][0x23c], -R134 ;  /* 0x00008f0011117a23 */ /* 0x000fe20000010886 */
[----:B------:R-:W-:Y:S01]  /*3ff0*/  PLOP3.LUT P3, PT, PT, PT, UP0, 0x80, 0x0 ;  /* 0x000000000000781c */ /* 0x000fe20003f6f008 */
[--C-:B------:R-:W-:Y:S01]  /*4000*/  FFMA.FTZ R19, R19, c[0x0][0x23c], -R133.reuse ;  /* 0x00008f0013137a23 */ /* 0x100fe20000010885 */
[----:B------:R-:W-:Y:S01]  /*4010*/  LOP3.LUT R10, R155, UR6, R8, 0x96, !PT ;  /* 0x000000069b0a7c12 */ /* 0x000fe2000f8e9608 */
[-C--:B------:R-:W-:Y:S01]  /*4020*/  HMMA.16816.F32.BF16 R28, R144, R6.reuse, R28 ;  /* 0x00000006901c723c */ /* 0x080fe2000004181c */
[----:B------:R-:W-:Y:S01]  /*4030*/  LOP3.LUT R140, R149, UR7, R140, 0x96, !PT ;  /* 0x00000007958c7c12 */ /* 0x000fe2000f8e968c */
[----:B------:R-:W-:Y:S02]  /*4040*/  MUFU.EX2 R162, R17 ;  /* 0x0000001100a27308 */ /* 0x000fe40000000800 */
[----:B------:R-:W-:Y:S01]  /*4050*/  LOP3.LUT R9, R9, UR4, R150, 0x96, !PT ;  /* 0x0000000409097c12 */ /* 0x000fe2000f8e9696 */
[----:B------:R-:W-:Y:S01]  /*4060*/  IMAD.WIDE.U32 R10, R10, -0x2daee0ad, RZ ;  /* 0xd2511f530a0a7825 */ /* 0x000fe200078e00ff */
[----:B------:R-:W-:Y:S01]  /*4070*/  UIADD3 UR4, UR9, 0x646e171e, URZ ;  /* 0x646e171e09047890 */ /* 0x000fe2000fffe03f */
[----:B------:R-:W-:Y:S01]  /*4080*/  @P0 FSEL R20, R20, -INF , !P2 ;  /* 0xff80000014140808 */ /* 0x000fe20005000000 */
[----:B------:R-:W-:Y:S01]  /*4090*/  HMMA.16816.F32.BF16 R32, R136, R6, R32 ;  /* 0x000000068820723c */ /* 0x000fe20000041820 */
[----:B------:R-:W-:Y:S03]  /*40a0*/  PLOP3.LUT P0, PT, PT, PT, UP0, 0x80, 0x0 ;  /* 0x000000000000781c */ /* 0x000fe60003f0f008 */
[----:B------:R-:W-:Y:S01]  /*40b0*/  SHF.R.U32.HI R237, RZ, 0x10, R10 ;  /* 0x00000010ffed7819 */ /* 0x000fe2000001160a */
[----:B------:R-:W-:Y:S01]  /*40c0*/  FFMA.FTZ R20, R20, c[0x0][0x23c], -R134 ;  /* 0x00008f0014147a23 */ /* 0x000fe20000010886 */
[----:B------:R-:W-:Y:S01]  /*40d0*/  @P3 FSEL R22, R22, -INF , !P2 ;  /* 0xff80000016163808 */ /* 0x000fe20005000000 */
[----:B------:R-:W-:Y:S01]  /*40e0*/  IMAD.WIDE.U32 R140, R140, -0x326172a9, RZ ;  /* 0xcd9e8d578c8c7825 */ /* 0x000fe200078e00ff */
[----:B------:R-:W-:Y:S01]  /*40f0*/  @P1 FSEL R24, R24, -INF , !P2 ;  /* 0xff80000018181808 */ /* 0x000fe20005000000 */
[----:B------:R3:W-:Y:S01]  /*4100*/  MUFU.EX2 R161, R18 ;  /* 0x0000001200a17308 */ /* 0x0007e20000000800 */
[----:B------:R-:W-:Y:S02]  /*4110*/  PLOP3.LUT P1, PT, PT, PT, UP0, 0x80, 0x0 ;  /* 0x000000000000781c */ /* 0x000fe40003f2f008 */
[----:B------:R-:W-:Y:S01]  /*4120*/  LOP3.LUT R142, R141, UR6, R142, 0x96, !PT ;  /* 0x000000068d8e7c12 */ /* 0x000fe2000f8e968e */
[--C-:B------:R-:W-:Y:S01]  /*4130*/  FFMA.FTZ R22, R22, c[0x0][0x23c], -R133.reuse ;  /* 0x00008f0016167a23 */ /* 0x100fe20000010885 */
[----:B------:R-:W-:Y:S01]  /*4140*/  @P0 FSEL R26, R26, -INF , !P2 ;  /* 0xff8000001a1a0808 */ /* 0x000fe20005000000 */
[----:B------:R-:W-:Y:S01]  /*4150*/  FFMA.FTZ R24, R24, c[0x0][0x23c], -R132 ;  /* 0x00008f0018187a23 */ /* 0x000fe20000010884 */
[----:B------:R-:W-:Y:S01]  /*4160*/  PLOP3.LUT P0, PT, PT, PT, UP0, 0x80, 0x0 ;  /* 0x000000000000781c */ /* 0x000fe20003f0f008 */
[----:B------:R-:W-:Y:S01]  /*4170*/  IMAD.WIDE.U32 R8, R9, -0x2daee0ad, RZ ;  /* 0xd2511f5309087825 */ /* 0x000fe200078e00ff */
[----:B------:R-:W-:Y:S01]  /*4180*/  PLOP3.LUT P2, PT, PT, PT, UP0, 0x80, 0x0 ;  /* 0x000000000000781c */ /* 0x000fe20003f4f008 */
[----:B------:R4:W-:Y:S01]  /*4190*/  MUFU.EX2 R160, R19 ;  /* 0x0000001300a07308 */ /* 0x0009e20000000800 */
[----:B------:R-:W-:Y:S01]  /*41a0*/  PLOP3.LUT P3, PT, PT, PT, UP0, 0x80, 0x0 ;  /* 0x000000000000781c */ /* 0x000fe20003f6f008 */
[----:B-1----:R-:W-:Y:S01]  /*41b0*/  IMAD.WIDE.U32 R12, R12, -0x2daee0ad, RZ ;  /* 0xd2511f530c0c7825 */ /* 0x002fe200078e00ff */
[----:B------:R-:W-:Y:S02]  /*41c0*/  LOP3.LUT R152, R9, UR5, R152, 0x96, !PT ;  /* 0x0000000509987c12 */ /* 0x000fe4000f8e9698 */
[----:B------:R-:W-:Y:S01]  /*41d0*/  @P1 FSEL R23, R23, -INF , !P4 ;  /* 0xff80000017171808 */ /* 0x000fe20006000000 */
[----:B------:R-:W-:Y:S01]  /*41e0*/  FFMA.FTZ R26, R26, c[0x0][0x23c], -R0 ;  /* 0x00008f001a1a7a23 */ /* 0x000fe20000010800 */
[----:B------:R-:W-:Y:S01]  /*41f0*/  PLOP3.LUT P1, PT, PT, PT, UP0, 0x80, 0x0 ;  /* 0x000000000000781c */ /* 0x000fe20003f2f008 */
[----:B------:R-:W-:Y:S01]  /*4200*/  IMAD.WIDE.U32 R4, R152, -0x326172a9, RZ ;  /* 0xcd9e8d5798047825 */ /* 0x000fe200078e00ff */
[----:B------:R-:W-:Y:S01]  /*4210*/  LOP3.LUT R148, R13, UR5, R148, 0x96, !PT ;  /* 0x000000050d947c12 */ /* 0x000fe2000f8e9694 */
[----:B------:R-:W-:Y:S01]  /*4220*/  MUFU.EX2 R169, R14 ;  /* 0x0000000e00a97308 */ /* 0x000fe20000000800 */
[----:B------:R-:W-:Y:S01]  /*4230*/  @P0 FSEL R27, R27, -INF , !P4 ;  /* 0xff8000001b1b0808 */ /* 0x000fe20006000000 */
[----:B------:R-:W-:Y:S01]  /*4240*/  UIADD3 UR5, UR10, -0x4ab325aa, URZ ;  /* 0xb54cda560a057890 */ /* 0x000fe2000fffe03f */
[----:B------:R-:W-:Y:S01]  /*4250*/  PLOP3.LUT P0, PT, PT, PT, UP0, 0x80, 0x0 ;  /* 0x000000000000781c */ /* 0x000fe20003f0f008 */
[--C-:B------:R-:W-:Y:S01]  /*4260*/  FFMA.FTZ R23, R23, c[0x0][0x23c], -R133.reuse ;  /* 0x00008f0017177a23 */ /* 0x100fe20000010885 */
[----:B------:R-:W-:Y:S01]  /*4270*/  @P2 FSEL R25, R25, -INF , !P4 ;  /* 0xff80000019192808 */ /* 0x000fe20006000000 */
[----:B------:R-:W-:Y:S01]  /*4280*/  FFMA.FTZ R27, R27, c[0x0][0x23c], -R0 ;  /* 0x00008f001b1b7a23 */ /* 0x000fe20000010800 */
[----:B------:R-:W-:Y:S02]  /*4290*/  PLOP3.LUT P2, PT, PT, PT, UP0, 0x80, 0x0 ;  /* 0x000000000000781c */ /* 0x000fe40003f4f008 */
[----:B------:R-:W-:Y:S01]  /*42a0*/  LOP3.LUT R13, R11, UR4, R8, 0x96, !PT ;  /* 0x000000040b0d7c12 */ /* 0x000fe2000f8e9608 */
[----:B------:R1:W-:Y:S01]  /*42b0*/  MUFU.EX2 R168, R15 ;  /* 0x0000000f00a87308 */ /* 0x0003e20000000800 */
[----:B------:R-:W-:Y:S01]  /*42c0*/  @P1 FSEL R30, R30, -INF , !P5 ;  /* 0xff8000001e1e1808 */ /* 0x000fe20006800000 */
[----:B------:R-:W-:Y:S01]  /*42d0*/  IMAD.WIDE.U32 R8, R142, -0x2daee0ad, RZ ;  /* 0xd2511f538e087825 */ /* 0x000fe200078e00ff */
[----:B------:R-:W-:Y:S02]  /*42e0*/  PLOP3.LUT P1, PT, PT, PT, UP0, 0x80, 0x0 ;  /* 0x000000000000781c */ /* 0x000fe40003f2f008 */
[----:B------:R-:W-:Y:S01]  /*42f0*/  @P3 FSEL R21, R21, -INF , !P4 ;  /* 0xff80000015153808 */ /* 0x000fe20006000000 */
[----:B------:R-:W-:Y:S01]  /*4300*/  FFMA.FTZ R30, R30, c[0x0][0x23c], -R0 ;  /* 0x00008f001e1e7a23 */ /* 0x000fe20000010800 */
[----:B------:R-:W-:Y:S01]  /*4310*/  PLOP3.LUT P3, PT, PT, PT, UP0, 0x80, 0x0 ;  /* 0x000000000000781c */ /* 0x000fe20003f6f008 */
[----:B------:R-:W-:Y:S01]  /*4320*/  FFMA.FTZ R25, R25, c[0x0][0x23c], -R132 ;  /* 0x00008f0019197a23 */ /* 0x000fe20000010884 */
[C---:B------:R-:W-:Y:S01]  /*4330*/  LOP3.LUT R135, R8.reuse, 0xff, RZ, 0xc0, !PT ;  /* 0x000000ff08877812 */ /* 0x040fe200078ec0ff */
[----:B------:R-:W-:Y:S01]  /*4340*/  MUFU.EX2 R234, R234 ;  /* 0x000000ea00ea7308 */ /* 0x000fe20000000800 */
[----:B------:R-:W-:Y:S01]  /*4350*/  SHF.R.U32.HI R141, RZ, 0x18, R8 ;  /* 0x00000018ff8d7819 */ /* 0x000fe20000011608 */
[----:B------:R-:W-:Y:S01]  /*4360*/  FFMA.FTZ R21, R21, c[0x0][0x23c], -R134 ;  /* 0x00008f0015157a23 */ /* 0x000fe20000010886 */
[----:B------:R-:W-:Y:S02]  /*4370*/  LOP3.LUT R143, R8, 0xffff, RZ, 0xc0, !PT ;  /* 0x0000ffff088f7812 */ /* 0x000fe400078ec0ff */
[----:B------:R-:W-:Y:S02]  /*4380*/  SHF.R.U32.HI R236, RZ, 0x10, R8 ;  /* 0x00000010ffec7819 */ /* 0x000fe40000011608 */
[----:B------:R-:W-:Y:S02]  /*4390*/  LOP3.LUT R8, R5, UR5, R154, 0x96, !PT ;  /* 0x0000000505087c12 */ /* 0x000fe4000f8e969a */
[----:B------:R-:W-:Y:S01]  /*43a0*/  @P0 FSEL R34, R34, -INF , !P5 ;  /* 0xff80000022220808 */ /* 0x000fe20006800000 */
[----:B------:R-:W-:Y:S01]  /*43b0*/  MUFU.EX2 R159, R20 ;  /* 0x00000014009f7308 */ /* 0x000fe20000000800 */
[----:B------:R-:W-:Y:S02]  /*43c0*/  PLOP3.LUT P0, PT, PT, PT, UP0, 0x80, 0x0 ;  /* 0x000000000000781c */ /* 0x000fe40003f0f008 */
[----:B------:R-:W-:Y:S01]  /*43d0*/  LOP3.LUT R16, R4, 0xffff, RZ, 0xc0, !PT ;  /* 0x0000ffff04107812 */ /* 0x000fe200078ec0ff */
[----:B------:R-:W-:Y:S01]  /*43e0*/  FFMA.FTZ R34, R34, c[0x0][0x23c], -R133 ;  /* 0x00008f0022227a23 */ /* 0x000fe20000010885 */
[----:B---3--:R-:W-:Y:S02]  /*43f0*/  LOP3.LUT R18, R4, 0xff, RZ, 0xc0, !PT ;  /* 0x000000ff04127812 */ /* 0x008fe400078ec0ff */
[--C-:B----4-:R-:W-:Y:S02]  /*4400*/  SHF.R.U32.HI R19, RZ, 0x18, R4.reuse ;  /* 0x00000018ff137819 */ /* 0x110fe40000011604 */
[----:B------:R-:W-:Y:S01]  /*4410*/  SHF.R.U32.HI R17, RZ, 0x10, R4 ;  /* 0x00000010ff117819 */ /* 0x000fe20000011604 */
[----:B------:R-:W-:Y:S01]  /*4420*/  IMAD.WIDE.U32 R4, R148, -0x326172a9, RZ ;  /* 0xcd9e8d5794047825 */ /* 0x000fe200078e00ff */
[----:B------:R-:W-:Y:S01]  /*4430*/  LOP3.LUT R12, R9, UR4, R12, 0x96, !PT ;  /* 0x00000004090c7c12 */ /* 0x000fe2000f8e960c */
[----:B------:R-:W-:Y:S01]  /*4440*/  ULDC.U8 UR4, c[0x0][0x2d8] ;  /* 0x0000b60000047ab9 */ /* 0x000fe20000000000 */
[----:B------:R-:W-:Y:S01]  /*4450*/  LOP3.LUT R9, R8, 0xffff, RZ, 0xc0, !PT ;  /* 0x0000ffff08097812 */ /* 0x000fe200078ec0ff */
[----:B------:R-:W-:Y:S01]  /*4460*/  MUFU.EX2 R158, R21 ;  /* 0x00000015009e7308 */ /* 0x000fe20000000800 */
[----:B-1----:R-:W-:Y:S02]  /*4470*/  LOP3.LUT R15, R10, 0xff, RZ, 0xc0, !PT ;  /* 0x000000ff0a0f7812 */ /* 0x002fe400078ec0ff */
[----:B------:R-:W-:Y:S02]  /*4480*/  SHF.R.U32.HI R14, RZ, 0x18, R10 ;  /* 0x00000018ff0e7819 */ /* 0x000fe4000001160a */
[----:B------:R-:W-:Y:S02]  /*4490*/  @P1 FSEL R29, R29, -INF , !P6 ;  /* 0xff8000001d1d1808 */ /* 0x000fe40007000000 */
[----:B------:R-:W-:Y:S02]  /*44a0*/  @P2 FSEL R32, R32, -INF , !P5 ;  /* 0xff80000020202808 */ /* 0x000fe40006800000 */
[----:B------:R-:W-:Y:S01]  /*44b0*/  PLOP3.LUT P2, PT, PT, PT, UP0, 0x80, 0x0 ;  /* 0x000000000000781c */ /* 0x000fe20003f4f008 */
[----:B------:R-:W-:Y:S01]  /*44c0*/  MUFU.EX2 R157, R22 ;  /* 0x00000016009d7308 */ /* 0x000fe20000000800 */
[----:B------:R-:W-:Y:S01]  /*44d0*/  PLOP3.LUT P1, PT, PT, PT, UP0, 0x80, 0x0 ;  /* 0x000000000000781c */ /* 0x000fe20003f2f008 */
[----:B------:R-:W-:Y:S01]  /*44e0*/  FFMA.FTZ R32, R32, c[0x0][0x23c], -R134 ;  /* 0x00008f0020207a23 */ /* 0x000fe20000010886 */
[----:B------:R-:W-:Y:S02]  /*44f0*/  LOP3.LUT R142, R10, 0xffff, RZ, 0xc0, !PT ;  /* 0x0000ffff0a8e7812 */ /* 0x000fe400078ec0ff */
[----:B------:R-:W-:Y:S02]  /*4500*/  @P3 FSEL R28, R28, -INF , !P5 ;  /* 0xff8000001c1c3808 */ /* 0x000fe40006800000 */
[----:B------:R-:W-:Y:S02]  /*4510*/  ISETP.LE.U32.AND P4, PT, R15, UR4, PT ;  /* 0x000000040f007c0c */ /* 0x000fe4000bf83070 */
[----:B------:R-:W-:Y:S01]  /*4520*/  ISETP.LE.U32.AND P3, PT, R14, UR4, PT ;  /* 0x000000040e007c0c */ /* 0x000fe2000bf63070 */
[----:B------:R-:W-:Y:S01]  /*4530*/  MUFU.EX2 R155, R24 ;  /* 0x00000018009b7308 */ /* 0x000fe20000000800 */
[----:B------:R-:W-:Y:S01]  /*4540*/  LOP3.LUT R10, R4, 0xffff, RZ, 0xc0, !PT ;  /* 0x0000ffff040a7812 */ /* 0x000fe200078ec0ff */
[--C-:B------:R-:W-:Y:S01]  /*4550*/  FFMA.FTZ R28, R28, c[0x0][0x23c], -R132.reuse ;  /* 0x00008f001c1c7a23 */ /* 0x100fe20000010884 */
[----:B------:R-:W-:Y:S01]  /*4560*/  LOP3.LUT R15, R4, 0xff, RZ, 0xc0, !PT ;  /* 0x000000ff040f7812 */ /* 0x000fe200078ec0ff */
[----:B------:R-:W-:Y:S01]  /*4570*/  FFMA.FTZ R132, R29, c[0x0][0x23c], -R132 ;  /* 0x00008f001d847a23 */ /* 0x000fe20000010884 */
[--C-:B------:R-:W-:Y:S02]  /*4580*/  SHF.R.U32.HI R14, RZ, 0x10, R4.reuse ;  /* 0x00000010ff0e7819 */ /* 0x100fe40000011604 */
[----:B------:R-:W-:Y:S02]  /*4590*/  SHF.R.U32.HI R11, RZ, 0x18, R4 ;  /* 0x00000018ff0b7819 */ /* 0x000fe40000011604 */
[----:B------:R-:W-:Y:S01]  /*45a0*/  SHF.R.U32.HI R4, RZ, 0x8, R9 ;  /* 0x00000008ff047819 */ /* 0x000fe20000011609 */
[----:B------:R-:W-:Y:S01]  /*45b0*/  MUFU.EX2 R153, R26 ;  /* 0x0000001a00997308 */ /* 0x000fe20000000800 */
[----:B------:R-:W-:Y:S01]  /*45c0*/  LOP3.LUT R6, R5, UR5, R140, 0x96, !PT ;  /* 0x0000000505067c12 */ /* 0x000fe2000f8e968c */
[----:B------:R-:W-:Y:S01]  /*45d0*/  IMAD.U32 R140, RZ, RZ, UR16 ;  /* 0x00000010ff8c7e24 */ /* 0x000fe2000f8e00ff */
[----:B------:R-:W-:Y:S02]  /*45e0*/  LOP3.LUT R7, R8, 0xff, RZ, 0xc0, !PT ;  /* 0x000000ff08077812 */ /* 0x000fe400078ec0ff */
[--C-:B------:R-:W-:Y:S02]  /*45f0*/  SHF.R.U32.HI R5, RZ, 0x18, R8.reuse ;  /* 0x00000018ff057819 */ /* 0x100fe40000011608 */
[----:B------:R-:W-:Y:S02]  /*4600*/  SHF.R.U32.HI R8, RZ, 0x10, R8 ;  /* 0x00000010ff087819 */ /* 0x000fe40000011608 */
[----:B------:R-:W-:Y:S01]  /*4610*/  LOP3.LUT R4, R4, 0xffff, RZ, 0xc0, !PT ;  /* 0x0000ffff04047812 */ /* 0x000fe200078ec0ff */
[----:B------:R-:W1:Y:S01]  /*4620*/  MUFU.EX2 R149, R32 ;  /* 0x0000002000957308 */ /* 0x000e620000000800 */
[----:B------:R-:W-:Y:S02]  /*4630*/  @P0 FSEL R33, R33, -INF , !P6 ;  /* 0xff80000021210808 */ /* 0x000fe40007000000 */
[----:B------:R-:W-:Y:S02]  /*4640*/  ISETP.LE.U32.AND P0, PT, R4, UR4, PT ;  /* 0x0000000404007c0c */ /* 0x000fe4000bf03070 */
[----:B------:R-:W-:Y:S01]  /*4650*/  LOP3.LUT R8, R8, 0xff, RZ, 0xc0, !PT ;  /* 0x000000ff08087812 */ /* 0x000fe200078ec0ff */
[----:B------:R-:W-:Y:S01]  /*4660*/  FFMA.FTZ R134, R33, c[0x0][0x23c], -R134 ;  /* 0x00008f0021867a23 */ /* 0x000fe20000010886 */
[----:B------:R-:W-:Y:S02]  /*4670*/  LOP3.LUT R4, R6, 0xffff, RZ, 0xc0, !PT ;  /* 0x0000ffff06047812 */ /* 0x000fe400078ec0ff */
[----:B------:R-:W-:Y:S01]  /*4680*/  @P2 FSEL R31, R31, -INF , !P6 ;  /* 0xff8000001f1f2808 */ /* 0x000fe20007000000 */
[----:B------:R-:W-:Y:S01]  /*4690*/  MUFU.EX2 R148, R134 ;  /* 0x0000008600947308 */ /* 0x000fe20000000800 */
[----:B------:R-:W-:Y:S02]  /*46a0*/  @P1 FSEL R35, R35, -INF , !P6 ;  /* 0xff80000023231808 */ /* 0x000fe40007000000 */
[----:B------:R-:W-:Y:S01]  /*46b0*/  ISETP.LE.U32.AND P6, PT, R8, UR4, PT ;  /* 0x0000000408007c0c */ /* 0x000fe2000bfc3070 */
[----:B------:R-:W-:Y:S01]  /*46c0*/  FFMA.FTZ R0, R31, c[0x0][0x23c], -R0 ;  /* 0x00008f001f007a23 */ /* 0x000fe20000010800 */
[----:B------:R-:W-:Y:S01]  /*46d0*/  SHF.R.U32.HI R4, RZ, 0x8, R4 ;  /* 0x00000008ff047819 */ /* 0x000fe20000011604 */
[----:B--2---:R-:W-:Y:S01]  /*46e0*/  @!P0 FADD.FTZ R165, -R165, -RZ ;  /* 0x800000ffa5a58221 */ /* 0x004fe20000010100 */
[----:B------:R-:W-:Y:S01]  /*46f0*/  ISETP.LE.U32.AND P2, PT, R5, UR4, PT ;  /* 0x0000000405007c0c */ /* 0x000fe2000bf43070 */
[----:B------:R-:W-:Y:S01]  /*4700*/  FFMA.FTZ R133, R35, c[0x0][0x23c], -R133 ;  /* 0x00008f0023857a23 */ /* 0x000fe20000010885 */
[----:B------:R-:W-:Y:S01]  /*4710*/  ISETP.LE.U32.AND P5, PT, R7, UR4, PT ;  /* 0x0000000407007c0c */ /* 0x000fe2000bfa3070 */
[----:B------:R-:W-:Y:S01]  /*4720*/  MUFU.EX2 R144, R0 ;  /* 0x0000000000907308 */ /* 0x000fe20000000800 */
[----:B------:R-:W-:Y:S02]  /*4730*/  LOP3.LUT R4, R4, 0xffff, RZ, 0xc0, !PT ;  /* 0x0000ffff04047812 */ /* 0x000fe400078ec0ff */
[----:B------:R-:W-:Y:S01]  /*4740*/  LOP3.LUT R7, R6, 0xff, RZ, 0xc0, !PT ;  /* 0x000000ff06077812 */ /* 0x000fe200078ec0ff */
[----:B-1----:R-:W-:Y:S01]  /*4750*/  @!P4 FADD.FTZ R149, -R149, -RZ ;  /* 0x800000ff9595c221 */ /* 0x002fe20000010100 */
[----:B------:R-:W-:Y:S01]  /*4760*/  ISETP.LE.U32.AND P0, PT, R4, UR4, PT ;  /* 0x0000000404007c0c */ /* 0x000fe2000bf03070 */
[----:B------:R-:W-:Y:S01]  /*4770*/  @!P6 FADD.FTZ R164, -R164, -RZ ;  /* 0x800000ffa4a4e221 */ /* 0x000fe20000010100 */
[--C-:B------:R-:W-:Y:S02]  /*4780*/  SHF.R.U32.HI R5, RZ, 0x10, R6.reuse ;  /* 0x00000010ff057819 */ /* 0x100fe40000011606 */
[----:B------:R-:W-:Y:S01]  /*4790*/  SHF.R.U32.HI R6, RZ, 0x18, R6 ;  /* 0x00000018ff067819 */ /* 0x000fe20000011606 */
[----:B------:R-:W-:Y:S01]  /*47a0*/  @!P2 FADD.FTZ R171, -R171, -RZ ;  /* 0x800000ffababa221 */ /* 0x000fe20000010100 */
[----:B------:R-:W-:Y:S01]  /*47b0*/  ISETP.LE.U32.AND P1, PT, R7, UR4, PT ;  /* 0x0000000407007c0c */ /* 0x000fe2000bf23070 */
[----:B------:R-:W-:Y:S01]  /*47c0*/  @!P5 FADD.FTZ R166, -R166, -RZ ;  /* 0x800000ffa6a6d221 */ /* 0x000fe20000010100 */
[----:B------:R-:W-:Y:S01]  /*47d0*/  ISETP.LE.U32.AND P6, PT, R6, UR4, PT ;  /* 0x0000000406007c0c */ /* 0x000fe2000bfc3070 */
[----:B------:R-:W-:Y:S01]  /*47e0*/  MUFU.EX2 R156, R23 ;  /* 0x00000017009c7308 */ /* 0x000fe20000000800 */
[----:B------:R-:W-:Y:S02]  /*47f0*/  LOP3.LUT R5, R5, 0xff, RZ, 0xc0, !PT ;  /* 0x000000ff05057812 */ /* 0x000fe400078ec0ff */
[----:B------:R-:W-:Y:S01]  /*4800*/  ISETP.LE.U32.AND P2, PT, R15, UR4, PT ;  /* 0x000000040f007c0c */ /* 0x000fe2000bf43070 */
[----:B------:R-:W-:Y:S01]  /*4810*/  @!P0 FADD.FTZ R232, -R232, -RZ ;  /* 0x800000ffe8e88221 */ /* 0x000fe20000010100 */
[----:B------:R-:W-:Y:S02]  /*4820*/  ISETP.LE.U32.AND P5, PT, R5, UR4, PT ;  /* 0x0000000405007c0c */ /* 0x000fe4000bfa3070 */
[----:B------:R-:W-:Y:S02]  /*4830*/  LOP3.LUT R5, R14, 0xff, RZ, 0xc0, !PT ;  /* 0x000000ff0e057812 */ /* 0x000fe400078ec0ff */
[----:B------:R-:W-:Y:S01]  /*4840*/  SHF.R.U32.HI R4, RZ, 0x8, R10 ;  /* 0x00000008ff047819 */ /* 0x000fe2000001160a */
[----:B------:R-:W-:Y:S01]  /*4850*/  @!P1 FADD.FTZ R233, -R233, -RZ ;  /* 0x800000ffe9e99221 */ /* 0x000fe20000010100 */
[----:B------:R-:W-:Y:S01]  /*4860*/  ISETP.LE.U32.AND P0, PT, R5, UR4, PT ;  /* 0x0000000405007c0c */ /* 0x000fe2000bf03070 */
[----:B------:R-:W-:Y:S01]  /*4870*/  @!P6 FADD.FTZ R234, -R234, -RZ ;  /* 0x800000ffeaeae221 */ /* 0x000fe20000010100 */
[----:B------:R-:W-:Y:S01]  /*4880*/  LOP3.LUT R4, R4, 0xffff, RZ, 0xc0, !PT ;  /* 0x0000ffff04047812 */ /* 0x000fe200078ec0ff */
[----:B------:R-:W-:Y:S01]  /*4890*/  MUFU.EX2 R154, R25 ;  /* 0x00000019009a7308 */ /* 0x000fe20000000800 */
[----:B------:R-:W-:Y:S01]  /*48a0*/  ISETP.LE.U32.AND P6, PT, R11, UR4, PT ;  /* 0x000000040b007c0c */ /* 0x000fe2000bfc3070 */
[----:B------:R-:W-:Y:S01]  /*48b0*/  @!P2 FADD.FTZ R170, -R170, -RZ ;  /* 0x800000ffaaaaa221 */ /* 0x000fe20000010100 */
[----:B------:R-:W-:Y:S01]  /*48c0*/  ISETP.LE.U32.AND P1, PT, R4, UR4, PT ;  /* 0x0000000404007c0c */ /* 0x000fe2000bf23070 */
[----:B------:R-:W-:Y:S01]  /*48d0*/  @!P5 FADD.FTZ R235, -R235, -RZ ;  /* 0x800000ffebebd221 */ /* 0x000fe20000010100 */
[----:B------:R-:W-:Y:S02]  /*48e0*/  SHF.R.U32.HI R4, RZ, 0x8, R16 ;  /* 0x00000008ff047819 */ /* 0x000fe40000011610 */
[----:B------:R-:W-:Y:S02]  /*48f0*/  ISETP.LE.U32.AND P2, PT, R18, UR4, PT ;  /* 0x0000000412007c0c */ /* 0x000fe4000bf43070 */
[----:B------:R-:W-:Y:S01]  /*4900*/  LOP3.LUT R4, R4, 0xffff, RZ, 0xc0, !PT ;  /* 0x0000ffff04047812 */ /* 0x000fe200078ec0ff */
[----:B------:R-:W-:Y:S01]  /*4910*/  @!P0 FADD.FTZ R169, -R169, -RZ ;  /* 0x800000ffa9a98221 */ /* 0x000fe20000010100 */
[----:B------:R-:W-:Y:S01]  /*4920*/  LOP3.LUT R5, R17, 0xff, RZ, 0xc0, !PT ;  /* 0x000000ff11057812 */ /* 0x000fe200078ec0ff */
[----:B------:R-:W-:Y:S01]  /*4930*/  MUFU.EX2 R146, R34 ;  /* 0x0000002200927308 */ /* 0x000fe20000000800 */
[----:B------:R-:W-:Y:S01]  /*4940*/  ISETP.LE.U32.AND P0, PT, R4, UR4, PT ;  /* 0x0000000404007c0c */ /* 0x000fe2000bf03070 */
[----:B------:R-:W-:Y:S01]  /*4950*/  @!P6 FADD.FTZ R168, -R168, -RZ ;  /* 0x800000ffa8a8e221 */ /* 0x000fe20000010100 */
[----:B------:R-:W-:Y:S01]  /*4960*/  LOP3.LUT R4, R13, 0xffff, RZ, 0xc0, !PT ;  /* 0x0000ffff0d047812 */ /* 0x000fe200078ec0ff */
[----:B------:R-:W-:Y:S01]  /*4970*/  @!P1 FADD.FTZ R167, -R167, -RZ ;  /* 0x800000ffa7a79221 */ /* 0x000fe20000010100 */
[----:B------:R-:W-:Y:S02]  /*4980*/  ISETP.LE.U32.AND P6, PT, R5, UR4, PT ;  /* 0x0000000405007c0c */ /* 0x000fe4000bfc3070 */
[----:B------:R-:W-:Y:S01]  /*4990*/  LOP3.LUT R5, R13, 0xff, RZ, 0xc0, !PT ;  /* 0x000000ff0d057812 */ /* 0x000fe200078ec0ff */
[----:B------:R-:W-:Y:S01]  /*49a0*/  @!P2 FADD.FTZ R163, -R163, -RZ ;  /* 0x800000ffa3a3a221 */ /* 0x000fe20000010100 */
[----:B------:R-:W-:Y:S01]  /*49b0*/  SHF.R.U32.HI R4, RZ, 0x8, R4 ;  /* 0x00000008ff047819 */ /* 0x000fe20000011604 */
[----:B------:R-:W1:Y:S01]  /*49c0*/  MUFU.EX2 R145, R133 ;  /* 0x0000008500917308 */ /* 0x000e620000000800 */
[----:B------:R-:W-:Y:S02]  /*49d0*/  ISETP.LE.U32.AND P2, PT, R5, UR4, PT ;  /* 0x0000000405007c0c */ /* 0x000fe4000bf43070 */
[----:B------:R-:W-:Y:S01]  /*49e0*/  LOP3.LUT R4, R4, 0xffff, RZ, 0xc0, !PT ;  /* 0x0000ffff04047812 */ /* 0x000fe200078ec0ff */
[----:B------:R-:W-:Y:S01]  /*49f0*/  @!P0 FADD.FTZ R162, -R162, -RZ ;  /* 0x800000ffa2a28221 */ /* 0x000fe20000010100 */
[----:B------:R-:W-:Y:S02]  /*4a00*/  SHF.R.U32.HI R5, RZ, 0x10, R13 ;  /* 0x00000010ff057819 */ /* 0x000fe4000001160d */
[----:B------:R-:W-:Y:S01]  /*4a10*/  ISETP.LE.U32.AND P0, PT, R4, UR4, PT ;  /* 0x0000000404007c0c */ /* 0x000fe2000bf03070 */
[----:B------:R-:W-:Y:S01]  /*4a20*/  @!P6 FADD.FTZ R161, -R161, -RZ ;  /* 0x800000ffa1a1e221 */ /* 0x000fe20000010100 */
[----:B------:R-:W-:Y:S01]  /*4a30*/  LOP3.LUT R4, R5, 0xff, RZ, 0xc0, !PT ;  /* 0x000000ff05047812 */ /* 0x000fe200078ec0ff */
[----:B------:R-:W-:Y:S01]  /*4a40*/  MUFU.EX2 R152, R27 ;  /* 0x0000001b00987308 */ /* 0x000fe20000000800 */
[----:B------:R-:W-:Y:S02]  /*4a50*/  LOP3.LUT R5, R12, 0xffff, RZ, 0xc0, !PT ;  /* 0x0000ffff0c057812 */ /* 0x000fe400078ec0ff */
[----:B------:R-:W-:Y:S01]  /*4a60*/  ISETP.LE.U32.AND P6, PT, R4, UR4, PT ;  /* 0x0000000404007c0c */ /* 0x000fe2000bfc3070 */
[----:B------:R-:W-:Y:S01]  /*4a70*/  @!P2 FADD.FTZ R159, -R159, -RZ ;  /* 0x800000ff9f9fa221 */ /* 0x000fe20000010100 */
[----:B------:R-:W-:Y:S02]  /*4a80*/  SHF.R.U32.HI R4, RZ, 0x8, R5 ;  /* 0x00000008ff047819 */ /* 0x000fe40000011605 */
[----:B------:R-:W-:Y:S02]  /*4a90*/  LOP3.LUT R5, R12, 0xff, RZ, 0xc0, !PT ;  /* 0x000000ff0c057812 */ /* 0x000fe400078ec0ff */
[----:B------:R-:W-:Y:S01]  /*4aa0*/  LOP3.LUT R4, R4, 0xffff, RZ, 0xc0, !PT ;  /* 0x0000ffff04047812 */ /* 0x000fe200078ec0ff */
[----:B------:R-:W-:Y:S01]  /*4ab0*/  @!P0 FADD.FTZ R158, -R158, -RZ ;  /* 0x800000ff9e9e8221 */ /* 0x000fe20000010100 */
[----:B------:R-:W-:Y:S01]  /*4ac0*/  ISETP.LE.U32.AND P2, PT, R5, UR4, PT ;  /* 0x0000000405007c0c */ /* 0x000fe2000bf43070 */
[----:B------:R-:W-:Y:S01]  /*4ad0*/  MUFU.EX2 R151, R28 ;  /* 0x0000001c00977308 */ /* 0x000fe20000000800 */
[----:B------:R-:W-:Y:S01]  /*4ae0*/  SHF.R.U32.HI R5, RZ, 0x10, R12 ;  /* 0x00000010ff057819 */ /* 0x000fe2000001160c */
[----:B-1----:R-:W-:Y:S01]  /*4af0*/  @!P3 FADD.FTZ R145, -R145, -RZ ;  /* 0x800000ff9191b221 */ /* 0x002fe20000010100 */
[----:B------:R-:W-:Y:S01]  /*4b00*/  ISETP.LE.U32.AND P0, PT, R4, UR4, PT ;  /* 0x0000000404007c0c */ /* 0x000fe2000bf03070 */
[----:B------:R-:W-:Y:S01]  /*4b10*/  @!P6 FADD.FTZ R157, -R157, -RZ ;  /* 0x800000ff9d9de221 */ /* 0x000fe20000010100 */
[----:B------:R-:W-:Y:S02]  /*4b20*/  LOP3.LUT R4, R5, 0xff, RZ, 0xc0, !PT ;  /* 0x000000ff05047812 */ /* 0x000fe400078ec0ff */
[----:B------:R-:W-:Y:S02]  /*4b30*/  SHF.R.U32.HI R5, RZ, 0x8, R142 ;  /* 0x00000008ff057819 */ /* 0x000fe4000001168e */
[----:B------:R-:W-:Y:S01]  /*4b40*/  ISETP.LE.U32.AND P6, PT, R4, UR4, PT ;  /* 0x0000000404007c0c */ /* 0x000fe2000bfc3070 */
[----:B------:R-:W1:Y:S01]  /*4b50*/  MUFU.EX2 R150, R132 ;  /* 0x0000008400967308 */ /* 0x000e620000000800 */
[----:B------:R-:W-:Y:S01]  /*4b60*/  LOP3.LUT R4, R5, 0xffff, RZ, 0xc0, !PT ;  /* 0x0000ffff05047812 */ /* 0x000fe200078ec0ff */
[----:B------:R-:W-:Y:S01]  /*4b70*/  @!P2 FADD.FTZ R155, -R155, -RZ ;  /* 0x800000ff9b9ba221 */ /* 0x000fe20000010100 */
[----:B------:R-:W-:Y:S02]  /*4b80*/  ISETP.LE.U32.AND P1, PT, R19, UR4, PT ;  /* 0x0000000413007c0c */ /* 0x000fe4000bf23070 */
[----:B------:R-:W-:Y:S01]  /*4b90*/  ISETP.LE.U32.AND P2, PT, R4, UR4, PT ;  /* 0x0000000404007c0c */ /* 0x000fe2000bf43070 */
[----:B------:R-:W-:Y:S01]  /*4ba0*/  @!P0 FADD.FTZ R154, -R154, -RZ ;  /* 0x800000ff9a9a8221 */ /* 0x000fe20000010100 */
[----:B------:R-:W-:Y:S02]  /*4bb0*/  LOP3.LUT R4, R237, 0xff, RZ, 0xc0, !PT ;  /* 0x000000ffed047812 */ /* 0x000fe400078ec0ff */
[----:B------:R-:W2:Y:S01]  /*4bc0*/  LDL R237, [R1] ;  /* 0x0000000001ed7983 */ /* 0x000ea20000100800 */
[----:B------:R-:W-:Y:S01]  /*4bd0*/  SHF.R.U32.HI R5, RZ, 0x8, R143 ;  /* 0x00000008ff057819 */ /* 0x000fe2000001168f */
[----:B------:R-:W3:Y:S01]  /*4be0*/  MUFU.EX2 R147, R30 ;  /* 0x0000001e00937308 */ /* 0x000ee20000000800 */
[----:B------:R-:W-:Y:S01]  /*4bf0*/  @!P6 FADD.FTZ R153, -R153, -RZ ;  /* 0x800000ff9999e221 */ /* 0x000fe20000010100 */
[----:B------:R-:W-:Y:S02]  /*4c00*/  ISETP.LE.U32.AND P6, PT, R4, UR4, PT ;  /* 0x0000000404007c0c */ /* 0x000fe4000bfc3070 */
[----:B------:R-:W-:Y:S01]  /*4c10*/  F2FP.RELU.BF16.PACK_AB R4, R165, R166 ;  /* 0x000000a6a504723e */ /* 0x000fe200000018ff */
[----:B------:R-:W-:Y:S01]  /*4c20*/  @!P1 FADD.FTZ R160, -R160, -RZ ;  /* 0x800000ffa0a09221 */ /* 0x000fe20000010100 */
[----:B------:R-:W-:Y:S01]  /*4c30*/  F2FP.RELU.BF16.PACK_AB R7, R171, R164 ;  /* 0x000000a4ab07723e */ /* 0x000fe200000018ff */
[----:B------:R-:W-:Y:S01]  /*4c40*/  @!P2 FADD.FTZ R148, -R148, -RZ ;  /* 0x800000ff9494a221 */ /* 0x000fe20000010100 */
[----:B------:R-:W-:Y:S01]  /*4c50*/  LOP3.LUT R5, R5, 0xffff, RZ, 0xc0, !PT ;  /* 0x0000ffff05057812 */ /* 0x000fe200078ec0ff */
[----:B------:R4:W-:Y:S01]  /*4c60*/  STS [R241+0x13000], R4 ;  /* 0x01300004f1007388 */ /* 0x0009e20000000800 */
[----:B------:R-:W-:Y:S02]  /*4c70*/  LOP3.LUT R6, R236, 0xff, RZ, 0xc0, !PT ;  /* 0x000000ffec067812 */ /* 0x000fe400078ec0ff */
[----:B------:R-:W-:Y:S01]  /*4c80*/  ISETP.LE.U32.AND P2, PT, R5, UR4, PT ;  /* 0x0000000405007c0c */ /* 0x000fe2000bf43070 */
[----:B------:R4:W-:Y:S01]  /*4c90*/  STS [R241+0x13400], R7 ;  /* 0x01340007f1007388 */ /* 0x0009e20000000800 */
[----:B------:R-:W-:Y:S01]  /*4ca0*/  F2FP.RELU.BF16.PACK_AB R5, R162, R163 ;  /* 0x000000a3a205723e */ /* 0x000fe200000018ff */
[----:B------:R-:W-:Y:S01]  /*4cb0*/  @!P6 FADD.FTZ R146, -R146, -RZ ;  /* 0x800000ff9292e221 */ /* 0x000fe20000010100 */
[----:B------:R-:W-:Y:S02]  /*4cc0*/  ISETP.LE.U32.AND P4, PT, R6, UR4, PT ;  /* 0x0000000406007c0c */ /* 0x000fe4000bf83070 */
[----:B------:R-:W-:Y:S01]  /*4cd0*/  F2FP.RELU.BF16.PACK_AB R6, R232, R233 ;  /* 0x000000e9e806723e */ /* 0x000fe200000018ff */
[----:B------:R4:W-:Y:S01]  /*4ce0*/  STS [R240+0x13000], R5 ;  /* 0x01300005f0007388 */ /* 0x0009e20000000800 */
[----:B------:R-:W-:Y:S02]  /*4cf0*/  F2FP.RELU.BF16.PACK_AB R0, R234, R235 ;  /* 0x000000ebea00723e */ /* 0x000fe400000018ff */
[----:B------:R-:W-:Y:S02]  /*4d00*/  SHF.R.U32.HI R13, RZ, 0x18, R13 ;  /* 0x00000018ff0d7819 */ /* 0x000fe4000001160d */
[----:B------:R-:W-:Y:S01]  /*4d10*/  SHF.R.U32.HI R12, RZ, 0x18, R12 ;  /* 0x00000018ff0c7819 */ /* 0x000fe2000001160c */
[----:B-1----:R-:W-:Y:S01]  /*4d20*/  @!P2 FADD.FTZ R150, -R150, -RZ ;  /* 0x800000ff9696a221 */ /* 0x002fe20000010100 */
[----:B------:R-:W-:Y:S02]  /*4d30*/  ISETP.LE.U32.AND P1, PT, R13, UR4, PT ;  /* 0x000000040d007c0c */ /* 0x000fe4000bf23070 */
[----:B------:R-:W-:Y:S01]  /*4d40*/  ISETP.LE.U32.AND P0, PT, R12, UR4, PT ;  /* 0x000000040c007c0c */ /* 0x000fe2000bf03070 */
[----:B---3--:R-:W-:Y:S01]  /*4d50*/  @!P4 FADD.FTZ R147, -R147, -RZ ;  /* 0x800000ff9393c221 */ /* 0x008fe20000010100 */
[----:B------:R-:W-:Y:S02]  /*4d60*/  ISETP.LE.U32.AND P5, PT, R135, UR4, PT ;  /* 0x0000000487007c0c */ /* 0x000fe4000bfa3070 */
[----:B------:R-:W-:Y:S02]  /*4d70*/  FSETP.GE.FTZ.AND P2, PT, R166, RZ, PT ;  /* 0x000000ffa600720b */ /* 0x000fe40003f56000 */
[----:B----4-:R-:W-:Y:S02]  /*4d80*/  F2FP.RELU.BF16.PACK_AB R4, R160, R161 ;  /* 0x000000a1a004723e */ /* 0x010fe400000018ff */
[----:B------:R-:W-:Y:S02]  /*4d90*/  FSETP.GE.FTZ.AND P4, PT, R162, RZ, PT ;  /* 0x000000ffa200720b */ /* 0x000fe40003f96000 */
[----:B------:R-:W-:Y:S01]  /*4da0*/  F2FP.RELU.BF16.PACK_AB R7, R167, R170 ;  /* 0x000000aaa707723e */ /* 0x000fe200000018ff */
[----:B------:R1:W-:Y:S01]  /*4db0*/  STS [R240+0x13400], R4 ;  /* 0x01340004f0007388 */ /* 0x0003e20000000800 */
[----:B------:R-:W-:Y:S01]  /*4dc0*/  @!P1 FADD.FTZ R156, -R156, -RZ ;  /* 0x800000ff9c9c9221 */ /* 0x000fe20000010100 */
[----:B------:R-:W-:Y:S01]  /*4dd0*/  ISETP.LE.U32.AND P1, PT, R141, UR4, PT ;  /* 0x000000048d007c0c */ /* 0x000fe2000bf23070 */
[----:B------:R-:W-:Y:S01]  /*4de0*/  @!P0 FADD.FTZ R152, -R152, -RZ ;  /* 0x800000ff98988221 */ /* 0x000fe20000010100 */
[----:B------:R3:W-:Y:S01]  /*4df0*/  STS [R241+0x14000], R6 ;  /* 0x01400006f1007388 */ /* 0x0007e20000000800 */
[----:B------:R-:W-:Y:S01]  /*4e00*/  F2FP.RELU.BF16.PACK_AB R5, R158, R159 ;  /* 0x0000009f9e05723e */ /* 0x000fe200000018ff */
[----:B------:R-:W-:Y:S01]  /*4e10*/  @!P5 FADD.FTZ R151, -R151, -RZ ;  /* 0x800000ff9797d221 */ /* 0x000fe20000010100 */
[----:B------:R-:W-:Y:S01]  /*4e20*/  FSETP.GE.FTZ.AND P5, PT, R163, RZ, PT ;  /* 0x000000ffa300720b */ /* 0x000fe20003fb6000 */
[----:B------:R4:W-:Y:S01]  /*4e30*/  STS [R241+0x14400], R0 ;  /* 0x01440000f1007388 */ /* 0x0009e20000000800 */
[----:B------:R-:W-:Y:S01]  /*4e40*/  IMAD.U32 R141, RZ, RZ, UR11 ;  /* 0x0000000bff8d7e24 */ /* 0x000fe2000f8e00ff */
[----:B------:R-:W-:Y:S02]  /*4e50*/  FSETP.GE.FTZ.AND P3, PT, R159, RZ, PT ;  /* 0x000000ff9f00720b */ /* 0x000fe40003f76000 */
[----:B------:R4:W-:Y:S03]  /*4e60*/  STS [R240+0x14000], R7 ;  /* 0x01400007f0007388 */ /* 0x0009e60000000800 */
[----:B------:R-:W-:Y:S01]  /*4e70*/  @!P1 FADD.FTZ R144, -R144, -RZ ;  /* 0x800000ff90909221 */ /* 0x000fe20000010100 */
[----:B------:R-:W-:Y:S02]  /*4e80*/  FSETP.GE.FTZ.AND P1, PT, R165, RZ, PT ;  /* 0x000000ffa500720b */ /* 0x000fe40003f36000 */
[----:B-1----:R-:W-:Y:S02]  /*4e90*/  F2FP.RELU.BF16.PACK_AB R4, R156, R157 ;  /* 0x0000009d9c04723e */ /* 0x002fe400000018ff */
[----:B---3--:R-:W-:Y:S02]  /*4ea0*/  F2FP.RELU.BF16.PACK_AB R6, R168, R169 ;  /* 0x000000a9a806723e */ /* 0x008fe400000018ff */
[----:B----4-:R-:W-:Y:S03]  /*4eb0*/  F2FP.RELU.BF16.PACK_AB R0, R148, R149 ;  /* 0x000000959400723e */ /* 0x010fe600000018ff */
[----:B------:R1:W-:Y:S01]  /*4ec0*/  STS [R240+0x14400], R6 ;  /* 0x01440006f0007388 */ /* 0x0003e20000000800 */
[----:B------:R-:W-:Y:S03]  /*4ed0*/  F2FP.RELU.BF16.PACK_AB R7, R154, R155 ;  /* 0x0000009b9a07723e */ /* 0x000fe600000018ff */
[----:B------:R3:W-:Y:S04]  /*4ee0*/  STS [R239+0x13000], R5 ;  /* 0x01300005ef007388 */ /* 0x0007e80000000800 */
[----:B------:R4:W-:Y:S04]  /*4ef0*/  STS [R239+0x13400], R4 ;  /* 0x01340004ef007388 */ /* 0x0009e80000000800 */
[----:B------:R4:W-:Y:S01]  /*4f00*/  STS [R238+0x13000], R0 ;  /* 0x01300000ee007388 */ /* 0x0009e20000000800 */
[----:B-1----:R-:W-:Y:S02]  /*4f10*/  F2FP.RELU.BF16.PACK_AB R6, R152, R153 ;  /* 0x000000999806723e */ /* 0x002fe400000018ff */
[----:B---3--:R-:W-:Y:S02]  /*4f20*/  F2FP.RELU.BF16.PACK_AB R5, R145, R146 ;  /* 0x000000929105723e */ /* 0x008fe400000018ff */
[----:B----4-:R-:W-:Y:S03]  /*4f30*/  F2FP.RELU.BF16.PACK_AB R4, R150, R151 ;  /* 0x000000979604723e */ /* 0x010fe600000018ff */
[----:B------:R-:W-:Y:S01]  /*4f40*/  STS [R238+0x13400], R5 ;  /* 0x01340005ee007388 */ /* 0x000fe20000000800 */
[----:B------:R-:W-:Y:S03]  /*4f50*/  F2FP.RELU.BF16.PACK_AB R0, R144, R147 ;  /* 0x000000939000723e */ /* 0x000fe600000018ff */
[----:B------:R-:W-:Y:S04]  /*4f60*/  STS [R239+0x14000], R7 ;  /* 0x01400007ef007388 */ /* 0x000fe80000000800 */
[----:B------:R-:W-:Y:S04]  /*4f70*/  STS [R239+0x14400], R6 ;  /* 0x01440006ef007388 */ /* 0x000fe80000000800 */
        /* <DEDUP_REMOVED lines=15> */
[C---:B------:R-:W-:Y:S08]  /*5070*/  HMMA.16816.F32.BF16 R8, R136.reuse, R180, R8 ;  /* 0x000000b48808723c */ /* 0x040ff00000041808 */
[-C--:B------:R-:W-:Y:S08]  /*5080*/  HMMA.16816.F32.BF16 R12, R136, R182.reuse, R12 ;  /* 0x000000b6880c723c */ /* 0x080ff0000004180c */
[C---:B------:R-:W-:Y:S08]  /*5090*/  HMMA.16816.F32.BF16 R16, R132.reuse, R182, R16 ;  /* 0x000000b68410723c */ /* 0x040ff00000041810 */
[-C--:B------:R-:W-:Y:S08]  /*50a0*/  HMMA.16816.F32.BF16 R20, R132, R184.reuse, R20 ;  /* 0x000000b88414723c */ /* 0x080ff00000041814 */
[C---:B------:R-:W-:Y:S08]  /*50b0*/  HMMA.16816.F32.BF16 R24, R136.reuse, R184, R24 ;  /* 0x000000b88818723c */ /* 0x040ff00000041818 */
[-C--:B------:R-:W-:Y:S01]  /*50c0*/  HMMA.16816.F32.BF16 R28, R136, R186.reuse, R28 ;  /* 0x000000ba881c723c */ /* 0x080fe2000004181c */
[----:B------:R-:W1:Y:S07]  /*50d0*/  LDSM.16.M88.4 R136, [R223+0x7000] ;  /* 0x00700000df88783b */ /* 0x000e6e0000000200 */
[----:B------:R-:W-:Y:S01]  /*50e0*/  HMMA.16816.F32.BF16 R32, R132, R186, R32 ;  /* 0x000000ba8420723c */ /* 0x000fe20000041820 */
[----:B------:R-:W3:Y:S03]  /*50f0*/  LDSM.16.M88.4 R132, [R223+0x7800] ;  /* 0x00780000df84783b */ /* 0x000ee60000000200 */
[C---:B--2---:R-:W-:Y:S04]  /*5100*/  LEA R142, P0, R237.reuse, R140, 0x2 ;  /* 0x0000008ced8e7211 */ /* 0x044fe800078010ff */
[----:B------:R-:W-:Y:S02]  /*5110*/  LEA.HI.X.SX32 R143, R237, R141, 0x2, P0 ;  /* 0x0000008ded8f7211 */ /* 0x000fe400000f16ff */
[----:B------:R-:W-:Y:S03]  /*5120*/  FSETP.GE.FTZ.AND P0, PT, R164, RZ, PT ;  /* 0x000000ffa400720b */ /* 0x000fe60003f16000 */
[----:B------:R-:W2:Y:S04]  /*5130*/  LDG.E R141, [R142.64] ;  /* 0x0000000e8e8d7981 */ /* 0x000ea8000c1e1900 */
[----:B------:R-:W4:Y:S01]  /*5140*/  LDG.E R140, [R142.64+0x20] ;  /* 0x0000200e8e8c7981 */ /* 0x000f22000c1e1900 */
        /* <DEDUP_REMOVED lines=28> */
[----:B------:R-:W-:Y:S08]  /*5310*/  HMMA.16816.F32.BF16 R32, R136, R210, R32 ;  /* 0x000000d28820723c */ /* 0x000ff00000041820 */
[-C--:B-1----:R-:W-:Y:S11]  /*5320*/  HMMA.16816.F32.BF16 R4, R132, R212.reuse, R4 ;  /* 0x000000d48404723c */ /* 0x082ff60000041804 */
[----:B------:R-:W-:Y:S11]  /*5330*/  @!UPT UIADD3 URZ, URZ, URZ, URZ ;  /* 0x0000003f3f3ff290 */ /* 0x000ff6000fffe03f */
[----:B------:R-:W-:Y:S02]  /*5340*/  @!UPT UIADD3 URZ, URZ, URZ, URZ ;  /* 0x0000003f3f3ff290 */ /* 0x000fe4000fffe03f */
[C---:B--2---:R-:W-:Y:S02]  /*5350*/  FADD.FTZ R136, -R141.reuse, R4 ;  /* 0x000000048d887221 */ /* 0x044fe40000010100 */
[----:B------:R-:W-:Y:S02]  /*5360*/  FADD.FTZ R4, -R141, R5 ;  /* 0x000000058d047221 */ /* 0x000fe40000010100 */
[----:B----4-:R-:W-:Y:S01]  /*5370*/  FADD.FTZ R0, -R140, R6 ;  /* 0x000000068c007221 */ /* 0x010fe20000010100 */
[-C--:B------:R-:W-:Y:S01]  /*5380*/  FSEL R5, R136, R141.reuse, P2 ;  /* 0x0000008d88057208 */ /* 0x080fe20001000000 */
[----:B------:R-:W-:Y:S01]  /*5390*/  FADD.FTZ R7, -R140, R7 ;  /* 0x000000078c077221 */ /* 0x000fe20000010100 */
[----:B------:R-:W-:Y:S01]  /*53a0*/  FSEL R4, R4, R141, P1 ;  /* 0x0000008d04047208 */ /* 0x000fe20000800000 */
[----:B------:R-:W1:Y:S01]  /*53b0*/  LDSM.16.M88.4 R136, [R224+0x8800] ;  /* 0x00880000e088783b */ /* 0x000e620000000200 */
[----:B------:R-:W-:Y:S01]  /*53c0*/  FSEL R0, R0, R140, P0 ;  /* 0x0000008c00007208 */ /* 0x000fe20000000000 */
[----:B------:R-:W-:Y:S01]  /*53d0*/  FMUL.FTZ R166, R166, R5 ;  /* 0x00000005a6a67220 */ /* 0x000fe20000410000 */
[----:B------:R-:W-:Y:S01]  /*53e0*/  FSETP.GE.FTZ.AND P0, PT, R148, RZ, PT ;  /* 0x000000ff9400720b */ /* 0x000fe20003f16000 */
[----:B------:R-:W-:Y:S01]  /*53f0*/  FMUL.FTZ R165, R165, R4 ;  /* 0x00000004a5a57220 */ /* 0x000fe20000410000 */
[----:B------:R-:W-:Y:S01]  /*5400*/  FSETP.GE.FTZ.AND P1, PT, R149, RZ, PT ;  /* 0x000000ff9500720b */ /* 0x000fe20003f36000 */
[----:B------:R-:W-:Y:S01]  /*5410*/  FMUL.FTZ R164, R164, R0 ;  /* 0x00000000a4a47220 */ /* 0x000fe20000410000 */
[----:B------:R-:W-:Y:S01]  /*5420*/  FSETP.GE.FTZ.AND P2, PT, R158, RZ, PT ;  /* 0x000000ff9e00720b */ /* 0x000fe20003f56000 */
[----:B------:R-:W2:Y:S04]  /*5430*/  LDG.E R4, [R142.64+0x80] ;  /* 0x0000800e8e047981 */ /* 0x000ea8000c1e1900 */
[----:B------:R-:W3:Y:S01]  /*5440*/  LDG.E R0, [R142.64+0xa0] ;  /* 0x0000a00e8e007981 */ /* 0x000ee2000c1e1900 */
[C---:B-1----:R-:W-:Y:S08]  /*5450*/  HMMA.16816.F32.BF16 R8, R136.reuse, R212, R8 ;  /* 0x000000d48808723c */ /* 0x042ff00000041808 */
[-C--:B------:R-:W-:Y:S08]  /*5460*/  HMMA.16816.F32.BF16 R12, R136, R214.reuse, R12 ;  /* 0x000000d6880c723c */ /* 0x080ff0000004180c */
[C---:B------:R-:W-:Y:S08]  /*5470*/  HMMA.16816.F32.BF16 R16, R132.reuse, R214, R16 ;  /* 0x000000d68410723c */ /* 0x040ff00000041810 */
[-C--:B------:R-:W-:Y:S08]  /*5480*/  HMMA.16816.F32.BF16 R20, R132, R216.reuse, R20 ;  /* 0x000000d88414723c */ /* 0x080ff00000041814 */
[C---:B------:R-:W-:Y:S08]  /*5490*/  HMMA.16816.F32.BF16 R24, R136.reuse, R216, R24 ;  /* 0x000000d88818723c */ /* 0x040ff00000041818 */
[C---:B------:R-:W-:Y:S01]  /*54a0*/  FADD.FTZ R5, -R141.reuse, R16 ;  /* 0x000000108d057221 */ /* 0x040fe20000010100 */
[-C--:B------:R-:W-:Y:S03]  /*54b0*/  HMMA.16816.F32.BF16 R28, R136, R218.reuse, R28 ;  /* 0x000000da881c723c */ /* 0x080fe6000004181c */
[C---:B------:R-:W-:Y:S02]  /*54c0*/  FADD.FTZ R17, -R141.reuse, R17 ;  /* 0x000000118d117221 */ /* 0x040fe40000010100 */
[C---:B------:R-:W-:Y:S02]  /*54d0*/  FADD.FTZ R18, -R140.reuse, R18 ;  /* 0x000000128c127221 */ /* 0x040fe40000010100 */
[C---:B------:R-:W-:Y:S01]  /*54e0*/  FADD.FTZ R16, -R141.reuse, R20 ;  /* 0x000000148d107221 */ /* 0x040fe20000010100 */
[----:B------:R-:W-:Y:S01]  /*54f0*/  HMMA.16816.F32.BF16 R32, R132, R218, R32 ;  /* 0x000000da8420723c */ /* 0x000fe20000041820 */
[----:B------:R-:W-:Y:S03]  /*5500*/  FADD.FTZ R6, -R141, R21 ;  /* 0x000000158d067221 */ /* 0x000fe60000010100 */
[----:B------:R-:W-:Y:S01]  /*5510*/  FADD.FTZ R23, -R140, R23 ;  /* 0x000000178c177221 */ /* 0x000fe20000010100 */
[-C--:B------:R-:W-:Y:S02]  /*5520*/  FSEL R20, R5, R141.reuse, P5 ;  /* 0x0000008d05147208 */ /* 0x080fe40002800000 */
[-C--:B------:R-:W-:Y:S02]  /*5530*/  FSEL R6, R6, R141.reuse, P2 ;  /* 0x0000008d06067208 */ /* 0x080fe40001000000 */
[-C--:B------:R-:W-:Y:S02]  /*5540*/  FSEL R17, R17, R141.reuse, P4 ;  /* 0x0000008d11117208 */ /* 0x080fe40002000000 */
[----:B------:R-:W-:Y:S01]  /*5550*/  FSETP.GE.FTZ.AND P2, PT, R161, RZ, PT ;  /* 0x000000ffa100720b */ /* 0x000fe20003f56000 */
[----:B------:R-:W-:Y:S01]  /*5560*/  FMUL.FTZ R158, R158, R6 ;  /* 0x000000069e9e7220 */ /* 0x000fe20000410000 */
[----:B------:R-:W-:Y:S01]  /*5570*/  FSEL R16, R16, R141, P3 ;  /* 0x0000008d10107208 */ /* 0x000fe20001800000 */
[----:B------:R-:W-:Y:S01]  /*5580*/  FADD.FTZ R6, -R140, R19 ;  /* 0x000000138c067221 */ /* 0x000fe20000010100 */
[----:B------:R-:W-:Y:S01]  /*5590*/  FSETP.GE.FTZ.AND P4, PT, R156, RZ, PT ;  /* 0x000000ff9c00720b */ /* 0x000fe20003f96000 */
[----:B------:R-:W-:Y:S01]  /*55a0*/  FMUL.FTZ R20, R163, R20 ;  /* 0x00000014a3147220 */ /* 0x000fe20000410000 */
[----:B------:R-:W-:Y:S01]  /*55b0*/  FSETP.GE.FTZ.AND P3, PT, R146, RZ, PT ;  /* 0x000000ff9200720b */ /* 0x000fe20003f76000 */
[----:B------:R-:W-:Y:S02]  /*55c0*/  FMUL.FTZ R162, R162, R17 ;  /* 0x00000011a2a27220 */ /* 0x000fe40000410000 */
[----:B------:R-:W-:Y:S04]  /*55d0*/  FMUL.FTZ R159, R159, R16 ;  /* 0x000000109f9f7220 */ /* 0x000fe80000410000 */
[----:B------:R-:W-:Y:S05]  /*55e0*/  FADD.FTZ R5, -R141, R32 ;  /* 0x000000208d057221 */ /* 0x000fea0000010100 */
[----:B------:R-:W-:Y:S01]  /*55f0*/  FSEL R5, R5, R141, P1 ;  /* 0x0000008d05057208 */ /* 0x000fe20000800000 */
[----:B------:R-:W-:Y:S01]  /*5600*/  @P0 FADD.FTZ R141, -R141, R33 ;  /* 0x000000218d8d0221 */ /* 0x000fe20000010100 */
[----:B------:R-:W-:Y:S02]  /*5610*/  FSETP.GE.FTZ.AND P0, PT, R171, RZ, PT ;  /* 0x000000ffab00720b */ /* 0x000fe40003f16000 */
[----:B------:R-:W-:Y:S01]  /*5620*/  FSETP.GE.FTZ.AND P1, PT, R160, RZ, PT ;  /* 0x000000ffa000720b */ /* 0x000fe20003f36000 */
[----:B------:R-:W-:Y:S01]  /*5630*/  FMUL.FTZ R149, R149, R5 ;  /* 0x0000000595957220 */ /* 0x000fe20000410000 */
[-C--:B------:R-:W-:Y:S01]  /*5640*/  FSEL R7, R7, R140.reuse, P0 ;  /* 0x0000008c07077208 */ /* 0x080fe20000000000 */
[----:B------:R-:W-:Y:S01]  /*5650*/  FADD.FTZ R5, -R140, R22 ;  /* 0x000000168c057221 */ /* 0x000fe20000010100 */
[----:B------:R-:W-:Y:S01]  /*5660*/  FSETP.GE.FTZ.AND P0, PT, R157, RZ, PT ;  /* 0x000000ff9d00720b */ /* 0x000fe20003f16000 */
[----:B------:R-:W-:Y:S01]  /*5670*/  FMUL.FTZ R141, R148, R141 ;  /* 0x0000008d948d7220 */ /* 0x000fe20000410000 */
[-C--:B------:R-:W-:Y:S01]  /*5680*/  FSEL R6, R6, R140.reuse, P1 ;  /* 0x0000008c06067208 */ /* 0x080fe20000800000 */
[----:B------:R-:W-:Y:S01]  /*5690*/  FMUL.FTZ R171, R171, R7 ;  /* 0x00000007abab7220 */ /* 0x000fe20000410000 */
[-C--:B------:R-:W-:Y:S02]  /*56a0*/  FSEL R5, R5, R140.reuse, P0 ;  /* 0x0000008c05057208 */ /* 0x080fe40000000000 */
[----:B------:R-:W-:Y:S01]  /*56b0*/  FSEL R7, R18, R140, P2 ;  /* 0x0000008c12077208 */ /* 0x000fe20001000000 */
[----:B------:R-:W-:Y:S01]  /*56c0*/  FMUL.FTZ R160, R160, R6 ;  /* 0x00000006a0a07220 */ /* 0x000fe20000410000 */
[----:B------:R-:W-:Y:S01]  /*56d0*/  FSETP.GE.FTZ.AND P2, PT, R145, RZ, PT ;  /* 0x000000ff9100720b */ /* 0x000fe20003f56000 */
[----:B------:R-:W-:Y:S01]  /*56e0*/  FMUL.FTZ R157, R157, R5 ;  /* 0x000000059d9d7220 */ /* 0x000fe20000410000 */
[----:B------:R-:W-:Y:S01]  /*56f0*/  FSETP.GE.FTZ.AND P0, PT, R232, RZ, PT ;  /* 0x000000ffe800720b */ /* 0x000fe20003f16000 */
[----:B------:R-:W-:Y:S01]  /*5700*/  FMUL.FTZ R161, R161, R7 ;  /* 0x00000007a1a17220 */ /* 0x000fe20000410000 */
[----:B------:R-:W-:Y:S01]  /*5710*/  FSETP.GE.FTZ.AND P1, PT, R233, RZ, PT ;  /* 0x000000ffe900720b */ /* 0x000fe20003f36000 */
[----:B------:R-:W-:Y:S05]  /*5720*/  FADD.FTZ R7, -R140, R34 ;  /* 0x000000228c077221 */ /* 0x000fea0000010100 */
[-C--:B------:R-:W-:Y:S02]  /*5730*/  FSEL R7, R7, R140.reuse, P3 ;  /* 0x0000008c07077208 */ /* 0x080fe40001800000 */
[----:B------:R-:W-:Y:S03]  /*5740*/  FSETP.GE.FTZ.AND P3, PT, R167, RZ, PT ;  /* 0x000000ffa700720b */ /* 0x000fe60003f76000 */
[----:B------:R-:W-:Y:S02]  /*5750*/  FMUL.FTZ R146, R146, R7 ;  /* 0x0000000792927220 */ /* 0x000fe40000410000 */
[C---:B--2---:R-:W-:Y:S02]  /*5760*/  FADD.FTZ R5, -R4.reuse, R9 ;  /* 0x0000000904057221 */ /* 0x044fe40000010100 */
[C---:B------:R-:W-:Y:S01]  /*5770*/  FADD.FTZ R6, -R4.reuse, R8 ;  /* 0x0000000804067221 */ /* 0x040fe20000010100 */
[----:B------:R-:W-:Y:S01]  /*5780*/  FSEL R8, R23, R140, P4 ;  /* 0x0000008c17087208 */ /* 0x000fe20002000000 */
[C---:B------:R-:W-:Y:S01]  /*5790*/  FADD.FTZ R12, -R4.reuse, R12 ;  /* 0x0000000c040c7221 */ /* 0x040fe20000010100 */
[-C--:B------:R-:W-:Y:S01]  /*57a0*/  FSEL R5, R5, R4.reuse, P0 ;  /* 0x0000000405057208 */ /* 0x080fe20000000000 */
[----:B------:R-:W-:Y:S01]  /*57b0*/  FADD.FTZ R25, -R4, R25 ;  /* 0x0000001904197221 */ /* 0x000fe20000010100 */
[----:B------:R-:W-:Y:S01]  /*57c0*/  FSETP.GE.FTZ.AND P0, PT, R150, RZ, PT ;  /* 0x000000ff9600720b */ /* 0x000fe20003f16000 */
[----:B------:R-:W-:Y:S01]  /*57d0*/  FADD.FTZ R13, -R4, R13 ;  /* 0x0000000d040d7221 */ /* 0x000fe20000010100 */
[-C--:B------:R-:W-:Y:S01]  /*57e0*/  FSEL R6, R6, R4.reuse, P1 ;  /* 0x0000000406067208 */ /* 0x080fe20000800000 */
[----:B------:R-:W-:Y:S01]  /*57f0*/  FADD.FTZ R24, -R4, R24 ;  /* 0x0000001804187221 */ /* 0x000fe20000010100 */
[----:B------:R-:W-:Y:S01]  /*5800*/  FSETP.GE.FTZ.AND P1, PT, R170, RZ, PT ;  /* 0x000000ffaa00720b */ /* 0x000fe20003f36000 */
[----:B------:R-:W-:Y:S01]  /*5810*/  FADD.FTZ R28, -R4, R28 ;  /* 0x0000001c041c7221 */ /* 0x000fe20000010100 */
[-C--:B------:R-:W-:Y:S01]  /*5820*/  FSEL R13, R13, R4.reuse, P3 ;  /* 0x000000040d0d7208 */ /* 0x080fe20001800000 */
[----:B------:R-:W-:Y:S01]  /*5830*/  @P2 FADD.FTZ R140, -R140, R35 ;  /* 0x000000238c8c2221 */ /* 0x000fe20000010100 */
[----:B------:R-:W-:Y:S01]  /*5840*/  FSEL R12, R12, R4, P1 ;  /* 0x000000040c0c7208 */ /* 0x000fe20000800000 */
[----:B------:R-:W-:Y:S01]  /*5850*/  FMUL.FTZ R232, R232, R5 ;  /* 0x00000005e8e87220 */ /* 0x000fe20000410000 */
[----:B------:R-:W-:Y:S01]  /*5860*/  FSETP.GE.FTZ.AND P1, PT, R154, RZ, PT ;  /* 0x000000ff9a00720b */ /* 0x000fe20003f36000 */
[C---:B---3--:R-:W-:Y:S01]  /*5870*/  FADD.FTZ R5, -R0.reuse, R14 ;  /* 0x0000000e00057221 */ /* 0x048fe20000010100 */
[----:B------:R-:W-:Y:S01]  /*5880*/  FSETP.GE.FTZ.AND P2, PT, R155, RZ, PT ;  /* 0x000000ff9b00720b */ /* 0x000fe20003f56000 */
[----:B------:R-:W-:Y:S01]  /*5890*/  FMUL.FTZ R233, R233, R6 ;  /* 0x00000006e9e97220 */ /* 0x000fe20000410000 */
[-C--:B------:R-:W-:Y:S01]  /*58a0*/  FSEL R25, R25, R4.reuse, P1 ;  /* 0x0000000419197208 */ /* 0x080fe20000800000 */
[C---:B------:R-:W-:Y:S01]  /*58b0*/  FADD.FTZ R6, -R0.reuse, R11 ;  /* 0x0000000b00067221 */ /* 0x040fe20000010100 */
[----:B------:R-:W-:Y:S01]  /*58c0*/  FSETP.GE.FTZ.AND P1, PT, R151, RZ, PT ;  /* 0x000000ff9700720b */ /* 0x000fe20003f36000 */
[----:B------:R-:W-:Y:S01]  /*58d0*/  FADD.FTZ R7, -R0, R15 ;  /* 0x0000000f00077221 */ /* 0x000fe20000010100 */
[----:B------:R-:W-:Y:S01]  /*58e0*/  FSEL R24, R24, R4, P2 ;  /* 0x0000000418187208 */ /* 0x000fe20001000000 */
[----:B------:R-:W-:Y:S01]  /*58f0*/  FMUL.FTZ R156, R156, R8 ;  /* 0x000000089c9c7220 */ /* 0x000fe20000410000 */
[----:B------:R-:W-:Y:S01]  /*5900*/  FSEL R28, R28, R4, P1 ;  /* 0x000000041c1c7208 */ /* 0x000fe20000800000 */
[----:B------:R-:W-:Y:S01]  /*5910*/  @P0 FADD.FTZ R4, -R4, R29 ;  /* 0x0000001d04040221 */ /* 0x000fe20000010100 */
[----:B------:R-:W-:Y:S01]  /*5920*/  FSETP.GE.FTZ.AND P0, PT, R169, RZ, PT ;  /* 0x000000ffa900720b */ /* 0x000fe20003f16000 */
[----:B------:R-:W-:Y:S01]  /*5930*/  FADD.FTZ R8, -R0, R10 ;  /* 0x0000000a00087221 */ /* 0x000fe20000010100 */
[----:B------:R-:W-:Y:S01]  /*5940*/  FSETP.GE.FTZ.AND P1, PT, R234, RZ, PT ;  /* 0x000000ffea00720b */ /* 0x000fe20003f36000 */
[----:B------:R-:W-:Y:S01]  /*5950*/  FMUL.FTZ R167, R167, R13 ;  /* 0x0000000da7a77220 */ /* 0x000fe20000410000 */
[----:B------:R-:W-:Y:S01]  /*5960*/  FSEL R5, R5, R0, P0 ;  /* 0x0000000005057208 */ /* 0x000fe20000000000 */
[----:B------:R-:W-:Y:S01]  /*5970*/  FMUL.FTZ R18, R150, R4 ;  /* 0x0000000496127220 */ /* 0x000fe20000410000 */
[----:B------:R-:W-:Y:S01]  /*5980*/  FSETP.GE.FTZ.AND P0, PT, R168, RZ, PT ;  /* 0x000000ffa800720b */ /* 0x000fe20003f16000 */
[----:B------:R-:W-:Y:S01]  /*5990*/  FADD.FTZ R4, -R0, R30 ;  /* 0x0000001e00047221 */ /* 0x000fe20000010100 */
[-C--:B------:R-:W-:Y:S01]  /*59a0*/  FSEL R6, R6, R0.reuse, P1 ;  /* 0x0000000006067208 */ /* 0x080fe20000800000 */
[----:B------:R-:W-:Y:S01]  /*59b0*/  FMUL.FTZ R9, R169, R5 ;  /* 0x00000005a9097220 */ /* 0x000fe20000410000 */
[----:B------:R-:W-:Y:S01]  /*59c0*/  FSETP.GE.FTZ.AND P1, PT, R144, RZ, PT ;  /* 0x000000ff9000720b */ /* 0x000fe20003f36000 */
[----:B------:R-:W-:Y:S01]  /*59d0*/  FADD.FTZ R5, -R0, R27 ;  /* 0x0000001b00057221 */ /* 0x000fe20000010100 */
[----:B------:R-:W-:Y:S01]  /*59e0*/  FSEL R7, R7, R0, P0 ;  /* 0x0000000007077208 */ /* 0x000fe20000000000 */
[----:B------:R-:W-:Y:S01]  /*59f0*/  FMUL.FTZ R13, R234, R6 ;  /* 0x00000006ea0d7220 */ /* 0x000fe20000410000 */
[----:B------:R-:W-:Y:S01]  /*5a00*/  PLOP3.LUT P0, PT, PT, PT, UP5, 0x80, 0x0 ;  /* 0x000000000000781c */ /* 0x000fe20003f0f058 */
[----:B------:R-:W-:Y:S01]  /*5a10*/  FADD.FTZ R6, -R0, R26 ;  /* 0x0000001a00067221 */ /* 0x000fe20000010100 */
[----:B------:R-:W-:Y:S01]  /*5a20*/  FSETP.GE.FTZ.AND P2, PT, R235, RZ, PT ;  /* 0x000000ffeb00720b */ /* 0x000fe20003f56000 */
[----:B------:R-:W-:Y:S01]  /*5a30*/  FMUL.FTZ R140, R145, R140 ;  /* 0x0000008c918c7220 */ /* 0x000fe20000410000 */
[----:B------:R-:W-:Y:S01]  /*5a40*/  FSETP.GE.FTZ.AND P4, PT, R153, RZ, PT ;  /* 0x000000ff9900720b */ /* 0x000fe20003f96000 */
[----:B------:R-:W-:Y:S01]  /*5a50*/  FMUL.FTZ R170, R170, R12 ;  /* 0x0000000caaaa7220 */ /* 0x000fe20000410000 */
[----:B------:R-:W-:Y:S01]  /*5a60*/  FSEL R8, R8, R0, P2 ;  /* 0x0000000008087208 */ /* 0x000fe20001000000 */
[----:B------:R-:W-:Y:S01]  /*5a70*/  FMUL.FTZ R24, R155, R24 ;  /* 0x000000189b187220 */ /* 0x000fe20000410000 */
[----:B------:R-:W-:Y:S01]  /*5a80*/  FSETP.GE.FTZ.AND P3, PT, R152, RZ, PT ;  /* 0x000000ff9800720b */ /* 0x000fe20003f76000 */
[----:B------:R-:W-:Y:S01]  /*5a90*/  FMUL.FTZ R25, R154, R25 ;  /* 0x000000199a197220 */ /* 0x000fe20000410000 */
[----:B------:R-:W-:Y:S01]  /*5aa0*/  FSETP.GE.FTZ.AND P2, PT, R147, RZ, PT ;  /* 0x000000ff9300720b */ /* 0x000fe20003f56000 */
[----:B------:R-:W-:Y:S01]  /*5ab0*/  FMUL.FTZ R28, R151, R28 ;  /* 0x0000001c971c7220 */ /* 0x000fe20000410000 */
[----:B------:R-:W-:Y:S01]  /*5ac0*/  FSEL R6, R6, R0, P4 ;  /* 0x0000000006067208 */ /* 0x000fe20002000000 */
[----:B------:R-:W-:Y:S01]  /*5ad0*/  FMUL.FTZ R8, R235, R8 ;  /* 0x00000008eb087220 */ /* 0x000fe20000410000 */
[-C--:B------:R-:W-:Y:S01]  /*5ae0*/  FSEL R5, R5, R0.reuse, P3 ;  /* 0x0000000005057208 */ /* 0x080fe20001800000 */
[----:B------:R-:W-:Y:S01]  /*5af0*/  FMUL.FTZ R7, R168, R7 ;  /* 0x00000007a8077220 */ /* 0x000fe20000410000 */
[----:B------:R-:W-:Y:S01]  /*5b00*/  FSEL R4, R4, R0, P2 ;  /* 0x0000000004047208 */ /* 0x000fe20001000000 */
[----:B------:R-:W-:Y:S02]  /*5b10*/  @P1 FADD.FTZ R0, -R0, R31 ;  /* 0x0000001f00001221 */ /* 0x000fe40000010100 */
        /* <DEDUP_REMOVED lines=25> */
.L_x_258:
        /* <DEDUP_REMOVED lines=119> */
.L_x_259:
[----:B------:R-:W-:Y:S01]  /*6420*/  LDSM.16.M88.4 R24, [R225] ;  /* 0x00000000e118783b */ /* 0x000fe20000000200 */
[----:B------:R-:W-:Y:S01]  /*6430*/  IMAD.MOV.U32 R146, RZ, RZ, c[0x0][0x22c] ;  /* 0x00008b00ff927624 */ /* 0x000fe200078e00ff */
[----:B------:R-:W-:Y:S01]  /*6440*/  ULOP3.LUT UR4, UR8, 0x1, URZ, 0xc0, !UPT ;  /* 0x0000000108047892 */ /* 0x000fe2000f8ec03f */
[----:B------:R-:W-:Y:S01]  /*6450*/  IMAD.MOV.U32 R147, RZ, RZ, 0x4 ;  /* 0x00000004ff937424 */ /* 0x000fe200078e00ff */
[----:B------:R-:W-:Y:S01]  /*6460*/  @UP5 UIADD3 UR5, UP4, UR12, -0x100, URZ ;  /* 0xffffff000c055890 */ /* 0x000fe2000ff9e03f */
[----:B------:R-:W2:Y:S01]  /*6470*/  LDSM.16.MT88.4 R8, [R0+0x9000] ;  /* 0x009000000008783b */ /* 0x000ea20000004200 */
[----:B------:R-:W-:Y:S01]  /*6480*/  IMAD R146, R146, c[0x0][0x1c0], RZ ;  /* 0x0000700092927a24 */ /* 0x000fe200078e02ff */
[----:B------:R-:W-:Y:S01]  /*6490*/  UISETP.NE.U32.AND UP1, UPT, UR4, 0x1, UPT ;  /* 0x000000010400788c */ /* 0x000fe2000bf25070 */
[----:B------:R-:W-:Y:S01]  /*64a0*/  IMAD.MOV.U32 R150, RZ, RZ, c[0x0][0x22c] ;  /* 0x00008b00ff967624 */ /* 0x000fe200078e00ff */
[----:B------:R-:W-:Y:S01]  /*64b0*/  UIADD3 UR6, UR8, -0x1, URZ ;  /* 0xffffffff08067890 */ /* 0x000fe2000fffe03f */
[----:B------:R-:W3:Y:S01]  /*64c0*/  LDSM.16.MT88.4 R16, [R0+0xb000] ;  /* 0x00b000000010783b */ /* 0x000ee20000004200 */
[----:B------:R-:W-:Y:S01]  /*64d0*/  IMAD.U32 R146, R146, -0x40, RZ ;  /* 0xffffffc092927824 */ /* 0x000fe200078e00ff */
[----:B------:R-:W-:Y:S01]  /*64e0*/  @UP5 UIADD3.X UR4, UR13, -0x1, URZ, UP4, !UPT ;  /* 0xffffffff0d045890 */ /* 0x000fe2000a7fe43f */
[----:B------:R-:W-:Y:S02]  /*64f0*/  IMAD R150, R150, c[0x0][0x1c0], RZ ;  /* 0x0000700096967a24 */ /* 0x000fe400078e02ff */
[----:B------:R-:W4:Y:S01]  /*6500*/  LDSM.16.MT88.4 R28, [R0+0xd000] ;  /* 0x00d00000001c783b */ /* 0x000f220000004200 */
[----:B------:R-:W-:Y:S01]  /*6510*/  LEA R247, P1, R146, R144, 0x2 ;  /* 0x0000009092f77211 */ /* 0x000fe200078210ff */
[----:B------:R-:W-:Y:S02]  /*6520*/  IMAD R150, R150, 0x18, RZ ;  /* 0x0000001896967824 */ /* 0x000fe400078e02ff */
[----:B------:R-:W-:Y:S01]  /*6530*/  IMAD.MOV.U32 R149, RZ, RZ, c[0x0][0x22c] ;  /* 0x00008b00ff957624 */ /* 0x000fe200078e00ff */
[----:B------:R-:W-:Y:S01]  /*6540*/  LDSM.16.M88.4 R32, [R226] ;  /* 0x00000000e220783b */ /* 0x000fe20000000200 */
[----:B------:R-:W-:Y:S01]  /*6550*/  LEA.HI.X.SX32 R246, R146, R145, 0x2, P1 ;  /* 0x0000009192f67211 */ /* 0x000fe200008f16ff */
[----:B------:R-:W-:Y:S02]  /*6560*/  IMAD.MOV.U32 R146, RZ, RZ, c[0x0][0x22c] ;  /* 0x00008b00ff927624 */ /* 0x000fe400078e00ff */
[----:B------:R-:W-:Y:S01]  /*6570*/  IMAD R149, R149, c[0x0][0x1c0], RZ ;  /* 0x0000700095957a24 */ /* 0x000fe200078e02ff */
[----:B------:R-:W1:Y:S01]  /*6580*/  LDSM.16.MT88.4 R132, [R0+0x9400] ;  /* 0x009400000084783b */ /* 0x000e620000004200 */
[----:B------:R-:W-:Y:S02]  /*6590*/  IMAD R146, R146, c[0x0][0x1c0], RZ ;  /* 0x0000700092927a24 */ /* 0x000fe400078e02ff */
[----:B------:R-:W-:Y:S02]  /*65a0*/  IMAD.SHL.U32 R149, R149, 0x20, RZ ;  /* 0x0000002095957824 */ /* 0x000fe400078e00ff */
[----:B------:R-:W1:Y:S01]  /*65b0*/  LDSM.16.MT88.4 R136, [R0+0xb400] ;  /* 0x00b400000088783b */ /* 0x000e620000004200 */
[----:B------:R-:W-:Y:S02]  /*65c0*/  IMAD.SHL.U32 R146, R146, 0x8, RZ ;  /* 0x0000000892927824 */ /* 0x000fe400078e00ff */
[----:B------:R-:W-:Y:S02]  /*65d0*/  IMAD.MOV.U32 R151, RZ, RZ, c[0x0][0x22c] ;  /* 0x00008b00ff977624 */ /* 0x000fe400078e00ff */
[----:B------:R-:W1:Y:S02]  /*65e0*/  LDSM.16.MT88.4 R140, [R0+0xd400] ;  /* 0x00d40000008c783b */ /* 0x000e640000004200 */
[----:B------:R-:W-:Y:S04]  /*65f0*/  IMAD R151, R151, c[0x0][0x1c0], RZ ;  /* 0x0000700097977a24 */ /* 0x000fe800078e02ff */
[----:B------:R-:W-:Y:S01]  /*6600*/  IMAD.SHL.U32 R151, R151, 0x10, RZ ;  /* 0x0000001097977824 */ /* 0x000fe200078e00ff */
[C---:B-12---:R-:W-:Y:S08]  /*6610*/  HMMA.16816.F32.BF16 R4, R24.reuse, R8, RZ ;  /* 0x000000081804723c */ /* 0x046ff000000418ff */
[C---:B------:R-:W-:Y:S08]  /*6620*/  HMMA.16816.F32.BF16 R8, R24.reuse, R10, RZ ;  /* 0x0000000a1808723c */ /* 0x040ff000000418ff */
[C---:B---3--:R-:W-:Y:S08]  /*6630*/  HMMA.16816.F32.BF16 R12, R24.reuse, R16, RZ ;  /* 0x00000010180c723c */ /* 0x048ff000000418ff */
[C---:B------:R-:W-:Y:S08]  /*6640*/  HMMA.16816.F32.BF16 R16, R24.reuse, R18, RZ ;  /* 0x000000121810723c */ /* 0x040ff000000418ff */
[C---:B----4-:R-:W-:Y:S08]  /*6650*/  HMMA.16816.F32.BF16 R20, R24.reuse, R28, RZ ;  /* 0x0000001c1814723c */ /* 0x050ff000000418ff */
        /* <DEDUP_REMOVED lines=10> */
[----:B------:R-:W3:Y:S05]  /*6700*/  LDSM.16.MT88.4 R32, [R0+0xd800] ;  /* 0x00d800000020783b */ /* 0x000eea0000004200 */
[----:B------:R-:W-:Y:S02]  /*6710*/  LDSM.16.MT88.4 R140, [R0+0xbc00] ;  /* 0x00bc0000008c783b */ /* 0x000fe40000004200 */
        /* <DEDUP_REMOVED lines=8> */
[----:B------:R-:W2:Y:S05]  /*67a0*/  LDSM.16.MT88.4 R28, [R0+0xdc00] ;  /* 0x00dc0000001c783b */ /* 0x000eaa0000004200 */
[----:B------:R-:W-:Y:S02]  /*67b0*/  LDSM.16.M88.4 R32, [R225+0x2000] ;  /* 0x00200000e120783b */ /* 0x000fe40000000200 */
        /* <DEDUP_REMOVED lines=8> */
[----:B------:R-:W2:Y:S05]  /*6840*/  LDSM.16.MT88.4 R28, [R0+0xe000] ;  /* 0x00e00000001c783b */ /* 0x000eaa0000004200 */
[----:B------:R-:W-:Y:S02]  /*6850*/  LDSM.16.M88.4 R132, [R226+0x2000] ;  /* 0x00200000e284783b */ /* 0x000fe40000000200 */
        /* <DEDUP_REMOVED lines=29> */
[----:B------:R-:W-:Y:S01]  /*6a30*/  @P0 IADD3 R34, R237, -0x40, RZ ;  /* 0xffffffc0ed220810 */ /* 0x000fe20007ffe0ff */
[C---:B-1----:R-:W-:Y:S05]  /*6a40*/  HMMA.16816.F32.BF16 R4, R132.reuse, R136, R4 ;  /* 0x000000888404723c */ /* 0x042fea0000041804 */
[----:B------:R-:W-:Y:S01]  /*6a50*/  @P0 IMAD.WIDE R34, R34, R147, UR12 ;  /* 0x0000000c22220e25 */ /* 0x000fe2000f8e0293 */
[----:B------:R-:W-:Y:S02]  /*6a60*/  @UP5 UMOV UR12, UR5 ;  /* 0x00000005000c5c82 */ /* 0x000fe40008000000 */
[C---:B------:R-:W-:Y:S01]  /*6a70*/  HMMA.16816.F32.BF16 R8, R132.reuse, R138, R8 ;  /* 0x0000008a8408723c */ /* 0x040fe20000041808 */
[----:B------:R-:W4:Y:S01]  /*6a80*/  LDL R139, [R1+0x8] ;  /* 0x00000800018b7983 */ /* 0x000f220000100800 */
[----:B------:R-:W-:Y:S02]  /*6a90*/  @UP5 UMOV UR13, UR4 ;  /* 0x00000004000d5c82 */ /* 0x000fe40008000000 */
[----:B------:R-:W-:Y:S02]  /*6aa0*/  IMAD.MOV.U32 R147, RZ, RZ, c[0x0][0x22c] ;  /* 0x00008b00ff937624 */ /* 0x000fe400078e00ff */
[----:B------:R-:W4:Y:S01]  /*6ab0*/  LDL R138, [R1+0x1c] ;  /* 0x00001c00018a7983 */ /* 0x000f220000100800 */
[----:B--2---:R-:W-:Y:S01]  /*6ac0*/  IMAD.MOV.U32 R0, RZ, RZ, c[0x0][0x22c] ;  /* 0x00008b00ff007624 */ /* 0x004fe200078e00ff */
[C---:B---3--:R-:W-:Y:S03]  /*6ad0*/  HMMA.16816.F32.BF16 R12, R132.reuse, R140, R12 ;  /* 0x0000008c840c723c */ /* 0x048fe6000004180c */
[----:B------:R1:W5:Y:S01]  /*6ae0*/  @P0 LDG.E R251, [R34.64] ;  /* 0x0000000e22fb0981 */ /* 0x000362000c1e1900 */
[----:B------:R-:W-:Y:S02]  /*6af0*/  IMAD R0, R0, c[0x0][0x1c0], RZ ;  /* 0x0000700000007a24 */ /* 0x000fe400078e02ff */
[----:B------:R-:W-:Y:S02]  /*6b00*/  IMAD R147, R147, c[0x0][0x1c0], RZ ;  /* 0x0000700093937a24 */ /* 0x000fe400078e02ff */
[C---:B------:R-:W-:Y:S01]  /*6b10*/  HMMA.16816.F32.BF16 R16, R132.reuse, R142, R16 ;  /* 0x0000008e8410723c */ /* 0x040fe20000041810 */
[----:B------:R1:W5:Y:S03]  /*6b20*/  @P0 LDG.E R252, [R34.64+0x20] ;  /* 0x0000200e22fc0981 */ /* 0x000366000c1e1900 */
[----:B------:R-:W-:Y:S02]  /*6b30*/  IMAD R0, R0, 0x30, RZ ;  /* 0x0000003000007824 */ /* 0x000fe400078e02ff */
[----:B------:R1:W5:Y:S01]  /*6b40*/  @P0 LDG.E R249, [R34.64+0x80] ;  /* 0x0000800e22f90981 */ /* 0x000362000c1e1900 */
[----:B------:R-:W-:Y:S01]  /*6b50*/  IMAD.SHL.U32 R147, R147, 0x10, RZ ;  /* 0x0000001093937824 */ /* 0x000fe200078e00ff */
[C---:B------:R-:W-:Y:S01]  /*6b60*/  HMMA.16816.F32.BF16 R20, R132.reuse, R28, R20 ;  /* 0x0000001c8414723c */ /* 0x040fe20000041814 */
[----:B------:R-:W-:Y:S02]  /*6b70*/  IMAD.MOV.U32 R141, RZ, RZ, c[0x0][0x22c] ;  /* 0x00008b00ff8d7624 */ /* 0x000fe400078e00ff */
[----:B------:R1:W5:Y:S01]  /*6b80*/  @P0 LDG.E R250, [R34.64+0xa0] ;  /* 0x0000a00e22fa0981 */ /* 0x000362000c1e1900 */
[----:B------:R-:W-:Y:S02]  /*6b90*/  IMAD.MOV.U32 R140, RZ, RZ, c[0x0][0x22c] ;  /* 0x00008b00ff8c7624 */ /* 0x000fe400078e00ff */
[----:B------:R-:W-:Y:S02]  /*6ba0*/  IMAD R141, R141, c[0x0][0x1c0], RZ ;  /* 0x000070008d8d7a24 */ /* 0x000fe400078e02ff */
[----:B------:R-:W-:Y:S04]  /*6bb0*/  HMMA.16816.F32.BF16 R24, R132, R30, R24 ;  /* 0x0000001e8418723c */ /* 0x000fe80000041818 */
[----:B------:R-:W-:Y:S02]  /*6bc0*/  IMAD.MOV.U32 R28, RZ, RZ, R247 ;  /* 0x000000ffff1c7224 */ /* 0x000fe400078e00f7 */
[----:B------:R-:W-:Y:S01]  /*6bd0*/  IMAD.MOV.U32 R29, RZ, RZ, R246 ;  /* 0x000000ffff1d7224 */ /* 0x000fe200078e00f6 */
[----:B------:R-:W-:Y:S01]  /*6be0*/  IADD3 R134, R147, 0x40, RZ ;  /* 0x0000004093867810 */ /* 0x000fe20007ffe0ff */
[----:B------:R-:W-:Y:S01]  /*6bf0*/  IMAD R141, R141, 0x28, RZ ;  /* 0x000000288d8d7824 */ /* 0x000fe200078e02ff */
[-C--:B------:R-:W-:Y:S02]  /*6c00*/  LEA R32, P1, R146, R28.reuse, 0x2 ;  /* 0x0000001c92207211 */ /* 0x080fe400078210ff */
[----:B------:R2:W-:Y:S01]  /*6c10*/  RED.E.ADD.F32.FTZ.RN.STRONG.GPU [R28.64], R4 ;  /* 0x000000041c00798e */ /* 0x0005e2000c10e78e */
[CC--:B------:R-:W-:Y:S01]  /*6c20*/  LEA R136, P0, R147.reuse, R28.reuse, 0x2 ;  /* 0x0000001c93887211 */ /* 0x0c0fe200078010ff */
[----:B------:R-:W-:Y:S01]  /*6c30*/  IMAD R140, R140, c[0x0][0x1c0], RZ ;  /* 0x000070008c8c7a24 */ /* 0x000fe200078e02ff */
[-C--:B------:R-:W-:Y:S02]  /*6c40*/  LEA.HI.X.SX32 R33, R146, R29.reuse, 0x2, P1 ;  /* 0x0000001d92217211 */ /* 0x080fe400008f16ff */
[-C--:B------:R-:W-:Y:S01]  /*6c50*/  LEA.HI.X.SX32 R137, R147, R29.reuse, 0x2, P0 ;  /* 0x0000001d93897211 */ /* 0x080fe200000f16ff */
[----:B------:R-:W-:Y:S01]  /*6c60*/  IMAD R140, R140, 0x38, RZ ;  /* 0x000000388c8c7824 */ /* 0x000fe200078e02ff */
[CC--:B------:R-:W-:Y:S01]  /*6c70*/  LEA R132, P1, R150.reuse, R28.reuse, 0x2 ;  /* 0x0000001c96847211 */ /* 0x0c0fe200078210ff */
[----:B------:R3:W-:Y:S01]  /*6c80*/  RED.E.ADD.F32.FTZ.RN.STRONG.GPU [R32.64], R5 ;  /* 0x000000052000798e */ /* 0x0007e2000c10e78e */
[CC--:B-1----:R-:W-:Y:S02]  /*6c90*/  LEA R34, P0, R149.reuse, R28.reuse, 0x2 ;  /* 0x0000001c95227211 */ /* 0x0c2fe400078010ff */
[-C--:B------:R-:W-:Y:S01]  /*6ca0*/  LEA.HI.X.SX32 R133, R150, R29.reuse, 0x2, P1 ;  /* 0x0000001d96857211 */ /* 0x080fe200008f16ff */
[----:B------:R-:W-:Y:S01]  /*6cb0*/  IMAD.MOV.U32 R150, RZ, RZ, c[0x0][0x22c] ;  /* 0x00008b00ff967624 */ /* 0x000fe200078e00ff */
[----:B------:R1:W-:Y:S01]  /*6cc0*/  RED.E.ADD.F32.FTZ.RN.STRONG.GPU [R136.64], R6 ;  /* 0x000000068800798e */ /* 0x0003e2000c10e78e */
[-C--:B------:R-:W-:Y:S01]  /*6cd0*/  LEA.HI.X.SX32 R35, R149, R29.reuse, 0x2, P0 ;  /* 0x0000001d95237211 */ /* 0x080fe200000f16ff */
[----:B------:R-:W-:Y:S01]  /*6ce0*/  IMAD.MOV.U32 R149, RZ, RZ, c[0x0][0x22c] ;  /* 0x00008b00ff957624 */ /* 0x000fe200078e00ff */
[-C--:B------:R-:W-:Y:S01]  /*6cf0*/  LEA R30, P2, R141, R28.reuse, 0x2 ;  /* 0x0000001c8d1e7211 */ /* 0x080fe200078410ff */
[----:B------:R-:W-:Y:S01]  /*6d00*/  IMAD R150, R150, c[0x0][0x1c0], RZ ;  /* 0x0000700096967a24 */ /* 0x000fe200078e02ff */
[----:B------:R1:W-:Y:S01]  /*6d10*/  RED.E.ADD.F32.FTZ.RN.STRONG.GPU [R132.64], R7 ;  /* 0x000000078400798e */ /* 0x0003e2000c10e78e */
[----:B------:R-:W-:Y:S01]  /*6d20*/  IMAD R149, R149, c[0x0][0x1c0], RZ ;  /* 0x0000700095957a24 */ /* 0x000fe200078e02ff */
[-C--:B------:R-:W-:Y:S01]  /*6d30*/  LEA.HI.X.SX32 R31, R141, R29.reuse, 0x2, P2 ;  /* 0x0000001d8d1f7211 */ /* 0x080fe200010f16ff */
[----:B------:R-:W-:Y:S02]  /*6d40*/  IMAD.SHL.U32 R150, R150, 0x10, RZ ;  /* 0x0000001096967824 */ /* 0x000fe400078e00ff */
[----:B------:R1:W-:Y:S01]  /*6d50*/  RED.E.ADD.F32.FTZ.RN.STRONG.GPU [R34.64], R8 ;  /* 0x000000082200798e */ /* 0x0003e2000c10e78e */
[----:B------:R-:W-:Y:S02]  /*6d60*/  IMAD.SHL.U32 R149, R149, 0x8, RZ ;  /* 0x0000000895957824 */ /* 0x000fe400078e00ff */
[----:B------:R-:W-:Y:S02]  /*6d70*/  IADD3 R142, R150, 0x20, RZ ;  /* 0x00000020968e7810 */ /* 0x000fe40007ffe0ff */
[-C--:B--2---:R-:W-:Y:S01]  /*6d80*/  LEA R4, P1, R0, R28.reuse, 0x2 ;  /* 0x0000001c00047211 */ /* 0x084fe200078210ff */
[----:B------:R2:W-:Y:S01]  /*6d90*/  RED.E.ADD.F32.FTZ.RN.STRONG.GPU [R30.64], R9 ;  /* 0x000000091e00798e */ /* 0x0005e2000c10e78e */
[----:B------:R-:W-:Y:S01]  /*6da0*/  IADD3 R141, R150, 0x20, RZ ;  /* 0x00000020968d7810 */ /* 0x000fe20007ffe0ff */
[C---:B------:R-:W-:Y:S01]  /*6db0*/  IMAD.IADD R142, R149.reuse, 0x1, R142 ;  /* 0x00000001958e7824 */ /* 0x040fe200078e028e */
[-C--:B---3--:R-:W-:Y:S03]  /*6dc0*/  LEA.HI.X.SX32 R5, R0, R29.reuse, 0x2, P1 ;  /* 0x0000001d00057211 */ /* 0x088fe600008f16ff */
[C---:B------:R-:W-:Y:S01]  /*6dd0*/  IMAD.IADD R141, R149.reuse, 0x1, R141 ;  /* 0x00000001958d7824 */ /* 0x040fe200078e028d */
[----:B------:R-:W3:Y:S01]  /*6de0*/  LDL R0, [R1+0x18] ;  /* 0x0000180001007983 */ /* 0x000ee20000100800 */
[CC--:B-1----:R-:W-:Y:S02]  /*6df0*/  LEA R6, P0, R140.reuse, R28.reuse, 0x2 ;  /* 0x0000001c8c067211 */ /* 0x0c2fe400078010ff */
[----:B------:R-:W-:Y:S02]  /*6e00*/  IMAD.IADD R141, R149, 0x1, R141 ;  /* 0x00000001958d7824 */ /* 0x000fe400078e028d */
[----:B------:R1:W-:Y:S01]  /*6e10*/  RED.E.ADD.F32.FTZ.RN.STRONG.GPU [R4.64], R10 ;  /* 0x0000000a0400798e */ /* 0x0003e2000c10e78e */
[-C--:B------:R-:W-:Y:S04]  /*6e20*/  LEA.HI.X.SX32 R7, R140, R29.reuse, 0x2, P0 ;  /* 0x0000001d8c077211 */ /* 0x080fe800000f16ff */
[----:B------:R-:W3:Y:S01]  /*6e30*/  LDL R132, [R1+0x4] ;  /* 0x0000040001847983 */ /* 0x000ee20000100800 */
[----:B------:R-:W-:Y:S02]  /*6e40*/  IADD3 R140, R151, 0x20, RZ ;  /* 0x00000020978c7810 */ /* 0x000fe40007ffe0ff */
[C---:B------:R-:W-:Y:S02]  /*6e50*/  IADD3 R35, R147.reuse, 0x40, RZ ;  /* 0x0000004093237810 */ /* 0x040fe40007ffe0ff */
[----:B------:R1:W-:Y:S01]  /*6e60*/  RED.E.ADD.F32.FTZ.RN.STRONG.GPU [R6.64], R11 ;  /* 0x0000000b0600798e */ /* 0x0003e2000c10e78e */
[C---:B------:R-:W-:Y:S02]  /*6e70*/  IADD3 R34, R147.reuse, 0x40, RZ ;  /* 0x0000004093227810 */ /* 0x040fe40007ffe0ff */
[----:B------:R-:W-:Y:S01]  /*6e80*/  IADD3 R133, R147, 0x40, RZ ;  /* 0x0000004093857810 */ /* 0x000fe20007ffe0ff */
[----:B------:R-:W-:Y:S01]  /*6e90*/  IMAD.IADD R35, R146, 0x1, R35 ;  /* 0x0000000192237824 */ /* 0x000fe200078e0223 */
[----:B------:R1:W-:Y:S01]  /*6ea0*/  RED.E.ADD.F32.FTZ.RN.STRONG.GPU [R28.64+0x80], R12 ;  /* 0x0000800c1c00798e */ /* 0x0003e2000c10e78e */
[-C--:B--2---:R-:W-:Y:S01]  /*6eb0*/  LEA R30, P1, R142, R28.reuse, 0x2 ;  /* 0x0000001c8e1e7211 */ /* 0x084fe200078210ff */
[C---:B------:R-:W-:Y:S02]  /*6ec0*/  IMAD.IADD R34, R146.reuse, 0x1, R34 ;  /* 0x0000000192227824 */ /* 0x040fe400078e0222 */
[----:B------:R-:W-:Y:S01]  /*6ed0*/  IMAD.IADD R133, R146, 0x1, R133 ;  /* 0x0000000192857824 */ /* 0x000fe200078e0285 */
[----:B------:R2:W-:Y:S01]  /*6ee0*/  RED.E.ADD.F32.FTZ.RN.STRONG.GPU [R32.64+0x80], R13 ;  /* 0x0000800d2000798e */ /* 0x0005e2000c10e78e */
[-C--:B------:R-:W-:Y:S01]  /*6ef0*/  LEA.HI.X.SX32 R31, R142, R29.reuse, 0x2, P1 ;  /* 0x0000001d8e1f7211 */ /* 0x080fe200008f16ff */
[C---:B------:R-:W-:Y:S02]  /*6f00*/  IMAD.IADD R34, R146.reuse, 0x1, R34 ;  /* 0x0000000192227824 */ /* 0x040fe400078e0222 */
[----:B------:R-:W-:Y:S01]  /*6f10*/  IMAD.IADD R133, R146, 0x1, R133 ;  /* 0x0000000192857824 */ /* 0x000fe200078e0285 */
[-C--:B-1----:R-:W-:Y:S03]  /*6f20*/  LEA R4, P0, R140, R28.reuse, 0x2 ;  /* 0x0000001c8c047211 */ /* 0x082fe600078010ff */
[----:B------:R-:W-:Y:S01]  /*6f30*/  IMAD.IADD R133, R146, 0x1, R133 ;  /* 0x0000000192857824 */ /* 0x000fe200078e0285 */
[-C--:B------:R-:W-:Y:S02]  /*6f40*/  LEA.HI.X.SX32 R5, R140, R29.reuse, 0x2, P0 ;  /* 0x0000001d8c057211 */ /* 0x080fe400000f16ff */
[----:B------:R-:W-:Y:S02]  /*6f50*/  IADD3 R140, R150, 0x20, RZ ;  /* 0x00000020968c7810 */ /* 0x000fe40007ffe0ff */
[-C--:B------:R-:W-:Y:S01]  /*6f60*/  LEA R10, P0, R141, R28.reuse, 0x2 ;  /* 0x0000001c8d0a7211 */ /* 0x080fe200078010ff */
[----:B------:R1:W-:Y:S02]  /*6f70*/  RED.E.ADD.F32.FTZ.RN.STRONG.GPU [R4.64], R14 ;  /* 0x0000000e0400798e */ /* 0x0003e4000c10e78e */
[----:B------:R-:W-:Y:S01]  /*6f80*/  IMAD.IADD R140, R149, 0x1, R140 ;  /* 0x00000001958c7824 */ /* 0x000fe200078e028c */
[-C--:B------:R-:W-:Y:S02]  /*6f90*/  LEA.HI.X.SX32 R11, R141, R29.reuse, 0x2, P0 ;  /* 0x0000001d8d0b7211 */ /* 0x080fe400000f16ff */
[----:B------:R1:W-:Y:S01]  /*6fa0*/  RED.E.ADD.F32.FTZ.RN.STRONG.GPU [R30.64], R15 ;  /* 0x0000000f1e00798e */ /* 0x0003e2000c10e78e */
[----:B------:R-:W-:Y:S01]  /*6fb0*/  IMAD.IADD R140, R149, 0x1, R140 ;  /* 0x00000001958c7824 */ /* 0x000fe200078e028c */
[-C--:B------:R-:W-:Y:S03]  /*6fc0*/  LEA R12, P4, R35, R28.reuse, 0x2 ;  /* 0x0000001c230c7211 */ /* 0x080fe600078810ff */
[----:B------:R-:W-:Y:S01]  /*6fd0*/  IMAD.IADD R140, R149, 0x1, R140 ;  /* 0x00000001958c7824 */ /* 0x000fe200078e028c */
[----:B------:R1:W-:Y:S01]  /*6fe0*/  RED.E.ADD.F32.FTZ.RN.STRONG.GPU [R10.64], R16 ;  /* 0x000000100a00798e */ /* 0x0003e2000c10e78e */
[-C--:B--2---:R-:W-:Y:S03]  /*6ff0*/  LEA.HI.X.SX32 R13, R35, R29.reuse, 0x2, P4 ;  /* 0x0000001d230d7211 */ /* 0x084fe600020f16ff */
[CC--:B------:R-:W-:Y:S04]  /*7000*/  LEA R8, P2, R140.reuse, R28.reuse, 0x2 ;  /* 0x0000001c8c087211 */ /* 0x0c0fe800078410ff */
[-C--:B------:R-:W-:Y:S02]  /*7010*/  LEA.HI.X.SX32 R9, R140, R29.reuse, 0x2, P2 ;  /* 0x0000001d8c097211 */ /* 0x080fe400010f16ff */
[----:B------:R-:W-:Y:S05]  /*7020*/  LDSM.16.MT88.4 R140, [R3+0x1c00] ;  /* 0x001c0000038c783b */ /* 0x000fea0000004200 */
[----:B------:R2:W-:Y:S01]  /*7030*/  RED.E.ADD.F32.FTZ.RN.STRONG.GPU [R8.64], R17 ;  /* 0x000000110800798e */ /* 0x0005e2000c10e78e */
[CC--:B-1----:R-:W-:Y:S04]  /*7040*/  LEA R14, P5, R134.reuse, R28.reuse, 0x2 ;  /* 0x0000001c860e7211 */ /* 0x0c2fe800078a10ff */
[-C--:B------:R-:W-:Y:S02]  /*7050*/  LEA.HI.X.SX32 R15, R134, R29.reuse, 0x2, P5 ;  /* 0x0000001d860f7211 */ /* 0x080fe400028f16ff */
[CC--:B------:R-:W-:Y:S04]  /*7060*/  LEA R10, P3, R34.reuse, R28.reuse, 0x2 ;  /* 0x0000001c220a7211 */ /* 0x0c0fe800078610ff */
[-C--:B------:R-:W-:Y:S02]  /*7070*/  LEA.HI.X.SX32 R11, R34, R29.reuse, 0x2, P3 ;  /* 0x0000001d220b7211 */ /* 0x080fe400018f16ff */
[CC--:B--2---:R-:W-:Y:S04]  /*7080*/  LEA R8, P2, R133.reuse, R28.reuse, 0x2 ;  /* 0x0000001c85087211 */ /* 0x0c4fe800078410ff */
[-C--:B------:R-:W-:Y:S02]  /*7090*/  LEA.HI.X.SX32 R9, R133, R29.reuse, 0x2, P2 ;  /* 0x0000001d85097211 */ /* 0x080fe400010f16ff */
[CC--:B----4-:R-:W-:Y:S04]  /*70a0*/  LEA R6, P1, R139.reuse, R28.reuse, 0x2 ;  /* 0x0000001c8b067211 */ /* 0x0d0fe800078210ff */
[-C--:B------:R-:W-:Y:S02]  /*70b0*/  LEA.HI.X.SX32 R7, R139, R29.reuse, 0x2, P1 ;  /* 0x0000001d8b077211 */ /* 0x080fe400008f16ff */
[CC--:B------:R-:W-:Y:S03]  /*70c0*/  LEA R4, P0, R138.reuse, R28.reuse, 0x2 ;  /* 0x0000001c8a047211 */ /* 0x0c0fe600078010ff */
[----:B------:R-:W-:Y:S01]  /*70d0*/  RED.E.ADD.F32.FTZ.RN.STRONG.GPU [R6.64], R18 ;  /* 0x000000120600798e */ /* 0x000fe2000c10e78e */
[-C--:B------:R-:W-:Y:S04]  /*70e0*/  LEA.HI.X.SX32 R5, R138, R29.reuse, 0x2, P0 ;  /* 0x0000001d8a057211 */ /* 0x080fe800000f16ff */
[----:B------:R-:W-:Y:S05]  /*70f0*/  LDSM.16.MT88.4 R136, [R2+0x12800] ;  /* 0x012800000288783b */ /* 0x000fea0000004200 */
[----:B------:R3:W-:Y:S05]  /*7100*/  RED.E.ADD.F32.FTZ.RN.STRONG.GPU [R4.64], R19 ;  /* 0x000000130400798e */ /* 0x0007ea000c10e78e */
[----:B------:R-:W-:Y:S05]  /*7110*/  RED.E.ADD.F32.FTZ.RN.STRONG.GPU [R28.64+0x100], R20 ;  /* 0x000100141c00798e */ /* 0x000fea000c10e78e */
[----:B------:R-:W-:Y:S05]  /*7120*/  RED.E.ADD.F32.FTZ.RN.STRONG.GPU [R32.64+0x100], R21 ;  /* 0x000100152000798e */ /* 0x000fea000c10e78e */
[----:B------:R-:W-:Y:S05]  /*7130*/  RED.E.ADD.F32.FTZ.RN.STRONG.GPU [R14.64], R22 ;  /* 0x000000160e00798e */ /* 0x000fea000c10e78e */
[----:B------:R-:W-:Y:S05]  /*7140*/  RED.E.ADD.F32.FTZ.RN.STRONG.GPU [R12.64], R23 ;  /* 0x000000170c00798e */ /* 0x000fea000c10e78e */
[----:B------:R-:W-:Y:S05]  /*7150*/  RED.E.ADD.F32.FTZ.RN.STRONG.GPU [R10.64], R24 ;  /* 0x000000180a00798e */ /* 0x000fea000c10e78e */
[----:B------:R-:W-:Y:S05]  /*7160*/  RED.E.ADD.F32.FTZ.RN.STRONG.GPU [R8.64], R25 ;  /* 0x000000190800798e */ /* 0x000fea000c10e78e */
[----:B------:R-:W-:Y:S05]  /*7170*/  LDSM.16.MT88.4 R8, [R3] ;  /* 0x000000000308783b */ /* 0x000fea0000004200 */
[----:B------:R-:W-:Y:S05]  /*7180*/  LDSM.16.MT88.4 R12, [R2+0x11000] ;  /* 0x01100000020c783b */ /* 0x000fea0000004200 */
[----:B------:R-:W-:Y:S05]  /*7190*/  LDSM.16.MT88.4 R16, [R3+0x1000] ;  /* 0x001000000310783b */ /* 0x000fea0000004200 */
[----:B------:R-:W-:Y:S05]  /*71a0*/  LDSM.16.MT88.4 R32, [R2+0xf800] ;  /* 0x00f800000220783b */ /* 0x000fea0000004200 */
[----:B------:R-:W-:Y:S01]  /*71b0*/  LDSM.16.MT88.4 R20, [R3+0x400] ;  /* 0x000400000314783b */ /* 0x000fe20000004200 */
[CC--:B---3--:R-:W-:Y:S04]  /*71c0*/  LEA R4, P0, R0.reuse, R28.reuse, 0x2 ;  /* 0x0000001c00047211 */ /* 0x0c8fe800078010ff */
[-C--:B------:R-:W-:Y:S02]  /*71d0*/  LEA.HI.X.SX32 R5, R0, R29.reuse, 0x2, P0 ;  /* 0x0000001d00057211 */ /* 0x080fe400000f16ff */
[----:B------:R-:W-:Y:S01]  /*71e0*/  PLOP3.LUT P0, PT, PT, PT, UP1, 0x80, 0x0 ;  /* 0x000000000000781c */ /* 0x000fe20003f0f018 */
[----:B------:R-:W-:Y:S01]  /*71f0*/  @UP5 UIADD3 UR16, UP1, UR16, -0x100, URZ ;  /* 0xffffff0010105890 */ /* 0x000fe2000ff3e03f */
[C---:B------:R-:W-:Y:S02]  /*7200*/  IADD3 R0, R3.reuse, -0x3000, RZ ;  /* 0xffffd00003007810 */ /* 0x040fe40007ffe0ff */
[C---:B------:R-:W-:Y:S01]  /*7210*/  LEA R6, P1, R132.reuse, R28, 0x2 ;  /* 0x0000001c84067211 */ /* 0x040fe200078210ff */
[----:B------:R-:W-:Y:S03]  /*7220*/  @UP5 UIADD3.X UR11, UR11, -0x1, URZ, UP1, !UPT ;  /* 0xffffffff0b0b5890 */ /* 0x000fe60008ffe43f */
[----:B------:R-:W-:Y:S02]  /*7230*/  LEA.HI.X.SX32 R7, R132, R29, 0x2, P1 ;  /* 0x0000001d84077211 */ /* 0x000fe400008f16ff */
[----:B------:R-:W-:Y:S01]  /*7240*/  LDSM.16.MT88.4 R28, [R3+0x2000] ;  /* 0x00200000031c783b */ /* 0x000fe20000004200 */
[----:B------:R-:W-:Y:S01]  /*7250*/  ISETP.LT.AND P1, PT, RZ, UR8, PT ;  /* 0x00000008ff007c0c */ /* 0x000fe2000bf21270 */
[----:B------:R-:W-:Y:S01]  /*7260*/  UMOV UR8, UR6 ;  /* 0x0000000600087c82 */ /* 0x000fe20008000000 */
[----:B------:R-:W-:Y:S02]  /*7270*/  @P0 IADD3 R0, R3, 0x3000, RZ ;  /* 0x0000300003000810 */ /* 0x000fe40007ffe0ff */
[----:B------:R-:W-:Y:S05]  /*7280*/  RED.E.ADD.F32.FTZ.RN.STRONG.GPU [R6.64], R26 ;  /* 0x0000001a0600798e */ /* 0x000fea000c10e78e */
[----:B------:R-:W-:Y:S05]  /*7290*/  RED.E.ADD.F32.FTZ.RN.STRONG.GPU [R4.64], R27 ;  /* 0x0000001b0400798e */ /* 0x000fea000c10e78e */
[----:B------:R-:W1:Y:S05]  /*72a0*/  LDSM.16.MT88.4 R4, [R2+0xf000] ;  /* 0x00f000000204783b */ /* 0x000e6a0000004200 */
[----:B------:R-:W2:Y:S05]  /*72b0*/  LDSM.16.MT88.4 R132, [R2+0x11800] ;  /* 0x011800000284783b */ /* 0x000eaa0000004200 */
        /* <DEDUP_REMOVED lines=16> */
[----:B------:R-:W4:Y:S05]  /*73c0*/  LDSM.16.MT88.4 R4, [R2+0x10000] ;  /* 0x010000000204783b */ /* 0x000f2a0000004200 */
[----:B------:R-:W1:Y:S02]  /*73d0*/  LDSM.16.MT88.4 R28, [R3+0x1800] ;  /* 0x00180000031c783b */ /* 0x000e640000004200 */
        /* <DEDUP_REMOVED lines=45> */
[----:B------:R-:W-:Y:S01]  /*76b0*/  UISETP.NE.AND UP0, UPT, UR22, -0x1, UPT ;  /* 0xffffffff1600788c */ /* 0x000fe2000bf05270 */
[----:B------:R-:W-:Y:S01]  /*76c0*/  FMUL.FTZ R48, R46, c[0x0][0x2dc] ;  /* 0x0000b7002e307a20 */ /* 0x000fe20000410000 */
[----:B------:R-:W-:Y:S01]  /*76d0*/  ULDC.64 UR8, c[0x0][0x3a0] ;  /* 0x0000e80000087ab9 */ /* 0x000fe20000000a00 */
[----:B------:R-:W-:-:S02]  /*76e0*/  FMUL.FTZ R19, R45, c[0x0][0x2dc] ;  /* 0x0000b7002d137a20 */ /* 0x000fc40000410000 */
[----:B------:R-:W-:Y:S01]  /*76f0*/  FMUL.FTZ R84, R84, c[0x0][0x2e0] ;  /* 0x0000b80054547a20 */ /* 0x000fe20000410000 */
[----:B------:R-:W-:Y:S01]  /*7700*/  PLOP3.LUT P0, PT, PT, PT, UP0, 0x80, 0x0 ;  /* 0x000000000000781c */ /* 0x000fe20003f0f008 */
[----:B------:R-:W-:Y:S02]  /*7710*/  FMUL.FTZ R46, R85, c[0x0][0x2e0] ;  /* 0x0000b800552e7a20 */ /* 0x000fe40000410000 */
[----:B------:R-:W-:Y:S02]  /*7720*/  FMUL.FTZ R133, R42, c[0x0][0x2dc] ;  /* 0x0000b7002a857a20 */ /* 0x000fe40000410000 */
[----:B------:R-:W-:Y:S01]  /*7730*/  FMUL.FTZ R86, R86, c[0x0][0x2e0] ;  /* 0x0000b80056567a20 */ /* 0x000fe20000410000 */
[----:B------:R-:W-:Y:S01]  /*7740*/  F2FP.BF16.PACK_AB R46, R46, R84 ;  /* 0x000000542e2e723e */ /* 0x000fe200000010ff */
[----:B------:R-:W-:Y:S01]  /*7750*/  BAR.SYNC.DEFER_BLOCKING 0x0 ;  /* 0x0000000000007b1d */ /* 0x000fe20000010000 */
[----:B------:R-:W-:Y:S01]  /*7760*/  FMUL.FTZ R45, R87, c[0x0][0x2e0] ;  /* 0x0000b800572d7a20 */ /* 0x000fe20000410000 */
[----:B------:R-:W-:Y:S01]  /*7770*/  @UP0 UIADD3 UR6, UR19, UR22, URZ ;  /* 0x0000001613060290 */ /* 0x000fe2000fffe03f */
[----:B------:R-:W-:-:S02]  /*7780*/  FMUL.FTZ R23, R41, c[0x0][0x2dc] ;  /* 0x0000b70029177a20 */ /* 0x000fc40000410000 */
[----:B------:R-:W-:Y:S01]  /*7790*/  FMUL.FTZ R21, R49, c[0x0][0x2dc] ;  /* 0x0000b70031157a20 */ /* 0x000fe20000410000 */
[----:B------:R-:W-:Y:S01]  /*77a0*/  F2FP.BF16.PACK_AB R45, R45, R86 ;  /* 0x000000562d2d723e */ /* 0x000fe200000010ff */
[----:B------:R-:W-:Y:S01]  /*77b0*/  FMUL.FTZ R96, R96, c[0x0][0x2e0] ;  /* 0x0000b80060607a20 */ /* 0x000fe20000410000 */
[----:B------:R-:W-:Y:S01]  /*77c0*/  @UP0 UIMAD.WIDE.U32 UR4, UR6, UR8, URZ ;  /* 0x00000008060402a5 */ /* 0x000fe2000f8e003f */
[----:B------:R-:W-:Y:S01]  /*77d0*/  FMUL.FTZ R42, R97, c[0x0][0x2e0] ;  /* 0x0000b800612a7a20 */ /* 0x000fe20000410000 */
[----:B------:R-:W-:Y:S01]  /*77e0*/  F2FP.BF16.PACK_AB R21, R21, R132 ;  /* 0x000000841515723e */ /* 0x000fe200000010ff */
[----:B------:R-:W-:Y:S01]  /*77f0*/  FMUL.FTZ R49, R44, c[0x0][0x2dc] ;  /* 0x0000b7002c317a20 */ /* 0x000fe20000410000 */
[----:B------:R-:W-:Y:S01]  /*7800*/  @UP0 UIMAD UR12, UR6, UR9, UR5 ;  /* 0x00000009060c02a4 */ /* 0x000fe2000f8e0205 */
[----:B------:R-:W-:Y:S01]  /*7810*/  FMUL.FTZ R98, R98, c[0x0][0x2e0] ;  /* 0x0000b80062627a20 */ /* 0x000fe20000410000 */
[----:B------:R-:W-:Y:S01]  /*7820*/  F2FP.BF16.PACK_AB R42, R42, R96 ;  /* 0x000000602a2a723e */ /* 0x000fe200000010ff */
[----:B------:R-:W-:Y:S01]  /*7830*/  FMUL.FTZ R41, R99, c[0x0][0x2e0] ;  /* 0x0000b80063297a20 */ /* 0x000fe20000410000 */
[----:B------:R-:W-:Y:S01]  /*7840*/  F2FP.BF16.PACK_AB R19, R19, R49 ;  /* 0x000000311313723e */ /* 0x000fe200000010ff */
[----:B------:R-:W-:Y:S01]  /*7850*/  FMUL.FTZ R22, R43, c[0x0][0x2dc] ;  /* 0x0000b7002b167a20 */ /* 0x000fe20000410000 */
[----:B------:R-:W-:Y:S01]  /*7860*/  @UP0 UMOV UR11, UR4 ;  /* 0x00000004000b0c82 */ /* 0x000fe20008000000 */
[----:B------:R-:W-:Y:S01]  /*7870*/  FMUL.FTZ R88, R88, c[0x0][0x2e0] ;  /* 0x0000b80058587a20 */ /* 0x000fe20000410000 */
[----:B------:R-:W-:Y:S01]  /*7880*/  F2FP.BF16.PACK_AB R41, R41, R98 ;  /* 0x000000622929723e */ /* 0x000fe200000010ff */
[----:B------:R-:W-:Y:S01]  /*7890*/  FMUL.FTZ R44, R89, c[0x0][0x2e0] ;  /* 0x0000b800592c7a20 */ /* 0x000fe20000410000 */
[----:B------:R-:W-:Y:S01]  /*78a0*/  F2FP.BF16.PACK_AB R22, R22, R133 ;  /* 0x000000851616723e */ /* 0x000fe200000010ff */
[----:B------:R-:W-:-:S02]  /*78b0*/  FMUL.FTZ R134, R40, c[0x0][0x2dc] ;  /* 0x0000b70028867a20 */ /* 0x000fc40000410000 */
[----:B------:R-:W-:Y:S01]  /*78c0*/  FMUL.FTZ R90, R90, c[0x0][0x2e0] ;  /* 0x0000b8005a5a7a20 */ /* 0x000fe20000410000 */
[----:B------:R-:W-:Y:S01]  /*78d0*/  F2FP.BF16.PACK_AB R44, R44, R88 ;  /* 0x000000582c2c723e */ /* 0x000fe200000010ff */
[----:B------:R-:W-:Y:S01]  /*78e0*/  FMUL.FTZ R43, R91, c[0x0][0x2e0] ;  /* 0x0000b8005b2b7a20 */ /* 0x000fe20000410000 */
[----:B------:R-:W-:Y:S01]  /*78f0*/  F2FP.BF16.PACK_AB R23, R23, R134 ;  /* 0x000000861717723e */ /* 0x000fe200000010ff */
[----:B------:R-:W-:Y:S02]  /*7900*/  FMUL.FTZ R24, R39, c[0x0][0x2dc] ;  /* 0x0000b70027187a20 */ /* 0x000fe40000410000 */
[----:B------:R-:W-:Y:S01]  /*7910*/  FMUL.FTZ R92, R92, c[0x0][0x2e0] ;  /* 0x0000b8005c5c7a20 */ /* 0x000fe20000410000 */
[----:B------:R-:W-:Y:S01]  /*7920*/  F2FP.BF16.PACK_AB R43, R43, R90 ;  /* 0x0000005a2b2b723e */ /* 0x000fe200000010ff */
[----:B------:R-:W-:Y:S02]  /*7930*/  FMUL.FTZ R40, R93, c[0x0][0x2e0] ;  /* 0x0000b8005d287a20 */ /* 0x000fe40000410000 */
        /* <DEDUP_REMOVED lines=108> */
[----:B------:R-:W-:-:S04]  /*8000*/  F2FP.BF16.PACK_AB R3, R3, R76 ;  /* 0x0000004c0303723e */ /* 0x000fc800000010ff */
[----:B------:R-:W-:Y:S01]  /*8010*/  F2FP.BF16.PACK_AB R0, R0, R78 ;  /* 0x0000004e0000723e */ /* 0x000fe200000010ff */
        /* <DEDUP_REMOVED lines=53> */
[----:B------:R-:W-:-:S03]  /*8370*/  UIMAD UR7, UR19, UR7, UR8 ;  /* 0x00000007130772a4 */ /* 0x000fc6000f8e0208 */
[----:B------:R-:W-:Y:S02]  /*8380*/  ULDC.64 UR8, c[0x0][0x388] ;  /* 0x0000e20000087ab9 */ /* 0x000fe40000000a00 */
[----:B------:R-:W-:Y:S02]  /*8390*/  UIADD3 UR5, UR5, UR7, URZ ;  /* 0x0000000705057290 */ /* 0x000fe4000fffe03f */
[----:B------:R-:W-:Y:S02]  /*83a0*/  UIMAD UR6, UR61, UR8, URZ ;  /* 0x000000083d0672a4 */ /* 0x000fe4000f8e023f */
[----:B------:R-:W-:Y:S02]  /*83b0*/  UIMAD.WIDE.U32 UR4, UR30, UR8, UR4 ;  /* 0x000000081e0472a5 */ /* 0x000fe4000f8e0004 */
[----:B------:R-:W-:-:S04]  /*83c0*/  UIMAD UR6, UR30, UR9, UR6 ;  /* 0x000000091e0672a4 */ /* 0x000fc8000f8e0206 */
[----:B------:R-:W-:Y:S02]  /*83d0*/  UIADD3 UR12, UR5, UR6, URZ ;  /* 0x00000006050c7290 */ /* 0x000fe4000fffe03f */
[----:B------:R-:W-:Y:S02]  /*83e0*/  UMOV UR11, UR4 ;  /* 0x00000004000b7c82 */ /* 0x000fe40008000000 */
.L_x_261:
        /* <DEDUP_REMOVED lines=18> */
.L_x_262:
[----:B-1----:R-:W2:Y:S01]  /*8510*/  LDL.64 R4, [R1+0x38] ;  /* 0x0000380001047983 */ /* 0x002ea20000100a00 */
[----:B-----5:R-:W-:Y:S01]  /*8520*/  IMAD.SHL.U32 R0, R148, 0x2, RZ ;  /* 0x0000000294007824 */ /* 0x020fe200078e00ff */
[----:B------:R-:W-:Y:S01]  /*8530*/  USHF.L.U32 UR4, UR18, 0x7, URZ ;  /* 0x0000000712047899 */ /* 0x000fe2000800063f */
[----:B------:R-:W-:Y:S01]  /*8540*/  IMAD.U32 R8, RZ, RZ, UR36 ;  /* 0x00000024ff087e24 */ /* 0x000fe2000f8e00ff */
[----:B------:R-:W-:Y:S01]  /*8550*/  BAR.SYNC.DEFER_BLOCKING 0x0 ;  /* 0x0000000000007b1d */ /* 0x000fe20000010000 */
[----:B------:R-:W-:Y:S02]  /*8560*/  UIMAD UR17, UR18, -0x80, UR17 ;  /* 0xffffff80121178a4 */ /* 0x000fe4000f8e0211 */
[----:B------:R-:W-:Y:S01]  /*8570*/  USHF.R.S32.HI UR8, URZ, 0x1f, UR4 ;  /* 0x0000001f3f087899 */ /* 0x000fe20008011404 */
[----:B------:R-:W-:-:S02]  /*8580*/  IMAD.U32 R25, RZ, RZ, UR4 ;  /* 0x00000004ff197e24 */ /* 0x000fc4000f8e00ff */
[----:B------:R-:W1:Y:S01]  /*8590*/  S2R R27, SR_TID.X ;  /* 0x00000000001b7919 */ /* 0x000e620000002100 */
[----:B------:R-:W-:Y:S01]  /*85a0*/  ULDC.64 UR6, c[0x0][0x3a0] ;  /* 0x0000e80000067ab9 */ /* 0x000fe20000000a00 */
[----:B------:R-:W-:Y:S01]  /*85b0*/  BSSY B0, `(.L_x_263) ;  /* 0x000002c000007945 */ /* 0x000fe20003800000 */
[----:B------:R-:W-:Y:S01]  /*85c0*/  UIMAD UR5, UR8, UR6, URZ ;  /* 0x00000006080572a4 */ /* 0x000fe2000f8e023f */
[----:B------:R-:W3:Y:S03]  /*85d0*/  S2R R64, SR_TID.X ;  /* 0x0000000000407919 */ /* 0x000ee60000002100 */
[----:B------:R-:W-:-:S03]  /*85e0*/  UIMAD UR5, UR4, UR7, UR5 ;  /* 0x00000007040572a4 */ /* 0x000fc6000f8e0205 */
[----:B------:R-:W-:-:S03]  /*85f0*/  ULDC.64 UR6, c[0x0][0x3b8] ;  /* 0x0000ee0000067ab9 */ /* 0x000fc60000000a00 */
[----:B------:R-:W-:Y:S01]  /*8600*/  IMAD.U32 R3, RZ, RZ, UR5 ;  /* 0x00000005ff037e24 */ /* 0x000fe2000f8e00ff */
[----:B------:R-:W-:Y:S01]  /*8610*/  UIMAD UR5, UR60, UR6, URZ ;  /* 0x000000063c0572a4 */ /* 0x000fe2000f8e023f */
[----:B------:R4:W2:Y:S03]  /*8620*/  LDS.128 R36, [R0+0xa000] ;  /* 0x00a0000000247984 */ /* 0x0008a60000000c00 */
[----:B------:R-:W-:Y:S01]  /*8630*/  UIMAD UR5, UR36, UR7, UR5 ;  /* 0x00000007240572a4 */ /* 0x000fe2000f8e0205 */
[----:B------:R4:W2:Y:S01]  /*8640*/  LDS.128 R32, [R0+0xc000] ;  /* 0x00c0000000207984 */ /* 0x0008a20000000c00 */
[----:B-1----:R-:W-:-:S03]  /*8650*/  SHF.R.S32.HI R27, RZ, 0x1f, R27 ;  /* 0x0000001fff1b7819 */ /* 0x002fc6000001141b */
[----:B------:R4:W1:Y:S01]  /*8660*/  LDS.128 R28, [R0+0xe000] ;  /* 0x00e00000001c7984 */ /* 0x0008620000000c00 */
[----:B---3--:R-:W-:-:S03]  /*8670*/  LEA.HI R27, R27, R64, RZ, 0x2 ;  /* 0x000000401b1b7211 */ /* 0x008fc600078f10ff */
[----:B------:R4:W3:Y:S01]  /*8680*/  LDS.128 R48, [R0+0xf000] ;  /* 0x00f0000000307984 */ /* 0x0008e20000000c00 */
[----:B------:R-:W-:-:S03]  /*8690*/  SHF.R.S32.HI R27, RZ, 0x2, R27 ;  /* 0x00000002ff1b7819 */ /* 0x000fc6000001141b */
[----:B------:R4:W1:Y:S01]  /*86a0*/  LDS.128 R60, [R0+0x10000] ;  /* 0x01000000003c7984 */ /* 0x0008620000000c00 */
[----:B------:R-:W-:-:S03]  /*86b0*/  ISETP.GE.AND P2, PT, R27, UR17, PT ;  /* 0x000000111b007c0c */ /* 0x000fc6000bf46270 */
[----:B------:R4:W1:Y:S01]  /*86c0*/  LDS.128 R44, [R0+0x11000] ;  /* 0x01100000002c7984 */ /* 0x0008620000000c00 */
[----:B------:R-:W-:-:S03]  /*86d0*/  SHF.R.S32.HI R26, RZ, 0x1f, R27 ;  /* 0x0000001fff1a7819 */ /* 0x000fc6000001141b */
[----:B------:R4:W1:Y:S04]  /*86e0*/  LDS.128 R56, [R0+0x12000] ;  /* 0x0120000000387984 */ /* 0x0008680000000c00 */
[----:B------:R4:W1:Y:S04]  /*86f0*/  LDS.128 R40, [R0+0x13000] ;  /* 0x0130000000287984 */ /* 0x0008680000000c00 */
[----:B------:R4:W1:Y:S01]  /*8700*/  LDS.128 R52, [R0+0x14000] ;  /* 0x0140000000347984 */ /* 0x0008620000000c00 */
[--C-:B--2---:R-:W-:Y:S01]  /*8710*/  SHF.R.S32.HI R7, RZ, 0x1f, R4.reuse ;  /* 0x0000001fff077819 */ /* 0x104fe20000011404 */
[----:B------:R-:W-:-:S04]  /*8720*/  IMAD.MOV.U32 R6, RZ, RZ, R4 ;  /* 0x000000ffff067224 */ /* 0x000fc800078e0004 */
[----:B------:R-:W-:-:S05]  /*8730*/  IMAD.WIDE.U32 R4, R25, c[0x0][0x3a0], R6 ;  /* 0x0000e80019047a25 */ /* 0x000fca00078e0006 */
[----:B------:R-:W-:-:S04]  /*8740*/  IADD3 R4, P0, R4, UR11, RZ ;  /* 0x0000000b04047c10 */ /* 0x000fc8000ff1e0ff */
[----:B------:R-:W-:-:S05]  /*8750*/  IADD3.X R5, R5, UR12, R3, P0, !PT ;  /* 0x0000000c05057c10 */ /* 0x000fca00087fe403 */
[----:B------:R-:W-:-:S05]  /*8760*/  IMAD.WIDE.U32 R8, R8, c[0x0][0x3b8], R4 ;  /* 0x0000ee0008087a25 */ /* 0x000fca00078e0004 */
[----:B------:R-:W-:Y:S01]  /*8770*/  IADD3 R24, R9, UR5, RZ ;  /* 0x0000000509187c10 */ /* 0x000fe2000fffe0ff */
[----:B------:R-:W-:Y:S05]  /*8780*/  @P2 BRA `(.L_x_264) ;  /* 0x000000e000002947 */ /* 0x000fea0003800000 */
[----:B-1-34-:R-:W1:Y:S01]  /*8790*/  LDS.128 R20, [R0+0xb000] ;  /* 0x00b0000000147984 */ /* 0x01ae620000000c00 */
[----:B------:R-:W-:Y:S02]  /*87a0*/  MOV R4, R8 ;  /* 0x0000000800047202 */ /* 0x000fe40000000f00 */
[----:B------:R-:W-:Y:S01]  /*87b0*/  MOV R5, R24 ;  /* 0x0000001800057202 */ /* 0x000fe20000000f00 */
[----:B------:R-:W2:Y:S04]  /*87c0*/  LDS.128 R16, [R0+0x9000] ;  /* 0x0090000000107984 */ /* 0x000ea80000000c00 */
[----:B------:R3:W4:Y:S01]  /*87d0*/  LDS.128 R12, [R0+0xd000] ;  /* 0x00d00000000c7984 */ /* 0x0007220000000c00 */
[----:B------:R-:W-:-:S05]  /*87e0*/  IMAD.WIDE.U32 R10, R27, c[0x0][0x3a0], R4 ;  /* 0x0000e8001b0a7a25 */ /* 0x000fca00078e0004 */
[----:B------:R-:W-:Y:S01]  /*87f0*/  LEA R4, P0, R10, c[0x0][0x340], 0x1 ;  /* 0x0000d0000a047a11 */ /* 0x000fe200078008ff */
[----:B---3--:R-:W-:-:S04]  /*8800*/  IMAD R0, R26, c[0x0][0x3a0], RZ ;  /* 0x0000e8001a007a24 */ /* 0x008fc800078e02ff */
[----:B------:R-:W-:-:S05]  /*8810*/  IMAD R0, R27, c[0x0][0x3a4], R0 ;  /* 0x0000e9001b007a24 */ /* 0x000fca00078e0200 */
[----:B------:R-:W-:-:S04]  /*8820*/  IADD3 R0, R11, R0, RZ ;  /* 0x000000000b007210 */ /* 0x000fc80007ffe0ff */
[----:B------:R-:W-:-:S05]  /*8830*/  LEA.HI.X R5, R10, c[0x0][0x344], R0, 0x1, P0 ;  /* 0x0000d1000a057a11 */ /* 0x000fca00000f0c00 */
[----:B-1----:R1:W-:Y:S04]  /*8840*/  STG.E.128 [R4.64+0x40], R20 ;  /* 0x0000401404007986 */ /* 0x0023e8000c101d0e */
[----:B--2---:R1:W-:Y:S04]  /*8850*/  STG.E.128 [R4.64], R16 ;  /* 0x0000001004007986 */ /* 0x0043e8000c101d0e */
[----:B----4-:R1:W-:Y:S02]  /*8860*/  STG.E.128 [R4.64+0x80], R12 ;  /* 0x0000800c04007986 */ /* 0x0103e4000c101d0e */
.L_x_264:
[----:B-1-34-:R-:W-:Y:S05]  /*8870*/  BSYNC B0 ;  /* 0x0000000000007941 */ /* 0x01afea0003800000 */
.L_x_263:
[----:B------:R-:W-:Y:S01]  /*8880*/  IADD3 R0, R27, 0x40, RZ ;  /* 0x000000401b007810 */ /* 0x000fe20007ffe0ff */
        /* <DEDUP_REMOVED lines=16> */
.L_x_266:
[----:B------:R-:W-:Y:S05]  /*8990*/  BSYNC B0 ;  /* 0x0000000000007941 */ /* 0x000fea0003800000 */
.L_x_265:
        /* <DEDUP_REMOVED lines=23> */
[----:B------:R1:W-:Y:S04]  /*8b10*/  STG.E.128 [R4.64], R48 ;  /* 0x0000003004007986 */ /* 0x0003e8000c101d0e */
[----:B------:R1:W-:Y:S04]  /*8b20*/  STG.E.128 [R4.64+0x40], R44 ;  /* 0x0000402c04007986 */ /* 0x0003e8000c101d0e */
[----:B------:R1:W-:Y:S02]  /*8b30*/  STG.E.128 [R4.64+0x80], R40 ;  /* 0x0000802804007986 */ /* 0x0003e4000c101d0e */
.L_x_268:
[----:B------:R-:W-:Y:S05]  /*8b40*/  BSYNC B0 ;  /* 0x0000000000007941 */ /* 0x000fea0003800000 */
.L_x_267:
        /* <DEDUP_REMOVED lines=14> */
.L_x_257:
[----:B--2---:R-:W-:Y:S02]  /*8c30*/  UISETP.NE.AND UP0, UPT, UR22, -0x1, UPT ;  /* 0xffffffff1600788c */ /* 0x004fe4000bf05270 */
        /* <DEDUP_REMOVED lines=19> */
.L_x_270:
        /* <DEDUP_REMOVED lines=18> */
.L_x_271:
[----:B------:R-:W2:Y:S01]  /*8e90*/  LDL.64 R14, [R1+0x38] ;  /* 0x00003800010e7983 */ /* 0x000ea20000100a00 */
[----:B------:R-:W-:Y:S01]  /*8ea0*/  USHF.L.U32 UR4, UR18, 0x7, URZ ;  /* 0x0000000712047899 */ /* 0x000fe2000800063f */
[----:B------:R-:W-:Y:S01]  /*8eb0*/  BSSY B0, `(.L_x_272) ;  /* 0x0000024000007945 */ /* 0x000fe20003800000 */
[----:B------:R-:W-:Y:S01]  /*8ec0*/  ULDC.64 UR6, c[0x0][0x3a0] ;  /* 0x0000e80000067ab9 */ /* 0x000fe20000000a00 */
[----:B------:R-:W1:Y:S01]  /*8ed0*/  S2R R12, SR_TID.X ;  /* 0x00000000000c7919 */ /* 0x000e620000002100 */
[----:B------:R-:W-:Y:S02]  /*8ee0*/  USHF.R.S32.HI UR8, URZ, 0x1f, UR4 ;  /* 0x0000001f3f087899 */ /* 0x000fe40008011404 */
[----:B------:R-:W-:Y:S01]  /*8ef0*/  IMAD.U32 R10, RZ, RZ, UR4 ;  /* 0x00000004ff0a7e24 */ /* 0x000fe2000f8e00ff */
[----:B------:R-:W3:Y:S01]  /*8f00*/  S2R R13, SR_TID.X ;  /* 0x00000000000d7919 */ /* 0x000ee20000002100 */
[----:B------:R-:W-:-:S02]  /*8f10*/  UIMAD UR5, UR8, UR6, URZ ;  /* 0x00000006080572a4 */ /* 0x000fc4000f8e023f */
[----:B------:R-:W-:Y:S02]  /*8f20*/  UIMAD UR17, UR18, -0x80, UR17 ;  /* 0xffffff80121178a4 */ /* 0x000fe4000f8e0211 */
[----:B------:R-:W-:-:S03]  /*8f30*/  UIMAD UR5, UR4, UR7, UR5 ;  /* 0x00000007040572a4 */ /* 0x000fc6000f8e0205 */
[----:B------:R-:W-:-:S03]  /*8f40*/  ULDC.64 UR6, c[0x0][0x3b8] ;  /* 0x0000ee0000067ab9 */ /* 0x000fc60000000a00 */
[----:B------:R-:W-:Y:S01]  /*8f50*/  IMAD.U32 R0, RZ, RZ, UR5 ;  /* 0x00000005ff007e24 */ /* 0x000fe2000f8e00ff */
[----:B------:R-:W-:-:S04]  /*8f60*/  UIMAD UR5, UR58, UR6, URZ ;  /* 0x000000063a0572a4 */ /* 0x000fc8000f8e023f */
[----:B------:R-:W-:Y:S01]  /*8f70*/  UIMAD UR5, UR36, UR7, UR5 ;  /* 0x00000007240572a4 */ /* 0x000fe2000f8e0205 */
[----:B-1----:R-:W-:-:S04]  /*8f80*/  SHF.R.S32.HI R12, RZ, 0x1f, R12 ;  /* 0x0000001fff0c7819 */ /* 0x002fc8000001140c */
[----:B---3--:R-:W-:-:S04]  /*8f90*/  LEA.HI R12, R12, R13, RZ, 0x2 ;  /* 0x0000000d0c0c7211 */ /* 0x008fc800078f10ff */
[----:B------:R-:W-:-:S04]  /*8fa0*/  SHF.R.S32.HI R12, RZ, 0x2, R12 ;  /* 0x00000002ff0c7819 */ /* 0x000fc8000001140c */
[----:B------:R-:W-:Y:S02]  /*8fb0*/  ISETP.GE.AND P2, PT, R12, UR17, PT ;  /* 0x000000110c007c0c */ /* 0x000fe4000bf46270 */
[----:B------:R-:W-:Y:S01]  /*8fc0*/  SHF.R.S32.HI R11, RZ, 0x1f, R12 ;  /* 0x0000001fff0b7819 */ /* 0x000fe2000001140c */
[----:B--2---:R-:W-:-:S05]  /*8fd0*/  IMAD.WIDE.U32 R4, R10, c[0x0][0x3a0], R14 ;  /* 0x0000e8000a047a25 */ /* 0x004fca00078e000e */
[----:B------:R-:W-:-:S04]  /*8fe0*/  IADD3 R6, P0, R4, UR11, RZ ;  /* 0x0000000b04067c10 */ /* 0x000fc8000ff1e0ff */
[----:B------:R-:W-:Y:S01]  /*8ff0*/  IADD3.X R7, R5, UR12, R0, P0, !PT ;  /* 0x0000000c05077c10 */ /* 0x000fe200087fe400 */
[----:B------:R-:W-:-:S04]  /*9000*/  IMAD.U32 R0, RZ, RZ, UR36 ;  /* 0x00000024ff007e24 */ /* 0x000fc8000f8e00ff */
        /* <DEDUP_REMOVED lines=14> */
.L_x_273:
[----:B------:R-:W-:Y:S05]  /*90f0*/  BSYNC B0 ;  /* 0x0000000000007941 */ /* 0x000fea0003800000 */
.L_x_272:
        /* <DEDUP_REMOVED lines=16> */
.L_x_275:
[----:B------:R-:W-:Y:S05]  /*9200*/  BSYNC B0 ;  /* 0x0000000000007941 */ /* 0x000fea0003800000 */
.L_x_274:
        /* <DEDUP_REMOVED lines=26> */
.L_x_277:
[----:B------:R-:W-:Y:S05]  /*93b0*/  BSYNC B0 ;  /* 0x0000000000007941 */ /* 0x000fea0003800000 */
.L_x_276:
        /* <DEDUP_REMOVED lines=13> */
.L_x_269:
[----:B------:R-:W-:Y:S05]  /*9490*/  BSYNC B1 ;  /* 0x0000000000017941 */ /* 0x000fea0003800000 */
.L_x_252:
        /* <DEDUP_REMOVED lines=11> */
.L_x_278:
[----:B------:R-:W-:Y:S05]  /*9550*/  EXIT ;  /* 0x000000000000794d */ /* 0x000fea0003800000 */
.L_x_280:
        /* <DEDUP_REMOVED lines=10> */
.L_x_1282:


//--------------------- .text._ZN5flash44flash_bwd_dq_dk_dv_loop_seqk_parallel_kernelI23Flash_bwd_kernel_traitsILi96ELi64ELi128ELi8ELi2ELi4ELi4ELb1ELb0EN7cutlass10bfloat16_tE19Flash_kernel_traitsILi96ELi64ELi128ELi8ES3_EELb0ELb0ELb0ELb0ELb0ELb1ELb1EEEvNS_16Flash_bwd_paramsE --------------------------
	.section	.text._ZN5flash44flash_bwd_dq_dk_dv_loop_seqk_parallel_kernelI23Flash_bwd_kernel_traitsILi96ELi64ELi128ELi8ELi2ELi4ELi4ELb1ELb0EN7cutlass10bfloat16_tE19Flash_kernel_traitsILi96ELi64ELi128ELi8ES3_EELb0ELb0ELb0ELb0ELb0ELb1ELb1EEEvNS_16Flash_bwd_paramsE,"ax",@progbits
	.sectioninfo	@"SHI_REGISTERS=255"
	.align	128
        .global         _ZN5flash44flash_bwd_dq_dk_dv_loop_seqk_parallel_kernelI23Flash_bwd_kernel_traitsILi96ELi64ELi128ELi8ELi2ELi4ELi4ELb1ELb0EN7cutlass10bfloat16_tE19Flash_kernel_traitsILi96ELi64ELi128ELi8ES3_EELb0ELb0ELb0ELb0ELb0ELb1ELb1EEEvNS_16Flash_bwd_paramsE
        .type           _ZN5flash44flash_bwd_dq_dk_dv_loop_seqk_parallel_kernelI23Flash_bwd_kernel_traitsILi96ELi64ELi128ELi8ELi2ELi4ELi4ELb1ELb0EN7cutlass10bfloat16_tE19Flash_kernel_traitsILi96ELi64ELi128ELi8ES3_EELb0ELb0ELb0ELb0ELb0ELb1ELb1EEEvNS_16Flash_bwd_paramsE,@function
        .size           _ZN5flash44flash_bwd_dq_dk_dv_loop_seqk_parallel_kernelI23Flash_bwd_kernel_traitsILi96ELi64ELi128ELi8ELi2ELi4ELi4ELb1ELb0EN7cutlass10bfloat16_tE19Flash_kernel_traitsILi96ELi64ELi128ELi8ES3_EELb0ELb0ELb0ELb0ELb0ELb1ELb1EEEvNS_16Flash_bwd_paramsE,(.L_x_1283 - _ZN5flash44flash_bwd_dq_dk_dv_loop_seqk_parallel_kernelI23Flash_bwd_kernel_traitsILi96ELi64ELi128ELi8ELi2ELi4ELi4ELb1ELb0EN7cutlass10bfloat16_tE19Flash_kernel_traitsILi96ELi64ELi128ELi8ES3_EELb0ELb0ELb0ELb0ELb0ELb1ELb1EEEvNS_16Flash_bwd_paramsE)
        .other          _ZN5flash44flash_bwd_dq_dk_dv_loop_seqk_parallel_kernelI23Flash_bwd_kernel_traitsILi96ELi64ELi128ELi8ELi2ELi4ELi4ELb1ELb0EN7cutlass10bfloat16_tE19Flash_kernel_traitsILi96ELi64ELi128ELi8ES3_EELb0ELb0ELb0ELb0ELb0ELb1ELb1EEEvNS_16Flash_bwd_paramsE,@"STO_CUDA_ENTRY STV_DEFAULT"
_ZN5flash44flash_bwd_dq_dk_dv_loop_seqk_parallel_kernelI23Flash_bwd_kernel_traitsILi96ELi64ELi128ELi8ELi2ELi4ELi4ELb1ELb0EN7cutlass10bfloat16_tE19Flash_kernel_traitsILi96ELi64ELi128ELi8ES3_EELb0ELb0ELb0ELb0ELb0ELb1ELb1EEEvNS_16Flash_bwd_paramsE:
.text._ZN5flash44flash_bwd_dq_dk_dv_loop_seqk_parallel_kernelI23Flash_bwd_kernel_traitsILi96ELi64ELi128ELi8ELi2ELi4ELi4ELb1ELb0EN7cutlass10bfloat16_tE19Flash_kernel_traitsILi96ELi64ELi128ELi8ES3_EELb0ELb0ELb0ELb0ELb0ELb1ELb1EEEvNS_16Flash_bwd_paramsE:
        /* <DEDUP_REMOVED lines=35> */
[----:B------:R-:W-:Y:S01]  /*0230*/  LOP3.LUT R0, R5, 0xffffffe0, RZ, 0xc0, !PT ;  /* 0xffffffe005007812 */ /* 0x000fe200078ec0ff */
[----:B---3--:R-:W-:Y:S01]  /*0240*/  UIMAD UR47, UR38, UR46, URZ ;  /* 0x0000002e262f72a4 */ /* 0x008fe2000f8e023f */
[----:B------:R-:W-:Y:S01]  /*0250*/  SHF.R.S32.HI R4, RZ, 0x4, R11 ;  /* 0x00000004ff047819 */ /* 0x000fe2000001140b */
[----:B------:R-:W-:Y:S01]  /*0260*/  UIMAD UR46, UR46, UR12, URZ ;  /* 0x0000000c2e2e72a4 */ /* 0x000fe2000f8e023f */
[----:B------:R-:W-:Y:S01]  /*0270*/  LEA.HI R10, R19, R20, RZ, 0x2 ;  /* 0x00000014130a7211 */ /* 0x000fe200078f10ff */
[----:B------:R-:W-:Y:S01]  /*0280*/  IMAD.IADD R0, R20, 0x1, -R0 ;  /* 0x0000000114007824 */ /* 0x000fe200078e0a00 */
[----:B------:R-:W-:Y:S01]  /*0290*/  LEA.HI R2, R11, R4, RZ, 0x1 ;  /* 0x000000040b027211 */ /* 0x000fe200078f08ff */
[----:B------:R-:W-:Y:S01]  /*02a0*/  UIMAD UR55, UR8, UR6, UR55 ;  /* 0x00000006083772a4 */ /* 0x000fe2000f8e0237 */
[----:B------:R-:W-:Y:S01]  /*02b0*/  LEA.HI R16, R19, R20, RZ, 0x3 ;  /* 0x0000001413107211 */ /* 0x000fe200078f18ff */
[----:B------:R-:W-:Y:S01]  /*02c0*/  UIMAD UR52, UR7, UR31, URZ ;  /* 0x0000001f073472a4 */ /* 0x000fe2000f8e023f */
[----:B------:R-:W-:Y:S01]  /*02d0*/  LOP3.LUT R2, R2, 0xfffffffe, RZ, 0xc0, !PT ;  /* 0xfffffffe02027812 */ /* 0x000fe200078ec0ff */
[----:B------:R-:W-:Y:S01]  /*02e0*/  UIMAD UR6, UR31, UR11, UR38 ;  /* 0x0000000b1f0672a4 */ /* 0x000fe2000f8e0226 */
[----:B------:R-:W-:Y:S01]  /*02f0*/  SHF.R.S32.HI R3, RZ, 0x1f, R0 ;  /* 0x0000001fff037819 */ /* 0x000fe20000011400 */
[----:B------:R-:W-:Y:S01]  /*0300*/  @!UP5 UIMAD UR7, UR31, UR13, UR38 ;  /* 0x0000000d1f07d2a4 */ /* 0x000fe2000f8e0226 */
[----:B------:R-:W-:Y:S01]  /*0310*/  SHF.R.S32.HI R15, RZ, 0x2, R10 ;  /* 0x00000002ff0f7819 */ /* 0x000fe2000001140a */
[----:B------:R-:W-:Y:S01]  /*0320*/  IMAD.IADD R14, R4, 0x1, -R2 ;  /* 0x00000001040e7824 */ /* 0x000fe200078e0a02 */
[----:B------:R-:W-:Y:S01]  /*0330*/  LEA.HI R22, R3, R0, RZ, 0x2 ;  /* 0x0000000003167211 */ /* 0x000fe200078f10ff */
[----:B------:R-:W-:Y:S01]  /*0340*/  USHF.L.U32 UR41, UR46, 0x6, URZ ;  /* 0x000000062e297899 */ /* 0x000fe2000800063f */
[--C-:B------:R-:W-:Y:S01]  /*0350*/  SHF.R.S32.HI R0, RZ, 0x5, R5.reuse ;  /* 0x00000005ff007819 */ /* 0x100fe20000011405 */
[----:B------:R-:W-:Y:S01]  /*0360*/  ULDC UR49, c[0x0][0x214] ;  /* 0x0000850000317ab9 */ /* 0x000fe20000000800 */
[----:B------:R-:W-:Y:S01]  /*0370*/  SHF.R.S32.HI R8, RZ, 0x3, R16 ;  /* 0x00000003ff087819 */ /* 0x000fe20000011410 */
[----:B------:R-:W-:Y:S01]  /*0380*/  ULDC UR56, c[0x0][0x1c8] ;  /* 0x0000720000387ab9 */ /* 0x000fe20000000800 */
[----:B------:R-:W-:Y:S01]  /*0390*/  SHF.R.S32.HI R2, RZ, 0x1f, R5 ;  /* 0x0000001fff027819 */ /* 0x000fe20000011405 */
[----:B------:R-:W-:Y:S01]  /*03a0*/  ULDC.U8 UR10, c[0x0][0x3d0] ;  /* 0x0000f400000a7ab9 */ /* 0x000fe20000000000 */
[----:B------:R-:W-:Y:S01]  /*03b0*/  LOP3.LUT R4, R16, 0xfffffff8, RZ, 0xc0, !PT ;  /* 0xfffffff810047812 */ /* 0x000fe200078ec0ff */
[----:B------:R-:W-:Y:S01]  /*03c0*/  ULDC UR50, c[0x0][0x224] ;  /* 0x0000890000327ab9 */ /* 0x000fe20000000800 */
[C---:B------:R-:W-:Y:S01]  /*03d0*/  LOP3.LUT R9, R10.reuse, 0xfffffffc, RZ, 0xc0, !PT ;  /* 0xfffffffc0a097812 */ /* 0x040fe200078ec0ff */
[----:B------:R-:W-:Y:S01]  /*03e0*/  @UP5 UIMAD UR54, UR31, UR49, URZ ;  /* 0x000000311f3652a4 */ /* 0x000fe2000f8e023f */
[----:B------:R-:W-:Y:S01]  /*03f0*/  LEA.HI R6, R10, R15, RZ, 0x1 ;  /* 0x0000000f0a067211 */ /* 0x000fe200078f08ff */
[----:B------:R-:W-:Y:S01]  /*0400*/  IMAD.IADD R7, R20, 0x1, -R4 ;  /* 0x0000000114077824 */ /* 0x000fe200078e0a04 */
[-C--:B------:R-:W-:Y:S01]  /*0410*/  LEA.HI R3, R5, R0.reuse, RZ, 0x1 ;  /* 0x0000000005037211 */ /* 0x080fe200078f08ff */
[----:B------:R-:W-:Y:S01]  /*0420*/  IMAD.SHL.U32 R5, R8, 0x40, RZ ;  /* 0x0000004008057824 */ /* 0x000fe200078e00ff */
[----:B------:R-:W-:Y:S01]  /*0430*/  LEA.HI R2, R2, R0, RZ, 0x2 ;  /* 0x0000000002027211 */ /* 0x000fe200078f10ff */
[----:B------:R-:W-:Y:S01]  /*0440*/  IMAD.IADD R18, R20, 0x1, -R9 ;  /* 0x0000000114127824 */ /* 0x000fe200078e0a09 */
[----:B------:R-:W-:Y:S01]  /*0450*/  LOP3.LUT R6, R6, 0x7fffffe, RZ, 0xc0, !PT ;  /* 0x07fffffe06067812 */ /* 0x000fe200078ec0ff */
[----:B------:R-:W-:Y:S01]  /*0460*/  ULDC.64 UR4, c[0x0][0x118] ;  /* 0x0000460000047ab9 */ /* 0x000fe20000000a00 */
[----:B------:R-:W-:Y:S01]  /*0470*/  LOP3.LUT R4, R3, 0xfffffffe, RZ, 0xc0, !PT ;  /* 0xfffffffe03047812 */ /* 0x000fe200078ec0ff */
[----:B------:R-:W-:Y:S01]  /*0480*/  IMAD.SHL.U32 R24, R18, 0x8, RZ ;  /* 0x0000000812187824 */ /* 0x000fe200078e00ff */
[----:B------:R-:W-:Y:S01]  /*0490*/  LOP3.LUT R3, R2, 0xfffffffc, RZ, 0xc0, !PT ;  /* 0xfffffffc02037812 */ /* 0x000fe200078ec0ff */
[----:B------:R-:W-:Y:S01]  /*04a0*/  ULOP3.LUT UR56, UR38, UR56, URZ, 0x3c, !UPT ;  /* 0x0000003826387292 */ /* 0x000fe2000f8e3c3f */
[----:B------:R-:W-:Y:S01]  /*04b0*/  LOP3.LUT R2, R5, 0xc0, RZ, 0xc0, !PT ;  /* 0x000000c005027812 */ /* 0x000fe200078ec0ff */
[----:B------:R-:W-:Y:S01]  /*04c0*/  IMAD.IADD R5, R15, 0x1, -R6 ;  /* 0x000000010f057824 */ /* 0x000fe200078e0a06 */
[----:B------:R-:W-:Y:S01]  /*04d0*/  LEA.HI R8, R7, R7, RZ, 0x1 ;  /* 0x0000000707087211 */ /* 0x000fe200078f08ff */
[C---:B------:R-:W-:Y:S01]  /*04e0*/  IMAD.IADD R231, R0.reuse, 0x1, -R4 ;  /* 0x0000000100e77824 */ /* 0x040fe200078e0a04 */
[-C--:B------:R-:W-:Y:S01]  /*04f0*/  LEA.HI R13, R19, R20.reuse, RZ, 0x6 ;  /* 0x00000014130d7211 */ /* 0x080fe200078f30ff */
[C---:B------:R-:W-:Y:S01]  /*0500*/  IMAD.IADD R12, R0.reuse, 0x1, -R3 ;  /* 0x00000001000c7824 */ /* 0x040fe200078e0a03 */
[----:B------:R-:W-:Y:S01]  /*0510*/  SHF.R.U32.HI R3, RZ, 0x3, R2 ;  /* 0x00000003ff037819 */ /* 0x000fe20000011602 */
[----:B------:R-:W-:Y:S01]  /*0520*/  IMAD R4, R0, 0x8, R5 ;  /* 0x0000000800047824 */ /* 0x000fe200078e0205 */
[----:B------:R-:W-:Y:S01]  /*0530*/  LOP3.LUT R2, R2, 0x18, R24, 0xf8, !PT ;  /* 0x0000001802027812 */ /* 0x000fe200078ef818 */
[----:B------:R-:W-:Y:S01]  /*0540*/  STL [R1+0x40], R24 ;  /* 0x0000401801007387 */ /* 0x000fe20000100800 */
[----:B------:R-:W-:Y:S01]  /*0550*/  LOP3.LUT R0, R8, 0x3fffffe, RZ, 0xc0, !PT ;  /* 0x03fffffe08007812 */ /* 0x000fe200078ec0ff */
[----:B------:R-:W-:Y:S01]  /*0560*/  USHF.R.S32.HI UR61, URZ, 0x1f, UR38 ;  /* 0x0000001f3f3d7899 */ /* 0x000fe20008011426 */
[----:B------:R-:W-:Y:S01]  /*0570*/  SHF.R.S32.HI R13, RZ, 0x6, R13 ;  /* 0x00000006ff0d7819 */ /* 0x000fe2000001140d */
[----:B------:R-:W-:Y:S01]  /*0580*/  UISETP.NE.AND UP6, UPT, UR10, URZ, UPT ;  /* 0x0000003f0a00728c */ /* 0x000fe2000bfc5270 */
[----:B------:R-:W-:Y:S01]  /*0590*/  LOP3.LUT R3, R2, R3, RZ, 0x3c, !PT ;  /* 0x0000000302037212 */ /* 0x000fe200078e3cff */
[----:B------:R-:W-:Y:S01]  /*05a0*/  IMAD.IADD R2, R7, 0x1, -R0 ;  /* 0x0000000107027824 */ /* 0x000fe200078e0a00 */
[----:B------:R-:W-:Y:S01]  /*05b0*/  LEA.HI R9, R19, R20, RZ, 0x7 ;  /* 0x0000001413097211 */ /* 0x000fe200078f38ff */
[----:B------:R-:W-:Y:S01]  /*05c0*/  IMAD R0, R13, 0x4, R14 ;  /* 0x000000040d007824 */ /* 0x000fe200078e020e */
[----:B------:R-:W-:Y:S01]  /*05d0*/  USHF.R.S32.HI UR60, URZ, 0x1f, UR31 ;  /* 0x0000001f3f3c7899 */ /* 0x000fe2000801141f */
[----:B------:R-:W-:Y:S01]  /*05e0*/  IMAD.U32 R3, R4, 0x20, R3 ;  /* 0x0000002004037824 */ /* 0x000fe200078e0003 */
[----:B------:R-:W-:Y:S01]  /*05f0*/  USHF.R.S32.HI UR59, URZ, 0x1f, UR38 ;  /* 0x0000001f3f3b7899 */ /* 0x000fe20008011426 */
[----:B------:R-:W-:Y:S01]  /*0600*/  IMAD R21, R0, 0x8, R2 ;  /* 0x0000000800157824 */ /* 0x000fe200078e0202 */
[----:B------:R-:W-:Y:S01]  /*0610*/  LOP3.LUT R0, R11, 0xfffffff0, RZ, 0xc0, !PT ;  /* 0xfffffff00b007812 */ /* 0x000fe200078ec0ff */
[----:B------:R-:W-:Y:S01]  /*0620*/  USHF.R.S32.HI UR58, URZ, 0x1f, UR31 ;  /* 0x0000001f3f3a7899 */ /* 0x000fe2000801141f */
[----:B------:R-:W-:Y:S01]  /*0630*/  SHF.R.S32.HI R2, RZ, 0x1f, R10 ;  /* 0x0000001fff027819 */ /* 0x000fe2000001140a */
[----:B------:R1:W-:Y:S01]  /*0640*/  STL [R1+0x28], R3 ;  /* 0x0000280301007387 */ /* 0x0003e20000100800 */
[----:B------:R-:W-:Y:S01]  /*0650*/  USHF.R.S32.HI UR57, URZ, 0x1f, UR38 ;  /* 0x0000001f3f397899 */ /* 0x000fe20008011426 */
[----:B------:R-:W-:Y:S01]  /*0660*/  IMAD.IADD R0, R20, 0x1, -R0 ;  /* 0x0000000114007824 */ /* 0x000fe200078e0a00 */
[----:B------:R-:W-:Y:S01]  /*0670*/  LEA.HI R2, R2, R15, RZ, 0x3 ;  /* 0x0000000f02027211 */ /* 0x000fe200078f18ff */
[----:B------:R-:W-:Y:S01]  /*0680*/  IMAD.SHL.U32 R20, R20, 0x2, RZ ;  /* 0x0000000214147824 */ /* 0x000fe200078e00ff */
[----:B------:R-:W-:-:S02]  /*0690*/  UIMAD.WIDE.U32 UR42, UR36, UR44, URZ ;  /* 0x0000002c242a72a5 */ /* 0x000fc4000f8e003f */
[----:B------:R-:W-:Y:S01]  /*06a0*/  SHF.R.S32.HI R4, RZ, 0x1f, R0 ;  /* 0x0000001fff047819 */ /* 0x000fe20000011400 */
[----:B------:R-:W-:Y:S01]  /*06b0*/  UIMAD UR51, UR37, UR44, URZ ;  /* 0x0000002c253372a4 */ /* 0x000fe2000f8e023f */
[----:B------:R-:W-:Y:S01]  /*06c0*/  LOP3.LUT R2, R2, 0xfffffff8, RZ, 0xc0, !PT ;  /* 0xfffffff802027812 */ /* 0x000fe200078ec0ff */
[----:B------:R-:W-:Y:S01]  /*06d0*/  USHF.R.S32.HI UR53, URZ, 0x1f, UR47 ;  /* 0x0000001f3f357899 */ /* 0x000fe2000801142f */
[----:B------:R-:W-:Y:S01]  /*06e0*/  LEA.HI R10, R4, R0, RZ, 0x3 ;  /* 0x00000000040a7211 */ /* 0x000fe200078f18ff */
[----:B------:R-:W-:Y:S02]  /*06f0*/  UIMAD UR50, UR6, UR50, URZ ;  /* 0x00000032063272a4 */ /* 0x000fe4000f8e023f */
[----:B------:R-:W-:Y:S01]  /*0700*/  IMAD.IADD R6, R15, 0x1, -R2 ;  /* 0x000000010f067824 */ /* 0x000fe200078e0a02 */
[----:B------:R-:W-:Y:S01]  /*0710*/  LOP3.LUT R2, R10, 0xfffffff8, RZ, 0xc0, !PT ;  /* 0xfffffff80a027812 */ /* 0x000fe200078ec0ff */
[----:B------:R-:W-:Y:S02]  /*0720*/  @!UP5 UIMAD UR49, UR7, UR49, URZ ;  /* 0x000000310731d2a4 */ /* 0x000fe4000f8e023f */
[----:B------:R-:W-:Y:S01]  /*0730*/  USHF.R.S32.HI UR48, URZ, 0x1f, UR41 ;  /* 0x0000001f3f307899 */ /* 0x000fe20008011429 */
[----:B------:R-:W-:Y:S01]  /*0740*/  LOP3.LUT R4, R6, 0x1, RZ, 0xc0, !PT ;  /* 0x0000000106047812 */ /* 0x000fe200078ec0ff */
[----:B------:R-:W-:Y:S01]  /*0750*/  IMAD.IADD R15, R0, 0x1, -R2 ;  /* 0x00000001000f7824 */ /* 0x000fe200078e0a02 */
[----:B------:R-:W-:Y:S01]  /*0760*/  SHF.R.S32.HI R2, RZ, 0x1, R8 ;  /* 0x00000001ff027819 */ /* 0x000fe20000011408 */
[----:B------:R-:W-:Y:S01]  /*0770*/  UMOV UR40, 0xffffd000 ;  /* 0xffffd00000287882 */ /* 0x000fe20000000000 */
[----:B------:R-:W-:-:S02]  /*0780*/  ISETP.NE.U32.AND P5, PT, R4, 0x1, PT ;  /* 0x000000010400780c */ /* 0x000fc40003fa5070 */
[----:B-1----:R-:W-:Y:S02]  /*0790*/  LEA.HI R3, R0, R0, RZ, 0x1 ;  /* 0x0000000000037211 */ /* 0x002fe400078f08ff */
[----:B------:R-:W-:Y:S02]  /*07a0*/  LOP3.LUT P6, RZ, R2, 0x2, RZ, 0xc0, !PT ;  /* 0x0000000202ff7812 */ /* 0x000fe400078cc0ff */
[----:B------:R-:W-:Y:S02]  /*07b0*/  LOP3.LUT R5, R3, 0x7fffffe, RZ, 0xc0, !PT ;  /* 0x07fffffe03057812 */ /* 0x000fe400078ec0ff */
[----:B------:R-:W-:Y:S02]  /*07c0*/  SHF.R.S32.HI R4, RZ, 0x1f, R3 ;  /* 0x0000001fff047819 */ /* 0x000fe40000011403 */
[----:B------:R-:W-:Y:S01]  /*07d0*/  LOP3.LUT P4, RZ, R6, 0x2, RZ, 0xc0, !PT ;  /* 0x0000000206ff7812 */ /* 0x000fe2000788c0ff */
[----:B------:R-:W-:Y:S01]  /*07e0*/  IMAD.IADD R17, R0, 0x1, -R5 ;  /* 0x0000000100117824 */ /* 0x000fe200078e0a05 */
[----:B------:R-:W-:Y:S01]  /*07f0*/  SEL R221, R230, 0xffffffe0, !P6 ;  /* 0xffffffe0e6dd7807 */ /* 0x000fe20007000000 */
[----:B------:R-:W-:Y:S01]  /*0800*/  IMAD.SHL.U32 R0, R7, 0x40, RZ ;  /* 0x0000004007007824 */ /* 0x000fe200078e00ff */
[----:B------:R-:W-:Y:S01]  /*0810*/  SHF.R.S32.HI R7, RZ, 0x1, R3 ;  /* 0x00000001ff077819 */ /* 0x000fe20000011403 */
[----:B------:R-:W-:Y:S01]  /*0820*/  IMAD.SHL.U32 R3, R2, 0x40, RZ ;  /* 0x0000004002037824 */ /* 0x000fe200078e00ff */
[----:B------:R-:W-:-:S02]  /*0830*/  SEL R232, R232, 0x10, !P5 ;  /* 0x00000010e8e87807 */ /* 0x000fc40006800000 */
[----:B------:R-:W-:Y:S01]  /*0840*/  LOP3.LUT R5, R0, 0x1c0, RZ, 0xc0, !PT ;  /* 0x000001c000057812 */ /* 0x000fe200078ec0ff */
[----:B------:R-:W-:Y:S01]  /*0850*/  IMAD.SHL.U32 R0, R12, 0x10, RZ ;  /* 0x000000100c007824 */ /* 0x000fe200078e00ff */
[----:B------:R-:W-:-:S04]  /*0860*/  LEA.HI R4, R4, R7, RZ, 0x2 ;  /* 0x0000000704047211 */ /* 0x000fc800078f10ff */
        /* <DEDUP_REMOVED lines=92> */
.L_x_309:
        /* <DEDUP_REMOVED lines=53> */
.L_x_281:
        /* <DEDUP_REMOVED lines=58> */
.L_x_283:
        /* <DEDUP_REMOVED lines=18> */
.L_x_284:
        /* <DEDUP_REMOVED lines=70> */
.L_x_285:
[----:B------:R-:W-:Y:S02]  /*1aa0*/  UMOV UR11, UR50 ;  /* 0x00000032000b7c82 */ /* 0x000fe40008000000 */
.L_x_286:
[----:B------:R-:W2:Y:S04]  /*1ab0*/  LDL.64 R4, [R1+0x40] ;  /* 0x0000400001047983 */ /* 0x000ea80000100a00 */
[----:B------:R1:W3:Y:S01]  /*1ac0*/  LDL.64 R12, [R1+0x40] ;  /* 0x00004000010c7983 */ /* 0x0002e20000100a00 */
[----:B------:R-:W-:Y:S01]  /*1ad0*/  UIADD3 UR8, UP3, UP2, UR8, UR41, UR47 ;  /* 0x0000002908087290 */ /* 0x000fe2000fa7e02f */
[----:B------:R-:W-:Y:S01]  /*1ae0*/  BSSY B1, `(.L_x_282) ;  /* 0x000075b000017945 */ /* 0x000fe20003800000 */
[----:B------:R-:W-:Y:S01]  /*1af0*/  UISETP.GE.AND UP4, UPT, UR28, 0x1, UPT ;  /* 0x000000011c00788c */ /* 0x000fe2000bf86270 */
[----:B------:R-:W4:Y:S01]  /*1b00*/  S2R R22, SR_TID.X ;  /* 0x0000000000167919 */ /* 0x000f220000002100 */
[----:B------:R-:W-:-:S02]  /*1b10*/  UIADD3 UR15, UP1, UP0, UR12, UR8, UR15 ;  /* 0x000000080c0f7290 */ /* 0x000fc4000f83e00f */
[----:B------:R-:W-:Y:S01]  /*1b20*/  UMOV UR17, 0x4 ;  /* 0x0000000400117882 */ /* 0x000fe20000000000 */
[----:B------:R-:W5:Y:S01]  /*1b30*/  S2R R23, SR_TID.X ;  /* 0x0000000000177919 */ /* 0x000f620000002100 */
[----:B------:R-:W-:Y:S02]  /*1b40*/  ULDC.64 UR8, c[0x0][0x1a8] ;  /* 0x00006a0000087ab9 */ /* 0x000fe40000000a00 */
[----:B------:R-:W-:Y:S01]  /*1b50*/  UIMAD UR7, UR61, UR8, URZ ;  /* 0x000000083d0772a4 */ /* 0x000fe2000f8e023f */
[----:B------:R-:W1:Y:S03]  /*1b60*/  S2R R8, SR_TID.X ;  /* 0x0000000000087919 */ /* 0x000e660000002100 */
[----:B------:R-:W-:-:S03]  /*1b70*/  UIMAD UR12, UR38, UR9, UR7 ;  /* 0x00000009260c72a4 */ /* 0x000fc6000f8e0207 */
[----:B------:R-:W-:Y:S02]  /*1b80*/  ULDC.64 UR8, c[0x0][0x378] ;  /* 0x0000de0000087ab9 */ /* 0x000fe40000000a00 */
[----:B------:R-:W-:-:S04]  /*1b90*/  UIMAD UR7, UR61, UR8, URZ ;  /* 0x000000083d0772a4 */ /* 0x000fc8000f8e023f */
[----:B------:R-:W-:-:S03]  /*1ba0*/  UIMAD UR10, UR38, UR9, UR7 ;  /* 0x00000009260a72a4 */ /* 0x000fc6000f8e0207 */
[----:B------:R-:W-:Y:S01]  /*1bb0*/  ULDC.64 UR8, c[0x0][0x370] ;  /* 0x0000dc0000087ab9 */ /* 0x000fe20000000a00 */
[----:B----4-:R-:W-:Y:S01]  /*1bc0*/  SHF.R.S32.HI R22, RZ, 0x1f, R22 ;  /* 0x0000001fff167819 */ /* 0x010fe20000011416 */
[----:B------:R-:W-:Y:S02]  /*1bd0*/  UIMAD UR7, UR27, UR8, URZ ;  /* 0x000000081b0772a4 */ /* 0x000fe4000f8e023f */
[----:B------:R-:W-:Y:S01]  /*1be0*/  UIADD3 UR8, UR14, UR13, URZ ;  /* 0x0000000d0e087290 */ /* 0x000fe2000fffe03f */
[----:B-----5:R-:W-:Y:S01]  /*1bf0*/  LEA.HI R22, R22, R23, RZ, 0x2 ;  /* 0x0000001716167211 */ /* 0x020fe200078f10ff */
[----:B------:R-:W-:Y:S02]  /*1c00*/  UIMAD UR7, UR14, UR9, UR7 ;  /* 0x000000090e0772a4 */ /* 0x000fe4000f8e0207 */
[----:B------:R-:W-:Y:S01]  /*1c10*/  UIADD3 UR9, UR14, UR11, URZ ;  /* 0x0000000b0e097290 */ /* 0x000fe2000fffe03f */
[----:B------:R-:W-:Y:S01]  /*1c20*/  SHF.R.S32.HI R22, RZ, 0x2, R22 ;  /* 0x00000002ff167819 */ /* 0x000fe20000011416 */
[----:B------:R-:W-:-:S03]  /*1c30*/  ULEA.HI.SX32 UR11, UR32, 0xffffffff, 0x1a ;  /* 0xffffffff200b7891 */ /* 0x000fc6000f8fd23f */
[----:B------:R-:W-:Y:S02]  /*1c40*/  SHF.R.S32.HI R14, RZ, 0x1f, R22 ;  /* 0x0000001fff0e7819 */ /* 0x000fe40000011416 */
[----:B------:R-:W-:-:S04]  /*1c50*/  IADD3 R3, P1, R22, UR14, RZ ;  /* 0x0000000e16037c10 */ /* 0x000fc8000ff3e0ff */
        /* <DEDUP_REMOVED lines=9> */
[----:B------:R-:W-:Y:S02]  /*1cf0*/  IADD3.X R5, R13, UR25, RZ, P0, !PT ;  /* 0x000000190d057c10 */ /* 0x000fe400087fe4ff */
[----:B------:R-:W-:Y:S01]  /*1d00*/  IADD3.X R7, R7, UR34, R3, P1, !PT ;  /* 0x0000002207077c10 */ /* 0x000fe20008ffe403 */
[----:B------:R-:W-:-:S04]  /*1d10*/  IMAD.U32 R3, RZ, RZ, UR14 ;  /* 0x0000000eff037e24 */ /* 0x000fc8000f8e00ff */
[----:B------:R-:W-:-:S04]  /*1d20*/  IMAD.WIDE.U32 R4, R3, c[0x0][0x370], R4 ;  /* 0x0000dc0003047a25 */ /* 0x000fc800078e0004 */
[----:B------:R-:W-:Y:S01]  /*1d30*/  IMAD.U32 R3, RZ, RZ, UR38 ;  /* 0x00000026ff037e24 */ /* 0x000fe2000f8e00ff */
[----:B------:R-:W-:Y:S01]  /*1d40*/  IADD3 R5, R5, UR7, RZ ;  /* 0x0000000705057c10 */ /* 0x000fe2000fffe0ff */
[----:B------:R-:W-:-:S03]  /*1d50*/  UIADD3.X UR7, UR24, UR48, UR53, UP3, UP2 ;  /* 0x0000003018077290 */ /* 0x000fc60009fe4435 */
[----:B------:R-:W-:Y:S01]  /*1d60*/  ULDC.64 UR24, c[0x0][0x3c8] ;  /* 0x0000f20000187ab9 */ /* 0x000fe20000000a00 */
[----:B------:R-:W-:Y:S01]  /*1d70*/  IMAD.WIDE.U32 R4, R3, c[0x0][0x378], R4 ;  /* 0x0000de0003047a25 */ /* 0x000fe200078e0004 */
[----:B-1----:R-:W-:Y:S01]  /*1d80*/  SHF.R.S32.HI R3, RZ, 0x1f, R8 ;  /* 0x0000001fff037819 */ /* 0x002fe20000011408 */
[----:B------:R-:W-:-:S03]  /*1d90*/  UIADD3.X UR7, UR26, UR7, UR22, UP1, UP0 ;  /* 0x000000071a077290 */ /* 0x000fc60008fe0416 */
[----:B------:R-:W-:Y:S02]  /*1da0*/  LEA.HI R3, R3, R8, RZ, 0x5 ;  /* 0x0000000803037211 */ /* 0x000fe400078f28ff */
[----:B------:R-:W-:Y:S02]  /*1db0*/  IADD3 R5, R5, UR10, RZ ;  /* 0x0000000a05057c10 */ /* 0x000fe4000fffe0ff */
[----:B------:R-:W-:-:S03]  /*1dc0*/  LOP3.LUT R9, R3, 0xffffffe0, RZ, 0xc0, !PT ;  /* 0xffffffe003097812 */ /* 0x000fc600078ec0ff */
[----:B------:R-:W-:-:S04]  /*1dd0*/  IMAD.WIDE.U32 R4, R22, c[0x0][0x370], R4 ;  /* 0x0000dc0016047a25 */ /* 0x000fc800078e0004 */
[----:B------:R-:W-:Y:S01]  /*1de0*/  IMAD.IADD R9, R8, 0x1, -R9 ;  /* 0x0000000108097824 */ /* 0x000fe200078e0a09 */
[----:B------:R-:W-:Y:S01]  /*1df0*/  SHF.R.S32.HI R8, RZ, 0x5, R3 ;  /* 0x00000005ff087819 */ /* 0x000fe20000011403 */
[----:B------:R-:W-:Y:S01]  /*1e00*/  IMAD.U32 R3, RZ, RZ, UR38 ;  /* 0x00000026ff037e24 */ /* 0x000fe2000f8e00ff */
[----:B------:R-:W-:-:S03]  /*1e10*/  LEA R236, P3, R4, c[0x0][0x330], 0x1 ;  /* 0x0000cc0004ec7a11 */ /* 0x000fc600078608ff */
[----:B------:R-:W-:-:S04]  /*1e20*/  IMAD.WIDE.U32 R6, R3, c[0x0][0x1a8], R6 ;  /* 0x00006a0003067a25 */ /* 0x000fc800078e0006 */
[----:B------:R-:W-:Y:S01]  /*1e30*/  IMAD R8, R8, UR46, R9 ;  /* 0x0000002e08087c24 */ /* 0x000fe2000f8e0209 */
[----:B------:R-:W-:Y:S01]  /*1e40*/  IADD3 R9, R7, UR12, RZ ;  /* 0x0000000c07097c10 */ /* 0x000fe2000fffe0ff */
[----:B------:R-:W-:Y:S01]  /*1e50*/  IMAD R3, R14, c[0x0][0x370], RZ ;  /* 0x0000dc000e037a24 */ /* 0x000fe200078e02ff */
[----:B------:R-:W-:Y:S01]  /*1e60*/  LEA R238, P0, R6, c[0x0][0x160], 0x1 ;  /* 0x0000580006ee7a11 */ /* 0x000fe200078008ff */
[----:B------:R-:W-:Y:S02]  /*1e70*/  ULDC.64 UR12, c[0x0][0x200] ;  /* 0x00008000000c7ab9 */ /* 0x000fe40000000a00 */
[----:B------:R-:W-:Y:S01]  /*1e80*/  IMAD R7, R22, c[0x0][0x374], R3 ;  /* 0x0000dd0016077a24 */ /* 0x000fe200078e0203 */
[----:B------:R-:W-:Y:S01]  /*1e90*/  LEA.HI.X R239, R6, c[0x0][0x164], R9, 0x1, P0 ;  /* 0x0000590006ef7a11 */ /* 0x000fe200000f0c09 */
[----:B------:R-:W-:Y:S01]  /*1ea0*/  UIMAD.WIDE UR12, UR8, UR17, UR12 ;  /* 0x00000011080c72a5 */ /* 0x000fe2000f8e020c */
        /* <DEDUP_REMOVED lines=9> */
[----:B--2---:R-:W2:Y:S01]  /*1f40*/  LDL R20, [R1+0x48] ;  /* 0x0000480001147983 */ /* 0x004ea20000100800 */
[----:B------:R-:W-:Y:S01]  /*1f50*/  ULDC.64 UR8, c[0x0][0x1a0] ;  /* 0x0000680000087ab9 */ /* 0x000fe20000000a00 */
[----:B------:R-:W-:Y:S01]  /*1f60*/  IMAD.U32 R3, RZ, RZ, UR23 ;  /* 0x00000017ff037e24 */ /* 0x000fe2000f8e00ff */
[----:B------:R-:W-:Y:S01]  /*1f70*/  UIMAD UR7, UR20, UR8, URZ ;  /* 0x00000008140772a4 */ /* 0x000fe2000f8e023f */
[----:B------:R-:W3:Y:S01]  /*1f80*/  LDL R21, [R1+0x28] ;  /* 0x0000280001157983 */ /* 0x000ee20000100800 */
[----:B------:R-:W-:Y:S01]  /*1f90*/  IADD3 R9, R22, 0x40, RZ ;  /* 0x0000004016097810 */ /* 0x000fe20007ffe0ff */
[----:B------:R-:W-:Y:S01]  /*1fa0*/  IMAD.WIDE.U32 R6, R3, c[0x0][0x1a0], R12 ;  /* 0x0000680003067a25 */ /* 0x000fe200078e000c */
[----:B------:R-:W-:-:S03]  /*1fb0*/  UIMAD UR10, UR23, UR9, UR7 ;  /* 0x00000009170a72a4 */ /* 0x000fc6000f8e0207 */
[----:B------:R-:W-:Y:S01]  /*1fc0*/  ULDC.64 UR8, c[0x0][0x198] ;  /* 0x0000660000087ab9 */ /* 0x000fe20000000a00 */
[----:B------:R-:W-:Y:S01]  /*1fd0*/  IMAD.WIDE.U32 R4, R3, c[0x0][0x198], R12 ;  /* 0x0000660003047a25 */ /* 0x000fe200078e000c */
[----:B------:R-:W-:-:S04]  /*1fe0*/  UIMAD UR7, UR20, UR8, URZ ;  /* 0x00000008140772a4 */ /* 0x000fc8000f8e023f */
[----:B------:R-:W-:Y:S02]  /*1ff0*/  UIMAD UR7, UR23, UR9, UR7 ;  /* 0x00000009170772a4 */ /* 0x000fe4000f8e0207 */
[----:B------:R-:W-:Y:S01]  /*2000*/  UIMAD UR9, UR18, -0x80, UR6 ;  /* 0xffffff80120978a4 */ /* 0x000fe2000f8e0206 */
[----:B------:R-:W-:Y:S01]  /*2010*/  IMAD.U32 R8, RZ, RZ, UR10 ;  /* 0x0000000aff087e24 */ /* 0x000fe2000f8e00ff */
[----:B------:R-:W-:Y:S02]  /*2020*/  IADD3 R6, P2, R6, UR29, RZ ;  /* 0x0000001d06067c10 */ /* 0x000fe4000ff5e0ff */
[----:B------:R-:W-:Y:S02]  /*2030*/  IMAD.U32 R3, RZ, RZ, UR7 ;  /* 0x00000007ff037e24 */ /* 0x000fe4000f8e00ff */
[----:B------:R-:W-:Y:S02]  /*2040*/  ISETP.GE.AND P1, PT, R9, UR9, PT ;  /* 0x0000000909007c0c */ /* 0x000fe4000bf26270 */
[----:B------:R-:W-:-:S02]  /*2050*/  IADD3 R4, P0, R4, UR33, RZ ;  /* 0x0000002104047c10 */ /* 0x000fc4000ff1e0ff */
        /* <DEDUP_REMOVED lines=124> */
[----:B------:R-:W-:-:S02]  /*2820*/  ISETP.GE.AND P2, PT, R3, UR8, PT ;  /* 0x0000000803007c0c */ /* 0x000fc4000bf46270 */
[----:B------:R-:W-:Y:S01]  /*2830*/  SHF.R.S32.HI R8, RZ, 0x1f, R20 ;  /* 0x0000001fff087819 */ /* 0x000fe20000011414 */
[----:B------:R-:W-:Y:S01]  /*2840*/  @P1 STS.128 [R0+0xa000], RZ ;  /* 0x00a000ff00001388 */ /* 0x000fe20000000c00 */
[----:B------:R-:W-:-:S03]  /*2850*/  ISETP.GE.AND P4, PT, R20, UR8, PT ;  /* 0x0000000814007c0c */ /* 0x000fc6000bf86270 */
[----:B------:R-:W-:Y:S04]  /*2860*/  @P1 STS.128 [R0+0xc000], RZ ;  /* 0x00c000ff00001388 */ /* 0x000fe80000000c00 */
[----:B------:R2:W-:Y:S04]  /*2870*/  @P1 STS.128 [R0+0xe000], RZ ;  /* 0x00e000ff00001388 */ /* 0x0005e80000000c00 */
[----:B------:R-:W-:Y:S01]  /*2880*/  @!PT LDS RZ, [RZ] ;  /* 0x00000000fffff984 */ /* 0x000fe20000000800 */
[----:B------:R-:W-:Y:S01]  /*2890*/  @!PT LDS RZ, [RZ] ;  /* 0x00000000fffff984 */ /* 0x000fe20000000800 */
[----:B------:R-:W-:Y:S01]  /*28a0*/  @!PT LDS RZ, [RZ] ;  /* 0x00000000fffff984 */ /* 0x000fe20000000800 */
[----:B------:R5:W-:Y:S04]  /*28b0*/  @!P1 LDGSTS.E.BYPASS.LTC128B.128 [R0+0xa000], [R4.64] ;  /* 0x0a00000004009fae */ /* 0x000be8000b901d44 */
[----:B------:R5:W-:Y:S01]  /*28c0*/  @!P1 LDGSTS.E.BYPASS.LTC128B.128 [R0+0xc000], [R4.64+0x40] ;  /* 0x0c00004004009fae */ /* 0x000be2000b901d44 */
[----:B----4-:R-:W-:-:S03]  /*28d0*/  IMAD.SHL.U32 R6, R20, 0x4, RZ ;  /* 0x0000000414067824 */ /* 0x010fc600078e00ff */
[----:B------:R5:W-:Y:S01]  /*28e0*/  @!P1 LDGSTS.E.BYPASS.LTC128B.128 [R0+0xe000], [R4.64+0x80] ;  /* 0x0e00008004009fae */ /* 0x000be2000b901d44 */
[----:B------:R-:W-:Y:S01]  /*28f0*/  UMOV UR8, UR13 ;  /* 0x0000000d00087c82 */ /* 0x000fe20008000000 */
[----:B------:R-:W-:Y:S01]  /*2900*/  IMAD.MOV.U32 R12, RZ, RZ, 0x7f800000 ;  /* 0x7f800000ff0c7424 */ /* 0x000fe200078e00ff */
[----:B-1----:R-:W-:Y:S01]  /*2910*/  MOV R10, 0x7f800000 ;  /* 0x7f800000000a7802 */ /* 0x002fe20000000f00 */
[----:B------:R-:W-:Y:S01]  /*2920*/  IMAD.MOV.U32 R11, RZ, RZ, 0x7f800000 ;  /* 0x7f800000ff0b7424 */ /* 0x000fe200078e00ff */
[----:B------:R-:W0:Y:S01]  /*2930*/  LDGDEPBAR ;  /* 0x00000000000079af */ /* 0x000e220000000000 */
[----:B------:R-:W-:Y:S01]  /*2940*/  IMAD.MOV.U32 R9, RZ, RZ, 0x7f800000 ;  /* 0x7f800000ff097424 */ /* 0x000fe200078e00ff */
[----:B-----5:R-:W-:Y:S02]  /*2950*/  IADD3 R4, P3, R6, UR9, RZ ;  /* 0x0000000906047c10 */ /* 0x020fe4000ff7e0ff */
[----:B------:R-:W-:Y:S01]  /*2960*/  SHF.L.U64.HI R5, R20, 0x2, R8 ;  /* 0x0000000214057819 */ /* 0x000fe20000010208 */
[----:B------:R-:W-:-:S04]  /*2970*/  DEPBAR.LE SB0, 0x1 ;  /* 0x000080400000791a */ /* 0x000fc80000000000 */
[----:B--2---:R-:W-:Y:S02]  /*2980*/  SHF.R.S32.HI R0, RZ, 0x1f, R3 ;  /* 0x0000001fff007819 */ /* 0x004fe40000011403 */
[----:B------:R-:W-:Y:S02]  /*2990*/  @!P2 LEA R6, P1, R3, UR9, 0x2 ;  /* 0x000000090306ac11 */ /* 0x000fe4000f8210ff */
[----:B------:R-:W-:Y:S02]  /*29a0*/  IADD3.X R5, R5, UR8, RZ, P3, !PT ;  /* 0x0000000805057c10 */ /* 0x000fe40009ffe4ff */
[----:B------:R-:W-:-:S03]  /*29b0*/  @!P2 LEA.HI.X R7, R3, UR8, R0, 0x2, P1 ;  /* 0x000000080307ac11 */ /* 0x000fc600088f1400 */
[----:B------:R1:W2:Y:S04]  /*29c0*/  @!P4 LDG.E R12, [R4.64] ;  /* 0x00000004040cc981 */ /* 0x0002a8000c1e1900 */
[----:B------:R1:W4:Y:S04]  /*29d0*/  @!P6 LDG.E R11, [R4.64+0x20] ;  /* 0x00002004040be981 */ /* 0x000328000c1e1900 */
[----:B------:R1:W5:Y:S04]  /*29e0*/  @!P5 LDG.E R10, [R4.64+0x80] ;  /* 0x00008004040ad981 */ /* 0x000368000c1e1900 */
[----:B------:R3:W5:Y:S01]  /*29f0*/  @!P2 LDG.E R9, [R6.64] ;  /* 0x000000040609a981 */ /* 0x000762000c1e1900 */
[----:B------:R-:W-:-:S02]  /*2a00*/  IADD3 R3, R231, 0x1800, RZ ;  /* 0x00001800e7037810 */ /* 0x000fc40007ffe0ff */
[----:B------:R-:W-:Y:S01]  /*2a10*/  IADD3 R0, R229, 0x1800, RZ ;  /* 0x00001800e5007810 */ /* 0x000fe20007ffe0ff */
[----:B------:R-:W-:Y:S01]  /*2a20*/  BAR.SYNC.DEFER_BLOCKING 0x0 ;  /* 0x0000000000007b1d */ /* 0x000fe20000010000 */
[----:B------:R-:W-:Y:S02]  /*2a30*/  SEL R3, R3, R231, !P0 ;  /* 0x000000e703037207 */ /* 0x000fe40004000000 */
[----:B------:R-:W-:-:S03]  /*2a40*/  SEL R0, R0, R229, !P0 ;  /* 0x000000e500007207 */ /* 0x000fc60004000000 */
[----:B------:R-:W-:Y:S02]  /*2a50*/  IMAD.SHL.U32 R220, R3, 0x2, RZ ;  /* 0x0000000203dc7824 */ /* 0x000fe400078e00ff */
[----:B------:R-:W-:Y:S01]  /*2a60*/  IMAD.SHL.U32 R3, R0, 0x2, RZ ;  /* 0x0000000200037824 */ /* 0x000fe200078e00ff */
[----:B------:R-:W-:-:S05]  /*2a70*/  MOV R0, c[0x0][0x22c] ;  /* 0x00008b0000007a02 */ /* 0x000fca0000000f00 */
[----:B------:R-:W-:-:S04]  /*2a80*/  IMAD R0, R0, c[0x0][0x1c0], RZ ;  /* 0x0000700000007a24 */ /* 0x000fc800078e02ff */
[----:B-1----:R-:W-:Y:S01]  /*2a90*/  IMAD.SHL.U32 R4, R0, 0x8, RZ ;  /* 0x0000000800047824 */ /* 0x002fe200078e00ff */
[----:B---3--:R-:W-:Y:S01]  /*2aa0*/  SHF.L.U64.HI R6, R20, 0x2, R8 ;  /* 0x0000000214067819 */ /* 0x008fe20000010208 */
[----:B------:R-:W1:Y:S04]  /*2ab0*/  LDSM.16.M88.4 R172, [R222+0xf000] ;  /* 0x00f00000deac783b */ /* 0x000e680000000200 */
[----:B------:R-:W3:Y:S04]  /*2ac0*/  LDSM.16.M88.4 R176, [R222+0xf400] ;  /* 0x00f40000deb0783b */ /* 0x000ee80000000200 */
        /* <DEDUP_REMOVED lines=64> */
[----:B--2---:R-:W-:Y:S04]  /*2ed0*/  STL [R1+0x8], R12 ;  /* 0x0000080c01007387 */ /* 0x004fe80000100800 */
[----:B----4-:R-:W-:Y:S04]  /*2ee0*/  STL [R1+0xc], R11 ;  /* 0x00000c0b01007387 */ /* 0x010fe80000100800 */
[----:B-----5:R-:W-:Y:S04]  /*2ef0*/  STL [R1], R10 ;  /* 0x0000000a01007387 */ /* 0x020fe80000100800 */
[----:B------:R2:W-:Y:S04]  /*2f00*/  STL [R1+0x4], R9 ;  /* 0x0000040901007387 */ /* 0x0005e80000100800 */
[----:B------:R4:W-:Y:S01]  /*2f10*/  STL [R1+0x30], R6 ;  /* 0x0000300601007387 */ /* 0x0009e20000100800 */
[----:B--2---:R-:W-:-:S05]  /*2f20*/  IMAD.SHL.U32 R9, R0, 0x10, RZ ;  /* 0x0000001000097824 */ /* 0x004fca00078e00ff */
[C---:B------:R-:W-:Y:S01]  /*2f30*/  IADD3 R5, R9.reuse, 0x20, RZ ;  /* 0x0000002009057810 */ /* 0x040fe20007ffe0ff */
[----:B----4-:R-:W-:Y:S01]  /*2f40*/  IMAD.SHL.U32 R6, R20, 0x4, RZ ;  /* 0x0000000414067824 */ /* 0x010fe200078e00ff */
[----:B------:R-:W-:Y:S02]  /*2f50*/  IADD3 R0, R9, 0x40, RZ ;  /* 0x0000004009007810 */ /* 0x000fe40007ffe0ff */
[C---:B------:R-:W-:Y:S02]  /*2f60*/  IADD3 R5, R4.reuse, R5, RZ ;  /* 0x0000000504057210 */ /* 0x040fe40007ffe0ff */
[----:B------:R2:W-:Y:S01]  /*2f70*/  STL [R1+0x2c], R6 ;  /* 0x00002c0601007387 */ /* 0x0005e20000100800 */
[C---:B------:R-:W-:Y:S01]  /*2f80*/  IMAD.IADD R0, R4.reuse, 0x1, R0 ;  /* 0x0000000104007824 */ /* 0x040fe200078e0200 */
[----:B--2---:R-:W-:-:S03]  /*2f90*/  IADD3 R6, R4, R5, RZ ;  /* 0x0000000504067210 */ /* 0x004fc60007ffe0ff */
[C---:B------:R-:W-:Y:S02]  /*2fa0*/  IMAD.IADD R5, R4.reuse, 0x1, R0 ;  /* 0x0000000104057824 */ /* 0x040fe400078e0200 */
[----:B------:R-:W-:-:S03]  /*2fb0*/  IMAD.IADD R6, R4, 0x1, R6 ;  /* 0x0000000104067824 */ /* 0x000fc600078e0206 */
[C---:B------:R-:W-:Y:S01]  /*2fc0*/  IADD3 R5, R4.reuse, R5, RZ ;  /* 0x0000000504057210 */ /* 0x040fe20007ffe0ff */
[----:B------:R-:W-:-:S04]  /*2fd0*/  IMAD.IADD R6, R4, 0x1, R6 ;  /* 0x0000000104067824 */ /* 0x000fc800078e0206 */
[C---:B------:R-:W-:Y:S01]  /*2fe0*/  IMAD.IADD R5, R4.reuse, 0x1, R5 ;  /* 0x0000000104057824 */ /* 0x040fe200078e0205 */
[----:B------:R2:W-:Y:S03]  /*2ff0*/  STL [R1+0x14], R6 ;  /* 0x0000140601007387 */ /* 0x0005e60000100800 */
[C---:B------:R-:W-:Y:S01]  /*3000*/  IMAD.IADD R0, R4.reuse, 0x1, R5 ;  /* 0x0000000104007824 */ /* 0x040fe200078e0205 */
[----:B------:R4:W-:Y:S01]  /*3010*/  STL [R1+0x10], R5 ;  /* 0x0000100501007387 */ /* 0x0009e20000100800 */
[----:B--2---:R-:W-:-:S05]  /*3020*/  IADD3 R6, R4, R6, RZ ;  /* 0x0000000604067210 */ /* 0x004fca0007ffe0ff */
[----:B------:R4:W-:Y:S04]  /*3030*/  STL [R1+0x1c], R6 ;  /* 0x00001c0601007387 */ /* 0x0009e80000100800 */
[----:B-1-3--:R4:W-:Y:S02]  /*3040*/  STL [R1+0x18], R0 ;  /* 0x0000180001007387 */ /* 0x00a9e40000100800 */
.L_x_290:
[----:B------:R-:W0:Y:S01]  /*3050*/  LDGDEPBAR ;  /* 0x00000000000079af */ /* 0x000e220000000000 */
[----:B----4-:R-:W-:Y:S01]  /*3060*/  IADD3 R0, R230, R220, RZ ;  /* 0x000000dce6007210 */ /* 0x010fe20007ffe0ff */
[----:B------:R-:W-:Y:S01]  /*3070*/  UISETP.GE.AND UP3, UPT, UR7, 0x1, UPT ;  /* 0x000000010700788c */ /* 0x000fe2000bf66270 */
[----:B------:R-:W-:Y:S02]  /*3080*/  PLOP3.LUT P1, PT, PT, PT, UP0, 0x80, 0x0 ;  /* 0x000000000000781c */ /* 0x000fe40003f2f008 */
[----:B------:R-:W-:Y:S02]  /*3090*/  PLOP3.LUT P3, PT, PT, PT, UP0, 0x80, 0x0 ;  /* 0x000000000000781c */ /* 0x000fe40003f6f008 */
[----:B------:R-:W-:Y:S01]  /*30a0*/  PLOP3.LUT P0, PT, PT, PT, UP0, 0x80, 0x0 ;  /* 0x000000000000781c */ /* 0x000fe20003f0f008 */
[----:B------:R-:W2:Y:S01]  /*30b0*/  LDL R245, [R1+0x3c] ;  /* 0x00003c0001f57983 */ /* 0x000ea20000100800 */
[----:B------:R-:W-:Y:S02]  /*30c0*/  PLOP3.LUT P4, PT, PT, PT, UP0, 0x80, 0x0 ;  /* 0x000000000000781c */ /* 0x000fe40003f8f008 */
[----:B------:R-:W-:Y:S01]  /*30d0*/  PLOP3.LUT P6, PT, PT, PT, UP0, 0x80, 0x0 ;  /* 0x000000000000781c */ /* 0x000fe20003fcf008 */
[----:B------:R-:W3:Y:S01]  /*30e0*/  LDL R244, [R1+0x8] ;  /* 0x0000080001f47983 */ /* 0x000ee20000100800 */
[----:B------:R-:W-:Y:S03]  /*30f0*/  PLOP3.LUT P5, PT, PT, PT, UP0, 0x80, 0x0 ;  /* 0x000000000000781c */ /* 0x000fe60003faf008 */
[----:B------:R-:W4:Y:S04]  /*3100*/  LDL R243, [R1+0xc] ;  /* 0x00000c0001f37983 */ /* 0x000f280000100800 */
[----:B------:R-:W-:Y:S04]  /*3110*/  STL [R1+0xac], R58 ;  /* 0x0000ac3a01007387 */ /* 0x000fe80000100800 */
        /* <DEDUP_REMOVED lines=22> */
[----:B------:R1:W-:Y:S04]  /*3280*/  STL [R1+0x50], R3 ;  /* 0x0000500301007387 */ /* 0x0003e80000100800 */
[----:B------:R-:W-:Y:S04]  /*3290*/  STL [R1+0x4c], R2 ;  /* 0x00004c0201007387 */ /* 0x000fe80000100800 */
[----:B-1----:R-:W2:Y:S01]  /*32a0*/  LDL R3, [R1+0x4] ;  /* 0x0000040001037983 */ /* 0x002ea20000100800 */
        /* <DEDUP_REMOVED lines=17> */
[----:B------:R-:W-:Y:S02]  /*33c0*/  LDSM.16.M88.4 R160, [R222+0xb400] ;  /* 0x00b40000dea0783b */ /* 0x000fe40000000200 */
[C---:B------:R-:W-:Y:S06]  /*33d0*/  HMMA.16816.F32.BF16 R24, R28.reuse, R132, RZ ;  /* 0x000000841c18723c */ /* 0x040fec00000418ff */
[----:B------:R-:W-:Y:S02]  /*33e0*/  LDSM.16.M88.4 R164, [R0+0x1000] ;  /* 0x0010000000a4783b */ /* 0x000fe40000000200 */
[-C--:B------:R-:W-:Y:S06]  /*33f0*/  HMMA.16816.F32.BF16 R28, R28, R134.reuse, RZ ;  /* 0x000000861c1c723c */ /* 0x080fec00000418ff */
[----:B------:R-:W-:Y:S02]  /*3400*/  LDSM.16.M88.4 R168, [R221+0xb000] ;  /* 0x00b00000dda8783b */ /* 0x000fe40000000200 */
[----:B------:R-:W-:Y:S06]  /*3410*/  HMMA.16816.F32.BF16 R32, R32, R134, RZ ;  /* 0x000000862020723c */ /* 0x000fec00000418ff */
[----:B------:R-:W3:Y:S02]  /*3420*/  LDSM.16.M88.4 R132, [R220+0x1800] ;  /* 0x00180000dc84783b */ /* 0x000ee40000000200 */
[-C--:B------:R-:W-:Y:S08]  /*3430*/  HMMA.16816.F32.BF16 R4, R136, R140.reuse, R4 ;  /* 0x0000008c8804723c */ /* 0x080ff00000041804 */
[C---:B-1----:R-:W-:Y:S08]  /*3440*/  HMMA.16816.F32.BF16 R8, R144.reuse, R140, R8 ;  /* 0x0000008c9008723c */ /* 0x042ff00000041808 */
[-C--:B------:R-:W-:Y:S08]  /*3450*/  HMMA.16816.F32.BF16 R12, R144, R142.reuse, R12 ;  /* 0x0000008e900c723c */ /* 0x080ff0000004180c */
[C---:B------:R-:W-:Y:S01]  /*3460*/  HMMA.16816.F32.BF16 R16, R136.reuse, R142, R16 ;  /* 0x0000008e8810723c */ /* 0x040fe20000041810 */
[----:B------:R-:W-:Y:S07]  /*3470*/  LDSM.16.M88.4 R140, [R221+0xb400] ;  /* 0x00b40000dd8c783b */ /* 0x000fee0000000200 */
[-C--:B------:R-:W-:Y:S01]  /*3480*/  HMMA.16816.F32.BF16 R20, R136, R148.reuse, R20 ;  /* 0x000000948814723c */ /* 0x080fe20000041814 */
[----:B---3--:R-:W-:Y:S07]  /*3490*/  FSETP.NEU.FTZ.AND P2, PT, R244, -INF , PT ;  /* 0xff800000f400780b */ /* 0x008fee0003f5d000 */
[C---:B------:R-:W-:Y:S08]  /*34a0*/  HMMA.16816.F32.BF16 R24, R144.reuse, R148, R24 ;  /* 0x000000949018723c */ /* 0x040ff00000041818 */
[-C--:B------:R-:W-:Y:S01]  /*34b0*/  HMMA.16816.F32.BF16 R28, R144, R150.reuse, R28 ;  /* 0x00000096901c723c */ /* 0x080fe2000004181c */
[----:B------:R-:W-:Y:S07]  /*34c0*/  LDSM.16.M88.4 R144, [R220+0x2000] ;  /* 0x00200000dc90783b */ /* 0x000fee0000000200 */
[----:B------:R-:W-:Y:S01]  /*34d0*/  HMMA.16816.F32.BF16 R32, R136, R150, R32 ;  /* 0x000000968820723c */ /* 0x000fe20000041820 */
[----:B------:R-:W1:Y:S07]  /*34e0*/  LDSM.16.M88.4 R136, [R0+0x1800] ;  /* 0x001800000088783b */ /* 0x000e6e0000000200 */
[-C--:B------:R-:W-:Y:S01]  /*34f0*/  HMMA.16816.F32.BF16 R4, R152, R156.reuse, R4 ;  /* 0x0000009c9804723c */ /* 0x080fe20000041804 */
[----:B------:R-:W3:Y:S07]  /*3500*/  LDSM.16.M88.4 R148, [R222+0xd000] ;  /* 0x00d00000de94783b */ /* 0x000eee0000000200 */
[C---:B------:R-:W-:Y:S08]  /*3510*/  HMMA.16816.F32.BF16 R8, R132.reuse, R156, R8 ;  /* 0x0000009c8408723c */ /* 0x040ff00000041808 */
[-C--:B------:R-:W-:Y:S08]  /*3520*/  HMMA.16816.F32.BF16 R12, R132, R158.reuse, R12 ;  /* 0x0000009e840c723c */ /* 0x080ff0000004180c */
[C---:B------:R-:W-:Y:S01]  /*3530*/  HMMA.16816.F32.BF16 R16, R152.reuse, R158, R16 ;  /* 0x0000009e9810723c */ /* 0x040fe20000041810 */
[----:B------:R-:W-:Y:S07]  /*3540*/  LDSM.16.M88.4 R156, [R0+0x2000] ;  /* 0x00200000009c783b */ /* 0x000fee0000000200 */
[-C--:B------:R-:W-:Y:S08]  /*3550*/  HMMA.16816.F32.BF16 R20, R152, R160.reuse, R20 ;  /* 0x000000a09814723c */ /* 0x080ff00000041814 */
[C---:B------:R-:W-:Y:S08]  /*3560*/  HMMA.16816.F32.BF16 R24, R132.reuse, R160, R24 ;  /* 0x000000a08418723c */ /* 0x040ff00000041818 */
[-C--:B------:R-:W-:Y:S01]  /*3570*/  HMMA.16816.F32.BF16 R28, R132, R162.reuse, R28 ;  /* 0x000000a2841c723c */ /* 0x080fe2000004181c */
[----:B------:R-:W2:Y:S07]  /*3580*/  LDSM.16.M88.4 R132, [R220+0x2800] ;  /* 0x00280000dc84783b */ /* 0x000eae0000000200 */
[----:B------:R-:W-:Y:S01]  /*3590*/  HMMA.16816.F32.BF16 R32, R152, R162, R32 ;  /* 0x000000a29820723c */ /* 0x000fe20000041820 */
[----:B------:R-:W2:Y:S07]  /*35a0*/  LDSM.16.M88.4 R152, [R222+0xd400] ;  /* 0x00d40000de98783b */ /* 0x000eae0000000200 */
[-C--:B------:R-:W-:Y:S01]  /*35b0*/  HMMA.16816.F32.BF16 R4, R164, R168.reuse, R4 ;  /* 0x000000a8a404723c */ /* 0x080fe20000041804 */
[----:B------:R-:W2:Y:S07]  /*35c0*/  LDSM.16.M88.4 R160, [R221+0xd000] ;  /* 0x00d00000dda0783b */ /* 0x000eae0000000200 */
[C---:B-1----:R-:W-:Y:S08]  /*35d0*/  HMMA.16816.F32.BF16 R8, R136.reuse, R168, R8 ;  /* 0x000000a88808723c */ /* 0x042ff00000041808 */
[-C--:B------:R-:W-:Y:S08]  /*35e0*/  HMMA.16816.F32.BF16 R12, R136, R170.reuse, R12 ;  /* 0x000000aa880c723c */ /* 0x080ff0000004180c */
[C---:B------:R-:W-:Y:S08]  /*35f0*/  HMMA.16816.F32.BF16 R16, R164.reuse, R170, R16 ;  /* 0x000000aaa410723c */ /* 0x040ff00000041810 */
[-C--:B------:R-:W-:Y:S08]  /*3600*/  HMMA.16816.F32.BF16 R20, R164, R140.reuse, R20 ;  /* 0x0000008ca414723c */ /* 0x080ff00000041814 */
[C---:B------:R-:W-:Y:S01]  /*3610*/  HMMA.16816.F32.BF16 R24, R136.reuse, R140, R24 ;  /* 0x0000008c8818723c */ /* 0x040fe20000041818 */
[----:B------:R-:W4:Y:S07]  /*3620*/  LDL R140, [R1+0x30] ;  /* 0x00003000018c7983 */ /* 0x000f2e0000100800 */
[-C--:B------:R-:W-:Y:S01]  /*3630*/  HMMA.16816.F32.BF16 R28, R136, R142.reuse, R28 ;  /* 0x0000008e881c723c */ /* 0x080fe2000004181c */
[----:B------:R-:W1:Y:S07]  /*3640*/  LDSM.16.M88.4 R136, [R0+0x2800] ;  /* 0x002800000088783b */ /* 0x000e6e0000000200 */
[----:B------:R-:W-:Y:S01]  /*3650*/  HMMA.16816.F32.BF16 R32, R164, R142, R32 ;  /* 0x0000008ea420723c */ /* 0x000fe20000041820 */
[----:B------:R-:W4:Y:S07]  /*3660*/  LDL R142, [R1+0x2c] ;  /* 0x00002c00018e7983 */ /* 0x000f2e0000100800 */
[-C--:B---3--:R-:W-:Y:S08]  /*3670*/  HMMA.16816.F32.BF16 R4, R144, R148.reuse, R4 ;  /* 0x000000949004723c */ /* 0x088ff00000041804 */
[C---:B--2---:R-:W-:Y:S08]  /*3680*/  HMMA.16816.F32.BF16 R8, R132.reuse, R148, R8 ;  /* 0x000000948408723c */ /* 0x044ff00000041808 */
[-C--:B------:R-:W-:Y:S08]  /*3690*/  HMMA.16816.F32.BF16 R12, R132, R150.reuse, R12 ;  /* 0x00000096840c723c */ /* 0x080ff0000004180c */
[C---:B------:R-:W-:Y:S08]  /*36a0*/  HMMA.16816.F32.BF16 R16, R144.reuse, R150, R16 ;  /* 0x000000969010723c */ /* 0x040ff00000041810 */
[-C--:B------:R-:W-:Y:S08]  /*36b0*/  HMMA.16816.F32.BF16 R20, R144, R152.reuse, R20 ;  /* 0x000000989014723c */ /* 0x080ff00000041814 */
[C---:B------:R-:W-:Y:S08]  /*36c0*/  HMMA.16816.F32.BF16 R24, R132.reuse, R152, R24 ;  /* 0x000000988418723c */ /* 0x040ff00000041818 */
[-C--:B------:R-:W-:Y:S08]  /*36d0*/  HMMA.16816.F32.BF16 R28, R132, R154.reuse, R28 ;  /* 0x0000009a841c723c */ /* 0x080ff0000004181c */
[----:B------:R-:W-:Y:S08]  /*36e0*/  HMMA.16816.F32.BF16 R32, R144, R154, R32 ;  /* 0x0000009a9020723c */ /* 0x000ff00000041820 */
[-C--:B------:R-:W-:Y:S08]  /*36f0*/  HMMA.16816.F32.BF16 R4, R156, R160.reuse, R4 ;  /* 0x000000a09c04723c */ /* 0x080ff00000041804 */
[C---:B-1----:R-:W-:Y:S08]  /*3700*/  HMMA.16816.F32.BF16 R8, R136.reuse, R160, R8 ;  /* 0x000000a08808723c */ /* 0x042ff00000041808 */
[-C--:B------:R-:W-:Y:S08]  /*3710*/  HMMA.16816.F32.BF16 R12, R136, R162.reuse, R12 ;  /* 0x000000a2880c723c */ /* 0x080ff0000004180c */
[----:B------:R-:W-:Y:S01]  /*3720*/  FMUL.FTZ R4, R4, c[0x0][0x2ec] ;  /* 0x0000bb0004047a20 */ /* 0x000fe20000410000 */
[C---:B------:R-:W-:Y:S03]  /*3730*/  HMMA.16816.F32.BF16 R16, R156.reuse, R162, R16 ;  /* 0x000000a29c10723c */ /* 0x040fe60000041810 */
[----:B------:R-:W1:Y:S01]  /*3740*/  MUFU.TANH R141, R4 ;  /* 0x00000004008d7308 */ /* 0x000e620000002400 */
[----:B------:R-:W-:Y:S02]  /*3750*/  FMUL.FTZ R5, R5, c[0x0][0x2ec] ;  /* 0x0000bb0005057a20 */ /* 0x000fe40000410000 */
[----:B------:R-:W-:Y:S02]  /*3760*/  FMUL.FTZ R6, R6, c[0x0][0x2ec] ;  /* 0x0000bb0006067a20 */ /* 0x000fe40000410000 */
[----:B------:R-:W-:Y:S04]  /*3770*/  FMUL.FTZ R11, R11, c[0x0][0x2ec] ;  /* 0x0000bb000b0b7a20 */ /* 0x000fe80000410000 */
[----:B------:R-:W-:Y:S01]  /*3780*/  FMUL.FTZ R7, R7, c[0x0][0x2ec] ;  /* 0x0000bb0007077a20 */ /* 0x000fe20000410000 */
[----:B------:R2:W-:Y:S01]  /*3790*/  MUFU.TANH R41, R11 ;  /* 0x0000000b00297308 */ /* 0x0005e20000002400 */
[----:B------:R-:W-:Y:S02]  /*37a0*/  FMUL.FTZ R9, R9, c[0x0][0x2ec] ;  /* 0x0000bb0009097a20 */ /* 0x000fe40000410000 */
[----:B------:R-:W-:Y:S02]  /*37b0*/  FMUL.FTZ R8, R8, c[0x0][0x2ec] ;  /* 0x0000bb0008087a20 */ /* 0x000fe40000410000 */
[----:B------:R-:W-:Y:S02]  /*37c0*/  FMUL.FTZ R10, R10, c[0x0][0x2ec] ;  /* 0x0000bb000a0a7a20 */ /* 0x000fe40000410000 */
[----:B------:R-:W-:Y:S02]  /*37d0*/  FMUL.FTZ R14, R14, c[0x0][0x2ec] ;  /* 0x0000bb000e0e7a20 */ /* 0x000fe40000410000 */
[----:B------:R-:W-:Y:S01]  /*37e0*/  FMUL.FTZ R15, R15, c[0x0][0x2ec] ;  /* 0x0000bb000f0f7a20 */ /* 0x000fe20000410000 */
[----:B------:R-:W-:Y:S01]  /*37f0*/  MUFU.TANH R42, R10 ;  /* 0x0000000a002a7308 */ /* 0x000fe20000002400 */
[----:B------:R-:W-:Y:S02]  /*3800*/  FMUL.FTZ R12, R12, c[0x0][0x2ec] ;  /* 0x0000bb000c0c7a20 */ /* 0x000fe40000410000 */
[----:B------:R-:W-:Y:S02]  /*3810*/  FMUL.FTZ R13, R13, c[0x0][0x2ec] ;  /* 0x0000bb000d0d7a20 */ /* 0x000fe40000410000 */
[----:B------:R-:W-:Y:S02]  /*3820*/  FMUL.FTZ R16, R16, c[0x0][0x2ec] ;  /* 0x0000bb0010107a20 */ /* 0x000fe40000410000 */
[----:B------:R-:W-:Y:S02]  /*3830*/  FMUL.FTZ R17, R17, c[0x0][0x2ec] ;  /* 0x0000bb0011117a20 */ /* 0x000fe40000410000 */
[----:B------:R-:W-:Y:S01]  /*3840*/  FMUL.FTZ R18, R18, c[0x0][0x2ec] ;  /* 0x0000bb0012127a20 */ /* 0x000fe20000410000 */
[----:B------:R-:W3:Y:S01]  /*3850*/  MUFU.TANH R160, R5 ;  /* 0x0000000500a07308 */ /* 0x000ee20000002400 */
[----:B------:R-:W-:Y:S01]  /*3860*/  FMUL.FTZ R19, R19, c[0x0][0x2ec] ;  /* 0x0000bb0013137a20 */ /* 0x000fe20000410000 */
[----:B--2---:R-:W2:Y:S08]  /*3870*/  LDL R11, [R1] ;  /* 0x00000000010b7983 */ /* 0x004eb00000100800 */
[----:B------:R-:W1:Y:S10]  /*3880*/  MUFU.TANH R171, R6 ;  /* 0x0000000600ab7308 */ /* 0x000e740000002400 */
[----:B------:R1:W-:Y:S10]  /*3890*/  MUFU.TANH R170, R7 ;  /* 0x0000000700aa7308 */ /* 0x0003f40000002400 */
[----:B------:R3:W-:Y:S10]  /*38a0*/  MUFU.TANH R51, R9 ;  /* 0x0000000900337308 */ /* 0x0007f40000002400 */
[----:B------:R3:W-:Y:S01]  /*38b0*/  MUFU.TANH R52, R8 ;  /* 0x0000000800347308 */ /* 0x0007e20000002400 */
[----:B-1----:R-:W1:Y:S09]  /*38c0*/  LDSM.16.M88.4 R4, [R221+0xd400] ;  /* 0x00d40000dd04783b */ /* 0x002e720000000200 */
[----:B------:R-:W-:Y:S01]  /*38d0*/  MUFU.TANH R252, R12 ;  /* 0x0000000c00fc7308 */ /* 0x000fe20000002400 */
[----:B---3--:R-:W-:Y:S04]  /*38e0*/  MOV R9, UR18 ;  /* 0x0000001200097c02 */ /* 0x008fe80008000f00 */
[----:B------:R-:W-:Y:S05]  /*38f0*/  @P1 LEA R9, R9, R245, 0x7 ;  /* 0x000000f509091211 */ /* 0x000fea00078e38ff */
[----:B------:R-:W-:Y:S01]  /*3900*/  MUFU.TANH R250, R13 ;  /* 0x0000000d00fa7308 */ /* 0x000fe20000002400 */
[----:B------:R-:W-:Y:S02]  /*3910*/  PLOP3.LUT P1, PT, PT, PT, UP0, 0x80, 0x0 ;  /* 0x000000000000781c */ /* 0x000fe40003f2f008 */
[C---:B------:R-:W-:Y:S01]  /*3920*/  @P3 ISETP.GE.AND P3, PT, R9.reuse, UR6, PT ;  /* 0x0000000609003c0c */ /* 0x040fe2000bf66270 */
[----:B------:R-:W-:Y:S01]  /*3930*/  FMUL.FTZ R8, R244, 1.4426950216293334961 ;  /* 0x3fb8aa3bf4087820 */ /* 0x000fe20000410000 */
[----:B------:R-:W-:Y:S02]  /*3940*/  @P0 IADD3 R0, R9, 0x1, RZ ;  /* 0x0000000109000810 */ /* 0x000fe40007ffe0ff */
[----:B------:R-:W-:Y:S02]  /*3950*/  PLOP3.LUT P0, PT, PT, PT, UP0, 0x80, 0x0 ;  /* 0x000000000000781c */ /* 0x000fe40003f0f008 */
[----:B------:R-:W-:Y:S01]  /*3960*/  @P4 ISETP.GE.AND P4, PT, R0, UR6, PT ;  /* 0x0000000600004c0c */ /* 0x000fe2000bf86270 */
[----:B------:R-:W3:Y:S01]  /*3970*/  MUFU.TANH R40, R14 ;  /* 0x0000000e00287308 */ /* 0x000ee20000002400 */
[----:B------:R-:W-:Y:S02]  /*3980*/  MOV R0, R141 ;  /* 0x0000008d00007202 */ /* 0x000fe40000000f00 */
[----:B------:R-:W-:Y:S02]  /*3990*/  FSEL R8, R8, RZ, P2 ;  /* 0x000000ff08087208 */ /* 0x000fe40001000000 */
[----:B----4-:R-:W-:Y:S02]  /*39a0*/  FSETP.NEU.FTZ.AND P2, PT, R243, -INF , PT ;  /* 0xff800000f300780b */ /* 0x010fe40003f5d000 */
[----:B------:R-:W-:Y:S02]  /*39b0*/  @P1 FSEL R0, R141, -INF , !P3 ;  /* 0xff8000008d001808 */ /* 0x000fe40005800000 */
[----:B------:R-:W-:Y:S01]  /*39c0*/  PLOP3.LUT P1, PT, PT, PT, UP0, 0x80, 0x0 ;  /* 0x000000000000781c */ /* 0x000fe20003f2f008 */
[----:B------:R-:W4:Y:S02]  /*39d0*/  MUFU.TANH R39, R15 ;  /* 0x0000000f00277308 */ /* 0x000f240000002400 */
[--C-:B------:R-:W-:Y:S01]  /*39e0*/  FFMA.FTZ R10, R0, c[0x0][0x23c], -R8.reuse ;  /* 0x00008f00000a7a23 */ /* 0x100fe20000010808 */
[----:B------:R-:W-:Y:S01]  /*39f0*/  MOV R0, R160 ;  /* 0x000000a000007202 */ /* 0x000fe20000000f00 */
[-C--:B-1----:R-:W-:Y:S01]  /*3a00*/  HMMA.16816.F32.BF16 R20, R156, R4.reuse, R20 ;  /* 0x000000049c14723c */ /* 0x082fe20000041814 */
[----:B------:R-:W-:Y:S02]  /*3a10*/  @P0 FSEL R0, R160, -INF , !P4 ;  /* 0xff800000a0000808 */ /* 0x000fe40006000000 */
[----:B------:R-:W-:Y:S03]  /*3a20*/  PLOP3.LUT P0, PT, PT, PT, UP0, 0x80, 0x0 ;  /* 0x000000000000781c */ /* 0x000fe60003f0f008 */
[----:B------:R-:W-:Y:S02]  /*3a30*/  MUFU.EX2 R248, R10 ;  /* 0x0000000a00f87308 */ /* 0x000fe40000000800 */
[C---:B------:R-:W-:Y:S07]  /*3a40*/  HMMA.16816.F32.BF16 R24, R136.reuse, R4, R24 ;  /* 0x000000048818723c */ /* 0x040fee0000041818 */
[----:B------:R-:W-:Y:S01]  /*3a50*/  FFMA.FTZ R4, R0, c[0x0][0x23c], -R8 ;  /* 0x00008f0000047a23 */ /* 0x000fe20000010808 */
[----:B------:R-:W1:Y:S01]  /*3a60*/  MUFU.TANH R150, R16 ;  /* 0x0000001000967308 */ /* 0x000e620000002400 */
[-C--:B------:R-:W-:Y:S03]  /*3a70*/  HMMA.16816.F32.BF16 R28, R136, R6.reuse, R28 ;  /* 0x00000006881c723c */ /* 0x080fe6000004181c */
[----:B------:R-:W-:Y:S01]  /*3a80*/  FMUL.FTZ R5, R243, 1.4426950216293334961 ;  /* 0x3fb8aa3bf3057820 */ /* 0x000fe20000410000 */
[----:B------:R-:W-:Y:S02]  /*3a90*/  MOV R0, R171 ;  /* 0x000000ab00007202 */ /* 0x000fe40000000f00 */
[----:B------:R-:W-:Y:S01]  /*3aa0*/  @P1 FSEL R0, R171, -INF , !P3 ;  /* 0xff800000ab001808 */ /* 0x000fe20005800000 */
[----:B------:R-:W-:Y:S01]  /*3ab0*/  FMUL.FTZ R20, R20, c[0x0][0x2ec] ;  /* 0x0000bb0014147a20 */ /* 0x000fe20000410000 */
[----:B------:R-:W-:Y:S01]  /*3ac0*/  PLOP3.LUT P1, PT, PT, PT, UP0, 0x80, 0x0 ;  /* 0x000000000000781c */ /* 0x000fe20003f2f008 */
[----:B------:R1:W-:Y:S01]  /*3ad0*/  MUFU.EX2 R144, R4 ;  /* 0x0000000400907308 */ /* 0x0003e20000000800 */
[----:B------:R-:W-:Y:S02]  /*3ae0*/  HMMA.16816.F32.BF16 R32, R156, R6, R32 ;  /* 0x000000069c20723c */ /* 0x000fe40000041820 */
[----:B------:R-:W-:Y:S01]  /*3af0*/  FSEL R5, R5, RZ, P2 ;  /* 0x000000ff05057208 */ /* 0x000fe20001000000 */
[----:B------:R-:W-:Y:S02]  /*3b00*/  FMUL.FTZ R21, R21, c[0x0][0x2ec] ;  /* 0x0000bb0015157a20 */ /* 0x000fe40000410000 */
[----:B------:R-:W-:Y:S02]  /*3b10*/  FMUL.FTZ R26, R26, c[0x0][0x2ec] ;  /* 0x0000bb001a1a7a20 */ /* 0x000fe40000410000 */
[----:B---3--:R-:W-:Y:S01]  /*3b20*/  MOV R6, R40 ;  /* 0x0000002800067202 */ /* 0x008fe20000000f00 */
[----:B------:R-:W-:Y:S01]  /*3b30*/  FMUL.FTZ R22, R22, c[0x0][0x2ec] ;  /* 0x0000bb0016167a20 */ /* 0x000fe20000410000 */
[----:B------:R-:W3:Y:S03]  /*3b40*/  MUFU.TANH R149, R17 ;  /* 0x0000001100957308 */ /* 0x000ee60000002400 */
[----:B------:R-:W-:Y:S02]  /*3b50*/  FMUL.FTZ R23, R23, c[0x0][0x2ec] ;  /* 0x0000bb0017177a20 */ /* 0x000fe40000410000 */
[----:B------:R-:W-:Y:S02]  /*3b60*/  FMUL.FTZ R28, R28, c[0x0][0x2ec] ;  /* 0x0000bb001c1c7a20 */ /* 0x000fe40000410000 */
[----:B------:R-:W-:Y:S02]  /*3b70*/  FMUL.FTZ R29, R29, c[0x0][0x2ec] ;  /* 0x0000bb001d1d7a20 */ /* 0x000fe40000410000 */
[----:B------:R-:W-:Y:S01]  /*3b80*/  FMUL.FTZ R30, R30, c[0x0][0x2ec] ;  /* 0x0000bb001e1e7a20 */ /* 0x000fe20000410000 */
[----:B------:R-:W2:Y:S01]  /*3b90*/  MUFU.TANH R165, R18 ;  /* 0x0000001200a57308 */ /* 0x000ea20000002400 */
[----:B------:R-:W-:Y:S02]  /*3ba0*/  FMUL.FTZ R31, R31, c[0x0][0x2ec] ;  /* 0x0000bb001f1f7a20 */ /* 0x000fe40000410000 */
[----:B------:R-:W-:Y:S02]  /*3bb0*/  FMUL.FTZ R24, R24, c[0x0][0x2ec] ;  /* 0x0000bb0018187a20 */ /* 0x000fe40000410000 */
[--C-:B-1----:R-:W-:Y:S01]  /*3bc0*/  FFMA.FTZ R4, R0, c[0x0][0x23c], -R5.reuse ;  /* 0x00008f0000047a23 */ /* 0x102fe20000010805 */
[----:B------:R-:W-:Y:S01]  /*3bd0*/  MOV R0, R170 ;  /* 0x000000aa00007202 */ /* 0x000fe20000000f00 */
[----:B------:R-:W-:Y:S01]  /*3be0*/  FMUL.FTZ R32, R32, c[0x0][0x2ec] ;  /* 0x0000bb0020207a20 */ /* 0x000fe20000410000 */
[----:B------:R-:W-:Y:S01]  /*3bf0*/  @P0 FSEL R0, R170, -INF , !P4 ;  /* 0xff800000aa000808 */ /* 0x000fe20006000000 */
[----:B------:R-:W-:Y:S01]  /*3c00*/  FMUL.FTZ R33, R33, c[0x0][0x2ec] ;  /* 0x0000bb0021217a20 */ /* 0x000fe20000410000 */
[----:B------:R-:W-:Y:S01]  /*3c10*/  MUFU.EX2 R58, R4 ;  /* 0x00000004003a7308 */ /* 0x000fe20000000800 */
[----:B------:R-:W-:Y:S01]  /*3c20*/  PLOP3.LUT P0, PT, PT, PT, UP0, 0x80, 0x0 ;  /* 0x000000000000781c */ /* 0x000fe20003f0f008 */
[----:B------:R-:W-:Y:S02]  /*3c30*/  FMUL.FTZ R34, R34, c[0x0][0x2ec] ;  /* 0x0000bb0022227a20 */ /* 0x000fe40000410000 */
[--C-:B------:R-:W-:Y:S02]  /*3c40*/  FFMA.FTZ R0, R0, c[0x0][0x23c], -R5.reuse ;  /* 0x00008f0000007a23 */ /* 0x100fe40000010805 */
[----:B------:R-:W-:Y:S02]  /*3c50*/  FMUL.FTZ R35, R35, c[0x0][0x2ec] ;  /* 0x0000bb0023237a20 */ /* 0x000fe40000410000 */
[----:B------:R-:W-:Y:S02]  /*3c60*/  FMUL.FTZ R25, R25, c[0x0][0x2ec] ;  /* 0x0000bb0019197a20 */ /* 0x000fe40000410000 */
[----:B------:R1:W-:Y:S01]  /*3c70*/  MUFU.EX2 R57, R0 ;  /* 0x0000000000397308 */ /* 0x0003e20000000800 */
[----:B------:R-:W-:Y:S09]  /*3c80*/  FMUL.FTZ R27, R27, c[0x0][0x2ec] ;  /* 0x0000bb001b1b7a20 */ /* 0x000ff20000410000 */
[----:B------:R-:W2:Y:S10]  /*3c90*/  MUFU.TANH R163, R19 ;  /* 0x0000001300a37308 */ /* 0x000eb40000002400 */
[----:B------:R-:W2:Y:S01]  /*3ca0*/  MUFU.TANH R153, R20 ;  /* 0x0000001400997308 */ /* 0x000ea20000002400 */
[----:B-1----:R-:W-:Y:S02]  /*3cb0*/  MOV R0, R52 ;  /* 0x0000003400007202 */ /* 0x002fe40000000f00 */
[----:B------:R-:W-:Y:S02]  /*3cc0*/  @P1 FSEL R0, R52, -INF , !P3 ;  /* 0xff80000034001808 */ /* 0x000fe40005800000 */
[----:B------:R-:W-:Y:S05]  /*3cd0*/  PLOP3.LUT P1, PT, PT, PT, UP0, 0x80, 0x0 ;  /* 0x000000000000781c */ /* 0x000fea0003f2f008 */
[----:B------:R-:W1:Y:S10]  /*3ce0*/  MUFU.TANH R152, R21 ;  /* 0x0000001500987308 */ /* 0x000e740000002400 */
        /* <DEDUP_REMOVED lines=11> */
[----:B------:R-:W1:Y:S01]  /*3da0*/  MUFU.TANH R148, R34 ;  /* 0x0000002200947308 */ /* 0x000e620000002400 */
[C---:B--2---:R-:W-:Y:S01]  /*3db0*/  FMUL.FTZ R4, R11.reuse, 1.4426950216293334961 ;  /* 0x3fb8aa3b0b047820 */ /* 0x044fe20000410000 */
[----:B------:R-:W-:Y:S01]  /*3dc0*/  FSETP.NEU.FTZ.AND P2, PT, R11, -INF , PT ;  /* 0xff8000000b00780b */ /* 0x000fe20003f5d000 */
[C---:B------:R-:W-:Y:S03]  /*3dd0*/  FMUL.FTZ R11, R3.reuse, 1.4426950216293334961 ;  /* 0x3fb8aa3b030b7820 */ /* 0x040fe60000410000 */
[----:B------:R-:W-:Y:S04]  /*3de0*/  FSEL R4, R4, RZ, P2 ;  /* 0x000000ff04047208 */ /* 0x000fe80001000000 */
[----:B------:R-:W-:Y:S01]  /*3df0*/  MUFU.TANH R147, R35 ;  /* 0x0000002300937308 */ /* 0x000fe20000002400 */
[----:B------:R-:W-:Y:S01]  /*3e00*/  FSETP.NEU.FTZ.AND P2, PT, R3, -INF , PT ;  /* 0xff8000000300780b */ /* 0x000fe20003f5d000 */
[--C-:B------:R-:W-:Y:S01]  /*3e10*/  FFMA.FTZ R10, R0, c[0x0][0x23c], -R4.reuse ;  /* 0x00008f00000a7a23 */ /* 0x100fe20000010804 */
[----:B------:R-:W-:Y:S02]  /*3e20*/  MOV R0, R51 ;  /* 0x0000003300007202 */ /* 0x000fe40000000f00 */
[----:B------:R-:W-:Y:S02]  /*3e30*/  @P0 FSEL R0, R51, -INF , !P4 ;  /* 0xff80000033000808 */ /* 0x000fe40006000000 */
[----:B------:R-:W-:Y:S03]  /*3e40*/  PLOP3.LUT P0, PT, PT, PT, UP0, 0x80, 0x0 ;  /* 0x000000000000781c */ /* 0x000fe60003f0f008 */
[----:B------:R2:W-:Y:S01]  /*3e50*/  MUFU.EX2 R56, R10 ;  /* 0x0000000a00387308 */ /* 0x0005e20000000800 */
[----:B------:R-:W-:Y:S01]  /*3e60*/  FFMA.FTZ R12, R0, c[0x0][0x23c], -R4 ;  /* 0x00008f00000c7a23 */ /* 0x000fe20000010804 */
[----:B------:R-:W-:Y:S02]  /*3e70*/  FSEL R0, R11, RZ, P2 ;  /* 0x000000ff0b007208 */ /* 0x000fe40001000000 */
[----:B------:R-:W-:Y:S06]  /*3e80*/  PLOP3.LUT P2, PT, PT, PT, UP0, 0x80, 0x0 ;  /* 0x000000000000781c */ /* 0x000fec0003f4f008 */
[----:B------:R-:W-:Y:S10]  /*3e90*/  MUFU.TANH R243, R31 ;  /* 0x0000001f00f37308 */ /* 0x000ff40000002400 */
[----:B------:R-:W-:Y:S01]  /*3ea0*/  MUFU.EX2 R55, R12 ;  /* 0x0000000c00377308 */ /* 0x000fe20000000800 */
[----:B--2---:R-:W-:Y:S02]  /*3eb0*/  MOV R10, R42 ;  /* 0x0000002a000a7202 */ /* 0x004fe40000000f00 */
[----:B------:R-:W-:Y:S02]  /*3ec0*/  @P1 FSEL R10, R42, -INF , !P3 ;  /* 0xff8000002a0a1808 */ /* 0x000fe40005800000 */
[----:B------:R-:W-:Y:S02]  /*3ed0*/  PLOP3.LUT P1, PT, PT, PT, UP0, 0x80, 0x0 ;  /* 0x000000000000781c */ /* 0x000fe40003f2f008 */
[----:B------:R-:W-:Y:S01]  /*3ee0*/  PLOP3.LUT P3, PT, PT, PT, UP0, 0x80, 0x0 ;  /* 0x000000000000781c */ /* 0x000fe20003f6f008 */
[--C-:B------:R-:W-:Y:S01]  /*3ef0*/  FFMA.FTZ R11, R10, c[0x0][0x23c], -R0.reuse ;  /* 0x00008f000a0b7a23 */ /* 0x100fe20000010800 */
[----:B------:R-:W-:Y:S02]  /*3f00*/  MOV R10, R41 ;  /* 0x00000029000a7202 */ /* 0x000fe40000000f00 */
[----:B------:R-:W-:Y:S01]  /*3f10*/  @P0 FSEL R10, R41, -INF , !P4 ;  /* 0xff800000290a0808 */ /* 0x000fe20006000000 */
[----:B------:R-:W-:Y:S01]  /*3f20*/  MUFU.EX2 R46, R11 ;  /* 0x0000000b002e7308 */ /* 0x000fe20000000800 */
[----:B------:R-:W-:Y:S02]  /*3f30*/  PLOP3.LUT P0, PT, PT, PT, UP0, 0x80, 0x0 ;  /* 0x000000000000781c */ /* 0x000fe40003f0f008 */
[----:B------:R-:W-:Y:S01]  /*3f40*/  PLOP3.LUT P4, PT, PT, PT, UP0, 0x80, 0x0 ;  /* 0x000000000000781c */ /* 0x000fe20003f8f008 */
[----:B------:R-:W-:Y:S06]  /*3f50*/  FFMA.FTZ R10, R10, c[0x0][0x23c], -R0 ;  /* 0x00008f000a0a7a23 */ /* 0x000fec0000010800 */
[----:B------:R2:W-:Y:S02]  /*3f60*/  MUFU.EX2 R45, R10 ;  /* 0x0000000a002d7308 */ /* 0x0005e40000000800 */
[C---:B--2---:R-:W-:Y:S02]  /*3f70*/  @P1 IADD3 R10, R9.reuse, 0x8, RZ ;  /* 0x00000008090a1810 */ /* 0x044fe40007ffe0ff */
[----:B------:R-:W-:Y:S02]  /*3f80*/  PLOP3.LUT P1, PT, PT, PT, UP0, 0x80, 0x0 ;  /* 0x000000000000781c */ /* 0x000fe40003f2f008 */
[----:B------:R-:W-:Y:S02]  /*3f90*/  @P6 ISETP.GE.AND P6, PT, R10, UR6, PT ;  /* 0x000000060a006c0c */ /* 0x000fe4000bfc6270 */
[C---:B------:R-:W-:Y:S02]  /*3fa0*/  @P0 IADD3 R10, R9.reuse, 0x9, RZ ;  /* 0x00000009090a0810 */ /* 0x040fe40007ffe0ff */
[----:B------:R-:W-:Y:S02]  /*3fb0*/  PLOP3.LUT P0, PT, PT, PT, UP0, 0x80, 0x0 ;  /* 0x000000000000781c */ /* 0x000fe40003f0f008 */
[----:B------:R-:W-:Y:S02]  /*3fc0*/  @P3 ISETP.GE.AND P3, PT, R10, UR6, PT ;  /* 0x000000060a003c0c */ /* 0x000fe4000bf66270 */
[----:B------:R-:W-:Y:S05]  /*3fd0*/  MOV R10, R252 ;  /* 0x000000fc000a7202 */ /* 0x000fea0000000f00 */
[----:B------:R-:W-:Y:S02]  /*3fe0*/  @P1 FSEL R10, R252, -INF , !P6 ;  /* 0xff800000fc0a1808 */ /* 0x000fe40007000000 */
[----:B------:R-:W-:Y:S03]  /*3ff0*/  PLOP3.LUT P1, PT, PT, PT, UP0, 0x80, 0x0 ;  /* 0x000000000000781c */ /* 0x000fe60003f2f008 */
[--C-:B------:R-:W-:Y:S01]  /*4000*/  FFMA.FTZ R11, R10, c[0x0][0x23c], -R4.reuse ;  /* 0x00008f000a0b7a23 */ /* 0x100fe20000010804 */
[----:B------:R-:W-:Y:S02]  /*4010*/  MOV R10, R250 ;  /* 0x000000fa000a7202 */ /* 0x000fe40000000f00 */
[----:B------:R-:W-:Y:S01]  /*4020*/  @P0 FSEL R10, R250, -INF , !P3 ;  /* 0xff800000fa0a0808 */ /* 0x000fe20005800000 */
[----:B------:R-:W-:Y:S01]  /*4030*/  MUFU.EX2 R54, R11 ;  /* 0x0000000b00367308 */ /* 0x000fe20000000800 */
[----:B------:R-:W-:Y:S03]  /*4040*/  PLOP3.LUT P0, PT, PT, PT, UP0, 0x80, 0x0 ;  /* 0x000000000000781c */ /* 0x000fe60003f0f008 */
[----:B------:R-:W-:Y:S01]  /*4050*/  FFMA.FTZ R7, R10, c[0x0][0x23c], -R4 ;  /* 0x00008f000a077a23 */ /* 0x000fe20000010804 */
[C---:B------:R-:W-:Y:S02]  /*4060*/  @P4 IADD3 R10, R9.reuse, 0x10, RZ ;  /* 0x00000010090a4810 */ /* 0x040fe40007ffe0ff */
[----:B------:R-:W-:Y:S02]  /*4070*/  @P1 FSEL R6, R40, -INF , !P6 ;  /* 0xff80000028061808 */ /* 0x000fe40007000000 */
[----:B------:R-:W-:Y:S01]  /*4080*/  PLOP3.LUT P1, PT, PT, PT, UP0, 0x80, 0x0 ;  /* 0x000000000000781c */ /* 0x000fe20003f2f008 */
[----:B------:R2:W1:Y:S01]  /*4090*/  MUFU.EX2 R53, R7 ;  /* 0x0000000700357308 */ /* 0x0004620000000800 */
[----:B------:R-:W-:Y:S02]  /*40a0*/  @P5 ISETP.GE.AND P5, PT, R10, UR6, PT ;  /* 0x000000060a005c0c */ /* 0x000fe4000bfa6270 */
[----:B------:R-:W-:Y:S02]  /*40b0*/  @P2 IADD3 R10, R9, 0x11, RZ ;  /* 0x00000011090a2810 */ /* 0x000fe40007ffe0ff */
[----:B------:R-:W-:Y:S02]  /*40c0*/  PLOP3.LUT P2, PT, PT, PT, UP0, 0x80, 0x0 ;  /* 0x000000000000781c */ /* 0x000fe40003f4f008 */
[----:B------:R-:W-:Y:S01]  /*40d0*/  PLOP3.LUT P4, PT, PT, PT, UP0, 0x80, 0x0 ;  /* 0x000000000000781c */ /* 0x000fe20003f8f008 */
[--C-:B--2---:R-:W-:Y:S01]  /*40e0*/  FFMA.FTZ R7, R6, c[0x0][0x23c], -R0.reuse ;  /* 0x00008f0006077a23 */ /* 0x104fe20000010800 */
[----:B----4-:R-:W-:Y:S02]  /*40f0*/  MOV R6, R39 ;  /* 0x0000002700067202 */ /* 0x010fe40000000f00 */
[----:B------:R-:W-:Y:S01]  /*4100*/  @P0 FSEL R6, R39, -INF , !P3 ;  /* 0xff80000027060808 */ /* 0x000fe20005800000 */
[----:B------:R-:W-:Y:S01]  /*4110*/  MUFU.EX2 R44, R7 ;  /* 0x00000007002c7308 */ /* 0x000fe20000000800 */
[----:B------:R-:W-:Y:S03]  /*4120*/  PLOP3.LUT P0, PT, PT, PT, UP0, 0x80, 0x0 ;  /* 0x000000000000781c */ /* 0x000fe60003f0f008 */
[----:B------:R-:W-:Y:S06]  /*4130*/  FFMA.FTZ R6, R6, c[0x0][0x23c], -R0 ;  /* 0x00008f0006067a23 */ /* 0x000fec0000010800 */
[----:B------:R2:W-:Y:S02]  /*4140*/  MUFU.EX2 R43, R6 ;  /* 0x00000006002b7308 */ /* 0x0005e40000000800 */
[----:B--2---:R-:W-:Y:S02]  /*4150*/  MOV R6, R150 ;  /* 0x0000009600067202 */ /* 0x004fe40000000f00 */
[----:B------:R-:W-:Y:S02]  /*4160*/  @P0 FSEL R6, R150, -INF , !P6 ;  /* 0xff80000096060808 */ /* 0x000fe40007000000 */
[----:B------:R-:W-:Y:S03]  /*4170*/  PLOP3.LUT P0, PT, PT, PT, UP0, 0x80, 0x0 ;  /* 0x000000000000781c */ /* 0x000fe60003f0f008 */
[--C-:B------:R-:W-:Y:S01]  /*4180*/  FFMA.FTZ R7, R6, c[0x0][0x23c], -R8.reuse ;  /* 0x00008f0006077a23 */ /* 0x100fe20000010808 */
[----:B---3--:R-:W-:Y:S02]  /*4190*/  MOV R6, R149 ;  /* 0x0000009500067202 */ /* 0x008fe40000000f00 */
[----:B------:R-:W-:Y:S01]  /*41a0*/  @P1 FSEL R6, R149, -INF , !P3 ;  /* 0xff80000095061808 */ /* 0x000fe20005800000 */
[----:B------:R2:W-:Y:S01]  /*41b0*/  MUFU.EX2 R158, R7 ;  /* 0x00000007009e7308 */ /* 0x0005e20000000800 */
[----:B------:R-:W-:Y:S03]  /*41c0*/  PLOP3.LUT P1, PT, PT, PT, UP0, 0x80, 0x0 ;  /* 0x000000000000781c */ /* 0x000fe60003f2f008 */
[--C-:B--2---:R-:W-:Y:S01]  /*41d0*/  FFMA.FTZ R7, R6, c[0x0][0x23c], -R8.reuse ;  /* 0x00008f0006077a23 */ /* 0x104fe20000010808 */
[----:B------:R-:W-:Y:S02]  /*41e0*/  MOV R6, R165 ;  /* 0x000000a500067202 */ /* 0x000fe40000000f00 */
[----:B------:R-:W-:Y:S03]  /*41f0*/  @P0 FSEL R6, R165, -INF , !P6 ;  /* 0xff800000a5060808 */ /* 0x000fe60007000000 */
[----:B------:R2:W3:Y:S01]  /*4200*/  MUFU.EX2 R157, R7 ;  /* 0x00000007009d7308 */ /* 0x0004e20000000800 */
[----:B------:R-:W-:Y:S02]  /*4210*/  PLOP3.LUT P0, PT, PT, PT, UP0, 0x80, 0x0 ;  /* 0x000000000000781c */ /* 0x000fe40003f0f008 */
[----:B------:R-:W-:Y:S11]  /*4220*/  PLOP3.LUT P6, PT, PT, PT, UP0, 0x80, 0x0 ;  /* 0x000000000000781c */ /* 0x000ff60003fcf008 */
[----:B------:R-:W-:Y:S02]  /*4230*/  @!UPT UIADD3 URZ, URZ, URZ, URZ ;  /* 0x0000003f3f3ff290 */ /* 0x000fe4000fffe03f */
[----:B------:R-:W-:Y:S01]  /*4240*/  @P6 ISETP.GE.AND P6, PT, R10, UR6, PT ;  /* 0x000000060a006c0c */ /* 0x000fe2000bfc6270 */
[--C-:B--2---:R-:W-:Y:S01]  /*4250*/  FFMA.FTZ R7, R6, c[0x0][0x23c], -R5.reuse ;  /* 0x00008f0006077a23 */ /* 0x104fe20000010805 */
[----:B------:R-:W-:Y:S02]  /*4260*/  MOV R6, R163 ;  /* 0x000000a300067202 */ /* 0x000fe40000000f00 */
[----:B------:R-:W-:Y:S01]  /*4270*/  @P1 FSEL R6, R163, -INF , !P3 ;  /* 0xff800000a3061808 */ /* 0x000fe20005800000 */
[----:B------:R2:W-:Y:S01]  /*4280*/  MUFU.EX2 R249, R7 ;  /* 0x0000000700f97308 */ /* 0x0005e20000000800 */
[----:B------:R-:W-:Y:S02]  /*4290*/  PLOP3.LUT P1, PT, PT, PT, UP0, 0x80, 0x0 ;  /* 0x000000000000781c */ /* 0x000fe40003f2f008 */
[----:B------:R-:W-:Y:S11]  /*42a0*/  PLOP3.LUT P3, PT, PT, PT, UP0, 0x80, 0x0 ;  /* 0x000000000000781c */ /* 0x000ff60003f6f008 */
[----:B------:R-:W-:Y:S02]  /*42b0*/  @!UPT UIADD3 URZ, URZ, URZ, URZ ;  /* 0x0000003f3f3ff290 */ /* 0x000fe4000fffe03f */
[C---:B------:R-:W-:Y:S02]  /*42c0*/  @P3 IADD3 R10, R9.reuse, 0x18, RZ ;  /* 0x00000018090a3810 */ /* 0x040fe40007ffe0ff */
[----:B------:R-:W-:Y:S01]  /*42d0*/  @P4 IADD3 R9, R9, 0x19, RZ ;  /* 0x0000001909094810 */ /* 0x000fe20007ffe0ff */
[--C-:B--2---:R-:W-:Y:S01]  /*42e0*/  FFMA.FTZ R7, R6, c[0x0][0x23c], -R5.reuse ;  /* 0x00008f0006077a23 */ /* 0x104fe20000010805 */
[----:B------:R-:W-:Y:S02]  /*42f0*/  MOV R6, R153 ;  /* 0x0000009900067202 */ /* 0x000fe40000000f00 */
[----:B------:R-:W-:Y:S01]  /*4300*/  @P0 FSEL R6, R153, -INF , !P5 ;  /* 0xff80000099060808 */ /* 0x000fe20006800000 */
[----:B------:R2:W4:Y:S01]  /*4310*/  MUFU.EX2 R247, R7 ;  /* 0x0000000700f77308 */ /* 0x0005220000000800 */
[----:B------:R-:W-:Y:S03]  /*4320*/  PLOP3.LUT P0, PT, PT, PT, UP0, 0x80, 0x0 ;  /* 0x000000000000781c */ /* 0x000fe60003f0f008 */
[--C-:B--2---:R-:W-:Y:S01]  /*4330*/  FFMA.FTZ R7, R6, c[0x0][0x23c], -R8.reuse ;  /* 0x00008f0006077a23 */ /* 0x104fe20000010808 */
[----:B-1----:R-:W-:Y:S02]  /*4340*/  MOV R6, R152 ;  /* 0x0000009800067202 */ /* 0x002fe40000000f00 */
[----:B------:R-:W-:Y:S03]  /*4350*/  @P1 FSEL R6, R152, -INF , !P6 ;  /* 0xff80000098061808 */ /* 0x000fe60007000000 */
[----:B------:R1:W-:Y:S01]  /*4360*/  MUFU.EX2 R156, R7 ;  /* 0x00000007009c7308 */ /* 0x0003e20000000800 */
[----:B------:R-:W-:Y:S01]  /*4370*/  PLOP3.LUT P1, PT, PT, PT, UP0, 0x80, 0x0 ;  /* 0x000000000000781c */ /* 0x000fe20003f2f008 */
[----:B-1----:R-:W-:Y:S01]  /*4380*/  FFMA.FTZ R7, R6, c[0x0][0x23c], -R8 ;  /* 0x00008f0006077a23 */ /* 0x002fe20000010808 */
[----:B------:R-:W-:Y:S02]  /*4390*/  MOV R6, R166 ;  /* 0x000000a600067202 */ /* 0x000fe40000000f00 */
[----:B------:R-:W-:Y:S05]  /*43a0*/  @P0 FSEL R6, R166, -INF , !P5 ;  /* 0xff800000a6060808 */ /* 0x000fea0006800000 */
[----:B------:R1:W-:Y:S01]  /*43b0*/  MUFU.EX2 R155, R7 ;  /* 0x00000007009b7308 */ /* 0x0003e20000000800 */
[----:B------:R-:W-:Y:S01]  /*43c0*/  PLOP3.LUT P0, PT, PT, PT, UP0, 0x80, 0x0 ;  /* 0x000000000000781c */ /* 0x000fe20003f0f008 */
[--C-:B-1----:R-:W-:Y:S01]  /*43d0*/  FFMA.FTZ R7, R6, c[0x0][0x23c], -R5.reuse ;  /* 0x00008f0006077a23 */ /* 0x102fe20000010805 */
[----:B------:R-:W-:Y:S02]  /*43e0*/  MOV R6, R164 ;  /* 0x000000a400067202 */ /* 0x000fe40000000f00 */
[----:B------:R-:W-:Y:S05]  /*43f0*/  @P1 FSEL R6, R164, -INF , !P6 ;  /* 0xff800000a4061808 */ /* 0x000fea0007000000 */
[----:B------:R1:W-:Y:S01]  /*4400*/  MUFU.EX2 R246, R7 ;  /* 0x0000000700f67308 */ /* 0x0003e20000000800 */
[----:B------:R-:W-:Y:S01]  /*4410*/  PLOP3.LUT P1, PT, PT, PT, UP0, 0x80, 0x0 ;  /* 0x000000000000781c */ /* 0x000fe20003f2f008 */
[--C-:B-1----:R-:W-:Y:S01]  /*4420*/  FFMA.FTZ R7, R6, c[0x0][0x23c], -R5.reuse ;  /* 0x00008f0006077a23 */ /* 0x102fe20000010805 */
[----:B------:R-:W-:Y:S02]  /*4430*/  MOV R6, R169 ;  /* 0x000000a900067202 */ /* 0x000fe40000000f00 */
[----:B------:R-:W-:Y:S05]  /*4440*/  @P2 FSEL R6, R169, -INF , !P5 ;  /* 0xff800000a9062808 */ /* 0x000fea0006800000 */
[----:B------:R1:W2:Y:S01]  /*4450*/  MUFU.EX2 R245, R7 ;  /* 0x0000000700f57308 */ /* 0x0002a20000000800 */
[----:B------:R-:W-:Y:S11]  /*4460*/  PLOP3.LUT P2, PT, PT, PT, UP0, 0x80, 0x0 ;  /* 0x000000000000781c */ /* 0x000ff60003f4f008 */
[----:B------:R-:W-:Y:S02]  /*4470*/  @!UPT UIADD3 URZ, URZ, URZ, URZ ;  /* 0x0000003f3f3ff290 */ /* 0x000fe4000fffe03f */
[----:B------:R-:W-:Y:S02]  /*4480*/  @P2 ISETP.GE.AND P3, PT, R10, UR6, PT ;  /* 0x000000060a002c0c */ /* 0x000fe4000bf66270 */
[----:B------:R-:W-:Y:S01]  /*4490*/  PLOP3.LUT P2, PT, PT, PT, UP0, 0x80, 0x0 ;  /* 0x000000000000781c */ /* 0x000fe20003f4f008 */
[--C-:B-1----:R-:W-:Y:S01]  /*44a0*/  FFMA.FTZ R7, R6, c[0x0][0x23c], -R4.reuse ;  /* 0x00008f0006077a23 */ /* 0x102fe20000010804 */
[----:B------:R-:W-:Y:S02]  /*44b0*/  MOV R6, R168 ;  /* 0x000000a800067202 */ /* 0x000fe40000000f00 */
[----:B------:R-:W-:Y:S01]  /*44c0*/  @P0 FSEL R6, R168, -INF , !P6 ;  /* 0xff800000a8060808 */ /* 0x000fe20007000000 */
[----:B------:R1:W-:Y:S01]  /*44d0*/  MUFU.EX2 R50, R7 ;  /* 0x0000000700327308 */ /* 0x0003e20000000800 */
[----:B------:R-:W-:Y:S03]  /*44e0*/  PLOP3.LUT P0, PT, PT, PT, UP0, 0x80, 0x0 ;  /* 0x000000000000781c */ /* 0x000fe60003f0f008 */
[----:B-1----:R-:W-:Y:S01]  /*44f0*/  FFMA.FTZ R7, R6, c[0x0][0x23c], -R4 ;  /* 0x00008f0006077a23 */ /* 0x002fe20000010804 */
[----:B------:R-:W-:Y:S02]  /*4500*/  MOV R6, R2 ;  /* 0x0000000200067202 */ /* 0x000fe40000000f00 */
[----:B------:R-:W-:Y:S03]  /*4510*/  @P1 FSEL R6, R2, -INF , !P5 ;  /* 0xff80000002061808 */ /* 0x000fe60006800000 */
[----:B------:R1:W-:Y:S01]  /*4520*/  MUFU.EX2 R49, R7 ;  /* 0x0000000700317308 */ /* 0x0003e20000000800 */
[----:B------:R-:W-:Y:S11]  /*4530*/  PLOP3.LUT P1, PT, PT, PT, UP0, 0x80, 0x0 ;  /* 0x000000000000781c */ /* 0x000ff60003f2f008 */
[----:B------:R-:W-:Y:S02]  /*4540*/  @!UPT UIADD3 URZ, URZ, URZ, URZ ;  /* 0x0000003f3f3ff290 */ /* 0x000fe4000fffe03f */
[----:B------:R-:W-:Y:S01]  /*4550*/  @P1 ISETP.GE.AND P1, PT, R9, UR6, PT ;  /* 0x0000000609001c0c */ /* 0x000fe2000bf26270 */
        /* <DEDUP_REMOVED lines=9> */
[----:B------:R-:W-:Y:S01]  /*45f0*/  PLOP3.LUT P2, PT, PT, PT, UP0, 0x80, 0x0 ;  /* 0x000000000000781c */ /* 0x000fe20003f4f008 */
[--C-:B-1----:R-:W-:Y:S01]  /*4600*/  FFMA.FTZ R7, R6, c[0x0][0x23c], -R4.reuse ;  /* 0x00008f0006077a23 */ /* 0x102fe20000010804 */
[----:B------:R-:W-:Y:S02]  /*4610*/  MOV R6, R161 ;  /* 0x000000a100067202 */ /* 0x000fe40000000f00 */
[----:B------:R-:W-:Y:S05]  /*4620*/  @P0 FSEL R6, R161, -INF , !P1 ;  /* 0xff800000a1060808 */ /* 0x000fea0004800000 */
[----:B------:R1:W-:Y:S01]  /*4630*/  MUFU.EX2 R48, R7 ;  /* 0x0000000700307308 */ /* 0x0003e20000000800 */
[----:B------:R-:W-:Y:S01]  /*4640*/  PLOP3.LUT P0, PT, PT, PT, UP0, 0x80, 0x0 ;  /* 0x000000000000781c */ /* 0x000fe20003f0f008 */
[----:B------:R-:W-:Y:S01]  /*4650*/  FFMA.FTZ R4, R6, c[0x0][0x23c], -R4 ;  /* 0x00008f0006047a23 */ /* 0x000fe20000010804 */
[----:B------:R-:W-:Y:S02]  /*4660*/  MOV R6, R244 ;  /* 0x000000f400067202 */ /* 0x000fe40000000f00 */
[----:B------:R-:W-:Y:S02]  /*4670*/  @P2 FSEL R6, R244, -INF , !P3 ;  /* 0xff800000f4062808 */ /* 0x000fe40005800000 */
[----:B------:R-:W-:Y:S03]  /*4680*/  PLOP3.LUT P2, PT, PT, PT, UP0, 0x80, 0x0 ;  /* 0x000000000000781c */ /* 0x000fe60003f4f008 */
[----:B------:R2:W-:Y:S01]  /*4690*/  MUFU.EX2 R47, R4 ;  /* 0x00000004002f7308 */ /* 0x0005e20000000800 */
[----:B------:R-:W-:Y:S09]  /*46a0*/  FFMA.FTZ R6, R6, c[0x0][0x23c], -R0 ;  /* 0x00008f0006067a23 */ /* 0x000ff20000010800 */
[----:B------:R3:W-:Y:S01]  /*46b0*/  MUFU.EX2 R36, R6 ;  /* 0x0000000600247308 */ /* 0x0007e20000000800 */
[----:B-1----:R-:W-:Y:S05]  /*46c0*/  F2FP.BF16.PACK_AB R7, R57, R58 ;  /* 0x0000003a3907723e */ /* 0x002fea00000010ff */
[----:B------:R1:W-:Y:S01]  /*46d0*/  STS [R235+0x13400], R7 ;  /* 0x01340007eb007388 */ /* 0x0003e20000000800 */
[----:B--2---:R-:W-:Y:S02]  /*46e0*/  MOV R4, R146 ;  /* 0x0000009200047202 */ /* 0x004fe40000000f00 */
[----:B------:R-:W-:Y:S02]  /*46f0*/  @P0 FSEL R4, R146, -INF , !P3 ;  /* 0xff80000092040808 */ /* 0x000fe40005800000 */
[----:B------:R-:W-:Y:S03]  /*4700*/  PLOP3.LUT P0, PT, PT, PT, UP0, 0x80, 0x0 ;  /* 0x000000000000781c */ /* 0x000fe60003f0f008 */
[--C-:B---3--:R-:W-:Y:S01]  /*4710*/  FFMA.FTZ R6, R4, c[0x0][0x23c], -R8.reuse ;  /* 0x00008f0004067a23 */ /* 0x108fe20000010808 */
[----:B------:R-:W-:Y:S02]  /*4720*/  MOV R4, R145 ;  /* 0x0000009100047202 */ /* 0x000fe40000000f00 */
[----:B------:R-:W-:Y:S01]  /*4730*/  @P2 FSEL R4, R145, -INF , !P1 ;  /* 0xff80000091042808 */ /* 0x000fe20004800000 */
[----:B------:R2:W-:Y:S01]  /*4740*/  MUFU.EX2 R154, R6 ;  /* 0x00000006009a7308 */ /* 0x0005e20000000800 */
[----:B------:R-:W-:Y:S03]  /*4750*/  PLOP3.LUT P2, PT, PT, PT, UP0, 0x80, 0x0 ;  /* 0x000000000000781c */ /* 0x000fe60003f4f008 */
[----:B------:R-:W-:Y:S01]  /*4760*/  FFMA.FTZ R8, R4, c[0x0][0x23c], -R8 ;  /* 0x00008f0004087a23 */ /* 0x000fe20000010808 */
[----:B------:R-:W-:Y:S02]  /*4770*/  MOV R4, R148 ;  /* 0x0000009400047202 */ /* 0x000fe40000000f00 */
[----:B------:R-:W-:Y:S02]  /*4780*/  @P0 FSEL R4, R148, -INF , !P3 ;  /* 0xff80000094040808 */ /* 0x000fe40005800000 */
[----:B------:R-:W-:Y:S01]  /*4790*/  PLOP3.LUT P0, PT, PT, PT, UP0, 0x80, 0x0 ;  /* 0x000000000000781c */ /* 0x000fe20003f0f008 */
[----:B------:R-:W3:Y:S01]  /*47a0*/  MUFU.EX2 R151, R8 ;  /* 0x0000000800977308 */ /* 0x000ee20000000800 */
[----:B-1----:R-:W-:Y:S01]  /*47b0*/  F2FP.BF16.PACK_AB R7, R53, R54 ;  /* 0x000000363507723e */ /* 0x002fe200000010ff */
[--C-:B--2---:R-:W-:Y:S01]  /*47c0*/  FFMA.FTZ R6, R4, c[0x0][0x23c], -R5.reuse ;  /* 0x00008f0004067a23 */ /* 0x104fe20000010805 */
[----:B------:R-:W-:Y:S02]  /*47d0*/  MOV R4, R147 ;  /* 0x0000009300047202 */ /* 0x000fe40000000f00 */
[----:B------:R-:W-:Y:S05]  /*47e0*/  @P2 FSEL R4, R147, -INF , !P1 ;  /* 0xff80000093042808 */ /* 0x000fea0004800000 */
[----:B------:R1:W-:Y:S01]  /*47f0*/  MUFU.EX2 R167, R6 ;  /* 0x0000000600a77308 */ /* 0x0003e20000000800 */
[----:B------:R-:W-:Y:S01]  /*4800*/  FFMA.FTZ R5, R4, c[0x0][0x23c], -R5 ;  /* 0x00008f0004057a23 */ /* 0x000fe20000010805 */
[----:B------:R-:W-:Y:S05]  /*4810*/  F2FP.BF16.PACK_AB R4, R144, R248 ;  /* 0x000000f89004723e */ /* 0x000fea00000010ff */
[----:B------:R2:W-:Y:S03]  /*4820*/  STS [R235+0x13000], R4 ;  /* 0x01300004eb007388 */ /* 0x0005e60000000800 */
[----:B------:R2:W2:Y:S01]  /*4830*/  MUFU.EX2 R159, R5 ;  /* 0x00000005009f7308 */ /* 0x0004a20000000800 */
[----:B-1----:R-:W-:Y:S02]  /*4840*/  MOV R6, R243 ;  /* 0x000000f300067202 */ /* 0x002fe40000000f00 */
[----:B------:R-:W-:Y:S02]  /*4850*/  @P0 FSEL R6, R243, -INF , !P1 ;  /* 0xff800000f3060808 */ /* 0x000fe40004800000 */
[----:B------:R-:W-:Y:S03]  /*4860*/  IADD3 R142, P0, R142, UR11, RZ ;  /* 0x0000000b8e8e7c10 */ /* 0x000fe6000ff1e0ff */
[----:B------:R-:W-:Y:S01]  /*4870*/  FFMA.FTZ R0, R6, c[0x0][0x23c], -R0 ;  /* 0x00008f0006007a23 */ /* 0x000fe20000010800 */
[----:B------:R-:W-:Y:S02]  /*4880*/  F2FP.BF16.PACK_AB R6, R55, R56 ;  /* 0x000000383706723e */ /* 0x000fe400000010ff */
[----:B------:R-:W-:Y:S01]  /*4890*/  IADD3.X R143, R140, UR10, RZ, P0, !PT ;  /* 0x0000000a8c8f7c10 */ /* 0x000fe200087fe4ff */
[----:B------:R4:W1:Y:S01]  /*48a0*/  MUFU.EX2 R3, R0 ;  /* 0x0000000000037308 */ /* 0x0008620000000800 */
[----:B--2---:R-:W-:Y:S02]  /*48b0*/  F2FP.BF16.PACK_AB R4, R157, R158 ;  /* 0x0000009e9d04723e */ /* 0x004fe400000010ff */
[----:B------:R-:W-:Y:S01]  /*48c0*/  F2FP.BF16.PACK_AB R5, R45, R46 ;  /* 0x0000002e2d05723e */ /* 0x000fe200000010ff */
[----:B------:R-:W2:Y:S01]  /*48d0*/  LDG.E R140, [R142.64] ;  /* 0x000000048e8c7981 */ /* 0x000ea2000c1e1900 */
[----:B------:R-:W-:Y:S03]  /*48e0*/  PLOP3.LUT P0, PT, PT, PT, UP3, 0x80, 0x0 ;  /* 0x000000000000781c */ /* 0x000fe60003f0f038 */
[----:B------:R1:W-:Y:S01]  /*48f0*/  STS [R234+0x13000], R4 ;  /* 0x01300004ea007388 */ /* 0x0003e20000000800 */
[----:B----4-:R-:W-:Y:S05]  /*4900*/  F2FP.BF16.PACK_AB R0, R247, R249 ;  /* 0x000000f9f700723e */ /* 0x010fea00000010ff */
[----:B------:R3:W-:Y:S04]  /*4910*/  STS [R234+0x13400], R0 ;  /* 0x01340000ea007388 */ /* 0x0007e80000000800 */
[----:B------:R4:W-:Y:S01]  /*4920*/  STS [R235+0x14000], R6 ;  /* 0x01400006eb007388 */ /* 0x0009e20000000800 */
[----:B-1----:R-:W-:Y:S03]  /*4930*/  F2FP.BF16.PACK_AB R4, R245, R246 ;  /* 0x000000f6f504723e */ /* 0x002fe600000010ff */
[----:B------:R1:W-:Y:S04]  /*4940*/  STS [R235+0x14400], R5 ;  /* 0x01440005eb007388 */ /* 0x0003e80000000800 */
[----:B------:R1:W-:Y:S01]  /*4950*/  STS [R234+0x14000], R7 ;  /* 0x01400007ea007388 */ /* 0x0003e20000000800 */
[----:B---3--:R-:W-:Y:S02]  /*4960*/  F2FP.BF16.PACK_AB R0, R151, R154 ;  /* 0x0000009a9700723e */ /* 0x008fe400000010ff */
[----:B----4-:R-:W-:Y:S02]  /*4970*/  F2FP.BF16.PACK_AB R6, R43, R44 ;  /* 0x0000002c2b06723e */ /* 0x010fe400000010ff */
[----:B-1----:R-:W-:Y:S03]  /*4980*/  F2FP.BF16.PACK_AB R5, R155, R156 ;  /* 0x0000009c9b05723e */ /* 0x002fe600000010ff */
[----:B------:R1:W-:Y:S01]  /*4990*/  STS [R234+0x14400], R6 ;  /* 0x01440006ea007388 */ /* 0x0003e20000000800 */
[----:B------:R-:W-:Y:S03]  /*49a0*/  F2FP.BF16.PACK_AB R7, R49, R50 ;  /* 0x000000323107723e */ /* 0x000fe600000010ff */
[----:B------:R3:W-:Y:S04]  /*49b0*/  STS [R233+0x13000], R5 ;  /* 0x01300005e9007388 */ /* 0x0007e80000000800 */
[----:B------:R4:W-:Y:S04]  /*49c0*/  STS [R233+0x13400], R4 ;  /* 0x01340004e9007388 */ /* 0x0009e80000000800 */
[----:B------:R4:W-:Y:S01]  /*49d0*/  STS [R232+0x13000], R0 ;  /* 0x01300000e8007388 */ /* 0x0009e20000000800 */
[----:B-1----:R-:W-:Y:S02]  /*49e0*/  F2FP.BF16.PACK_AB R6, R37, R38 ;  /* 0x000000262506723e */ /* 0x002fe400000010ff */
[----:B---3--:R-:W-:Y:S02]  /*49f0*/  F2FP.BF16.PACK_AB R5, R159, R167 ;  /* 0x000000a79f05723e */ /* 0x008fe400000010ff */
[----:B----4-:R-:W-:Y:S03]  /*4a00*/  F2FP.BF16.PACK_AB R4, R47, R48 ;  /* 0x000000302f04723e */ /* 0x010fe600000010ff */
[----:B------:R-:W-:Y:S01]  /*4a10*/  STS [R232+0x13400], R5 ;  /* 0x01340005e8007388 */ /* 0x000fe20000000800 */
[----:B------:R-:W-:Y:S03]  /*4a20*/  F2FP.BF16.PACK_AB R0, R3, R36 ;  /* 0x000000240300723e */ /* 0x000fe600000010ff */
[----:B------:R-:W-:Y:S04]  /*4a30*/  STS [R233+0x14000], R7 ;  /* 0x01400007e9007388 */ /* 0x000fe80000000800 */
[----:B------:R-:W-:Y:S04]  /*4a40*/  STS [R233+0x14400], R6 ;  /* 0x01440006e9007388 */ /* 0x000fe80000000800 */
[----:B------:R-:W-:Y:S04]  /*4a50*/  STS [R232+0x14000], R4 ;  /* 0x01400004e8007388 */ /* 0x000fe80000000800 */
[----:B------:R1:W-:Y:S04]  /*4a60*/  STS [R232+0x14400], R0 ;  /* 0x01440000e8007388 */ /* 0x0003e80000000800 */
[----:B------:R-:W3:Y:S08]  /*4a70*/  LDSM.16.M88.4 R32, [R223+0x6000] ;  /* 0x00600000df20783b */ /* 0x000ef00000000200 */
[----:B------:R-:W4:Y:S08]  /*4a80*/  LDSM.16.M88.4 R28, [R223+0x6800] ;  /* 0x00680000df1c783b */ /* 0x000f300000000200 */
[----:B------:R-:W4:Y:S01]  /*4a90*/  LDSM.16.M88.4 R132, [R224+0x6000] ;  /* 0x00600000e084783b */ /* 0x000f220000000200 */
[----:B-1----:R-:W-:Y:S07]  /*4aa0*/  FFMA.FTZ R0, -R141, R141, 1 ;  /* 0x3f8000008d007423 */ /* 0x002fee000001018d */
[----:B------:R-:W1:Y:S01]  /*4ab0*/  LDSM.16.M88.4 R136, [R224+0x6800] ;  /* 0x00680000e088783b */ /* 0x000e620000000200 */
[----:B------:R-:W-:Y:S01]  /*4ac0*/  FMUL.FTZ R0, R0, c[0x0][0x2ec] ;  /* 0x0000bb0000007a20 */ /* 0x000fe20000410000 */
[-C--:B---3--:R-:W-:Y:S08]  /*4ad0*/  HMMA.16816.F32.BF16 R4, R32, R172.reuse, RZ ;  /* 0x000000ac2004723c */ /* 0x088ff000000418ff */
[C---:B----4-:R-:W-:Y:S08]  /*4ae0*/  HMMA.16816.F32.BF16 R8, R28.reuse, R172, RZ ;  /* 0x000000ac1c08723c */ /* 0x050ff000000418ff */
[-C--:B------:R-:W-:Y:S08]  /*4af0*/  HMMA.16816.F32.BF16 R12, R28, R174.reuse, RZ ;  /* 0x000000ae1c0c723c */ /* 0x080ff000000418ff */
[C---:B------:R-:W-:Y:S08]  /*4b00*/  HMMA.16816.F32.BF16 R16, R32.reuse, R174, RZ ;  /* 0x000000ae2010723c */ /* 0x040ff000000418ff */
[-C--:B------:R-:W-:Y:S08]  /*4b10*/  HMMA.16816.F32.BF16 R20, R32, R176.reuse, RZ ;  /* 0x000000b02014723c */ /* 0x080ff000000418ff */
[C---:B------:R-:W-:Y:S08]  /*4b20*/  HMMA.16816.F32.BF16 R24, R28.reuse, R176, RZ ;  /* 0x000000b01c18723c */ /* 0x040ff000000418ff */
[-C--:B------:R-:W-:Y:S08]  /*4b30*/  HMMA.16816.F32.BF16 R28, R28, R178.reuse, RZ ;  /* 0x000000b21c1c723c */ /* 0x080ff000000418ff */
[----:B------:R-:W-:Y:S08]  /*4b40*/  HMMA.16816.F32.BF16 R32, R32, R178, RZ ;  /* 0x000000b22020723c */ /* 0x000ff000000418ff */
[-C--:B------:R-:W-:Y:S08]  /*4b50*/  HMMA.16816.F32.BF16 R4, R132, R180.reuse, R4 ;  /* 0x000000b48404723c */ /* 0x080ff00000041804 */
        /* <DEDUP_REMOVED lines=42> */
[----:B--2---:R-:W-:Y:S01]  /*4e00*/  FADD.FTZ R5, -R140, R5 ;  /* 0x000000058c057221 */ /* 0x004fe20000010100 */
[C---:B------:R-:W-:Y:S03]  /*4e10*/  HMMA.16816.F32.BF16 R16, R132.reuse, R214, R16 ;  /* 0x000000d68410723c */ /* 0x040fe60000041810 */
[----:B------:R-:W-:Y:S02]  /*4e20*/  FMUL.FTZ R141, R144, R5 ;  /* 0x00000005908d7220 */ /* 0x000fe40000410000 */
[----:B------:R-:W-:Y:S01]  /*4e30*/  FADD.FTZ R4, -R140, R4 ;  /* 0x000000048c047221 */ /* 0x000fe20000010100 */
[----:B------:R1:W2:Y:S02]  /*4e40*/  LDG.E R5, [R142.64+0x20] ;  /* 0x000020048e057981 */ /* 0x0002a4000c1e1900 */
[-C--:B------:R-:W-:Y:S01]  /*4e50*/  HMMA.16816.F32.BF16 R20, R132, R216.reuse, R20 ;  /* 0x000000d88414723c */ /* 0x080fe20000041814 */
[----:B------:R-:W-:Y:S04]  /*4e60*/  FMUL.FTZ R4, R248, R4 ;  /* 0x00000004f8047220 */ /* 0x000fe80000410000 */
[----:B------:R-:W-:Y:S02]  /*4e70*/  FMUL.FTZ R144, R4, R0 ;  /* 0x0000000004907220 */ /* 0x000fe40000410000 */
[----:B------:R1:W3:Y:S01]  /*4e80*/  LDG.E R4, [R142.64+0x80] ;  /* 0x000080048e047981 */ /* 0x0002e2000c1e1900 */
[C---:B------:R-:W-:Y:S03]  /*4e90*/  HMMA.16816.F32.BF16 R24, R136.reuse, R216, R24 ;  /* 0x000000d88818723c */ /* 0x040fe60000041818 */
[----:B------:R1:W4:Y:S05]  /*4ea0*/  LDG.E R0, [R142.64+0xa0] ;  /* 0x0000a0048e007981 */ /* 0x00032a000c1e1900 */
[C---:B------:R-:W-:Y:S01]  /*4eb0*/  FADD.FTZ R17, -R140.reuse, R17 ;  /* 0x000000118c117221 */ /* 0x040fe20000010100 */
[-C--:B------:R-:W-:Y:S03]  /*4ec0*/  HMMA.16816.F32.BF16 R28, R136, R218.reuse, R28 ;  /* 0x000000da881c723c */ /* 0x080fe6000004181c */
[C---:B------:R-:W-:Y:S04]  /*4ed0*/  FADD.FTZ R16, -R140.reuse, R16 ;  /* 0x000000108c107221 */ /* 0x040fe80000010100 */
[C---:B------:R-:W-:Y:S01]  /*4ee0*/  FADD.FTZ R20, -R140.reuse, R20 ;  /* 0x000000148c147221 */ /* 0x040fe20000010100 */
[----:B------:R-:W-:Y:S01]  /*4ef0*/  HMMA.16816.F32.BF16 R32, R132, R218, R32 ;  /* 0x000000da8420723c */ /* 0x000fe20000041820 */
[----:B------:R-:W-:Y:S06]  /*4f00*/  FADD.FTZ R21, -R140, R21 ;  /* 0x000000158c157221 */ /* 0x000fec0000010100 */
[----:B------:R-:W-:Y:S02]  /*4f10*/  FFMA.FTZ R132, -R160, R160, 1 ;  /* 0x3f800000a0847423 */ /* 0x000fe400000101a0 */
[----:B------:R-:W-:Y:S03]  /*4f20*/  FMUL.FTZ R133, R158, R16 ;  /* 0x000000109e857220 */ /* 0x000fe60000410000 */
[----:B------:R-:W-:Y:S02]  /*4f30*/  FMUL.FTZ R132, R132, c[0x0][0x2ec] ;  /* 0x0000bb0084847a20 */ /* 0x000fe40000410000 */
[----:B------:R-:W-:Y:S02]  /*4f40*/  FFMA.FTZ R16, -R149, R149, 1 ;  /* 0x3f80000095107423 */ /* 0x000fe40000010195 */
[----:B-1----:R-:W-:Y:S02]  /*4f50*/  FMUL.FTZ R142, R141, R132 ;  /* 0x000000848d8e7220 */ /* 0x002fe40000410000 */
[----:B------:R-:W-:Y:S02]  /*4f60*/  FMUL.FTZ R132, R157, R17 ;  /* 0x000000119d847220 */ /* 0x000fe40000410000 */
[----:B------:R-:W-:Y:S02]  /*4f70*/  FFMA.FTZ R17, -R150, R150, 1 ;  /* 0x3f80000096117423 */ /* 0x000fe40000010196 */
[----:B------:R-:W-:Y:S02]  /*4f80*/  FMUL.FTZ R135, R156, R20 ;  /* 0x000000149c877220 */ /* 0x000fe40000410000 */
[----:B------:R-:W-:Y:S02]  /*4f90*/  FMUL.FTZ R17, R17, c[0x0][0x2ec] ;  /* 0x0000bb0011117a20 */ /* 0x000fe40000410000 */
[----:B------:R-:W-:Y:S02]  /*4fa0*/  FMUL.FTZ R134, R155, R21 ;  /* 0x000000159b867220 */ /* 0x000fe40000410000 */
[----:B------:R-:W-:Y:S02]  /*4fb0*/  FMUL.FTZ R16, R16, c[0x0][0x2ec] ;  /* 0x0000bb0010107a20 */ /* 0x000fe40000410000 */
[----:B------:R-:W-:Y:S02]  /*4fc0*/  FADD.FTZ R20, -R140, R32 ;  /* 0x000000208c147221 */ /* 0x000fe40000010100 */
[----:B------:R-:W-:Y:S02]  /*4fd0*/  FMUL.FTZ R141, R133, R17 ;  /* 0x00000011858d7220 */ /* 0x000fe40000410000 */
[----:B------:R-:W-:Y:S02]  /*4fe0*/  FFMA.FTZ R21, -R153, R153, 1 ;  /* 0x3f80000099157423 */ /* 0x000fe40000010199 */
[----:B------:R-:W-:Y:S01]  /*4ff0*/  FFMA.FTZ R17, -R146, R146, 1 ;  /* 0x3f80000092117423 */ /* 0x000fe20000010192 */
[----:B------:R-:W-:Y:S01]  /*5000*/  MOV R146, R241 ;  /* 0x000000f100927202 */ /* 0x000fe20000000f00 */
[----:B------:R-:W-:Y:S02]  /*5010*/  FADD.FTZ R32, -R140, R33 ;  /* 0x000000218c207221 */ /* 0x000fe40000010100 */
[----:B------:R-:W-:Y:S02]  /*5020*/  FMUL.FTZ R140, R132, R16 ;  /* 0x00000010848c7220 */ /* 0x000fe40000410000 */
[----:B------:R-:W-:Y:S02]  /*5030*/  FMUL.FTZ R33, R154, R20 ;  /* 0x000000149a217220 */ /* 0x000fe40000410000 */
[----:B------:R-:W-:Y:S02]  /*5040*/  FFMA.FTZ R20, -R152, R152, 1 ;  /* 0x3f80000098147423 */ /* 0x000fe40000010198 */
[----:B------:R-:W-:Y:S02]  /*5050*/  FFMA.FTZ R16, -R145, R145, 1 ;  /* 0x3f80000091107423 */ /* 0x000fe40000010191 */
[----:B------:R-:W-:Y:S02]  /*5060*/  FMUL.FTZ R21, R21, c[0x0][0x2ec] ;  /* 0x0000bb0015157a20 */ /* 0x000fe40000410000 */
[----:B------:R-:W-:Y:S02]  /*5070*/  FMUL.FTZ R17, R17, c[0x0][0x2ec] ;  /* 0x0000bb0011117a20 */ /* 0x000fe40000410000 */
[----:B------:R-:W-:Y:S02]  /*5080*/  FFMA.FTZ R133, -R171, R171, 1 ;  /* 0x3f800000ab857423 */ /* 0x000fe400000101ab */
[----:B------:R-:W-:Y:S02]  /*5090*/  FMUL.FTZ R32, R151, R32 ;  /* 0x0000002097207220 */ /* 0x000fe40000410000 */
[----:B------:R-:W-:Y:S02]  /*50a0*/  FMUL.FTZ R20, R20, c[0x0][0x2ec] ;  /* 0x0000bb0014147a20 */ /* 0x000fe40000410000 */
[----:B------:R-:W-:Y:S02]  /*50b0*/  FMUL.FTZ R16, R16, c[0x0][0x2ec] ;  /* 0x0000bb0010107a20 */ /* 0x000fe40000410000 */
[----:B------:R-:W-:Y:S02]  /*50c0*/  FMUL.FTZ R139, R135, R21 ;  /* 0x00000015878b7220 */ /* 0x000fe40000410000 */
[----:B------:R-:W-:Y:S02]  /*50d0*/  FMUL.FTZ R137, R33, R17 ;  /* 0x0000001121897220 */ /* 0x000fe40000410000 */
[----:B------:R-:W-:Y:S02]  /*50e0*/  FMUL.FTZ R133, R133, c[0x0][0x2ec] ;  /* 0x0000bb0085857a20 */ /* 0x000fe40000410000 */
[----:B------:R-:W-:Y:S02]  /*50f0*/  FFMA.FTZ R33, -R165, R165, 1 ;  /* 0x3f800000a5217423 */ /* 0x000fe400000101a5 */
[----:B------:R-:W-:Y:S02]  /*5100*/  FFMA.FTZ R135, -R148, R148, 1 ;  /* 0x3f80000094877423 */ /* 0x000fe40000010194 */
[----:B------:R-:W-:Y:S02]  /*5110*/  FMUL.FTZ R138, R134, R20 ;  /* 0x00000014868a7220 */ /* 0x000fe40000410000 */
[----:B------:R-:W-:Y:S02]  /*5120*/  FMUL.FTZ R136, R32, R16 ;  /* 0x0000001020887220 */ /* 0x000fe40000410000 */
[----:B------:R-:W-:Y:S02]  /*5130*/  FMUL.FTZ R33, R33, c[0x0][0x2ec] ;  /* 0x0000bb0021217a20 */ /* 0x000fe40000410000 */
[----:B------:R-:W-:Y:S01]  /*5140*/  FFMA.FTZ R134, -R147, R147, 1 ;  /* 0x3f80000093867423 */ /* 0x000fe20000010193 */
[----:B------:R-:W-:Y:S01]  /*5150*/  MOV R147, R240 ;  /* 0x000000f000937202 */ /* 0x000fe20000000f00 */
[----:B------:R-:W-:Y:S02]  /*5160*/  FMUL.FTZ R135, R135, c[0x0][0x2ec] ;  /* 0x0000bb0087877a20 */ /* 0x000fe40000410000 */
[----:B------:R-:W-:Y:S02]  /*5170*/  FMUL.FTZ R134, R134, c[0x0][0x2ec] ;  /* 0x0000bb0086867a20 */ /* 0x000fe40000410000 */
[----:B------:R-:W-:Y:S02]  /*5180*/  FFMA.FTZ R132, -R170, R170, 1 ;  /* 0x3f800000aa847423 */ /* 0x000fe400000101aa */
[----:B------:R-:W-:Y:S02]  /*5190*/  FFMA.FTZ R32, -R163, R163, 1 ;  /* 0x3f800000a3207423 */ /* 0x000fe400000101a3 */
[----:B------:R-:W-:Y:S02]  /*51a0*/  FMUL.FTZ R132, R132, c[0x0][0x2ec] ;  /* 0x0000bb0084847a20 */ /* 0x000fe40000410000 */
[----:B------:R-:W-:Y:S02]  /*51b0*/  FMUL.FTZ R32, R32, c[0x0][0x2ec] ;  /* 0x0000bb0020207a20 */ /* 0x000fe40000410000 */
[----:B------:R-:W-:Y:S02]  /*51c0*/  FFMA.FTZ R21, -R250, R250, 1 ;  /* 0x3f800000fa157423 */ /* 0x000fe400000101fa */
[----:B------:R-:W-:Y:S02]  /*51d0*/  FFMA.FTZ R20, -R244, R244, 1 ;  /* 0x3f800000f4147423 */ /* 0x000fe400000101f4 */
[----:B------:R-:W-:Y:S02]  /*51e0*/  FMUL.FTZ R21, R21, c[0x0][0x2ec] ;  /* 0x0000bb0015157a20 */ /* 0x000fe40000410000 */
[----:B------:R-:W-:Y:S02]  /*51f0*/  FMUL.FTZ R20, R20, c[0x0][0x2ec] ;  /* 0x0000bb0014147a20 */ /* 0x000fe40000410000 */
[C---:B--2---:R-:W-:Y:S02]  /*5200*/  FADD.FTZ R6, -R5.reuse, R6 ;  /* 0x0000000605067221 */ /* 0x044fe40000010100 */
[C---:B------:R-:W-:Y:S02]  /*5210*/  FADD.FTZ R18, -R5.reuse, R18 ;  /* 0x0000001205127221 */ /* 0x040fe40000010100 */
[----:B------:R-:W-:Y:S02]  /*5220*/  FMUL.FTZ R6, R58, R6 ;  /* 0x000000063a067220 */ /* 0x000fe40000410000 */
[C---:B------:R-:W-:Y:S01]  /*5230*/  FADD.FTZ R34, -R5.reuse, R34 ;  /* 0x0000002205227221 */ /* 0x040fe20000010100 */
[----:B------:R1:W5:Y:S01]  /*5240*/  LDL.LU R58, [R1+0xac] ;  /* 0x0000ac00013a7983 */ /* 0x0003620000300800 */
[C---:B------:R-:W-:Y:S02]  /*5250*/  FADD.FTZ R7, -R5.reuse, R7 ;  /* 0x0000000705077221 */ /* 0x040fe40000010100 */
[----:B------:R-:W-:Y:S02]  /*5260*/  FADD.FTZ R19, -R5, R19 ;  /* 0x0000001305137221 */ /* 0x000fe40000010100 */
[----:B------:R-:W-:Y:S02]  /*5270*/  FMUL.FTZ R133, R6, R133 ;  /* 0x0000008506857220 */ /* 0x000fe40000410000 */
[----:B------:R-:W-:Y:S02]  /*5280*/  FMUL.FTZ R6, R249, R18 ;  /* 0x00000012f9067220 */ /* 0x000fe40000410000 */
[C---:B------:R-:W-:Y:S02]  /*5290*/  FADD.FTZ R16, -R5.reuse, R22 ;  /* 0x0000001605107221 */ /* 0x040fe40000010100 */
[C---:B------:R-:W-:Y:S02]  /*52a0*/  FADD.FTZ R17, -R5.reuse, R23 ;  /* 0x0000001705117221 */ /* 0x040fe40000010100 */
[----:B------:R-:W-:Y:S02]  /*52b0*/  FADD.FTZ R35, -R5, R35 ;  /* 0x0000002305237221 */ /* 0x000fe40000010100 */
[----:B------:R-:W-:Y:S02]  /*52c0*/  FMUL.FTZ R5, R167, R34 ;  /* 0x00000022a7057220 */ /* 0x000fe40000410000 */
[----:B------:R-:W-:Y:S02]  /*52d0*/  FMUL.FTZ R7, R57, R7 ;  /* 0x0000000739077220 */ /* 0x000fe40000410000 */
[----:B------:R-:W-:Y:S01]  /*52e0*/  FMUL.FTZ R33, R6, R33 ;  /* 0x0000002106217220 */ /* 0x000fe20000410000 */
[----:B------:R1:W5:Y:S01]  /*52f0*/  LDL.LU R57, [R1+0xa8] ;  /* 0x0000a80001397983 */ /* 0x0003620000300800 */
[----:B------:R-:W-:Y:S02]  /*5300*/  FMUL.FTZ R6, R159, R35 ;  /* 0x000000239f067220 */ /* 0x000fe40000410000 */
[----:B------:R-:W-:Y:S02]  /*5310*/  FMUL.FTZ R135, R5, R135 ;  /* 0x0000008705877220 */ /* 0x000fe40000410000 */
[----:B---3--:R-:W-:Y:S02]  /*5320*/  FADD.FTZ R5, -R4, R8 ;  /* 0x0000000804057221 */ /* 0x008fe40000010100 */
[----:B------:R-:W-:Y:S02]  /*5330*/  FMUL.FTZ R134, R6, R134 ;  /* 0x0000008606867220 */ /* 0x000fe40000410000 */
[----:B------:R-:W-:Y:S02]  /*5340*/  FADD.FTZ R6, -R4, R9 ;  /* 0x0000000904067221 */ /* 0x000fe40000010100 */
[----:B------:R-:W-:Y:S02]  /*5350*/  FMUL.FTZ R5, R56, R5 ;  /* 0x0000000538057220 */ /* 0x000fe40000410000 */
[C---:B------:R-:W-:Y:S01]  /*5360*/  FADD.FTZ R9, -R4.reuse, R12 ;  /* 0x0000000c04097221 */ /* 0x040fe20000010100 */
[----:B------:R1:W5:Y:S01]  /*5370*/  LDL.LU R56, [R1+0xa4] ;  /* 0x0000a40001387983 */ /* 0x0003620000300800 */
[----:B------:R-:W-:Y:S02]  /*5380*/  FMUL.FTZ R6, R55, R6 ;  /* 0x0000000637067220 */ /* 0x000fe40000410000 */
[----:B------:R-:W-:Y:S01]  /*5390*/  FADD.FTZ R12, -R4, R13 ;  /* 0x0000000d040c7221 */ /* 0x000fe20000010100 */
[----:B------:R1:W5:Y:S01]  /*53a0*/  LDL.LU R55, [R1+0xa0] ;  /* 0x0000a00001377983 */ /* 0x0003620000300800 */
[----:B------:R-:W-:Y:S02]  /*53b0*/  FMUL.FTZ R9, R54, R9 ;  /* 0x0000000936097220 */ /* 0x000fe40000410000 */
[----:B------:R-:W-:Y:S01]  /*53c0*/  FMUL.FTZ R132, R7, R132 ;  /* 0x0000008407847220 */ /* 0x000fe20000410000 */
[----:B------:R1:W5:Y:S01]  /*53d0*/  LDL.LU R54, [R1+0x9c] ;  /* 0x00009c0001367983 */ /* 0x0003620000300800 */
[----:B------:R-:W-:Y:S02]  /*53e0*/  FMUL.FTZ R7, R247, R19 ;  /* 0x00000013f7077220 */ /* 0x000fe40000410000 */
[----:B------:R-:W-:Y:S02]  /*53f0*/  FMUL.FTZ R12, R53, R12 ;  /* 0x0000000c350c7220 */ /* 0x000fe40000410000 */
[----:B------:R-:W-:Y:S01]  /*5400*/  FMUL.FTZ R32, R7, R32 ;  /* 0x0000002007207220 */ /* 0x000fe20000410000 */
[----:B------:R1:W5:Y:S01]  /*5410*/  LDL.LU R53, [R1+0x98] ;  /* 0x0000980001357983 */ /* 0x0003620000300800 */
[----:B------:R-:W-:Y:S02]  /*5420*/  FFMA.FTZ R8, -R52, R52, 1 ;  /* 0x3f80000034087423 */ /* 0x000fe40000010134 */
[----:B------:R-:W-:Y:S01]  /*5430*/  FFMA.FTZ R7, -R51, R51, 1 ;  /* 0x3f80000033077423 */ /* 0x000fe20000010133 */
[----:B------:R1:W5:Y:S01]  /*5440*/  LDL.LU R52, [R1+0x94] ;  /* 0x0000940001347983 */ /* 0x0003620000300800 */
[----:B------:R-:W-:Y:S02]  /*5450*/  FFMA.FTZ R22, -R252, R252, 1 ;  /* 0x3f800000fc167423 */ /* 0x000fe400000101fc */
[----:B------:R-:W-:Y:S01]  /*5460*/  FMUL.FTZ R8, R8, c[0x0][0x2ec] ;  /* 0x0000bb0008087a20 */ /* 0x000fe20000410000 */
[----:B------:R1:W5:Y:S01]  /*5470*/  LDL.LU R51, [R1+0x90] ;  /* 0x0000900001337983 */ /* 0x0003620000300800 */
[----:B------:R-:W-:Y:S02]  /*5480*/  FMUL.FTZ R7, R7, c[0x0][0x2ec] ;  /* 0x0000bb0007077a20 */ /* 0x000fe40000410000 */
[----:B------:R-:W-:Y:S02]  /*5490*/  FMUL.FTZ R22, R22, c[0x0][0x2ec] ;  /* 0x0000bb0016167a20 */ /* 0x000fe40000410000 */
[----:B------:R-:W-:Y:S02]  /*54a0*/  FADD.FTZ R24, -R4, R24 ;  /* 0x0000001804187221 */ /* 0x000fe40000010100 */
[----:B------:R-:W-:Y:S02]  /*54b0*/  FMUL.FTZ R8, R5, R8 ;  /* 0x0000000805087220 */ /* 0x000fe40000410000 */
[----:B------:R-:W-:Y:S02]  /*54c0*/  FMUL.FTZ R7, R6, R7 ;  /* 0x0000000706077220 */ /* 0x000fe40000410000 */
[----:B------:R-:W-:Y:S02]  /*54d0*/  FMUL.FTZ R22, R9, R22 ;  /* 0x0000001609167220 */ /* 0x000fe40000410000 */
[C---:B------:R-:W-:Y:S02]  /*54e0*/  FADD.FTZ R5, -R4.reuse, R25 ;  /* 0x0000001904057221 */ /* 0x040fe40000010100 */
[C---:B------:R-:W-:Y:S02]  /*54f0*/  FADD.FTZ R6, -R4.reuse, R28 ;  /* 0x0000001c04067221 */ /* 0x040fe40000010100 */
[----:B------:R-:W-:Y:S02]  /*5500*/  FADD.FTZ R9, -R4, R29 ;  /* 0x0000001d04097221 */ /* 0x000fe40000010100 */
[----:B------:R-:W-:Y:S02]  /*5510*/  FMUL.FTZ R4, R50, R24 ;  /* 0x0000001832047220 */ /* 0x000fe40000410000 */
[----:B------:R-:W-:Y:S01]  /*5520*/  FMUL.FTZ R5, R49, R5 ;  /* 0x0000000531057220 */ /* 0x000fe20000410000 */
[----:B------:R1:W5:Y:S01]  /*5530*/  LDL.LU R50, [R1+0x8c] ;  /* 0x00008c0001327983 */ /* 0x0003620000300800 */
[----:B------:R-:W-:Y:S02]  /*5540*/  FFMA.FTZ R24, -R169, R169, 1 ;  /* 0x3f800000a9187423 */ /* 0x000fe400000101a9 */
[----:B------:R-:W-:Y:S01]  /*5550*/  FMUL.FTZ R6, R48, R6 ;  /* 0x0000000630067220 */ /* 0x000fe20000410000 */
[----:B------:R1:W5:Y:S01]  /*5560*/  LDL.LU R49, [R1+0x88] ;  /* 0x0000880001317983 */ /* 0x0003620000300800 */
[----:B------:R-:W-:Y:S02]  /*5570*/  FMUL.FTZ R24, R24, c[0x0][0x2ec] ;  /* 0x0000bb0018187a20 */ /* 0x000fe40000410000 */
[----:B------:R-:W-:Y:S01]  /*5580*/  FMUL.FTZ R9, R47, R9 ;  /* 0x000000092f097220 */ /* 0x000fe20000410000 */
[----:B------:R1:W5:Y:S01]  /*5590*/  LDL.LU R48, [R1+0x84] ;  /* 0x0000840001307983 */ /* 0x0003620000300800 */
[----:B------:R-:W-:Y:S02]  /*55a0*/  FMUL.FTZ R24, R4, R24 ;  /* 0x0000001804187220 */ /* 0x000fe40000410000 */
[C---:B----4-:R-:W-:Y:S01]  /*55b0*/  FADD.FTZ R4, -R0.reuse, R10 ;  /* 0x0000000a00047221 */ /* 0x050fe20000010100 */
[----:B------:R1:W5:Y:S01]  /*55c0*/  LDL.LU R47, [R1+0x80] ;  /* 0x00008000012f7983 */ /* 0x0003620000300800 */
[----:B------:R-:W-:Y:S02]  /*55d0*/  FADD.FTZ R10, -R0, R11 ;  /* 0x0000000b000a7221 */ /* 0x000fe40000010100 */
[----:B------:R-:W-:Y:S02]  /*55e0*/  FMUL.FTZ R4, R46, R4 ;  /* 0x000000042e047220 */ /* 0x000fe40000410000 */
[----:B------:R-:W-:Y:S01]  /*55f0*/  FADD.FTZ R11, -R0, R14 ;  /* 0x0000000e000b7221 */ /* 0x000fe20000010100 */
[----:B------:R1:W5:Y:S01]  /*5600*/  LDL.LU R46, [R1+0x7c] ;  /* 0x00007c00012e7983 */ /* 0x0003620000300800 */
[----:B------:R-:W-:Y:S02]  /*5610*/  FMUL.FTZ R10, R45, R10 ;  /* 0x0000000a2d0a7220 */ /* 0x000fe40000410000 */
[----:B------:R-:W-:Y:S01]  /*5620*/  FMUL.FTZ R21, R12, R21 ;  /* 0x000000150c157220 */ /* 0x000fe20000410000 */
[----:B------:R1:W5:Y:S01]  /*5630*/  LDL.LU R45, [R1+0x78] ;  /* 0x00007800012d7983 */ /* 0x0003620000300800 */
[----:B------:R-:W-:Y:S02]  /*5640*/  FFMA.FTZ R23, -R168, R168, 1 ;  /* 0x3f800000a8177423 */ /* 0x000fe400000101a8 */
[----:B------:R-:W-:Y:S02]  /*5650*/  FADD.FTZ R12, -R0, R15 ;  /* 0x0000000f000c7221 */ /* 0x000fe40000010100 */
[----:B------:R-:W-:Y:S02]  /*5660*/  FMUL.FTZ R11, R44, R11 ;  /* 0x0000000b2c0b7220 */ /* 0x000fe40000410000 */
[----:B------:R-:W-:Y:S01]  /*5670*/  FMUL.FTZ R23, R23, c[0x0][0x2ec] ;  /* 0x0000bb0017177a20 */ /* 0x000fe20000410000 */
[----:B------:R1:W5:Y:S01]  /*5680*/  LDL.LU R44, [R1+0x74] ;  /* 0x00007400012c7983 */ /* 0x0003620000300800 */
[----:B------:R-:W-:Y:S02]  /*5690*/  FMUL.FTZ R12, R43, R12 ;  /* 0x0000000c2b0c7220 */ /* 0x000fe40000410000 */
[----:B------:R-:W-:Y:S01]  /*56a0*/  FFMA.FTZ R28, -R162, R162, 1 ;  /* 0x3f800000a21c7423 */ /* 0x000fe200000101a2 */
[----:B------:R1:W5:Y:S01]  /*56b0*/  LDL.LU R43, [R1+0x70] ;  /* 0x00007000012b7983 */ /* 0x0003620000300800 */
[----:B------:R-:W-:Y:S02]  /*56c0*/  FMUL.FTZ R23, R5, R23 ;  /* 0x0000001705177220 */ /* 0x000fe40000410000 */
[----:B------:R-:W-:Y:S02]  /*56d0*/  FFMA.FTZ R5, -R42, R42, 1 ;  /* 0x3f8000002a057423 */ /* 0x000fe4000001012a */
[----:B------:R-:W-:Y:S01]  /*56e0*/  FFMA.FTZ R25, -R161, R161, 1 ;  /* 0x3f800000a1197423 */ /* 0x000fe200000101a1 */
[----:B------:R1:W5:Y:S01]  /*56f0*/  LDL.LU R42, [R1+0x6c] ;  /* 0x00006c00012a7983 */ /* 0x0003620000300800 */
[----:B------:R-:W-:Y:S02]  /*5700*/  FMUL.FTZ R28, R28, c[0x0][0x2ec] ;  /* 0x0000bb001c1c7a20 */ /* 0x000fe40000410000 */
[----:B------:R-:W-:Y:S02]  /*5710*/  FFMA.FTZ R13, -R41, R41, 1 ;  /* 0x3f800000290d7423 */ /* 0x000fe40000010129 */
[----:B------:R-:W-:Y:S01]  /*5720*/  FMUL.FTZ R25, R25, c[0x0][0x2ec] ;  /* 0x0000bb0019197a20 */ /* 0x000fe20000410000 */
[----:B------:R1:W5:Y:S01]  /*5730*/  LDL.LU R41, [R1+0x68] ;  /* 0x0000680001297983 */ /* 0x0003620000300800 */
[----:B------:R-:W-:Y:S02]  /*5740*/  FMUL.FTZ R28, R6, R28 ;  /* 0x0000001c061c7220 */ /* 0x000fe40000410000 */
[----:B------:R-:W-:Y:S02]  /*5750*/  FFMA.FTZ R6, -R40, R40, 1 ;  /* 0x3f80000028067423 */ /* 0x000fe40000010128 */
[----:B------:R-:W-:Y:S01]  /*5760*/  FMUL.FTZ R25, R9, R25 ;  /* 0x0000001909197220 */ /* 0x000fe20000410000 */
        /* <DEDUP_REMOVED lines=16> */
[----:B------:R-:W-:Y:S02]  /*5870*/  FMUL.FTZ R10, R36, R10 ;  /* 0x0000000a240a7220 */ /* 0x000fe40000410000 */
[----:B------:R-:W-:Y:S01]  /*5880*/  FMUL.FTZ R11, R3, R11 ;  /* 0x0000000b030b7220 */ /* 0x000fe20000410000 */
[----:B------:R1:W5:Y:S01]  /*5890*/  LDL.LU R37, [R1+0x58] ;  /* 0x0000580001257983 */ /* 0x0003620000300800 */
[----:B------:R-:W-:Y:S02]  /*58a0*/  FFMA.FTZ R18, -R2, R2, 1 ;  /* 0x3f80000002127423 */ /* 0x000fe40000010102 */
[----:B------:R-:W-:Y:S01]  /*58b0*/  FFMA.FTZ R34, -R164, R164, 1 ;  /* 0x3f800000a4227423 */ /* 0x000fe200000101a4 */
[----:B------:R1:W5:Y:S01]  /*58c0*/  LDL.LU R36, [R1+0x54] ;  /* 0x0000540001247983 */ /* 0x0003620000300800 */
[----:B------:R-:W-:Y:S02]  /*58d0*/  FMUL.FTZ R17, R245, R17 ;  /* 0x00000011f5117220 */ /* 0x000fe40000410000 */
[----:B------:R-:W-:Y:S01]  /*58e0*/  FMUL.FTZ R34, R34, c[0x0][0x2ec] ;  /* 0x0000bb0022227a20 */ /* 0x000fe20000410000 */
[----:B------:R1:W5:Y:S01]  /*58f0*/  LDL.LU R3, [R1+0x50] ;  /* 0x0000500001037983 */ /* 0x0003620000300800 */
[----:B------:R-:W-:Y:S02]  /*5900*/  FFMA.FTZ R35, -R166, R166, 1 ;  /* 0x3f800000a6237423 */ /* 0x000fe400000101a6 */
[----:B------:R-:W-:Y:S01]  /*5910*/  FMUL.FTZ R34, R17, R34 ;  /* 0x0000002211227220 */ /* 0x000fe20000410000 */
[----:B------:R1:W5:Y:S01]  /*5920*/  LDL.LU R2, [R1+0x4c] ;  /* 0x00004c0001027983 */ /* 0x0003620000300800 */
[----:B------:R-:W-:Y:S02]  /*5930*/  FFMA.FTZ R17, -R251, R251, 1 ;  /* 0x3f800000fb117423 */ /* 0x000fe400000101fb */
[----:B------:R-:W-:Y:S02]  /*5940*/  FFMA.FTZ R19, -R243, R243, 1 ;  /* 0x3f800000f3137423 */ /* 0x000fe400000101f3 */
[----:B------:R-:W-:Y:S02]  /*5950*/  FMUL.FTZ R16, R246, R16 ;  /* 0x00000010f6107220 */ /* 0x000fe40000410000 */
[----:B------:R-:W-:Y:S02]  /*5960*/  FMUL.FTZ R35, R35, c[0x0][0x2ec] ;  /* 0x0000bb0023237a20 */ /* 0x000fe40000410000 */
[----:B------:R-:W-:Y:S02]  /*5970*/  FMUL.FTZ R9, R9, c[0x0][0x2ec] ;  /* 0x0000bb0009097a20 */ /* 0x000fe40000410000 */
[----:B------:R-:W-:Y:S02]  /*5980*/  FMUL.FTZ R18, R18, c[0x0][0x2ec] ;  /* 0x0000bb0012127a20 */ /* 0x000fe40000410000 */
[----:B------:R-:W-:Y:S02]  /*5990*/  FMUL.FTZ R17, R17, c[0x0][0x2ec] ;  /* 0x0000bb0011117a20 */ /* 0x000fe40000410000 */
[----:B------:R-:W-:Y:S02]  /*59a0*/  FMUL.FTZ R19, R19, c[0x0][0x2ec] ;  /* 0x0000bb0013137a20 */ /* 0x000fe40000410000 */
[----:B------:R-:W-:Y:S02]  /*59b0*/  FMUL.FTZ R35, R16, R35 ;  /* 0x0000002310237220 */ /* 0x000fe40000410000 */
[----:B------:R-:W-:Y:S02]  /*59c0*/  FMUL.FTZ R9, R12, R9 ;  /* 0x000000090c097220 */ /* 0x000fe40000410000 */
[----:B------:R-:W-:Y:S02]  /*59d0*/  FMUL.FTZ R18, R0, R18 ;  /* 0x0000001200127220 */ /* 0x000fe40000410000 */
[----:B------:R-:W-:Y:S02]  /*59e0*/  FMUL.FTZ R17, R4, R17 ;  /* 0x0000001104117220 */ /* 0x000fe40000410000 */
[----:B------:R-:W-:Y:S02]  /*59f0*/  FMUL.FTZ R20, R10, R20 ;  /* 0x000000140a147220 */ /* 0x000fe40000410000 */
[----:B------:R-:W-:Y:S01]  /*5a00*/  FMUL.FTZ R19, R11, R19 ;  /* 0x000000130b137220 */ /* 0x000fe20000410000 */
[----:B------:R-:W-:-:S05]  /*5a10*/  @!P0 BRA `(.L_x_288) ;  /* 0x0000012000008947 */ /* 0x000fca0003800000 */
[----:B-1----:R-:W-:Y:S01]  /*5a20*/  IMAD.MOV.U32 R0, RZ, RZ, c[0x0][0x190] ;  /* 0x00006400ff007624 */ /* 0x002fe200078e00ff */
        /* <DEDUP_REMOVED lines=17> */
.L_x_288:
        /* <DEDUP_REMOVED lines=35> */
[----:B-----5:R-:W-:Y:S04]  /*5d70*/  LDSM.16.MT88.4 R4, [R2+0x13000] ;  /* 0x013000000204783b */ /* 0x020fe80000004200 */
        /* <DEDUP_REMOVED lines=70> */
[----:B------:R-:W-:Y:S03]  /*61e0*/  IMAD.SHL.U32 R4, R145, 0x2, RZ ;  /* 0x0000000291047824 */ /* 0x000fe600078e00ff */
        /* <DEDUP_REMOVED lines=12> */
.L_x_289:
        /* <DEDUP_REMOVED lines=9> */
[----:B------:R-:W4:Y:S02]  /*6340*/  LDSM.16.MT88.4 R28, [R0+0xd000] ;  /* 0x00d00000001c783b */ /* 0x000f240000004200 */
[C---:B------:R-:W-:Y:S02]  /*6350*/  LEA R241, P1, R144.reuse, R146, 0x2 ;  /* 0x0000009290f17211 */ /* 0x040fe400078210ff */
[----:B------:R-:W5:Y:S02]  /*6360*/  LDL R153, [R1+0x34] ;  /* 0x0000340001997983 */ /* 0x000f640000100800 */
[----:B------:R-:W-:Y:S01]  /*6370*/  LEA.HI.X.SX32 R240, R144, R147, 0x2, P1 ;  /* 0x0000009390f07211 */ /* 0x000fe200008f16ff */
[----:B------:R-:W-:Y:S01]  /*6380*/  IMAD.MOV.U32 R144, RZ, RZ, c[0x0][0x22c] ;  /* 0x00008b00ff907624 */ /* 0x000fe200078e00ff */
[----:B------:R-:W-:Y:S03]  /*6390*/  LDSM.16.M88.4 R32, [R226] ;  /* 0x00000000e220783b */ /* 0x000fe60000000200 */
[----:B------:R-:W-:Y:S01]  /*63a0*/  IMAD R144, R144, c[0x0][0x1c0], RZ ;  /* 0x0000700090907a24 */ /* 0x000fe200078e02ff */
[----:B------:R-:W5:Y:S03]  /*63b0*/  LDL R152, [R1+0x38] ;  /* 0x0000380001987983 */ /* 0x000f660000100800 */
[----:B------:R-:W-:Y:S01]  /*63c0*/  IMAD.SHL.U32 R144, R144, 0x8, RZ ;  /* 0x0000000890907824 */ /* 0x000fe200078e00ff */
[----:B------:R-:W1:Y:S04]  /*63d0*/  LDSM.16.MT88.4 R132, [R0+0x9400] ;  /* 0x009400000084783b */ /* 0x000e680000004200 */
[----:B------:R1:W5:Y:S04]  /*63e0*/  LDL R148, [R1+0xc] ;  /* 0x00000c0001947983 */ /* 0x0003680000100800 */
[----:B------:R-:W1:Y:S04]  /*63f0*/  LDSM.16.MT88.4 R136, [R0+0xb400] ;  /* 0x00b400000088783b */ /* 0x000e680000004200 */
[----:B------:R1:W5:Y:S02]  /*6400*/  LDL R149, [R1+0x4] ;  /* 0x0000040001957983 */ /* 0x0003640000100800 */
[C---:B-12---:R-:W-:Y:S02]  /*6410*/  HMMA.16816.F32.BF16 R4, R24.reuse, R8, RZ ;  /* 0x000000081804723c */ /* 0x046fe400000418ff */
[----:B------:R-:W1:Y:S04]  /*6420*/  LDSM.16.MT88.4 R140, [R0+0xd400] ;  /* 0x00d40000008c783b */ /* 0x000e680000004200 */
[----:B------:R2:W2:Y:S02]  /*6430*/  LDL R150, [R1] ;  /* 0x0000000001967983 */ /* 0x0004a40000100800 */
[C---:B------:R-:W-:Y:S02]  /*6440*/  HMMA.16816.F32.BF16 R8, R24.reuse, R10, RZ ;  /* 0x0000000a1808723c */ /* 0x040fe400000418ff */
[----:B------:R1:W2:Y:S06]  /*6450*/  LDL R151, [R1+0x8] ;  /* 0x0000080001977983 */ /* 0x0002ac0000100800 */
[C---:B---3--:R-:W-:Y:S08]  /*6460*/  HMMA.16816.F32.BF16 R12, R24.reuse, R16, RZ ;  /* 0x00000010180c723c */ /* 0x048ff000000418ff */
[C---:B------:R-:W-:Y:S08]  /*6470*/  HMMA.16816.F32.BF16 R16, R24.reuse, R18, RZ ;  /* 0x000000121810723c */ /* 0x040ff000000418ff */
[C---:B----4-:R-:W-:Y:S08]  /*6480*/  HMMA.16816.F32.BF16 R20, R24.reuse, R28, RZ ;  /* 0x0000001c1814723c */ /* 0x050ff000000418ff */
[----:B------:R-:W-:Y:S01]  /*6490*/  HMMA.16816.F32.BF16 R24, R24, R30, RZ ;  /* 0x0000001e1818723c */ /* 0x000fe200000418ff */
[----:B------:R-:W-:Y:S07]  /*64a0*/  LDSM.16.M88.4 R28, [R228] ;  /* 0x00000000e41c783b */ /* 0x000fee0000000200 */
[C---:B------:R-:W-:Y:S08]  /*64b0*/  HMMA.16816.F32.BF16 R4, R32.reuse, R132, R4 ;  /* 0x000000842004723c */ /* 0x040ff00000041804 */
[C---:B------:R-:W-:Y:S01]  /*64c0*/  HMMA.16816.F32.BF16 R8, R32.reuse, R134, R8 ;  /* 0x000000862008723c */ /* 0x040fe20000041808 */
[----:B------:R-:W3:Y:S07]  /*64d0*/  LDSM.16.MT88.4 R132, [R0+0x9800] ;  /* 0x009800000084783b */ /* 0x000eee0000004200 */
[C---:B------:R-:W-:Y:S08]  /*64e0*/  HMMA.16816.F32.BF16 R12, R32.reuse, R136, R12 ;  /* 0x00000088200c723c */ /* 0x040ff0000004180c */
[C---:B------:R-:W-:Y:S01]  /*64f0*/  HMMA.16816.F32.BF16 R16, R32.reuse, R138, R16 ;  /* 0x0000008a2010723c */ /* 0x040fe20000041810 */
[----:B------:R-:W4:Y:S07]  /*6500*/  LDSM.16.MT88.4 R136, [R0+0xb800] ;  /* 0x00b800000088783b */ /* 0x000f2e0000004200 */
[C---:B-1----:R-:W-:Y:S08]  /*6510*/  HMMA.16816.F32.BF16 R20, R32.reuse, R140, R20 ;  /* 0x0000008c2014723c */ /* 0x042ff00000041814 */
[----:B------:R-:W-:Y:S01]  /*6520*/  HMMA.16816.F32.BF16 R24, R32, R142, R24 ;  /* 0x0000008e2018723c */ /* 0x000fe20000041818 */
[----:B------:R-:W1:Y:S04]  /*6530*/  LDSM.16.MT88.4 R32, [R0+0xd800] ;  /* 0x00d800000020783b */ /* 0x000e680000004200 */
[----:B------:R-:W-:Y:S03]  /*6540*/  LDSM.16.MT88.4 R140, [R0+0x9c00] ;  /* 0x009c0000008c783b */ /* 0x000fe60000004200 */
[C---:B---3--:R-:W-:Y:S08]  /*6550*/  HMMA.16816.F32.BF16 R4, R28.reuse, R132, R4 ;  /* 0x000000841c04723c */ /* 0x048ff00000041804 */
[C---:B------:R-:W-:Y:S01]  /*6560*/  HMMA.16816.F32.BF16 R8, R28.reuse, R134, R8 ;  /* 0x000000861c08723c */ /* 0x040fe20000041808 */
[----:B------:R-:W3:Y:S07]  /*6570*/  LDSM.16.M88.4 R132, [R227] ;  /* 0x00000000e384783b */ /* 0x000eee0000000200 */
[C---:B----4-:R-:W-:Y:S08]  /*6580*/  HMMA.16816.F32.BF16 R12, R28.reuse, R136, R12 ;  /* 0x000000881c0c723c */ /* 0x050ff0000004180c */
[C---:B------:R-:W-:Y:S01]  /*6590*/  HMMA.16816.F32.BF16 R16, R28.reuse, R138, R16 ;  /* 0x0000008a1c10723c */ /* 0x040fe20000041810 */
[----:B------:R-:W4:Y:S07]  /*65a0*/  LDSM.16.MT88.4 R136, [R0+0xbc00] ;  /* 0x00bc00000088783b */ /* 0x000f2e0000004200 */
[C---:B-1----:R-:W-:Y:S08]  /*65b0*/  HMMA.16816.F32.BF16 R20, R28.reuse, R32, R20 ;  /* 0x000000201c14723c */ /* 0x042ff00000041814 */
[----:B------:R-:W-:Y:S01]  /*65c0*/  HMMA.16816.F32.BF16 R24, R28, R34, R24 ;  /* 0x000000221c18723c */ /* 0x000fe20000041818 */
[----:B------:R-:W1:Y:S04]  /*65d0*/  LDSM.16.MT88.4 R28, [R0+0xdc00] ;  /* 0x00dc0000001c783b */ /* 0x000e680000004200 */
[----:B------:R-:W-:Y:S03]  /*65e0*/  LDSM.16.M88.4 R32, [R225+0x2000] ;  /* 0x00200000e120783b */ /* 0x000fe60000000200 */
[C---:B---3--:R-:W-:Y:S08]  /*65f0*/  HMMA.16816.F32.BF16 R4, R132.reuse, R140, R4 ;  /* 0x0000008c8404723c */ /* 0x048ff00000041804 */
[C---:B------:R-:W-:Y:S01]  /*6600*/  HMMA.16816.F32.BF16 R8, R132.reuse, R142, R8 ;  /* 0x0000008e8408723c */ /* 0x040fe20000041808 */
[----:B------:R-:W3:Y:S07]  /*6610*/  LDSM.16.MT88.4 R140, [R0+0xa000] ;  /* 0x00a00000008c783b */ /* 0x000eee0000004200 */
        /* <DEDUP_REMOVED lines=35> */
[----:B------:R1:W2:Y:S06]  /*6850*/  LDSM.16.MT88.4 R28, [R0+0xec00] ;  /* 0x00ec0000001c783b */ /* 0x0002ac0000004200 */
[----:B-----5:R-:W-:Y:S01]  /*6860*/  @P0 IADD3 R34, P2, R153, UR9, RZ ;  /* 0x0000000999220c10 */ /* 0x020fe2000ff5e0ff */
[----:B------:R-:W-:Y:S01]  /*6870*/  IMAD.MOV.U32 R32, RZ, RZ, R241 ;  /* 0x000000ffff207224 */ /* 0x000fe200078e00f1 */
[C---:B---3--:R-:W-:Y:S01]  /*6880*/  HMMA.16816.F32.BF16 R4, R132.reuse, R140, R4 ;  /* 0x0000008c8404723c */ /* 0x048fe20000041804 */
[----:B------:R-:W-:Y:S04]  /*6890*/  @UP3 UIADD3 UR9, UP2, UR9, -0x100, URZ ;  /* 0xffffff0009093890 */ /* 0x000fe8000ff5e03f */
[----:B------:R-:W-:Y:S01]  /*68a0*/  @P0 IADD3.X R35, R152, UR8, RZ, P2, !PT ;  /* 0x0000000898230c10 */ /* 0x000fe200097fe4ff */
[----:B------:R-:W-:Y:S01]  /*68b0*/  IMAD.MOV.U32 R33, RZ, RZ, R240 ;  /* 0x000000ffff217224 */ /* 0x000fe200078e00f0 */
[----:B------:R-:W-:Y:S01]  /*68c0*/  @UP3 UIADD3.X UR8, UR8, -0x1, URZ, UP2, !UPT ;  /* 0xffffffff08083890 */ /* 0x000fe200097fe43f */
[C---:B------:R-:W-:Y:S01]  /*68d0*/  HMMA.16816.F32.BF16 R8, R132.reuse, R142, R8 ;  /* 0x0000008e8408723c */ /* 0x040fe20000041808 */
[----:B------:R-:W-:Y:S01]  /*68e0*/  IMAD.MOV.U32 R141, RZ, RZ, c[0x0][0x22c] ;  /* 0x00008b00ff8d7624 */ /* 0x000fe200078e00ff */
[----:B------:R-:W3:Y:S02]  /*68f0*/  @P0 LDG.E R148, [R34.64+0x20] ;  /* 0x0000200422940981 */ /* 0x000ee4000c1e1900 */
[----:B------:R-:W-:Y:S02]  /*6900*/  IMAD.MOV.U32 R140, RZ, RZ, c[0x0][0x22c] ;  /* 0x00008b00ff8c7624 */ /* 0x000fe400078e00ff */
[----:B------:R-:W5:Y:S01]  /*6910*/  @P0 LDG.E R149, [R34.64+0xa0] ;  /* 0x0000a00422950981 */ /* 0x000f62000c1e1900 */
[----:B-1----:R-:W-:Y:S01]  /*6920*/  IMAD.MOV.U32 R0, RZ, RZ, c[0x0][0x22c] ;  /* 0x00008b00ff007624 */ /* 0x002fe200078e00ff */
[C---:B----4-:R-:W-:Y:S01]  /*6930*/  HMMA.16816.F32.BF16 R12, R132.reuse, R136, R12 ;  /* 0x00000088840c723c */ /* 0x050fe2000004180c */
[----:B------:R-:W-:Y:S01]  /*6940*/  IMAD.MOV.U32 R142, RZ, RZ, c[0x0][0x22c] ;  /* 0x00008b00ff8e7624 */ /* 0x000fe200078e00ff */
[----:B--2---:R-:W2:Y:S02]  /*6950*/  @P0 LDG.E R150, [R34.64+0x80] ;  /* 0x0000800422960981 */ /* 0x004ea4000c1e1900 */
[----:B------:R-:W-:Y:S02]  /*6960*/  IMAD R0, R0, c[0x0][0x1c0], RZ ;  /* 0x0000700000007a24 */ /* 0x000fe400078e02ff */
[----:B------:R-:W4:Y:S01]  /*6970*/  @P0 LDG.E R151, [R34.64] ;  /* 0x0000000422970981 */ /* 0x000f22000c1e1900 */
[----:B------:R-:W-:Y:S01]  /*6980*/  IMAD R142, R142, c[0x0][0x1c0], RZ ;  /* 0x000070008e8e7a24 */ /* 0x000fe200078e02ff */
[C---:B------:R-:W-:Y:S02]  /*6990*/  HMMA.16816.F32.BF16 R16, R132.reuse, R138, R16 ;  /* 0x0000008a8410723c */ /* 0x040fe40000041810 */
[----:B------:R-:W-:Y:S02]  /*69a0*/  RED.E.ADD.F32.FTZ.RN.STRONG.GPU [R32.64], R4 ;  /* 0x000000042000798e */ /* 0x000fe4000c10e784 */
[----:B------:R-:W-:Y:S02]  /*69b0*/  IMAD R0, R0, 0x30, RZ ;  /* 0x0000003000007824 */ /* 0x000fe400078e02ff */
[----:B------:R-:W-:Y:S02]  /*69c0*/  IMAD.SHL.U32 R142, R142, 0x20, RZ ;  /* 0x000000208e8e7824 */ /* 0x000fe400078e00ff */
[C---:B------:R-:W-:Y:S04]  /*69d0*/  HMMA.16816.F32.BF16 R20, R132.reuse, R28, R20 ;  /* 0x0000001c8414723c */ /* 0x040fe80000041814 */
[----:B------:R-:W-:Y:S02]  /*69e0*/  IMAD R141, R141, c[0x0][0x1c0], RZ ;  /* 0x000070008d8d7a24 */ /* 0x000fe400078e02ff */
[----:B------:R-:W-:Y:S01]  /*69f0*/  IMAD R140, R140, c[0x0][0x1c0], RZ ;  /* 0x000070008c8c7a24 */ /* 0x000fe200078e02ff */
[CC--:B------:R-:W-:Y:S01]  /*6a00*/  LEA R28, P1, R144.reuse, R32.reuse, 0x2 ;  /* 0x00000020901c7211 */ /* 0x0c0fe200078210ff */
[----:B------:R-:W-:Y:S04]  /*6a10*/  HMMA.16816.F32.BF16 R24, R132, R30, R24 ;  /* 0x0000001e8418723c */ /* 0x000fe80000041818 */
[-C--:B------:R-:W-:Y:S01]  /*6a20*/  LEA.HI.X.SX32 R29, R144, R33.reuse, 0x2, P1 ;  /* 0x00000021901d7211 */ /* 0x080fe200008f16ff */
[----:B------:R-:W-:Y:S02]  /*6a30*/  IMAD R141, R141, 0x28, RZ ;  /* 0x000000288d8d7824 */ /* 0x000fe400078e02ff */
[----:B------:R-:W-:Y:S02]  /*6a40*/  IMAD R140, R140, 0x38, RZ ;  /* 0x000000388c8c7824 */ /* 0x000fe400078e02ff */
[----:B------:R-:W-:Y:S03]  /*6a50*/  RED.E.ADD.F32.FTZ.RN.STRONG.GPU [R28.64], R5 ;  /* 0x000000051c00798e */ /* 0x000fe6000c10e784 */
[CC--:B------:R-:W-:Y:S04]  /*6a60*/  LEA R30, P2, R141.reuse, R32.reuse, 0x2 ;  /* 0x000000208d1e7211 */ /* 0x0c0fe800078410ff */
[-C--:B------:R-:W-:Y:S01]  /*6a70*/  LEA.HI.X.SX32 R31, R141, R33.reuse, 0x2, P2 ;  /* 0x000000218d1f7211 */ /* 0x080fe200010f16ff */
[----:B---3--:R1:W-:Y:S04]  /*6a80*/  @P0 STL [R1+0xc], R148 ;  /* 0x00000c9401000387 */ /* 0x0083e80000100800 */
[----:B------:R-:W3:Y:S04]  /*6a90*/  LDL R139, [R1+0x14] ;  /* 0x00001400018b7983 */ /* 0x000ee80000100800 */
[----:B------:R-:W3:Y:S04]  /*6aa0*/  LDL R138, [R1+0x1c] ;  /* 0x00001c00018a7983 */ /* 0x000ee80000100800 */
[----:B-----5:R5:W-:Y:S04]  /*6ab0*/  @P0 STL [R1+0x4], R149 ;  /* 0x0000049501000387 */ /* 0x020be80000100800 */
[----:B--2---:R2:W-:Y:S04]  /*6ac0*/  @P0 STL [R1], R150 ;  /* 0x0000009601000387 */ /* 0x0045e80000100800 */
[----:B----4-:R4:W-:Y:S01]  /*6ad0*/  @P0 STL [R1+0x8], R151 ;  /* 0x0000089701000387 */ /* 0x0109e20000100800 */
[----:B-1----:R-:W-:Y:S04]  /*6ae0*/  IMAD.MOV.U32 R148, RZ, RZ, c[0x0][0x22c] ;  /* 0x00008b00ff947624 */ /* 0x002fe800078e00ff */
[----:B------:R-:W-:Y:S04]  /*6af0*/  IMAD R148, R148, c[0x0][0x1c0], RZ ;  /* 0x0000700094947a24 */ /* 0x000fe800078e02ff */
[----:B------:R-:W-:Y:S02]  /*6b00*/  IMAD.SHL.U32 R148, R148, 0x10, RZ ;  /* 0x0000001094947824 */ /* 0x000fe400078e00ff */
[----:B-----5:R-:W-:Y:S03]  /*6b10*/  IMAD.MOV.U32 R149, RZ, RZ, c[0x0][0x22c] ;  /* 0x00008b00ff957624 */ /* 0x020fe600078e00ff */
[CC--:B------:R-:W-:Y:S02]  /*6b20*/  LEA R136, P0, R148.reuse, R32.reuse, 0x2 ;  /* 0x0000002094887211 */ /* 0x0c0fe400078010ff */
[C---:B------:R-:W-:Y:S01]  /*6b30*/  IADD3 R134, R148.reuse, 0x40, RZ ;  /* 0x0000004094867810 */ /* 0x040fe20007ffe0ff */
[----:B------:R-:W-:Y:S01]  /*6b40*/  IMAD R149, R149, c[0x0][0x1c0], RZ ;  /* 0x0000700095957a24 */ /* 0x000fe200078e02ff */
[-C--:B------:R-:W-:Y:S01]  /*6b50*/  LEA.HI.X.SX32 R137, R148, R33.reuse, 0x2, P0 ;  /* 0x0000002194897211 */ /* 0x080fe200000f16ff */
[----:B--2---:R-:W-:Y:S01]  /*6b60*/  IMAD.MOV.U32 R150, RZ, RZ, c[0x0][0x22c] ;  /* 0x00008b00ff967624 */ /* 0x004fe200078e00ff */
[CC--:B------:R-:W-:Y:S01]  /*6b70*/  LEA R34, P0, R142.reuse, R32.reuse, 0x2 ;  /* 0x000000208e227211 */ /* 0x0c0fe200078010ff */
[----:B------:R-:W-:Y:S02]  /*6b80*/  IMAD R149, R149, 0x18, RZ ;  /* 0x0000001895957824 */ /* 0x000fe400078e02ff */
[----:B------:R1:W-:Y:S01]  /*6b90*/  RED.E.ADD.F32.FTZ.RN.STRONG.GPU [R136.64], R6 ;  /* 0x000000068800798e */ /* 0x0003e2000c10e784 */
[-C--:B------:R-:W-:Y:S01]  /*6ba0*/  LEA.HI.X.SX32 R35, R142, R33.reuse, 0x2, P0 ;  /* 0x000000218e237211 */ /* 0x080fe200000f16ff */
[----:B----4-:R-:W-:Y:S01]  /*6bb0*/  IMAD.MOV.U32 R151, RZ, RZ, c[0x0][0x22c] ;  /* 0x00008b00ff977624 */ /* 0x010fe200078e00ff */
[-C--:B------:R-:W-:Y:S01]  /*6bc0*/  LEA R132, P1, R149, R32.reuse, 0x2 ;  /* 0x0000002095847211 */ /* 0x080fe200078210ff */
[----:B------:R-:W-:Y:S02]  /*6bd0*/  IMAD R150, R150, c[0x0][0x1c0], RZ ;  /* 0x0000700096967a24 */ /* 0x000fe400078e02ff */
[----:B------:R-:W-:Y:S01]  /*6be0*/  IMAD R151, R151, c[0x0][0x1c0], RZ ;  /* 0x0000700097977a24 */ /* 0x000fe200078e02ff */
[-C--:B------:R-:W-:Y:S01]  /*6bf0*/  LEA.HI.X.SX32 R133, R149, R33.reuse, 0x2, P1 ;  /* 0x0000002195857211 */ /* 0x080fe200008f16ff */
[----:B------:R-:W-:Y:S01]  /*6c00*/  IMAD.MOV.U32 R149, RZ, RZ, c[0x0][0x22c] ;  /* 0x00008b00ff957624 */ /* 0x000fe200078e00ff */
[CC--:B------:R-:W-:Y:S01]  /*6c10*/  LEA R4, P1, R0.reuse, R32.reuse, 0x2 ;  /* 0x0000002000047211 */ /* 0x0c0fe200078210ff */
[----:B------:R-:W-:Y:S02]  /*6c20*/  IMAD.SHL.U32 R151, R151, 0x10, RZ ;  /* 0x0000001097977824 */ /* 0x000fe400078e00ff */
[----:B------:R2:W-:Y:S01]  /*6c30*/  RED.E.ADD.F32.FTZ.RN.STRONG.GPU [R132.64], R7 ;  /* 0x000000078400798e */ /* 0x0005e2000c10e784 */
[-C--:B------:R-:W-:Y:S01]  /*6c40*/  LEA.HI.X.SX32 R5, R0, R33.reuse, 0x2, P1 ;  /* 0x0000002100057211 */ /* 0x080fe200008f16ff */
[----:B------:R-:W-:Y:S02]  /*6c50*/  IMAD.SHL.U32 R150, R150, 0x10, RZ ;  /* 0x0000001096967824 */ /* 0x000fe400078e00ff */
[----:B------:R-:W4:Y:S01]  /*6c60*/  LDL R0, [R1+0x18] ;  /* 0x0000180001007983 */ /* 0x000f220000100800 */
[----:B------:R-:W-:Y:S02]  /*6c70*/  IMAD R149, R149, c[0x0][0x1c0], RZ ;  /* 0x0000700095957a24 */ /* 0x000fe400078e02ff */
[C---:B------:R-:W-:Y:S01]  /*6c80*/  IADD3 R142, R150.reuse, 0x20, RZ ;  /* 0x00000020968e7810 */ /* 0x040fe20007ffe0ff */
[----:B------:R5:W-:Y:S01]  /*6c90*/  RED.E.ADD.F32.FTZ.RN.STRONG.GPU [R34.64], R8 ;  /* 0x000000082200798e */ /* 0x000be2000c10e784 */
[----:B------:R-:W-:Y:S01]  /*6ca0*/  IADD3 R141, R150, 0x20, RZ ;  /* 0x00000020968d7810 */ /* 0x000fe20007ffe0ff */
[----:B------:R-:W-:Y:S02]  /*6cb0*/  IMAD.SHL.U32 R149, R149, 0x8, RZ ;  /* 0x0000000895957824 */ /* 0x000fe400078e00ff */
[----:B------:R5:W-:Y:S02]  /*6cc0*/  RED.E.ADD.F32.FTZ.RN.STRONG.GPU [R30.64], R9 ;  /* 0x000000091e00798e */ /* 0x000be4000c10e784 */
[C---:B------:R-:W-:Y:S01]  /*6cd0*/  IMAD.IADD R142, R149.reuse, 0x1, R142 ;  /* 0x00000001958e7824 */ /* 0x040fe200078e028e */
[CC--:B-1----:R-:W-:Y:S01]  /*6ce0*/  LEA R6, P0, R140.reuse, R32.reuse, 0x2 ;  /* 0x000000208c067211 */ /* 0x0c2fe200078010ff */
[----:B------:R1:W-:Y:S01]  /*6cf0*/  RED.E.ADD.F32.FTZ.RN.STRONG.GPU [R4.64], R10 ;  /* 0x0000000a0400798e */ /* 0x0003e2000c10e784 */
[C---:B------:R-:W-:Y:S04]  /*6d00*/  IMAD.IADD R141, R149.reuse, 0x1, R141 ;  /* 0x00000001958d7824 */ /* 0x040fe800078e028d */
[----:B------:R-:W-:Y:S01]  /*6d10*/  IMAD.IADD R141, R149, 0x1, R141 ;  /* 0x00000001958d7824 */ /* 0x000fe200078e028d */
[----:B--2---:R-:W2:Y:S01]  /*6d20*/  LDL R132, [R1+0x10] ;  /* 0x0000100001847983 */ /* 0x004ea20000100800 */
[-C--:B------:R-:W-:Y:S02]  /*6d30*/  LEA.HI.X.SX32 R7, R140, R33.reuse, 0x2, P0 ;  /* 0x000000218c077211 */ /* 0x080fe400000f16ff */
[----:B------:R-:W-:Y:S02]  /*6d40*/  IADD3 R140, R151, 0x20, RZ ;  /* 0x00000020978c7810 */ /* 0x000fe40007ffe0ff */
[C---:B------:R-:W-:Y:S01]  /*6d50*/  IADD3 R133, R148.reuse, 0x40, RZ ;  /* 0x0000004094857810 */ /* 0x040fe20007ffe0ff */
[----:B------:R1:W-:Y:S01]  /*6d60*/  RED.E.ADD.F32.FTZ.RN.STRONG.GPU [R6.64], R11 ;  /* 0x0000000b0600798e */ /* 0x0003e2000c10e784 */
[C---:B-----5:R-:W-:Y:S03]  /*6d70*/  IADD3 R35, R148.reuse, 0x40, RZ ;  /* 0x0000004094237810 */ /* 0x060fe60007ffe0ff */
[----:B------:R5:W-:Y:S01]  /*6d80*/  RED.E.ADD.F32.FTZ.RN.STRONG.GPU [R32.64+0x80], R12 ;  /* 0x0000800c2000798e */ /* 0x000be2000c10e784 */
[----:B------:R-:W-:Y:S01]  /*6d90*/  IADD3 R34, R148, 0x40, RZ ;  /* 0x0000004094227810 */ /* 0x000fe20007ffe0ff */
[----:B------:R-:W-:Y:S01]  /*6da0*/  IMAD.IADD R133, R144, 0x1, R133 ;  /* 0x0000000190857824 */ /* 0x000fe200078e0285 */
[-C--:B------:R-:W-:Y:S01]  /*6db0*/  LEA R30, P1, R142, R32.reuse, 0x2 ;  /* 0x000000208e1e7211 */ /* 0x080fe200078210ff */
[----:B------:R5:W-:Y:S01]  /*6dc0*/  RED.E.ADD.F32.FTZ.RN.STRONG.GPU [R28.64+0x80], R13 ;  /* 0x0000800d1c00798e */ /* 0x000be2000c10e784 */
[----:B------:R-:W-:Y:S01]  /*6dd0*/  IMAD.IADD R35, R144, 0x1, R35 ;  /* 0x0000000190237824 */ /* 0x000fe200078e0223 */
[-C--:B-1----:R-:W-:Y:S01]  /*6de0*/  LEA R4, P0, R140, R32.reuse, 0x2 ;  /* 0x000000208c047211 */ /* 0x082fe200078010ff */
        /* <DEDUP_REMOVED lines=14> */
[CC--:B-----5:R-:W-:Y:S01]  /*6ed0*/  LEA R12, P4, R35.reuse, R32.reuse, 0x2 ;  /* 0x00000020230c7211 */ /* 0x0e0fe200078810ff */
[----:B------:R5:W-:Y:S03]  /*6ee0*/  RED.E.ADD.F32.FTZ.RN.STRONG.GPU [R10.64], R16 ;  /* 0x000000100a00798e */ /* 0x000be6000c10e784 */
[CC--:B------:R-:W-:Y:S02]  /*6ef0*/  LEA R8, P2, R140.reuse, R32.reuse, 0x2 ;  /* 0x000000208c087211 */ /* 0x0c0fe400078410ff */
[-C--:B------:R-:W-:Y:S02]  /*6f00*/  LEA.HI.X.SX32 R13, R35, R33.reuse, 0x2, P4 ;  /* 0x00000021230d7211 */ /* 0x080fe400020f16ff */
[-C--:B------:R-:W-:Y:S02]  /*6f10*/  LEA.HI.X.SX32 R9, R140, R33.reuse, 0x2, P2 ;  /* 0x000000218c097211 */ /* 0x080fe400010f16ff */
[----:B------:R-:W-:Y:S04]  /*6f20*/  LDSM.16.MT88.4 R140, [R3+0x1c00] ;  /* 0x001c0000038c783b */ /* 0x000fe80000004200 */
[----:B------:R5:W-:Y:S01]  /*6f30*/  RED.E.ADD.F32.FTZ.RN.STRONG.GPU [R8.64], R17 ;  /* 0x000000110800798e */ /* 0x000be2000c10e784 */
[CC--:B-1----:R-:W-:Y:S04]  /*6f40*/  LEA R14, P5, R134.reuse, R32.reuse, 0x2 ;  /* 0x00000020860e7211 */ /* 0x0c2fe800078a10ff */
[-C--:B------:R-:W-:Y:S02]  /*6f50*/  LEA.HI.X.SX32 R15, R134, R33.reuse, 0x2, P5 ;  /* 0x00000021860f7211 */ /* 0x080fe400028f16ff */
[CC--:B-----5:R-:W-:Y:S04]  /*6f60*/  LEA R10, P3, R34.reuse, R32.reuse, 0x2 ;  /* 0x00000020220a7211 */ /* 0x0e0fe800078610ff */
[-C--:B------:R-:W-:Y:S02]  /*6f70*/  LEA.HI.X.SX32 R11, R34, R33.reuse, 0x2, P3 ;  /* 0x00000021220b7211 */ /* 0x080fe400018f16ff */
[CC--:B------:R-:W-:Y:S04]  /*6f80*/  LEA R8, P2, R133.reuse, R32.reuse, 0x2 ;  /* 0x0000002085087211 */ /* 0x0c0fe800078410ff */
[-C--:B------:R-:W-:Y:S02]  /*6f90*/  LEA.HI.X.SX32 R9, R133, R33.reuse, 0x2, P2 ;  /* 0x0000002185097211 */ /* 0x080fe400010f16ff */
[CC--:B---3--:R-:W-:Y:S02]  /*6fa0*/  LEA R6, P1, R139.reuse, R32.reuse, 0x2 ;  /* 0x000000208b067211 */ /* 0x0c8fe400078210ff */
        /* <DEDUP_REMOVED lines=16> */
[CC--:B----4-:R-:W-:Y:S03]  /*70b0*/  LEA R4, P0, R0.reuse, R32.reuse, 0x2 ;  /* 0x0000002000047211 */ /* 0x0d0fe600078010ff */
[----:B------:R-:W-:Y:S01]  /*70c0*/  LDSM.16.MT88.4 R20, [R3+0x400] ;  /* 0x000400000314783b */ /* 0x000fe20000004200 */
[-C--:B------:R-:W-:Y:S02]  /*70d0*/  LEA.HI.X.SX32 R5, R0, R33.reuse, 0x2, P0 ;  /* 0x0000002100057211 */ /* 0x080fe400000f16ff */
[----:B------:R-:W-:Y:S01]  /*70e0*/  PLOP3.LUT P0, PT, PT, PT, UP1, 0x80, 0x0 ;  /* 0x000000000000781c */ /* 0x000fe20003f0f018 */
[----:B------:R-:W-:Y:S01]  /*70f0*/  @UP3 UIADD3 UR11, UP1, UR11, -0x100, URZ ;  /* 0xffffff000b0b3890 */ /* 0x000fe2000ff3e03f */
[C---:B------:R-:W-:Y:S03]  /*7100*/  IADD3 R0, R3.reuse, -0x3000, RZ ;  /* 0xffffd00003007810 */ /* 0x040fe60007ffe0ff */
[----:B------:R-:W-:Y:S08]  /*7110*/  @UP3 UIADD3.X UR10, UR10, -0x1, URZ, UP1, !UPT ;  /* 0xffffffff0a0a3890 */ /* 0x000ff00008ffe43f */
[----:B------:R-:W-:Y:S02]  /*7120*/  @P0 IADD3 R0, R3, 0x3000, RZ ;  /* 0x0000300003000810 */ /* 0x000fe40007ffe0ff */
[C---:B--2---:R-:W-:Y:S04]  /*7130*/  LEA R6, P1, R132.reuse, R32, 0x2 ;  /* 0x0000002084067211 */ /* 0x044fe800078210ff */
        /* <DEDUP_REMOVED lines=25> */
[----:B------:R-:W5:Y:S03]  /*72d0*/  LDSM.16.MT88.4 R28, [R3+0x1800] ;  /* 0x00180000031c783b */ /* 0x000f660000004200 */
        /* <DEDUP_REMOVED lines=21> */
[-C--:B-----5:R-:W-:Y:S08]  /*7430*/  HMMA.16816.F32.BF16 R100, R4, R28.reuse, R100 ;  /* 0x0000001c0464723c */ /* 0x0a0ff00000041864 */
        /* <DEDUP_REMOVED lines=187> */
.L_x_291:
        /* <DEDUP_REMOVED lines=18> */
.L_x_292:
[----:B-1----:R-:W2:Y:S01]  /*8110*/  LDL.64 R4, [R1+0x40] ;  /* 0x0000400001047983 */ /* 0x002ea20000100a00 */
[----:B------:R-:W-:Y:S01]  /*8120*/  IMAD.SHL.U32 R0, R145, 0x2, RZ ;  /* 0x0000000291007824 */ /* 0x000fe200078e00ff */
        /* <DEDUP_REMOVED lines=11> */
[----:B------:R-:W-:-:S06]  /*81e0*/  UIMAD UR8, UR7, UR9, UR8 ;  /* 0x00000009070872a4 */ /* 0x000fcc000f8e0208 */
[----:B------:R-:W-:Y:S01]  /*81f0*/  IMAD.U32 R3, RZ, RZ, UR8 ;  /* 0x00000008ff037e24 */ /* 0x000fe2000f8e00ff */
[----:B------:R-:W-:Y:S02]  /*8200*/  ULDC.64 UR8, c[0x0][0x3b8] ;  /* 0x0000ee0000087ab9 */ /* 0x000fe40000000a00 */
        /* <DEDUP_REMOVED lines=38> */
.L_x_294:
[----:B-1-34-:R-:W-:Y:S05]  /*8470*/  BSYNC B0 ;  /* 0x0000000000007941 */ /* 0x01afea0003800000 */
.L_x_293:
        /* <DEDUP_REMOVED lines=17> */
.L_x_296:
[----:B------:R-:W-:Y:S05]  /*8590*/  BSYNC B0 ;  /* 0x0000000000007941 */ /* 0x000fea0003800000 */
.L_x_295:
        /* <DEDUP_REMOVED lines=26> */
.L_x_298:
[----:B------:R-:W-:Y:S05]  /*8740*/  BSYNC B0 ;  /* 0x0000000000007941 */ /* 0x000fea0003800000 */
.L_x_297:
        /* <DEDUP_REMOVED lines=14> */
.L_x_287:
        /* <DEDUP_REMOVED lines=20> */
.L_x_300:
        /* <DEDUP_REMOVED lines=18> */
.L_x_301:
        /* <DEDUP_REMOVED lines=10> */
[----:B------:R-:W-:-:S06]  /*8b30*/  UIMAD UR8, UR7, UR9, UR8 ;  /* 0x00000009070872a4 */ /* 0x000fcc000f8e0208 */
[----:B------:R-:W-:Y:S01]  /*8b40*/  IMAD.U32 R0, RZ, RZ, UR8 ;  /* 0x00000008ff007e24 */ /* 0x000fe2000f8e00ff */
[----:B------:R-:W-:Y:S02]  /*8b50*/  ULDC.64 UR8, c[0x0][0x3b8] ;  /* 0x0000ee0000087ab9 */ /* 0x000fe40000000a00 */
        /* <DEDUP_REMOVED lines=25> */
.L_x_303:
[----:B------:R-:W-:Y:S05]  /*8cf0*/  BSYNC B0 ;  /* 0x0000000000007941 */ /* 0x000fea0003800000 */
.L_x_302:
        /* <DEDUP_REMOVED lines=16> */
.L_x_305:
[----:B------:R-:W-:Y:S05]  /*8e00*/  BSYNC B0 ;  /* 0x0000000000007941 */ /* 0x000fea0003800000 */
.L_x_304:
        /* <DEDUP_REMOVED lines=26> */
.L_x_307:
[----:B------:R-:W-:Y:S05]  /*8fb0*/  BSYNC B0 ;  /* 0x0000000000007941 */ /* 0x000fea0003800000 */
.L_x_306:
        /* <DEDUP_REMOVED lines=13> */
.L_x_299:
[----:B------:R-:W-:Y:S05]  /*9090*/  BSYNC B1 ;  /* 0x0000000000017941 */ /* 0x000fea0003800000 */
.L_x_282:
        /* <DEDUP_REMOVED lines=11> */
.L_x_308:
[----:B------:R-:W-:Y:S05]  /*9150*/  EXIT ;  /* 0x000000000000794d */ /* 0x000fea0003800000 */
.L_x_310:
        /* <DEDUP_REMOVED lines=10> */
.L_x_1283:


//--------------------- .text._ZN5flash44flash_bwd_dq_dk_dv_loop_seqk_parallel_kernelI23Flash_bwd_kernel_traitsILi96ELi64ELi128ELi8ELi2ELi4ELi4ELb1ELb0EN7cutlass10bfloat16_tE19Flash_kernel_traitsILi96ELi64ELi128ELi8ES3_EELb1ELb0ELb0ELb0ELb0ELb0ELb0EEEvNS_16Flash_bwd_paramsE --------------------------
	.section	.text._ZN5flash44flash_bwd_dq_dk_dv_loop_seqk_parallel_kernelI23Flash_bwd_kernel_traitsILi96ELi64ELi128ELi8ELi2ELi4ELi4ELb1ELb0EN7cutlass10bfloat16_tE19Flash_kernel_traitsILi96ELi64ELi128ELi8ES3_EELb1ELb0ELb0ELb0ELb0ELb0ELb0EEEvNS_16Flash_bwd_paramsE,"ax",@progbits
	.sectioninfo	@"SHI_REGISTERS=255"
	.align	128
        .global         _ZN5flash44flash_bwd_dq_dk_dv_loop_seqk_parallel_kernelI23Flash_bwd_kernel_traitsILi96ELi64ELi128ELi8ELi2ELi4ELi4ELb1ELb0EN7cutlass10bfloat16_tE19Flash_kernel_traitsILi96ELi64ELi128ELi8ES3_EELb1ELb0ELb0ELb0ELb0ELb0ELb0EEEvNS_16Flash_bwd_paramsE
        .type           _ZN5flash44flash_bwd_dq_dk_dv_loop_seqk_parallel_kernelI23Flash_bwd_kernel_traitsILi96ELi64ELi128ELi8ELi2ELi4ELi4ELb1ELb0EN7cutlass10bfloat16_tE19Flash_kernel_traitsILi96ELi64ELi128ELi8ES3_EELb1ELb0ELb0ELb0ELb0ELb0ELb0EEEvNS_16Flash_bwd_paramsE,@function
        .size           _ZN5flash44flash_bwd_dq_dk_dv_loop_seqk_parallel_kernelI23Flash_bwd_kernel_traitsILi96ELi64ELi128ELi8ELi2ELi4ELi4ELb1ELb0EN7cutlass10bfloat16_tE19Flash_kernel_traitsILi96ELi64ELi128ELi8ES3_EELb1ELb0ELb0ELb0ELb0ELb0ELb0EEEvNS_16Flash_bwd_paramsE,(.L_x_1284 - _ZN5flash44flash_bwd_dq_dk_dv_loop_seqk_parallel_kernelI23Flash_bwd_kernel_traitsILi96ELi64ELi128ELi8ELi2ELi4ELi4ELb1ELb0EN7cutlass10bfloat16_tE19Flash_kernel_traitsILi96ELi64ELi128ELi8ES3_EELb1ELb0ELb0ELb0ELb0ELb0ELb0EEEvNS_16Flash_bwd_paramsE)
        .other          _ZN5flash44flash_bwd_dq_dk_dv_loop_seqk_parallel_kernelI23Flash_bwd_kernel_traitsILi96ELi64ELi128ELi8ELi2ELi4ELi4ELb1ELb0EN7cutlass10bfloat16_tE19Flash_kernel_traitsILi96ELi64ELi128ELi8ES3_EELb1ELb0ELb0ELb0ELb0ELb0ELb0EEEvNS_16Flash_bwd_paramsE,@"STO_CUDA_ENTRY STV_DEFAULT"
_ZN5flash44flash_bwd_dq_dk_dv_loop_seqk_parallel_kernelI23Flash_bwd_kernel_traitsILi96ELi64ELi128ELi8ELi2ELi4ELi4ELb1ELb0EN7cutlass10bfloat16_tE19Flash_kernel_traitsILi96ELi64ELi128ELi8ES3_EELb1ELb0ELb0ELb0ELb0ELb0ELb0EEEvNS_16Flash_bwd_paramsE:
.text._ZN5flash44flash_bwd_dq_dk_dv_loop_seqk_parallel_kernelI23Flash_bwd_kernel_traitsILi96ELi64ELi128ELi8ELi2ELi4ELi4ELb1ELb0EN7cutlass10bfloat16_tE19Flash_kernel_traitsILi96ELi64ELi128ELi8ES3_EELb1ELb0ELb0ELb0ELb0ELb0ELb0EEEvNS_16Flash_bwd_paramsE:
        /* <DEDUP_REMOVED lines=38> */
[----:B------:R-:W-:Y:S01]  /*0260*/  USHF.R.S32.HI UR9, URZ, 0x1f, UR32 ;  /* 0x0000001f3f097899 */ /* 0x000fe20008011420 */
[CC--:B------:R-:W-:Y:S01]  /*0270*/  LEA.HI R15, R0.reuse, R8.reuse, RZ, 0x6 ;  /* 0x00000008000f7211 */ /* 0x0c0fe200078f30ff */
[----:B------:R-:W-:Y:S01]  /*0280*/  UIMAD UR6, UR32, UR13, UR35 ;  /* 0x0000000d200672a4 */ /* 0x000fe2000f8e0223 */
[----:B------:R-:W-:Y:S01]  /*0290*/  LEA.HI R18, R0, R8, RZ, 0x7 ;  /* 0x0000000800127211 */ /* 0x000fe200078f38ff */
[----:B------:R-:W-:Y:S01]  /*02a0*/  ULDC UR14, c[0x0][0x1c0] ;  /* 0x00007000000e7ab9 */ /* 0x000fe20000000800 */
[----:B------:R-:W-:Y:S01]  /*02b0*/  LOP3.LUT R6, R5, 0xffffffe0, RZ, 0xc0, !PT ;  /* 0xffffffe005067812 */ /* 0x000fe200078ec0ff */
[----:B------:R-:W-:Y:S01]  /*02c0*/  ULDC UR11, c[0x0][0x1c0] ;  /* 0x00007000000b7ab9 */ /* 0x000fe20000000800 */
[----:B------:R-:W-:Y:S01]  /*02d0*/  LOP3.LUT R0, R13, 0xfffffff8, RZ, 0xc0, !PT ;  /* 0xfffffff80d007812 */ /* 0x000fe200078ec0ff */
[----:B------:R-:W-:Y:S01]  /*02e0*/  UIMAD UR7, UR32, UR11, UR35 ;  /* 0x0000000b200772a4 */ /* 0x000fe2000f8e0223 */
[----:B------:R-:W-:Y:S01]  /*02f0*/  LOP3.LUT R7, R2, 0xfffffffc, RZ, 0xc0, !PT ;  /* 0xfffffffc02077812 */ /* 0x000fe200078ec0ff */
[C---:B------:R-:W-:Y:S01]  /*0300*/  IMAD.IADD R10, R8.reuse, 0x1, -R6 ;  /* 0x00000001080a7824 */ /* 0x040fe200078e0a06 */
[C---:B------:R-:W-:Y:S01]  /*0310*/  LOP3.LUT R4, R3.reuse, 0xfffffff0, RZ, 0xc0, !PT ;  /* 0xfffffff003047812 */ /* 0x040fe200078ec0ff */
[C---:B------:R-:W-:Y:S01]  /*0320*/  IMAD.IADD R12, R8.reuse, 0x1, -R0 ;  /* 0x00000001080c7824 */ /* 0x040fe200078e0a00 */
[----:B------:R-:W-:Y:S01]  /*0330*/  SHF.R.S32.HI R0, RZ, 0x2, R2 ;  /* 0x00000002ff007819 */ /* 0x000fe20000011402 */
[C---:B------:R-:W-:Y:S01]  /*0340*/  IMAD.IADD R16, R8.reuse, 0x1, -R7 ;  /* 0x0000000108107824 */ /* 0x040fe200078e0a07 */
[----:B------:R-:W-:Y:S01]  /*0350*/  SHF.R.S32.HI R6, RZ, 0x4, R3 ;  /* 0x00000004ff067819 */ /* 0x000fe20000011403 */
[----:B------:R-:W-:Y:S01]  /*0360*/  IMAD.IADD R8, R8, 0x1, -R4 ;  /* 0x0000000108087824 */ /* 0x000fe200078e0a04 */
[----:B------:R-:W-:Y:S01]  /*0370*/  SHF.R.S32.HI R4, RZ, 0x1f, R2 ;  /* 0x0000001fff047819 */ /* 0x000fe20000011402 */
[----:B------:R-:W-:Y:S01]  /*0380*/  IMAD.SHL.U32 R250, R16, 0x8, RZ ;  /* 0x0000000810fa7824 */ /* 0x000fe200078e00ff */
[-C--:B------:R-:W-:Y:S01]  /*0390*/  LEA.HI R7, R2, R0.reuse, RZ, 0x1 ;  /* 0x0000000002077211 */ /* 0x080fe200078f08ff */
[----:B------:R-:W-:Y:S01]  /*03a0*/  USHF.L.U32 UR46, UR47, 0x6, URZ ;  /* 0x000000062f2e7899 */ /* 0x000fe2000800063f */
[----:B------:R-:W-:Y:S01]  /*03b0*/  LEA.HI R2, R4, R0, RZ, 0x3 ;  /* 0x0000000004027211 */ /* 0x000fe200078f18ff */
[----:B------:R-:W-:Y:S01]  /*03c0*/  USHF.L.U32 UR41, UR6, 0x5, URZ ;  /* 0x0000000506297899 */ /* 0x000fe2000800063f */
[----:B------:R-:W-:Y:S01]  /*03d0*/  LEA.HI R3, R3, R6, RZ, 0x1 ;  /* 0x0000000603037211 */ /* 0x000fe200078f08ff */
[----:B------:R-:W-:Y:S01]  /*03e0*/  ULDC UR51, c[0x0][0x214] ;  /* 0x0000850000337ab9 */ /* 0x000fe20000000800 */
[----:B------:R-:W-:Y:S01]  /*03f0*/  LOP3.LUT R4, R7, 0x7fffffe, RZ, 0xc0, !PT ;  /* 0x07fffffe07047812 */ /* 0x000fe200078ec0ff */
[----:B------:R-:W-:Y:S01]  /*0400*/  ULDC UR58, c[0x0][0x1c8] ;  /* 0x00007200003a7ab9 */ /* 0x000fe20000000800 */
[----:B------:R-:W-:Y:S01]  /*0410*/  LOP3.LUT R2, R2, 0xfffffff8, RZ, 0xc0, !PT ;  /* 0xfffffff802027812 */ /* 0x000fe200078ec0ff */
[----:B------:R-:W-:Y:S01]  /*0420*/  ULDC.U8 UR10, c[0x0][0x3d0] ;  /* 0x0000f400000a7ab9 */ /* 0x000fe20000000000 */
[----:B------:R-:W-:Y:S01]  /*0430*/  LOP3.LUT R3, R3, 0xfffffffe, RZ, 0xc0, !PT ;  /* 0xfffffffe03037812 */ /* 0x000fe200078ec0ff */
[C---:B------:R-:W-:Y:S01]  /*0440*/  IMAD.IADD R9, R0.reuse, 0x1, -R4 ;  /* 0x0000000100097824 */ /* 0x040fe200078e0a04 */
[----:B------:R-:W-:Y:S01]  /*0450*/  SHF.R.S32.HI R20, RZ, 0x6, R15 ;  /* 0x00000006ff147819 */ /* 0x000fe2000001140f */
[----:B------:R-:W-:Y:S01]  /*0460*/  IMAD.IADD R7, R0, 0x1, -R2 ;  /* 0x0000000100077824 */ /* 0x000fe200078e0a02 */
[----:B------:R-:W-:Y:S01]  /*0470*/  SHF.R.S32.HI R0, RZ, 0x5, R5 ;  /* 0x00000005ff007819 */ /* 0x000fe20000011405 */
[----:B------:R-:W-:Y:S01]  /*0480*/  IMAD.IADD R14, R6, 0x1, -R3 ;  /* 0x00000001060e7824 */ /* 0x000fe200078e0a03 */
[----:B------:R-:W-:Y:S01]  /*0490*/  SHF.R.S32.HI R2, RZ, 0x1f, R5 ;  /* 0x0000001fff027819 */ /* 0x000fe20000011405 */
[----:B------:R-:W-:Y:S01]  /*04a0*/  ULDC UR52, c[0x0][0x224] ;  /* 0x0000890000347ab9 */ /* 0x000fe20000000800 */
[----:B------:R-:W-:Y:S01]  /*04b0*/  SHF.R.S32.HI R3, RZ, 0x3, R13 ;  /* 0x00000003ff037819 */ /* 0x000fe2000001140d */
[----:B------:R-:W-:Y:S01]  /*04c0*/  @UP2 UIMAD UR56, UR32, UR51, URZ ;  /* 0x00000033203822a4 */ /* 0x000fe2000f8e023f */
[-C--:B------:R-:W-:Y:S01]  /*04d0*/  LEA.HI R4, R5, R0.reuse, RZ, 0x1 ;  /* 0x0000000005047211 */ /* 0x080fe200078f08ff */
[----:B------:R-:W-:Y:S01]  /*04e0*/  ULDC.64 UR4, c[0x0][0x118] ;  /* 0x0000460000047ab9 */ /* 0x000fe20000000a00 */
[----:B------:R-:W-:Y:S01]  /*04f0*/  LEA.HI R2, R2, R0, RZ, 0x2 ;  /* 0x0000000002027211 */ /* 0x000fe200078f10ff */
[----:B------:R-:W-:Y:S01]  /*0500*/  IMAD.SHL.U32 R3, R3, 0x40, RZ ;  /* 0x0000004003037824 */ /* 0x000fe200078e00ff */
[----:B------:R-:W-:Y:S01]  /*0510*/  LOP3.LUT R5, R4, 0xfffffffe, RZ, 0xc0, !PT ;  /* 0xfffffffe04057812 */ /* 0x000fe200078ec0ff */
[----:B------:R-:W-:Y:S01]  /*0520*/  ULOP3.LUT UR58, UR35, UR58, URZ, 0x3c, !UPT ;  /* 0x0000003a233a7292 */ /* 0x000fe2000f8e3c3f */
[----:B------:R-:W-:Y:S01]  /*0530*/  LOP3.LUT R4, R2, 0xfffffffc, RZ, 0xc0, !PT ;  /* 0xfffffffc02047812 */ /* 0x000fe200078ec0ff */
[----:B------:R-:W-:Y:S01]  /*0540*/  UISETP.NE.AND UP3, UPT, UR10, URZ, UPT ;  /* 0x0000003f0a00728c */ /* 0x000fe2000bf65270 */
[----:B------:R-:W-:Y:S01]  /*0550*/  LOP3.LUT R2, R3, 0xc0, RZ, 0xc0, !PT ;  /* 0x000000c003027812 */ /* 0x000fe200078ec0ff */
[----:B------:R-:W-:Y:S01]  /*0560*/  IMAD.IADD R19, R0, 0x1, -R5 ;  /* 0x0000000100137824 */ /* 0x000fe200078e0a05 */
[----:B------:R-:W-:Y:S01]  /*0570*/  LEA.HI R5, R12, R12, RZ, 0x1 ;  /* 0x0000000c0c057211 */ /* 0x000fe200078f08ff */
[C---:B------:R-:W-:Y:S01]  /*0580*/  IMAD.IADD R11, R0.reuse, 0x1, -R4 ;  /* 0x00000001000b7824 */ /* 0x040fe200078e0a04 */
[----:B------:R-:W-:Y:S01]  /*0590*/  SHF.R.U32.HI R3, RZ, 0x3, R2 ;  /* 0x00000003ff037819 */ /* 0x000fe20000011602 */
[----:B------:R-:W-:Y:S01]  /*05a0*/  IMAD R4, R0, 0x8, R9 ;  /* 0x0000000800047824 */ /* 0x000fe200078e0209 */
[----:B------:R-:W-:Y:S01]  /*05b0*/  LOP3.LUT R0, R2, 0x18, R250, 0xf8, !PT ;  /* 0x0000001802007812 */ /* 0x000fe200078ef8fa */
[----:B------:R-:W-:Y:S01]  /*05c0*/  STL [R1+0x44], R19 ;  /* 0x0000441301007387 */ /* 0x000fe20000100800 */
[----:B------:R-:W-:Y:S01]  /*05d0*/  SHF.R.S32.HI R2, RZ, 0x1f, R10 ;  /* 0x0000001fff027819 */ /* 0x000fe2000001140a */
[----:B------:R-:W-:Y:S01]  /*05e0*/  USHF.R.S32.HI UR61, URZ, 0x1f, UR35 ;  /* 0x0000001f3f3d7899 */ /* 0x000fe20008011423 */
[----:B------:R-:W-:Y:S01]  /*05f0*/  LOP3.LUT R0, R0, R3, RZ, 0x3c, !PT ;  /* 0x0000000300007212 */ /* 0x000fe200078e3cff */
[----:B------:R-:W-:Y:S01]  /*0600*/  USHF.R.S32.HI UR60, URZ, 0x1f, UR32 ;  /* 0x0000001f3f3c7899 */ /* 0x000fe20008011420 */
[----:B------:R-:W-:Y:S01]  /*0610*/  LEA.HI R17, R2, R10, RZ, 0x2 ;  /* 0x0000000a02117211 */ /* 0x000fe200078f10ff */
[----:B------:R-:W-:Y:S01]  /*0620*/  USHF.R.S32.HI UR59, URZ, 0x1f, UR35 ;  /* 0x0000001f3f3b7899 */ /* 0x000fe20008011423 */
[----:B------:R-:W-:Y:S01]  /*0630*/  SHF.R.S32.HI R2, RZ, 0x1f, R8 ;  /* 0x0000001fff027819 */ /* 0x000fe20000011408 */
[----:B------:R-:W-:Y:S01]  /*0640*/  IMAD.U32 R3, R4, 0x20, R0 ;  /* 0x0000002004037824 */ /* 0x000fe200078e0000 */
[-C--:B------:R-:W-:Y:S01]  /*0650*/  LEA.HI R0, R8, R8.reuse, RZ, 0x1 ;  /* 0x0000000808007211 */ /* 0x080fe200078f08ff */
[----:B------:R-:W-:Y:S01]  /*0660*/  UIMAD.WIDE.U32 UR42, UR36, UR44, URZ ;  /* 0x0000002c242a72a5 */ /* 0x000fe2000f8e003f */
[----:B------:R-:W-:Y:S01]  /*0670*/  LEA.HI R9, R2, R8, RZ, 0x3 ;  /* 0x0000000802097211 */ /* 0x000fe200078f18ff */
[----:B------:R-:W-:Y:S01]  /*0680*/  UIMAD UR53, UR37, UR44, URZ ;  /* 0x0000002c253572a4 */ /* 0x000fe2000f8e023f */
[----:B------:R1:W-:Y:S01]  /*0690*/  STL [R1+0x34], R3 ;  /* 0x0000340301007387 */ /* 0x0003e20000100800 */
[----:B------:R-:W-:Y:S01]  /*06a0*/  LOP3.LUT R4, R0, 0x7fffffe, RZ, 0xc0, !PT ;  /* 0x07fffffe00047812 */ /* 0x000fe200078ec0ff */
[----:B------:R-:W-:Y:S01]  /*06b0*/  USHF.R.S32.HI UR55, URZ, 0x1f, UR48 ;  /* 0x0000001f3f377899 */ /* 0x000fe20008011430 */
[----:B------:R-:W-:Y:S01]  /*06c0*/  LOP3.LUT R2, R9, 0xfffffff8, RZ, 0xc0, !PT ;  /* 0xfffffff809027812 */ /* 0x000fe200078ec0ff */
[----:B------:R-:W-:Y:S01]  /*06d0*/  UIMAD UR52, UR7, UR52, URZ ;  /* 0x00000034073472a4 */ /* 0x000fe2000f8e023f */
[----:B------:R-:W-:Y:S01]  /*06e0*/  SHF.R.S32.HI R6, RZ, 0x1, R0 ;  /* 0x00000001ff067819 */ /* 0x000fe20000011400 */
[C---:B------:R-:W-:Y:S01]  /*06f0*/  IMAD.IADD R15, R8.reuse, 0x1, -R4 ;  /* 0x00000001080f7824 */ /* 0x040fe200078e0a04 */
[----:B------:R-:W-:Y:S01]  /*0700*/  SHF.R.S32.HI R0, RZ, 0x1f, R0 ;  /* 0x0000001fff007819 */ /* 0x000fe20000011400 */
[----:B------:R-:W-:Y:S01]  /*0710*/  IMAD.IADD R10, R8, 0x1, -R2 ;  /* 0x00000001080a7824 */ /* 0x000fe200078e0a02 */
[----:B------:R-:W-:Y:S01]  /*0720*/  LOP3.LUT P2, RZ, R7, 0x2, RZ, 0xc0, !PT ;  /* 0x0000000207ff7812 */ /* 0x000fe2000784c0ff */
[----:B------:R-:W-:Y:S01]  /*0730*/  IMAD R2, R20, 0x4, R14 ;  /* 0x0000000414027824 */ /* 0x000fe200078e020e */
[----:B------:R-:W-:-:S02]  /*0740*/  USHF.R.S32.HI UR50, URZ, 0x1f, UR46 ;  /* 0x0000001f3f327899 */ /* 0x000fc4000801142e */
[C---:B------:R-:W-:Y:S01]  /*0750*/  LOP3.LUT P5, RZ, R10.reuse, 0x2, RZ, 0xc0, !PT ;  /* 0x000000020aff7812 */ /* 0x040fe200078ac0ff */
[----:B------:R-:W-:Y:S01]  /*0760*/  USHF.R.S32.HI UR49, URZ, 0x1f, UR41 ;  /* 0x0000001f3f317899 */ /* 0x000fe20008011429 */
[----:B------:R-:W-:Y:S01]  /*0770*/  LOP3.LUT P6, RZ, R10, 0x4, RZ, 0xc0, !PT ;  /* 0x000000040aff7812 */ /* 0x000fe200078cc0ff */
[----:B------:R-:W-:Y:S01]  /*0780*/  UMOV UR40, 0xffffd000 ;  /* 0xffffd00000287882 */ /* 0x000fe20000000000 */
[----:B------:R-:W-:Y:S02]  /*0790*/  SEL R226, R230, 0xffffffe0, !P5 ;  /* 0xffffffe0e6e27807 */ /* 0x000fe40006800000 */
[----:B------:R-:W-:Y:S02]  /*07a0*/  SEL R227, R227, 0xffffffc0, !P6 ;  /* 0xffffffc0e3e37807 */ /* 0x000fe40007000000 */
[----:B-1----:R-:W-:-:S05]  /*07b0*/  LOP3.LUT R3, R5, 0x7fffffe, RZ, 0xc0, !PT ;  /* 0x07fffffe05037812 */ /* 0x002fca00078ec0ff */
[----:B------:R-:W-:-:S04]  /*07c0*/  IMAD.IADD R3, R12, 0x1, -R3 ;  /* 0x000000010c037824 */ /* 0x000fc800078e0a03 */
[----:B------:R-:W-:Y:S01]  /*07d0*/  IMAD R8, R2, 0x8, R3 ;  /* 0x0000000802087824 */ /* 0x000fe200078e0203 */
[----:B------:R-:W-:Y:S01]  /*07e0*/  LOP3.LUT R2, R7, 0x1, RZ, 0xc0, !PT ;  /* 0x0000000107027812 */ /* 0x000fe200078ec0ff */
[----:B------:R-:W-:-:S03]  /*07f0*/  IMAD.SHL.U32 R3, R12, 0x40, RZ ;  /* 0x000000400c037824 */ /* 0x000fc600078e00ff */
        /* <DEDUP_REMOVED lines=8> */
[----:B------:R-:W-:-:S02]  /*0880*/  SEL R239, R239, 0x10, !P3 ;  /* 0x00000010efef7807 */ /* 0x000fc40005800000 */
[----:B------:R-:W-:Y:S01]  /*0890*/  LOP3.LUT R0, R0, 0xc0, RZ, 0xc0, !PT ;  /* 0x000000c000007812 */ /* 0x000fe200078ec0ff */
[----:B------:R-:W-:Y:S01]  /*08a0*/  IMAD.IADD R12, R6, 0x1, -R3 ;  /* 0x00000001060c7824 */ /* 0x000fe200078e0a03 */
[----:B------:R-:W-:Y:S02]  /*08b0*/  LOP3.LUT R2, R4, 0x30, R2, 0xf8, !PT ;  /* 0x0000003004027812 */ /* 0x000fe400078ef802 */
[--C-:B------:R-:W-:Y:S02]  /*08c0*/  LOP3.LUT R3, R0, 0x8, R13.reuse, 0xf8, !PT ;  /* 0x0000000800037812 */ /* 0x100fe400078ef80d */
[----:B------:R-:W-:Y:S02]  /*08d0*/  SHF.R.U32.HI R0, RZ, 0x3, R0 ;  /* 0x00000003ff007819 */ /* 0x000fe40000011600 */
[----:B------:R-:W-:Y:S02]  /*08e0*/  LEA.HI R6, R7, R7, RZ, 0x1 ;  /* 0x0000000707067211 */ /* 0x000fe400078f08ff */
[----:B------:R-:W-:-:S02]  /*08f0*/  LOP3.LUT R5, R2, 0x8, R13, 0xf8, !PT ;  /* 0x0000000802057812 */ /* 0x000fc400078ef80d */
[----:B------:R-:W-:Y:S01]  /*0900*/  LOP3.LUT R221, R3, R0, RZ, 0x3c, !PT ;  /* 0x0000000003dd7212 */ /* 0x000fe200078e3cff */
[----:B------:R-:W-:Y:S01]  /*0910*/  IMAD.SHL.U32 R3, R20, 0x20, RZ ;  /* 0x0000002014037824 */ /* 0x000fe200078e00ff */
[----:B------:R-:W-:Y:S01]  /*0920*/  SHF.R.U32.HI R2, RZ, 0x3, R4 ;  /* 0x00000003ff027819 */ /* 0x000fe20000011604 */
[----:B------:R-:W-:Y:S01]  /*0930*/  IMAD.U32 R4, RZ, RZ, UR8 ;  /* 0x00000008ff047e24 */ /* 0x000fe2000f8e00ff */
[----:B------:R-:W-:Y:S01]  /*0940*/  LOP3.LUT R0, R6, 0x3fffffe, RZ, 0xc0, !PT ;  /* 0x03fffffe06007812 */ /* 0x000fe200078ec0ff */
[----:B------:R-:W-:Y:S01]  /*0950*/  USHF.R.S32.HI UR8, URZ, 0x1f, UR15 ;  /* 0x0000001f3f087899 */ /* 0x000fe2000801140f */
[----:B------:R-:W-:Y:S01]  /*0960*/  LOP3.LUT R13, R5, R2, RZ, 0x3c, !PT ;  /* 0x00000002050d7212 */ /* 0x000fe200078e3cff */
[----:B------:R-:W-:Y:S01]  /*0970*/  USHF.L.U32 UR15, UR32, 0x7, URZ ;  /* 0x00000007200f7899 */ /* 0x000fe2000800063f */
[----:B------:R-:W-:Y:S01]  /*0980*/  SHF.R.S32.HI R2, RZ, 0x3, R9 ;  /* 0x00000003ff027819 */ /* 0x000fe20000011409 */
[C---:B------:R-:W-:Y:S01]  /*0990*/  IMAD.IADD R5, R7.reuse, 0x1, -R0 ;  /* 0x0000000107057824 */ /* 0x040fe200078e0a00 */
[----:B------:R-:W-:Y:S01]  /*09a0*/  SEL R222, R230, 0xffffffe0, !P4 ;  /* 0xffffffe0e6de7807 */ /* 0x000fe20006000000 */
[----:B------:R-:W-:Y:S01]  /*09b0*/  IMAD.SHL.U32 R0, R7, 0x40, RZ ;  /* 0x0000004007007824 */ /* 0x000fe200078e00ff */
[----:B------:R-:W-:Y:S01]  /*09c0*/  LOP3.LUT P0, RZ, R12, 0x2, RZ, 0xc0, !PT ;  /* 0x000000020cff7812 */ /* 0x000fe2000780c0ff */
[----:B------:R-:W-:Y:S01]  /*09d0*/  IMAD.SHL.U32 R4, R16, 0x2, RZ ;  /* 0x0000000210047824 */ /* 0x000fe200078e00ff */
[----:B------:R-:W-:Y:S01]  /*09e0*/  UIMAD UR54, UR8, UR32, URZ ;  /* 0x00000020083672a4 */ /* 0x000fe2000f8e023f */
[----:B------:R-:W-:Y:S01]  /*09f0*/  IMAD R15, R2, 0x8, R15 ;  /* 0x00000008020f7824 */ /* 0x000fe200078e020f */
[----:B------:R-:W-:Y:S01]  /*0a00*/  LOP3.LUT R0, R0, 0x1c0, RZ, 0xc0, !PT ;  /* 0x000001c000007812 */ /* 0x000fe200078ec0ff */
[C---:B------:R-:W-:Y:S01]  /*0a10*/  IMAD R225, R11.reuse, 0x2, R2 ;  /* 0x000000020be17824 */ /* 0x040fe200078e0202 */
[----:B------:R-:W-:Y:S01]  /*0a20*/  @!UP2 UIMAD UR8, UR32, UR14, UR35 ;  /* 0x0000000e2008a2a4 */ /* 0x000fe2000f8e0223 */
[----:B------:R-:W-:Y:S01]  /*0a30*/  IMAD R2, R11, 0x200, R4 ;  /* 0x000002000b027824 */ /* 0x000fe200078e0204 */
[----:B------:R-:W-:Y:S01]  /*0a40*/  LOP3.LUT R3, R0, 0x20, R3, 0xf8, !PT ;  /* 0x0000002000037812 */ /* 0x000fe200078ef803 */
[----:B------:R-:W-:Y:S01]  /*0a50*/  IMAD.U32 R221, R8, 0x20, R221 ;  /* 0x0000002008dd7824 */ /* 0x000fe200078e00dd */
[----:B------:R-:W-:Y:S01]  /*0a60*/  SHF.R.U32.HI R0, RZ, 0x3, R0 ;  /* 0x00000003ff007819 */ /* 0x000fe20000011600 */
[----:B------:R-:W-:Y:S01]  /*0a70*/  IMAD R9, R5, 0x20, R2 ;  /* 0x0000002005097824 */ /* 0x000fe200078e0202 */
[----:B------:R-:W-:Y:S01]  /*0a80*/  SHF.R.S32.HI R2, RZ, 0x7, R18 ;  /* 0x00000007ff027819 */ /* 0x000fe20000011412 */
[----:B------:R-:W-:Y:S01]  /*0a90*/  IMAD.SHL.U32 R221, R221, 0x2, RZ ;  /* 0x00000002dddd7824 */ /* 0x000fe200078e00ff */
[----:B------:R-:W-:Y:S01]  /*0aa0*/  LOP3.LUT R7, R3, R0, RZ, 0x3c, !PT ;  /* 0x0000000003077212 */ /* 0x000fe200078e3cff */
[----:B------:R-:W-:Y:S01]  /*0ab0*/  IMAD.U32 R0, RZ, RZ, UR15 ;  /* 0x0000000fff007e24 */ /* 0x000fe2000f8e00ff */
[----:B------:R-:W-:Y:S01]  /*0ac0*/  SHF.R.S32.HI R0, RZ, 0x1, R6 ;  /* 0x00000001ff007819 */ /* 0x000fe20000011406 */
[----:B------:R-:W-:Y:S01]  /*0ad0*/  IMAD R3, R2, 0x1000, R4 ;  /* 0x0000100002037824 */ /* 0x000fe200078e0204 */
[----:B------:R-:W-:Y:S01]  /*0ae0*/  SEL R230, R230, 0xffffffe0, !P0 ;  /* 0xffffffe0e6e67807 */ /* 0x000fe20004000000 */
[----:B------:R-:W-:Y:S01]  /*0af0*/  IMAD.SHL.U32 R2, R2, 0x8, RZ ;  /* 0x0000000802027824 */ /* 0x000fe200078e00ff */
[C---:B------:R-:W-:Y:S01]  /*0b00*/  LOP3.LUT P1, RZ, R0.reuse, 0x2, RZ, 0xc0, !PT ;  /* 0x0000000200ff7812 */ /* 0x040fe2000782c0ff */
[----:B------:R-:W-:Y:S01]  /*0b10*/  IMAD.SHL.U32 R0, R0, 0x40, RZ ;  /* 0x0000004000007824 */ /* 0x000fe200078e00ff */
[----:B------:R-:W-:Y:S01]  /*0b20*/  @!UP2 UIMAD UR51, UR8, UR51, URZ ;  /* 0x000000330833a2a4 */ /* 0x000fe2000f8e023f */
[----:B------:R-:W-:Y:S01]  /*0b30*/  IMAD R5, R19, 0x400, R3 ;  /* 0x0000040013057824 */ /* 0x000fe200078e0203 */
[----:B------:R-:W-:Y:S01]  /*0b40*/  LOP3.LUT R2, R2, 0x8, RZ, 0xc0, !PT ;  /* 0x0000000802027812 */ /* 0x000fe200078ec0ff */
[----:B------:R-:W-:Y:S01]  /*0b50*/  IMAD.SHL.U32 R4, R14, 0x10, RZ ;  /* 0x000000100e047824 */ /* 0x000fe200078e00ff */
[----:B------:R-:W-:Y:S01]  /*0b60*/  LOP3.LUT R0, R0, 0xc0, RZ, 0xc0, !PT ;  /* 0x000000c000007812 */ /* 0x000fe200078ec0ff */
[----:B------:R-:W-:-:S02]  /*0b70*/  IMAD.IADD R242, R7, 0x1, R5 ;  /* 0x0000000107f27824 */ /* 0x000fc400078e0205 */
[----:B------:R-:W-:Y:S01]  /*0b80*/  IMAD.SHL.U32 R5, R14, 0x8, RZ ;  /* 0x000000080e057824 */ /* 0x000fe200078e00ff */
[----:B------:R-:W-:Y:S01]  /*0b90*/  SHF.R.U32.HI R3, RZ, 0x3, R0 ;  /* 0x00000003ff037819 */ /* 0x000fe20000011600 */
[----:B------:R-:W-:Y:S01]  /*0ba0*/  IMAD.SHL.U32 R242, R242, 0x2, RZ ;  /* 0x00000002f2f27824 */ /* 0x000fe200078e00ff */
[----:B------:R-:W-:Y:S01]  /*0bb0*/  LOP3.LUT R7, R2, 0x10, R4, 0xf8, !PT ;  /* 0x0000001002077812 */ /* 0x000fe200078ef804 */
[----:B------:R-:W-:Y:S01]  /*0bc0*/  IMAD.U32 R4, RZ, RZ, UR9 ;  /* 0x00000009ff047e24 */ /* 0x000fe2000f8e00ff */
        /* <DEDUP_REMOVED lines=10> */
[----:B------:R-:W-:Y:S01]  /*0c70*/  SHF.R.U32.HI R6, RZ, 0x3, R0 ;  /* 0x00000003ff067819 */ /* 0x000fe20000011600 */
[----:B------:R-:W-:Y:S01]  /*0c80*/  IMAD.IADD R222, R221, 0x1, R222 ;  /* 0x00000001ddde7824 */ /* 0x000fe200078e02de */
[----:B------:R-:W-:-:S02]  /*0c90*/  SHF.R.U32.HI R4, RZ, 0x3, R2 ;  /* 0x00000003ff047819 */ /* 0x000fc40000011602 */
[--C-:B------:R-:W-:Y:S01]  /*0ca0*/  LOP3.LUT R6, R6, R0, R5.reuse, 0x1e, !PT ;  /* 0x0000000006067212 */ /* 0x100fe200078e1e05 */
[----:B------:R-:W-:Y:S01]  /*0cb0*/  IMAD.SHL.U32 R0, R15, 0x20, RZ ;  /* 0x000000200f007824 */ /* 0x000fe200078e00ff */
[C---:B------:R-:W-:Y:S02]  /*0cc0*/  LOP3.LUT R5, R4.reuse, R2, R5, 0x1e, !PT ;  /* 0x0000000204057212 */ /* 0x040fe400078e1e05 */
[----:B------:R-:W-:Y:S01]  /*0cd0*/  LOP3.LUT R2, R4, R7, R2, 0x1e, !PT ;  /* 0x0000000704027212 */ /* 0x000fe200078e1e02 */
[----:B------:R-:W-:Y:S01]  /*0ce0*/  IMAD R231, R19, 0x200, R0 ;  /* 0x0000020013e77824 */ /* 0x000fe200078e0200 */
[----:B------:R-:W-:Y:S01]  /*0cf0*/  IADD3 R4, R250, 0x20, RZ ;  /* 0x00000020fa047810 */ /* 0x000fe20007ffe0ff */
[----:B------:R-:W-:Y:S01]  /*0d00*/  IMAD.U32 R225, R225, 0x200, R6 ;  /* 0x00000200e1e17824 */ /* 0x000fe200078e0006 */
[----:B------:R-:W-:Y:S01]  /*0d10*/  @P2 IADD3 R240, R242, -0x20, RZ ;  /* 0xffffffe0f2f02810 */ /* 0x000fe20007ffe0ff */
[----:B------:R-:W-:Y:S01]  /*0d20*/  IMAD.IADD R229, R0, 0x1, R2 ;  /* 0x0000000100e57824 */ /* 0x000fe200078e0202 */
[----:B------:R-:W-:Y:S01]  /*0d30*/  SHF.R.S32.HI R0, RZ, 0x2, R17 ;  /* 0x00000002ff007819 */ /* 0x000fe20000011411 */
[----:B------:R1:W-:Y:S01]  /*0d40*/  STL [R1+0xc], R4 ;  /* 0x00000c0401007387 */ /* 0x0003e20000100800 */
[----:B------:R-:W-:Y:S01]  /*0d50*/  IADD3 R2, R250, 0x40, RZ ;  /* 0x00000040fa027810 */ /* 0x000fe20007ffe0ff */
[----:B------:R-:W-:Y:S01]  /*0d60*/  IMAD.IADD R231, R231, 0x1, R5 ;  /* 0x00000001e7e77824 */ /* 0x000fe200078e0205 */
[----:B------:R-:W-:Y:S01]  /*0d70*/  LEA R225, R225, 0xf000, 0x1 ;  /* 0x0000f000e1e17811 */ /* 0x000fe200078e08ff */
[----:B------:R-:W-:-:S02]  /*0d80*/  IMAD R0, R19, 0x10, R0 ;  /* 0x0000001013007824 */ /* 0x000fc400078e0200 */
[----:B------:R2:W-:Y:S01]  /*0d90*/  STL [R1+0x10], R2 ;  /* 0x0000100201007387 */ /* 0x0005e20000100800 */
[----:B------:R-:W-:Y:S02]  /*0da0*/  IMAD.IADD R239, R239, 0x1, R240 ;  /* 0x00000001efef7824 */ /* 0x000fe400078e02f0 */
[C---:B------:R-:W-:Y:S01]  /*0db0*/  IMAD.IADD R226, R225.reuse, 0x1, R226 ;  /* 0x00000001e1e27824 */ /* 0x040fe200078e02e2 */
[----:B------:R3:W-:Y:S01]  /*0dc0*/  STL [R1+0x14], R0 ;  /* 0x0000140001007387 */ /* 0x0007e20000100800 */
[--C-:B------:R-:W-:Y:S02]  /*0dd0*/  IMAD.IADD R228, R225, 0x1, R227.reuse ;  /* 0x00000001e1e47824 */ /* 0x100fe400078e02e3 */
[----:B------:R-:W-:Y:S01]  /*0de0*/  IMAD.IADD R227, R226, 0x1, R227 ;  /* 0x00000001e2e37824 */ /* 0x000fe200078e02e3 */
[----:B-1----:R-:W-:-:S05]  /*0df0*/  LEA R4, R8, 0x9000, 0x1 ;  /* 0x0000900008047811 */ /* 0x002fca00078e08ff */
[----:B------:R1:W-:Y:S01]  /*0e00*/  STL [R1+0x38], R4 ;  /* 0x0000380401007387 */ /* 0x0003e20000100800 */
[----:B--2---:R-:W-:Y:S01]  /*0e10*/  IMAD.SHL.U32 R2, R3, 0x2, RZ ;  /* 0x0000000203027824 */ /* 0x004fe200078e00ff */
[C---:B---3--:R-:W-:Y:S02]  /*0e20*/  IADD3 R0, R4.reuse, 0x20, RZ ;  /* 0x0000002004007810 */ /* 0x048fe40007ffe0ff */
[----:B------:R-:W-:-:S05]  /*0e30*/  @P1 IADD3 R0, R4, -0x20, RZ ;  /* 0xffffffe004001810 */ /* 0x000fca0007ffe0ff */
[----:B------:R1:W-:Y:S02]  /*0e40*/  STL [R1+0x3c], R0 ;  /* 0x00003c0001007387 */ /* 0x0003e40000100800 */
.L_x_352:
        /* <DEDUP_REMOVED lines=53> */
.L_x_311:
        /* <DEDUP_REMOVED lines=23> */
[----:B------:R-:W-:Y:S02]  /*1310*/  UISETP.NE.AND UP1, UPT, UR15, -0x1, UPT ;  /* 0xffffffff0f00788c */ /* 0x000fe4000bf25270 */
[----:B------:R-:W-:Y:S01]  /*1320*/  ULDC.64 UR12, c[0x0][0x178] ;  /* 0x00005e00000c7ab9 */ /* 0x000fe20000000a00 */
[----:B------:R-:W-:Y:S01]  /*1330*/  PLOP3.LUT P0, PT, PT, PT, UP0, 0x80, 0x0 ;  /* 0x000000000000781c */ /* 0x000fe20003f0f008 */
[----:B------:R-:W-:Y:S02]  /*1340*/  UIMAD UR14, UR38, UR12, URZ ;  /* 0x0000000c260e72a4 */ /* 0x000fe4000f8e023f */
[----:B------:R-:W-:-:S02]  /*1350*/  ULDC.64 UR10, c[0x0][0x190] ;  /* 0x00006400000a7ab9 */ /* 0x000fc40000000a00 */
[----:B------:R-:W-:Y:S02]  /*1360*/  USHF.R.S32.HI UR16, URZ, 0x1f, UR7 ;  /* 0x0000001f3f107899 */ /* 0x000fe40008011407 */
[----:B------:R-:W-:Y:S02]  /*1370*/  UIMAD.WIDE.U32 UR8, UR15, UR10, URZ ;  /* 0x0000000a0f0872a5 */ /* 0x000fe4000f8e003f */
[----:B------:R-:W-:Y:S02]  /*1380*/  UIMAD UR20, UR15, UR11, URZ ;  /* 0x0000000b0f1472a4 */ /* 0x000fe4000f8e023f */
[----:B------:R-:W-:Y:S02]  /*1390*/  UIMAD.WIDE.U32 UR10, UR32, UR12, URZ ;  /* 0x0000000c200a72a5 */ /* 0x000fe4000f8e003f */
[----:B------:R-:W-:Y:S02]  /*13a0*/  UIMAD UR13, UR32, UR13, UR14 ;  /* 0x0000000d200d72a4 */ /* 0x000fe4000f8e020e */
[----:B------:R-:W-:-:S02]  /*13b0*/  ULEA.HI UR33, UR16, UR7, URZ, 0x6 ;  /* 0x0000000710217291 */ /* 0x000fc4000f8f303f */
[----:B------:R-:W-:Y:S02]  /*13c0*/  @UP0 UIADD3 UR7, UR19, UR22, URZ ;  /* 0x0000001613070290 */ /* 0x000fe4000fffe03f */
[----:B------:R-:W-:Y:S02]  /*13d0*/  ULDC.64 UR16, c[0x0][0x198] ;  /* 0x0000660000107ab9 */ /* 0x000fe40000000a00 */
[----:B------:R-:W-:Y:S02]  /*13e0*/  UIADD3 UR34, UR11, UR13, URZ ;  /* 0x0000000d0b227290 */ /* 0x000fe4000fffe03f */
[----:B------:R-:W-:Y:S02]  /*13f0*/  USEL UR39, UR10, UR8, !UP1 ;  /* 0x000000080a277287 */ /* 0x000fe4000c800000 */
        /* <DEDUP_REMOVED lines=20> */
.L_x_313:
        /* <DEDUP_REMOVED lines=18> */
.L_x_314:
        /* <DEDUP_REMOVED lines=52> */
[----:B------:R-:W-:Y:S02]  /*19a0*/  UIADD3 UR10, UR9, UR10, URZ ;  /* 0x0000000a090a7290 */ /* 0x000fe4000fffe03f */
[----:B------:R-:W-:-:S03]  /*19b0*/  USHF.R.S32.HI UR12, URZ, 0x1f, UR21 ;  /* 0x0000001f3f0c7899 */ /* 0x000fc60008011415 */
        /* <DEDUP_REMOVED lines=17> */
.L_x_315:
[----:B------:R-:W-:Y:S02]  /*1ad0*/  UMOV UR11, UR52 ;  /* 0x00000034000b7c82 */ /* 0x000fe40008000000 */
.L_x_316:
[----:B------:R-:W1:Y:S01]  /*1ae0*/  S2R R16, SR_TID.X ;  /* 0x0000000000107919 */ /* 0x000e620000002100 */
[----:B------:R-:W-:Y:S01]  /*1af0*/  UIADD3 UR8, UP5, UP4, UR8, UR46, UR48 ;  /* 0x0000002e08087290 */ /* 0x000fe2000fcbe030 */
[----:B------:R-:W-:Y:S01]  /*1b00*/  SHF.R.S32.HI R251, RZ, 0x1f, R250 ;  /* 0x0000001ffffb7819 */ /* 0x000fe200000114fa */
[----:B------:R-:W-:Y:S01]  /*1b10*/  USHF.R.S32.HI UR15, URZ, 0x1f, UR35 ;  /* 0x0000001f3f0f7899 */ /* 0x000fe20008011423 */
[----:B------:R-:W-:Y:S01]  /*1b20*/  IADD3 R4, P0, R250, UR27, RZ ;  /* 0x0000001bfa047c10 */ /* 0x000fe2000ff1e0ff */
[----:B------:R-:W-:Y:S01]  /*1b30*/  UIADD3 UR23, UP1, UP0, UR17, UR8, UR23 ;  /* 0x0000000811177290 */ /* 0x000fe2000f83e017 */
[----:B------:R-:W-:Y:S01]  /*1b40*/  IMAD.U32 R9, RZ, RZ, UR35 ;  /* 0x00000023ff097e24 */ /* 0x000fe2000f8e00ff */
[----:B------:R-:W-:Y:S01]  /*1b50*/  UIADD3.X UR7, UR10, UR50, UR55, UP5, UP4 ;  /* 0x000000320a077290 */ /* 0x000fe2000afe8437 */
[----:B------:R-:W-:Y:S01]  /*1b60*/  BSSY B1, `(.L_x_312) ;  /* 0x000088d000017945 */ /* 0x000fe20003800000 */
        /* <DEDUP_REMOVED lines=8> */
[----:B-1----:R-:W-:-:S03]  /*1bf0*/  SHF.R.S32.HI R8, RZ, 0x1f, R16 ;  /* 0x0000001fff087819 */ /* 0x002fc60000011410 */
[----:B------:R-:W-:Y:S01]  /*1c00*/  UIMAD UR10, UR35, UR9, UR7 ;  /* 0x00000009230a72a4 */ /* 0x000fe2000f8e0207 */
[----:B------:R-:W-:Y:S02]  /*1c10*/  LEA.HI R3, R8, R16, RZ, 0x2 ;  /* 0x0000001008037211 */ /* 0x000fe400078f10ff */
[----:B------:R-:W-:Y:S02]  /*1c20*/  ULDC.64 UR8, c[0x0][0x370] ;  /* 0x0000dc0000087ab9 */ /* 0x000fe40000000a00 */
[----:B------:R-:W-:Y:S01]  /*1c30*/  SHF.R.S32.HI R3, RZ, 0x2, R3 ;  /* 0x00000002ff037819 */ /* 0x000fe20000011403 */
[----:B------:R-:W-:Y:S02]  /*1c40*/  UIMAD UR7, UR29, UR8, URZ ;  /* 0x000000081d0772a4 */ /* 0x000fe4000f8e023f */
[----:B------:R-:W-:Y:S01]  /*1c50*/  UIADD3 UR8, UR20, UR16, URZ ;  /* 0x0000001014087290 */ /* 0x000fe2000fffe03f */
[----:B------:R-:W-:Y:S01]  /*1c60*/  SHF.R.S32.HI R18, RZ, 0x1f, R3 ;  /* 0x0000001fff127819 */ /* 0x000fe20000011403 */
[----:B------:R-:W-:Y:S01]  /*1c70*/  UIMAD UR7, UR20, UR9, UR7 ;  /* 0x00000009140772a4 */ /* 0x000fe2000f8e0207 */
[----:B------:R-:W-:Y:S01]  /*1c80*/  IADD3 R0, P1, R3, UR20, RZ ;  /* 0x0000001403007c10 */ /* 0x000fe2000ff3e0ff */
[----:B------:R-:W-:-:S02]  /*1c90*/  UIADD3 UR9, UR20, UR11, URZ ;  /* 0x0000000b14097290 */ /* 0x000fc4000fffe03f */
[----:B------:R-:W-:Y:S01]  /*1ca0*/  ULEA.HI.SX32 UR16, UR33, 0xffffffff, 0x1a ;  /* 0xffffffff21107891 */ /* 0x000fe2000f8fd23f */
[----:B------:R-:W-:Y:S01]  /*1cb0*/  IADD3.X R5, R18, UR29, RZ, P1, !PT ;  /* 0x0000001d12057c10 */ /* 0x000fe20008ffe4ff */
[----:B------:R-:W-:-:S04]  /*1cc0*/  IMAD.WIDE.U32 R6, R0, c[0x0][0x190], R250 ;  /* 0x0000640000067a25 */ /* 0x000fc800078e00fa */
[----:B------:R-:W-:Y:S01]  /*1cd0*/  IMAD R5, R5, c[0x0][0x190], RZ ;  /* 0x0000640005057a24 */ /* 0x000fe200078e02ff */
[----:B------:R-:W-:Y:S01]  /*1ce0*/  IADD3 R6, P1, R6, UR39, RZ ;  /* 0x0000002706067c10 */ /* 0x000fe2000ff3e0ff */
[----:B------:R-:W-:Y:S02]  /*1cf0*/  ULDC.64 UR38, c[0x0][0x200] ;  /* 0x0000800000267ab9 */ /* 0x000fe40000000a00 */
[----:B------:R-:W-:Y:S01]  /*1d00*/  IMAD R0, R0, c[0x0][0x194], R5 ;  /* 0x0000650000007a24 */ /* 0x000fe200078e0205 */
[----:B------:R-:W-:Y:S01]  /*1d10*/  IADD3.X R5, R251, UR28, RZ, P0, !PT ;  /* 0x0000001cfb057c10 */ /* 0x000fe200087fe4ff */
[----:B------:R-:W-:Y:S01]  /*1d20*/  ULDC.64 UR28, c[0x0][0x3c8] ;  /* 0x0000f200001c7ab9 */ /* 0x000fe20000000a00 */
[----:B------:R-:W-:Y:S02]  /*1d30*/  PLOP3.LUT P0, PT, PT, PT, UP0, 0x80, 0x0 ;  /* 0x000000000000781c */ /* 0x000fe40003f0f008 */
[----:B------:R-:W-:Y:S01]  /*1d40*/  IADD3.X R7, R7, UR34, R0, P1, !PT ;  /* 0x0000002207077c10 */ /* 0x000fe20008ffe400 */
[----:B------:R-:W-:-:S04]  /*1d50*/  IMAD.U32 R0, RZ, RZ, UR20 ;  /* 0x00000014ff007e24 */ /* 0x000fc8000f8e00ff */
[----:B------:R-:W-:-:S04]  /*1d60*/  IMAD.WIDE.U32 R4, R0, c[0x0][0x370], R4 ;  /* 0x0000dc0000047a25 */ /* 0x000fc800078e0004 */
[----:B------:R-:W-:Y:S01]  /*1d70*/  IMAD.U32 R0, RZ, RZ, UR35 ;  /* 0x00000023ff007e24 */ /* 0x000fe2000f8e00ff */
[----:B------:R-:W-:Y:S01]  /*1d80*/  IADD3 R5, R5, UR7, RZ ;  /* 0x0000000705057c10 */ /* 0x000fe2000fffe0ff */
[----:B------:R-:W-:-:S04]  /*1d90*/  IMAD.WIDE.U32 R6, R9, c[0x0][0x1a8], R6 ;  /* 0x00006a0009067a25 */ /* 0x000fc800078e0006 */
[----:B------:R-:W-:Y:S01]  /*1da0*/  IMAD.WIDE.U32 R4, R0, c[0x0][0x378], R4 ;  /* 0x0000de0000047a25 */ /* 0x000fe200078e0004 */
[----:B------:R-:W-:Y:S02]  /*1db0*/  LEA.HI R0, R8, R16, RZ, 0x5 ;  /* 0x0000001008007211 */ /* 0x000fe400078f28ff */
[----:B------:R-:W-:Y:S01]  /*1dc0*/  IADD3 R15, R7, UR13, RZ ;  /* 0x0000000d070f7c10 */ /* 0x000fe2000fffe0ff */
[----:B------:R-:W-:Y:S01]  /*1dd0*/  IMAD R7, R18, c[0x0][0x370], RZ ;  /* 0x0000dc0012077a24 */ /* 0x000fe200078e02ff */
[----:B------:R-:W-:Y:S02]  /*1de0*/  LOP3.LUT R8, R0, 0xffffffe0, RZ, 0xc0, !PT ;  /* 0xffffffe000087812 */ /* 0x000fe400078ec0ff */
[----:B------:R-:W-:Y:S01]  /*1df0*/  IADD3 R5, R5, UR10, RZ ;  /* 0x0000000a05057c10 */ /* 0x000fe2000fffe0ff */
[C---:B------:R-:W-:Y:S01]  /*1e00*/  IMAD R7, R3.reuse, c[0x0][0x374], R7 ;  /* 0x0000dd0003077a24 */ /* 0x040fe200078e0207 */
[----:B------:R-:W-:Y:S01]  /*1e10*/  UIMAD.WIDE UR10, UR9, UR14, UR28 ;  /* 0x0000000e090a72a5 */ /* 0x000fe2000f8e021c */
[----:B------:R-:W-:Y:S01]  /*1e20*/  IMAD.IADD R16, R16, 0x1, -R8 ;  /* 0x0000000110107824 */ /* 0x000fe200078e0a08 */
[----:B------:R-:W-:Y:S01]  /*1e30*/  SHF.R.S32.HI R8, RZ, 0x5, R0 ;  /* 0x00000005ff087819 */ /* 0x000fe20000011400 */
[----:B------:R-:W-:Y:S01]  /*1e40*/  IMAD.WIDE.U32 R4, R3, c[0x0][0x370], R4 ;  /* 0x0000dc0003047a25 */ /* 0x000fe200078e0004 */
[----:B------:R-:W-:Y:S01]  /*1e50*/  LEA R10, P3, R6, c[0x0][0x160], 0x1 ;  /* 0x00005800060a7a11 */ /* 0x000fe200078608ff */
[----:B------:R-:W-:-:S02]  /*1e60*/  UIMAD.WIDE UR14, UR8, UR14, UR38 ;  /* 0x0000000e080e72a5 */ /* 0x000fc4000f8e0226 */
[----:B------:R-:W-:Y:S01]  /*1e70*/  IMAD R8, R8, UR47, R16 ;  /* 0x0000002f08087c24 */ /* 0x000fe2000f8e0210 */
[----:B------:R-:W-:Y:S01]  /*1e80*/  LEA R12, P2, R4, c[0x0][0x330], 0x1 ;  /* 0x0000cc00040c7a11 */ /* 0x000fe200078408ff */
[----:B------:R-:W-:-:S03]  /*1e90*/  IMAD.IADD R5, R5, 0x1, R7 ;  /* 0x0000000105057824 */ /* 0x000fc600078e0207 */
[----:B------:R-:W-:Y:S02]  /*1ea0*/  IADD3 R0, P1, R8, UR23, RZ ;  /* 0x0000001708007c10 */ /* 0x000fe4000ff3e0ff */
[----:B------:R-:W-:Y:S02]  /*1eb0*/  LEA.HI.X R9, R4, c[0x0][0x334], R5, 0x1, P2 ;  /* 0x0000cd0004097a11 */ /* 0x000fe400010f0c05 */
[----:B------:R-:W-:Y:S02]  /*1ec0*/  LEA.HI.X.SX32 R8, R8, UR17, 0x1, P1 ;  /* 0x0000001108087c11 */ /* 0x000fe400088f0eff */
[----:B------:R-:W-:-:S04]  /*1ed0*/  LEA R13, P1, R0, c[0x0][0x350], 0x2 ;  /* 0x0000d400000d7a11 */ /* 0x000fc800078210ff */
[----:B------:R-:W-:Y:S02]  /*1ee0*/  LEA.HI.X R11, R0, c[0x0][0x354], R8, 0x2, P1 ;  /* 0x0000d500000b7a11 */ /* 0x000fe400008f1408 */
[----:B------:R-:W-:Y:S01]  /*1ef0*/  LEA.HI.X R8, R6, c[0x0][0x164], R15, 0x1, P3 ;  /* 0x0000590006087a11 */ /* 0x000fe200018f0c0f */
[----:B------:R-:W-:Y:S05]  /*1f00*/  @!P0 BRA `(.L_x_317) ;  /* 0x00007c0000008947 */ /* 0x000fea0003800000 */
[----:B------:R-:W2:Y:S01]  /*1f10*/  LDL R19, [R1+0x34] ;  /* 0x0000340001137983 */ /* 0x000ea20000100800 */
[----:B------:R-:W-:Y:S01]  /*1f20*/  PLOP3.LUT P0, PT, PT, PT, UP3, 0x80, 0x0 ;  /* 0x000000000000781c */ /* 0x000fe20003f0f038 */
[----:B------:R-:W-:Y:S01]  /*1f30*/  ULDC.64 UR8, c[0x0][0x1a0] ;  /* 0x0000680000087ab9 */ /* 0x000fe20000000a00 */
[----:B------:R-:W-:Y:S01]  /*1f40*/  IMAD.U32 R4, RZ, RZ, UR21 ;  /* 0x00000015ff047e24 */ /* 0x000fe2000f8e00ff */
[----:B------:R-:W-:Y:S01]  /*1f50*/  UIMAD UR7, UR12, UR8, URZ ;  /* 0x000000080c0772a4 */ /* 0x000fe2000f8e023f */
[----:B------:R-:W-:Y:S01]  /*1f60*/  BSSY B0, `(.L_x_318) ;  /* 0x0000044000007945 */ /* 0x000fe20003800000 */
[----:B------:R-:W-:Y:S01]  /*1f70*/  UIMAD UR8, UR18, -0x80, UR6 ;  /* 0xffffff80120878a4 */ /* 0x000fe2000f8e0206 */
[----:B------:R-:W-:Y:S01]  /*1f80*/  IMAD.WIDE.U32 R4, R4, c[0x0][0x1a0], R250 ;  /* 0x0000680004047a25 */ /* 0x000fe200078e00fa */
[----:B------:R-:W-:Y:S01]  /*1f90*/  UIMAD UR7, UR21, UR9, UR7 ;  /* 0x00000009150772a4 */ /* 0x000fe2000f8e0207 */
[----:B------:R-:W-:Y:S01]  /*1fa0*/  MOV R247, R8 ;  /* 0x0000000800f77202 */ /* 0x000fe20000000f00 */
[----:B------:R-:W-:Y:S01]  /*1fb0*/  UMOV UR17, UR10 ;  /* 0x0000000a00117c82 */ /* 0x000fe20008000000 */
[----:B------:R-:W-:Y:S01]  /*1fc0*/  IMAD.MOV.U32 R244, RZ, RZ, R13 ;  /* 0x000000fffff47224 */ /* 0x000fe200078e000d */
[----:B------:R-:W-:Y:S01]  /*1fd0*/  ISETP.GE.AND P1, PT, R3, UR8, PT ;  /* 0x0000000803007c0c */ /* 0x000fe2000bf26270 */
[----:B------:R-:W-:Y:S01]  /*1fe0*/  IMAD.MOV.U32 R248, RZ, RZ, R10 ;  /* 0x000000fffff87224 */ /* 0x000fe200078e000a */
[----:B------:R-:W-:Y:S01]  /*1ff0*/  @P0 BAR.SYNC.DEFER_BLOCKING 0x0 ;  /* 0x0000000000000b1d */ /* 0x000fe20000010000 */
[----:B------:R-:W-:Y:S01]  /*2000*/  IMAD.U32 R7, RZ, RZ, UR7 ;  /* 0x00000007ff077e24 */ /* 0x000fe2000f8e00ff */
[----:B------:R-:W-:Y:S01]  /*2010*/  IADD3 R6, P2, R4, UR30, RZ ;  /* 0x0000001e04067c10 */ /* 0x000fe2000ff5e0ff */
[----:B------:R-:W-:Y:S01]  /*2020*/  IMAD R4, R17, c[0x0][0x1b8], RZ ;  /* 0x00006e0011047a24 */ /* 0x000fe200078e02ff */
[----:B------:R-:W-:Y:S01]  /*2030*/  MOV R245, R9 ;  /* 0x0000000900f57202 */ /* 0x000fe20000000f00 */
[----:B------:R-:W-:Y:S01]  /*2040*/  IMAD.MOV.U32 R246, RZ, RZ, R12 ;  /* 0x000000fffff67224 */ /* 0x000fe200078e000c */
[----:B------:R-:W-:Y:S01]  /*2050*/  UMOV UR7, UR16 ;  /* 0x0000001000077c82 */ /* 0x000fe20008000000 */
[----:B------:R-:W-:Y:S01]  /*2060*/  IADD3.X R7, R5, UR31, R7, P2, !PT ;  /* 0x0000001f05077c10 */ /* 0x000fe200097fe407 */
[----:B------:R-:W-:Y:S01]  /*2070*/  ULEA.HI UR9, UR7, UR7, URZ, 0x1 ;  /* 0x0000000707097291 */ /* 0x000fe2000f8f083f */
[C---:B------:R-:W-:Y:S01]  /*2080*/  IMAD R4, R14.reuse, c[0x0][0x1bc], R4 ;  /* 0x00006f000e047a24 */ /* 0x040fe200078e0204 */
[----:B------:R-:W-:Y:S01]  /*2090*/  UMOV UR16, UR11 ;  /* 0x0000000b00107c82 */ /* 0x000fe20008000000 */
[----:B------:R-:W-:Y:S01]  /*20a0*/  MOV R243, R11 ;  /* 0x0000000b00f37202 */ /* 0x000fe20000000f00 */
[----:B------:R-:W-:Y:S01]  /*20b0*/  ULOP3.LUT UR9, UR9, 0xfffffffe, URZ, 0xc0, !UPT ;  /* 0xfffffffe09097892 */ /* 0x000fe2000f8ec03f */
[----:B------:R-:W-:-:S03]  /*20c0*/  IMAD.WIDE.U32 R6, R14, c[0x0][0x1b8], R6 ;  /* 0x00006e000e067a25 */ /* 0x000fc600078e0006 */
[----:B------:R-:W-:Y:S02]  /*20d0*/  UIADD3 UR9, UR7, -UR9, URZ ;  /* 0x8000000907097290 */ /* 0x000fe4000fffe03f */
[----:B------:R-:W-:Y:S02]  /*20e0*/  IADD3 R13, R7, R4, RZ ;  /* 0x00000004070d7210 */ /* 0x000fe40007ffe0ff */
        /* <DEDUP_REMOVED lines=43> */
.L_x_319:
[----:B------:R-:W-:Y:S05]  /*23a0*/  BSYNC B0 ;  /* 0x0000000000007941 */ /* 0x000fea0003800000 */
.L_x_318:
        /* <DEDUP_REMOVED lines=41> */
.L_x_321:
[----:B------:R-:W-:Y:S05]  /*2640*/  BSYNC B0 ;  /* 0x0000000000007941 */ /* 0x000fea0003800000 */
.L_x_320:
        /* <DEDUP_REMOVED lines=39> */
.L_x_323:
[----:B------:R-:W-:Y:S05]  /*28c0*/  BSYNC B0 ;  /* 0x0000000000007941 */ /* 0x000fea0003800000 */
.L_x_322:
        /* <DEDUP_REMOVED lines=19> */
.L_x_325:
        /* <DEDUP_REMOVED lines=36> */
.L_x_326:
[----:B------:R-:W-:Y:S05]  /*2c40*/  BSYNC B0 ;  /* 0x0000000000007941 */ /* 0x000fea0003800000 */
.L_x_324:
[----:B--2-4-:R-:W2:Y:S01]  /*2c50*/  LDL R9, [R1+0x14] ;  /* 0x0000140001097983 */ /* 0x014ea20000100800 */
[----:B-1----:R-:W-:Y:S01]  /*2c60*/  IMAD.MOV.U32 R7, RZ, RZ, 0x4 ;  /* 0x00000004ff077424 */ /* 0x002fe200078e00ff */
[----:B------:R-:W-:Y:S01]  /*2c70*/  MOV R8, 0x7f800000 ;  /* 0x7f80000000087802 */ /* 0x000fe20000000f00 */
[----:B------:R-:W-:Y:S02]  /*2c80*/  IMAD.MOV.U32 R10, RZ, RZ, 0x7f800000 ;  /* 0x7f800000ff0a7424 */ /* 0x000fe400078e00ff */
[----:B------:R-:W-:Y:S01]  /*2c90*/  IMAD.MOV.U32 R252, RZ, RZ, 0x7f800000 ;  /* 0x7f800000fffc7424 */ /* 0x000fe200078e00ff */
[C---:B--2---:R-:W-:Y:S02]  /*2ca0*/  IADD3 R6, R9.reuse, 0x28, RZ ;  /* 0x0000002809067810 */ /* 0x044fe40007ffe0ff */
[----:B------:R-:W-:Y:S02]  /*2cb0*/  IADD3 R5, R9, 0x8, RZ ;  /* 0x0000000809057810 */ /* 0x000fe40007ffe0ff */
[----:B------:R-:W-:-:S02]  /*2cc0*/  ISETP.GE.AND P2, PT, R6, UR8, PT ;  /* 0x0000000806007c0c */ /* 0x000fc4000bf46270 */
[----:B------:R-:W-:Y:S02]  /*2cd0*/  IADD3 R4, R9, 0x20, RZ ;  /* 0x0000002009047810 */ /* 0x000fe40007ffe0ff */
[----:B------:R-:W-:Y:S02]  /*2ce0*/  ISETP.GE.AND P4, PT, R5, UR8, PT ;  /* 0x0000000805007c0c */ /* 0x000fe4000bf86270 */
[----:B------:R-:W-:Y:S02]  /*2cf0*/  ISETP.GE.AND P6, PT, R9, UR8, PT ;  /* 0x0000000809007c0c */ /* 0x000fe4000bfc6270 */
[----:B------:R-:W-:Y:S01]  /*2d00*/  ISETP.GE.AND P3, PT, R4, UR8, PT ;  /* 0x0000000804007c0c */ /* 0x000fe2000bf66270 */
[----:B------:R-:W-:Y:S01]  /*2d10*/  IMAD.MOV.U32 R4, RZ, RZ, 0x4 ;  /* 0x00000004ff047424 */ /* 0x000fe200078e00ff */
[----:B------:R-:W-:-:S03]  /*2d20*/  ULDC.64 UR8, c[0x0][0x198] ;  /* 0x0000660000087ab9 */ /* 0x000fc60000000a00 */
[----:B------:R-:W-:Y:S01]  /*2d30*/  IMAD.WIDE R4, R9, R4, UR14 ;  /* 0x0000000e09047e25 */ /* 0x000fe2000f8e0204 */
[----:B------:R-:W-:-:S03]  /*2d40*/  MOV R9, 0x7f800000 ;  /* 0x7f80000000097802 */ /* 0x000fc60000000f00 */
[----:B------:R-:W-:Y:S02]  /*2d50*/  @!P2 IMAD.WIDE R6, R6, R7, UR14 ;  /* 0x0000000e0606ae25 */ /* 0x000fe4000f8e0207 */
[----:B------:R1:W2:Y:S04]  /*2d60*/  @!P6 LDG.E R10, [R4.64] ;  /* 0x00000004040ae981 */ /* 0x0002a8000c1e1900 */
[----:B---3--:R4:W3:Y:S04]  /*2d70*/  @!P2 LDG.E R8, [R6.64] ;  /* 0x000000040608a981 */ /* 0x0088e8000c1e1900 */
[----:B------:R1:W2:Y:S01]  /*2d80*/  @!P4 LDG.E R9, [R4.64+0x20] ;  /* 0x000020040409c981 */ /* 0x0002a2000c1e1900 */
[----:B------:R-:W-:-:S03]  /*2d90*/  UIMAD UR8, UR12, UR8, URZ ;  /* 0x000000080c0872a4 */ /* 0x000fc6000f8e023f */
[----:B------:R1:W5:Y:S01]  /*2da0*/  @!P3 LDG.E R252, [R4.64+0x80] ;  /* 0x0000800404fcb981 */ /* 0x000362000c1e1900 */
[----:B------:R-:W-:-:S03]  /*2db0*/  UIMAD UR8, UR21, UR9, UR8 ;  /* 0x00000009150872a4 */ /* 0x000fc6000f8e0208 */
[----:B------:R2:W-:Y:S04]  /*2dc0*/  @P1 STS [R0+0x9000], RZ ;  /* 0x009000ff00001388 */ /* 0x0005e80000000800 */
[----:B------:R2:W-:Y:S04]  /*2dd0*/  @P1 STS [R0+0x9004], RZ ;  /* 0x009004ff00001388 */ /* 0x0005e80000000800 */
[----:B------:R2:W-:Y:S04]  /*2de0*/  @P1 STS.64 [R0+0x9008], RZ ;  /* 0x009008ff00001388 */ /* 0x0005e80000000a00 */
[----:B------:R2:W-:Y:S01]  /*2df0*/  @P1 STS.128 [R0+0xb000], RZ ;  /* 0x00b000ff00001388 */ /* 0x0005e20000000c00 */
[----:B-1----:R-:W-:-:S03]  /*2e00*/  MOV R4, UR21 ;  /* 0x0000001500047c02 */ /* 0x002fc60008000f00 */
[----:B------:R1:W-:Y:S02]  /*2e10*/  @P1 STS.128 [R0+0xd000], RZ ;  /* 0x00d000ff00001388 */ /* 0x0003e40000000c00 */
[----:B------:R-:W-:-:S05]  /*2e20*/  IMAD.WIDE.U32 R4, R4, c[0x0][0x198], R250 ;  /* 0x0000660004047a25 */ /* 0x000fca00078e00fa */
[----:B----4-:R-:W-:Y:S01]  /*2e30*/  IADD3 R6, P2, R4, UR24, RZ ;  /* 0x0000001804067c10 */ /* 0x010fe2000ff5e0ff */
[----:B------:R-:W-:-:S05]  /*2e40*/  IMAD.U32 R4, RZ, RZ, UR8 ;  /* 0x00000008ff047e24 */ /* 0x000fca000f8e00ff */
[----:B------:R-:W-:Y:S01]  /*2e50*/  IADD3.X R7, R5, UR25, R4, P2, !PT ;  /* 0x0000001905077c10 */ /* 0x000fe200097fe404 */
[----:B------:R-:W-:Y:S01]  /*2e60*/  IMAD R4, R17, c[0x0][0x1b0], RZ ;  /* 0x00006c0011047a24 */ /* 0x000fe200078e02ff */
[----:B------:R-:W-:Y:S03]  /*2e70*/  BSSY B0, `(.L_x_327) ;  /* 0x000002b000007945 */ /* 0x000fe60003800000 */
[C---:B------:R-:W-:Y:S02]  /*2e80*/  IMAD R4, R14.reuse, c[0x0][0x1b4], R4 ;  /* 0x00006d000e047a24 */ /* 0x040fe400078e0204 */
[----:B------:R-:W-:-:S05]  /*2e90*/  IMAD.WIDE.U32 R6, R14, c[0x0][0x1b0], R6 ;  /* 0x00006c000e067a25 */ /* 0x000fca00078e0006 */
[----:B------:R-:W-:Y:S01]  /*2ea0*/  IADD3 R13, R7, R4, RZ ;  /* 0x00000004070d7210 */ /* 0x000fe20007ffe0ff */
[----:B---3--:R1:W-:Y:S04]  /*2eb0*/  STL [R1], R8 ;  /* 0x0000000801007387 */ /* 0x0083e80000100800 */
[----:B--2---:R1:W-:Y:S04]  /*2ec0*/  STL [R1+0x8], R9 ;  /* 0x0000080901007387 */ /* 0x0043e80000100800 */
[----:B------:R1:W-:Y:S01]  /*2ed0*/  STL [R1+0x4], R10 ;  /* 0x0000040a01007387 */ /* 0x0003e20000100800 */
        /* <DEDUP_REMOVED lines=36> */
.L_x_328:
[----:B------:R-:W-:Y:S05]  /*3120*/  BSYNC B0 ;  /* 0x0000000000007941 */ /* 0x000fea0003800000 */
.L_x_327:
[----:B------:R2:W-:Y:S01]  /*3130*/  @P5 STS.128 [R0+0xa000], RZ ;  /* 0x00a000ff00005388 */ /* 0x0005e20000000c00 */
[----:B------:R-:W-:Y:S03]  /*3140*/  BSSY B0, `(.L_x_329) ;  /* 0x0000025000007945 */ /* 0x000fe60003800000 */
[----:B------:R2:W-:Y:S04]  /*3150*/  @P5 STS.128 [R0+0xc000], RZ ;  /* 0x00c000ff00005388 */ /* 0x0005e80000000c00 */
[----:B------:R2:W-:Y:S01]  /*3160*/  @P5 STS.128 [R0+0xe000], RZ ;  /* 0x00e000ff00005388 */ /* 0x0005e20000000c00 */
[----:B------:R-:W-:Y:S05]  /*3170*/  @P5 BRA `(.L_x_330) ;  /* 0x0000021000005947 */ /* 0x000fea0003800000 */
[----:B-1----:R-:W3:Y:S04]  /*3180*/  LDL R8, [R1+0xc] ;  /* 0x00000c0001087983 */ /* 0x002ee80000100800 */
        /* <DEDUP_REMOVED lines=10> */
[----:B---3--:R-:W-:Y:S02]  /*3230*/  ISETP.GE.AND P4, PT, R8, c[0x0][0x220], PT ;  /* 0x0000880008007a0c */ /* 0x008fe40003f86270 */
[C---:B------:R-:W-:Y:S02]  /*3240*/  @!P5 LEA R8, P6, R10.reuse, c[0x0][0x168], 0x1 ;  /* 0x00005a000a08da11 */ /* 0x040fe400078c08ff */
[----:B----4-:R-:W-:Y:S02]  /*3250*/  ISETP.GE.AND P2, PT, R5, c[0x0][0x220], PT ;  /* 0x0000880005007a0c */ /* 0x010fe40003f46270 */
[----:B------:R-:W-:-:S05]  /*3260*/  @!P5 LEA.HI.X R9, R10, c[0x0][0x16c], R3, 0x1, P6 ;  /* 0x00005b000a09da11 */ /* 0x000fca00030f0c03 */
[----:B------:R-:W-:Y:S01]  /*3270*/  @!PT LDS RZ, [RZ] ;  /* 0x00000000fffff984 */ /* 0x000fe20000000800 */
[----:B------:R-:W-:Y:S01]  /*3280*/  @!PT LDS RZ, [RZ] ;  /* 0x00000000fffff984 */ /* 0x000fe20000000800 */
[----:B------:R-:W-:Y:S01]  /*3290*/  @!PT LDS RZ, [RZ] ;  /* 0x00000000fffff984 */ /* 0x000fe20000000800 */
[----:B------:R1:W-:Y:S02]  /*32a0*/  @!P5 LDGSTS.E.BYPASS.LTC128B.128 [R0+0xa000], [R8.64] ;  /* 0x0a0000000800dfae */ /* 0x0003e4000b901d44 */
[C---:B------:R-:W-:Y:S02]  /*32b0*/  @!P4 LEA R6, P3, R10.reuse, c[0x0][0x168], 0x1 ;  /* 0x00005a000a06ca11 */ /* 0x040fe400078608ff */
[----:B------:R1:W-:Y:S02]  /*32c0*/  @P4 STS.128 [R0+0xc000], RZ ;  /* 0x00c000ff00004388 */ /* 0x0003e40000000c00 */
[C---:B------:R-:W-:Y:S02]  /*32d0*/  @!P2 LEA R4, P1, R10.reuse, c[0x0][0x168], 0x1 ;  /* 0x00005a000a04aa11 */ /* 0x040fe400078208ff */
[C-C-:B------:R-:W-:Y:S02]  /*32e0*/  @!P4 LEA.HI.X R7, R10.reuse, c[0x0][0x16c], R3.reuse, 0x1, P3 ;  /* 0x00005b000a07ca11 */ /* 0x140fe400018f0c03 */
[----:B------:R-:W-:-:S03]  /*32f0*/  @!P2 LEA.HI.X R5, R10, c[0x0][0x16c], R3, 0x1, P1 ;  /* 0x00005b000a05aa11 */ /* 0x000fc600008f0c03 */
        /* <DEDUP_REMOVED lines=8> */
[----:B------:R1:W-:Y:S02]  /*3380*/  @!P2 LDGSTS.E.BYPASS.LTC128B.128 [R0+0xe000], [R4.64+0x80] ;  /* 0x0e0000800400afae */ /* 0x0003e4000b901d44 */
.L_x_330:
[----:B------:R-:W-:Y:S05]  /*3390*/  BSYNC B0 ;  /* 0x0000000000007941 */ /* 0x000fea0003800000 */
.L_x_329:
[----:B------:R-:W0:Y:S01]  /*33a0*/  LDGDEPBAR ;  /* 0x00000000000079af */ /* 0x000e220000000000 */
[----:B-1----:R-:W-:Y:S02]  /*33b0*/  IMAD.MOV.U32 R6, RZ, RZ, c[0x0][0x308] ;  /* 0x0000c200ff067624 */ /* 0x002fe400078e00ff */
[----:B------:R-:W-:Y:S01]  /*33c0*/  IMAD.MOV.U32 R7, RZ, RZ, c[0x0][0x30c] ;  /* 0x0000c300ff077624 */ /* 0x000fe200078e00ff */
[----:B------:R-:W-:-:S04]  /*33d0*/  DEPBAR.LE SB0, 0x1 ;  /* 0x000080400000791a */ /* 0x000fc80000000000 */
[----:B------:R-:W-:Y:S06]  /*33e0*/  BAR.SYNC.DEFER_BLOCKING 0x0 ;  /* 0x0000000000007b1d */ /* 0x000fec0000010000 */
[----:B------:R1:W3:Y:S01]  /*33f0*/  LDG.E.64 R4, [R6.64+0x8] ;  /* 0x0000080406047981 */ /* 0x0002e2000c1e1b00 */
[----:B--2---:R-:W-:-:S03]  /*3400*/  SHF.R.S32.HI R0, RZ, 0x1f, R16 ;  /* 0x0000001fff007819 */ /* 0x004fc60000011410 */
[----:B------:R-:W2:Y:S01]  /*3410*/  S2R R8, SR_TID.X ;  /* 0x0000000000087919 */ /* 0x000ea20000002100 */
[----:B------:R-:W-:-:S03]  /*3420*/  IADD3 R3, R231, 0x1800, RZ ;  /* 0x00001800e7037810 */ /* 0x000fc60007ffe0ff */
[----:B------:R-:W4:Y:S04]  /*3430*/  LDSM.16.M88.4 R172, [R221+0xf000] ;  /* 0x00f00000ddac783b */ /* 0x000f280000000200 */
[----:B------:R-:W2:Y:S04]  /*3440*/  LDSM.16.M88.4 R176, [R221+0xf400] ;  /* 0x00f40000ddb0783b */ /* 0x000ea80000000200 */
[----:B------:R-:W2:Y:S04]  /*3450*/  LDSM.16.M88.4 R180, [R222+0xf000] ;  /* 0x00f00000deb4783b */ /* 0x000ea80000000200 */
[----:B------:R-:W2:Y:S04]  /*3460*/  LDSM.16.M88.4 R184, [R222+0xf400] ;  /* 0x00f40000deb8783b */ /* 0x000ea80000000200 */
[----:B------:R-:W2:Y:S04]  /*3470*/  LDSM.16.M88.4 R188, [R221+0x11000] ;  /* 0x01100000ddbc783b */ /* 0x000ea80000000200 */
[----:B-1----:R-:W2:Y:S01]  /*3480*/  LDG.E.64 R6, [R6.64] ;  /* 0x0000000406067981 */ /* 0x002ea2000c1e1b00 */
[----:B------:R-:W-:Y:S01]  /*3490*/  SEL R3, R3, R231, !P0 ;  /* 0x000000e703037207 */ /* 0x000fe20004000000 */
[----:B------:R-:W-:Y:S01]  /*34a0*/  UIADD3 UR10, UR21, 0x80, URZ ;  /* 0x00000080150a7890 */ /* 0x000fe2000fffe03f */
[----:B------:R-:W-:Y:S01]  /*34b0*/  SHF.L.U32 R223, R231, 0x1, RZ ;  /* 0x00000001e7df7819 */ /* 0x000fe200000006ff */
[----:B------:R-:W1:Y:S01]  /*34c0*/  LDSM.16.M88.4 R192, [R221+0x11400] ;  /* 0x01140000ddc0783b */ /* 0x000e620000000200 */
[----:B------:R-:W-:Y:S01]  /*34d0*/  SHF.L.U32 R220, R3, 0x1, RZ ;  /* 0x0000000103dc7819 */ /* 0x000fe200000006ff */
[----:B------:R-:W-:Y:S01]  /*34e0*/  IMAD.MOV.U32 R249, RZ, RZ, R236 ;  /* 0x000000fffff97224 */ /* 0x000fe200078e00ec */
        /* <DEDUP_REMOVED lines=54> */
[----:B------:R-:W-:Y:S01]  /*3850*/  IADD3 R224, R223, R230, RZ ;  /* 0x000000e6dfe07210 */ /* 0x000fe20007ffe0ff */
[----:B------:R-:W-:Y:S01]  /*3860*/  UISETP.GE.AND UP0, UPT, UR10, UR6, UPT ;  /* 0x000000060a00728c */ /* 0x000fe2000bf06270 */
[----:B---3--:R-:W-:-:S04]  /*3870*/  IADD3 R16, P2, P1, R4, UR41, R16 ;  /* 0x0000002904107c10 */ /* 0x008fc8000f95e010 */
[----:B------:R-:W-:-:S05]  /*3880*/  IADD3.X R0, R5, UR49, R0, P2, P1 ;  /* 0x0000003105007c10 */ /* 0x000fca00097e2400 */
[----:B------:R3:W-:Y:S01]  /*3890*/  STL [R1+0x40], R0 ;  /* 0x0000400001007387 */ /* 0x0007e20000100800 */
[----:B--2---:R2:W1:Y:S01]  /*38a0*/  R2UR UR8, R7 ;  /* 0x00000000070873c2 */ /* 0x00446200000e0000 */
[----:B---3--:R-:W-:-:S07]  /*38b0*/  IADD3 R0, R229, 0x1800, RZ ;  /* 0x00001800e5007810 */ /* 0x008fce0007ffe0ff */
[----:B------:R3:W1:Y:S01]  /*38c0*/  R2UR UR9, R6 ;  /* 0x00000000060973c2 */ /* 0x00066200000e0000 */
[----:B------:R-:W-:-:S05]  /*38d0*/  SEL R0, R0, R229, !P0 ;  /* 0x000000e500007207 */ /* 0x000fca0004000000 */
[----:B------:R-:W-:Y:S02]  /*38e0*/  IMAD.SHL.U32 R3, R0, 0x2, RZ ;  /* 0x0000000200037824 */ /* 0x000fe400078e00ff */
[----:B------:R-:W-:-:S04]  /*38f0*/  IMAD.MOV.U32 R0, RZ, RZ, c[0x0][0x22c] ;  /* 0x00008b00ff007624 */ /* 0x000fc800078e00ff */
[----:B------:R-:W-:Y:S01]  /*3900*/  IMAD R0, R0, c[0x0][0x1c0], RZ ;  /* 0x0000700000007a24 */ /* 0x000fe200078e02ff */
[----:B--2---:R-:W2:Y:S03]  /*3910*/  S2R R7, SR_TID.X ;  /* 0x0000000000077919 */ /* 0x004ea60000002100 */
[C---:B------:R-:W-:Y:S01]  /*3920*/  IMAD.SHL.U32 R4, R0.reuse, 0x8, RZ ;  /* 0x0000000800047824 */ /* 0x040fe200078e00ff */
[----:B---3--:R-:W-:-:S04]  /*3930*/  SHF.L.U32 R6, R0, 0x4, RZ ;  /* 0x0000000400067819 */ /* 0x008fc800000006ff */
[C---:B------:R-:W-:Y:S02]  /*3940*/  IADD3 R5, R6.reuse, 0x20, RZ ;  /* 0x0000002006057810 */ /* 0x040fe40007ffe0ff */
[----:B------:R-:W-:-:S03]  /*3950*/  IADD3 R0, R6, 0x40, RZ ;  /* 0x0000004006007810 */ /* 0x000fc60007ffe0ff */
[C---:B------:R-:W-:Y:S02]  /*3960*/  IMAD.IADD R5, R4.reuse, 0x1, R5 ;  /* 0x0000000104057824 */ /* 0x040fe400078e0205 */
[----:B------:R-:W-:Y:S01]  /*3970*/  IMAD.IADD R0, R4, 0x1, R0 ;  /* 0x0000000104007824 */ /* 0x000fe200078e0200 */
[----:B--2---:R-:W-:-:S04]  /*3980*/  SHF.R.S32.HI R7, RZ, 0x1f, R7 ;  /* 0x0000001fff077819 */ /* 0x004fc80000011407 */
[----:B------:R-:W-:-:S04]  /*3990*/  LEA.HI R7, R7, R8, RZ, 0x6 ;  /* 0x0000000807077211 */ /* 0x000fc800078f30ff */
[----:B------:R-:W-:-:S05]  /*39a0*/  SHF.R.S32.HI R7, RZ, 0x6, R7 ;  /* 0x00000006ff077819 */ /* 0x000fca0000011407 */
[----:B------:R-:W-:-:S05]  /*39b0*/  IMAD.SHL.U32 R7, R7, 0x20, RZ ;  /* 0x0000002007077824 */ /* 0x000fca00078e00ff */
[----:B------:R2:W-:Y:S02]  /*39c0*/  STL [R1+0x48], R7 ;  /* 0x0000480701007387 */ /* 0x0005e40000100800 */
[----:B--2---:R-:W-:-:S05]  /*39d0*/  IMAD.WIDE.U32 R6, R16, -0x2daee0ad, RZ ;  /* 0xd2511f5310067825 */ /* 0x004fca00078e00ff */
[----:B------:R2:W-:Y:S02]  /*39e0*/  STL.64 [R1+0x20], R6 ;  /* 0x0000200601007387 */ /* 0x0005e40000100a00 */
[C---:B--2---:R-:W-:Y:S02]  /*39f0*/  IMAD.IADD R6, R4.reuse, 0x1, R5 ;  /* 0x0000000104067824 */ /* 0x044fe400078e0205 */
[----:B------:R-:W-:-:S03]  /*3a00*/  IMAD.IADD R5, R4, 0x1, R0 ;  /* 0x0000000104057824 */ /* 0x000fc600078e0200 */
[C---:B------:R-:W-:Y:S01]  /*3a10*/  IADD3 R6, R4.reuse, R6, RZ ;  /* 0x0000000604067210 */ /* 0x040fe20007ffe0ff */
[----:B------:R-:W-:-:S04]  /*3a20*/  IMAD.IADD R5, R4, 0x1, R5 ;  /* 0x0000000104057824 */ /* 0x000fc800078e0205 */
[C---:B------:R-:W-:Y:S01]  /*3a30*/  IMAD.IADD R6, R4.reuse, 0x1, R6 ;  /* 0x0000000104067824 */ /* 0x040fe200078e0206 */
[----:B------:R-:W-:-:S04]  /*3a40*/  IADD3 R5, R4, R5, RZ ;  /* 0x0000000504057210 */ /* 0x000fc80007ffe0ff */
[----:B------:R2:W-:Y:S01]  /*3a50*/  STL [R1+0x28], R6 ;  /* 0x0000280601007387 */ /* 0x0005e20000100800 */
[----:B------:R-:W-:-:S03]  /*3a60*/  IADD3 R0, R4, R5, RZ ;  /* 0x0000000504007210 */ /* 0x000fc60007ffe0ff */
[----:B------:R3:W-:Y:S01]  /*3a70*/  STL [R1+0x18], R5 ;  /* 0x0000180501007387 */ /* 0x0007e20000100800 */
[----:B--2---:R-:W-:-:S05]  /*3a80*/  IMAD.IADD R6, R4, 0x1, R6 ;  /* 0x0000000104067824 */ /* 0x004fca00078e0206 */
[----:B------:R3:W-:Y:S04]  /*3a90*/  STL [R1+0x30], R6 ;  /* 0x0000300601007387 */ /* 0x0007e80000100800 */
[----:B-1--4-:R3:W-:Y:S02]  /*3aa0*/  STL [R1+0x2c], R0 ;  /* 0x00002c0001007387 */ /* 0x0127e40000100800 */
.L_x_333:
        /* <DEDUP_REMOVED lines=8> */
[----:B-----5:R-:W2:Y:S01]  /*3b30*/  LDL R237, [R1+0x48] ;  /* 0x0000480001ed7983 */ /* 0x020ea20000100800 */
[----:B------:R-:W-:Y:S01]  /*3b40*/  PLOP3.LUT P4, PT, PT, PT, UP0, 0x80, 0x0 ;  /* 0x000000000000781c */ /* 0x000fe20003f8f008 */
[----:B------:R-:W-:Y:S01]  /*3b50*/  UIADD3 UR12, UR9, 0x1715609d, URZ ;  /* 0x1715609d090c7890 */ /* 0x000fe2000fffe03f */
[----:B------:R-:W-:Y:S01]  /*3b60*/  PLOP3.LUT P6, PT, PT, PT, UP0, 0x80, 0x0 ;  /* 0x000000000000781c */ /* 0x000fe20003fcf008 */
[----:B------:R-:W3:Y:S01]  /*3b70*/  LDL R235, [R1+0x44] ;  /* 0x0000440001eb7983 */ /* 0x000ee20000100800 */
[----:B------:R-:W-:Y:S01]  /*3b80*/  PLOP3.LUT P5, PT, PT, PT, UP0, 0x80, 0x0 ;  /* 0x000000000000781c */ /* 0x000fe20003faf008 */
[----:B------:R-:W-:Y:S02]  /*3b90*/  UISETP.GE.AND UP5, UPT, UR7, 0x1, UPT ;  /* 0x000000010700788c */ /* 0x000fe4000bfa6270 */
[----:B------:R-:W2:Y:S06]  /*3ba0*/  LDL.64 R232, [R1+0x20] ;  /* 0x0000200001e87983 */ /* 0x000eac0000100a00 */
        /* <DEDUP_REMOVED lines=47> */
[----:B------:R-:W4:Y:S04]  /*3ea0*/  LDL R155, [R1+0x8] ;  /* 0x00000800019b7983 */ /* 0x000f280000100800 */
[----:B------:R-:W2:Y:S03]  /*3eb0*/  LDSM.16.M88.4 R132, [R221+0xd400] ;  /* 0x00d40000dd84783b */ /* 0x000ea60000000200 */
[-C--:B-1----:R-:W-:Y:S05]  /*3ec0*/  HMMA.16816.F32.BF16 R4, R140, R164.reuse, R4 ;  /* 0x000000a48c04723c */ /* 0x082fea0000041804 */
[----:B------:R-:W1:Y:S01]  /*3ed0*/  @P0 S2R R152, SR_TID.X ;  /* 0x0000000000980919 */ /* 0x000e620000002100 */
[----:B------:R-:W-:Y:S02]  /*3ee0*/  PLOP3.LUT P0, PT, PT, PT, UP0, 0x80, 0x0 ;  /* 0x000000000000781c */ /* 0x000fe40003f0f008 */
        /* <DEDUP_REMOVED lines=12> */
[----:B------:R-:W4:Y:S07]  /*3fb0*/  LDL R156, [R1+0x4] ;  /* 0x00000400019c7983 */ /* 0x000f2e0000100800 */
[-C--:B------:R-:W-:Y:S01]  /*3fc0*/  HMMA.16816.F32.BF16 R12, R168, R158.reuse, R12 ;  /* 0x0000009ea80c723c */ /* 0x080fe2000004180c */
[----:B-1----:R-:W-:Y:S01]  /*3fd0*/  @P2 IMAD.SHL.U32 R0, R152, 0x2, RZ ;  /* 0x0000000298002824 */ /* 0x002fe200078e00ff */
[----:B------:R-:W-:Y:S02]  /*3fe0*/  PLOP3.LUT P2, PT, PT, PT, UP0, 0x80, 0x0 ;  /* 0x000000000000781c */ /* 0x000fe40003f4f008 */
[----:B------:R-:W-:Y:S02]  /*3ff0*/  IMAD.U32 R152, RZ, RZ, UR18 ;  /* 0x00000012ff987e24 */ /* 0x000fe4000f8e00ff */
[----:B------:R-:W-:Y:S02]  /*4000*/  @P1 LOP3.LUT R0, R237, 0x6, R0, 0xf8, !PT ;  /* 0x00000006ed001812 */ /* 0x000fe400078ef800 */
[----:B------:R-:W-:Y:S01]  /*4010*/  PLOP3.LUT P1, PT, PT, PT, UP0, 0x80, 0x0 ;  /* 0x000000000000781c */ /* 0x000fe20003f2f008 */
[C---:B------:R-:W-:Y:S01]  /*4020*/  HMMA.16816.F32.BF16 R16, R148.reuse, R158, R16 ;  /* 0x0000009e9410723c */ /* 0x040fe20000041810 */
[----:B------:R-:W1:Y:S02]  /*4030*/  S2R R237, SR_TID.X ;  /* 0x0000000000ed7919 */ /* 0x000e640000002100 */
[----:B------:R-:W-:Y:S01]  /*4040*/  @P0 IMAD R152, R152, 0x80, R0 ;  /* 0x0000008098980824 */ /* 0x000fe200078e0200 */
[----:B------:R-:W-:Y:S01]  /*4050*/  PLOP3.LUT P0, PT, PT, PT, UP0, 0x80, 0x0 ;  /* 0x000000000000781c */ /* 0x000fe20003f0f008 */
[----:B------:R-:W-:Y:S03]  /*4060*/  IMAD.U32 R0, RZ, RZ, UR7 ;  /* 0x00000007ff007e24 */ /* 0x000fe6000f8e00ff */
[----:B------:R-:W-:Y:S01]  /*4070*/  @P6 ISETP.GE.AND P6, PT, R152, UR6, PT ;  /* 0x0000000698006c0c */ /* 0x000fe2000bfc6270 */
[-C--:B------:R-:W-:Y:S03]  /*4080*/  HMMA.16816.F32.BF16 R20, R148, R132.reuse, R20 ;  /* 0x000000849414723c */ /* 0x080fe60000041814 */
[----:B---3--:R-:W-:Y:S05]  /*4090*/  IMAD R0, R0, 0x4, R235 ;  /* 0x0000000400007824 */ /* 0x008fea00078e02eb */
[C---:B------:R-:W-:Y:S07]  /*40a0*/  HMMA.16816.F32.BF16 R24, R168.reuse, R132, R24 ;  /* 0x00000084a818723c */ /* 0x040fee0000041818 */
[----:B------:R-:W-:Y:S01]  /*40b0*/  IMAD.U32 R132, RZ, RZ, UR18 ;  /* 0x00000012ff847e24 */ /* 0x000fe2000f8e00ff */
[----:B-1----:R-:W-:Y:S01]  /*40c0*/  SHF.R.S32.HI R237, RZ, 0x1f, R237 ;  /* 0x0000001fffed7819 */ /* 0x002fe200000114ed */
[-C--:B------:R-:W-:Y:S03]  /*40d0*/  HMMA.16816.F32.BF16 R28, R168, R134.reuse, R28 ;  /* 0x00000086a81c723c */ /* 0x080fe6000004181c */
[----:B------:R-:W-:Y:S04]  /*40e0*/  LEA.HI R237, R237, R238, RZ, 0x6 ;  /* 0x000000eeeded7211 */ /* 0x000fe800078f30ff */
[----:B------:R-:W-:Y:S01]  /*40f0*/  SHF.R.S32.HI R237, RZ, 0x6, R237 ;  /* 0x00000006ffed7819 */ /* 0x000fe200000114ed */
[----:B------:R-:W-:Y:S04]  /*4100*/  HMMA.16816.F32.BF16 R32, R148, R134, R32 ;  /* 0x000000869420723c */ /* 0x000fe80000041820 */
[----:B------:R-:W-:Y:S03]  /*4110*/  IMAD R132, R132, 0x4, R237 ;  /* 0x0000000484847824 */ /* 0x000fe600078e02ed */
[C---:B------:R-:W-:Y:S01]  /*4120*/  IADD3 R148, R0.reuse, 0x2, RZ ;  /* 0x0000000200947810 */ /* 0x040fe20007ffe0ff */
[----:B------:R-:W-:Y:S01]  /*4130*/  IMAD.WIDE.U32 R134, R0, -0x326172a9, RZ ;  /* 0xcd9e8d5700867825 */ /* 0x000fe200078e00ff */
[----:B------:R-:W-:Y:S01]  /*4140*/  @P0 IADD3 R0, R152, 0x1, RZ ;  /* 0x0000000198000810 */ /* 0x000fe20007ffe0ff */
[-C--:B--2---:R-:W-:Y:S01]  /*4150*/  HMMA.16816.F32.BF16 R4, R136, R140.reuse, R4 ;  /* 0x0000008c8804723c */ /* 0x084fe20000041804 */
[----:B------:R-:W-:Y:S01]  /*4160*/  PLOP3.LUT P0, PT, PT, PT, UP0, 0x80, 0x0 ;  /* 0x000000000000781c */ /* 0x000fe20003f0f008 */
[----:B------:R-:W-:Y:S01]  /*4170*/  IMAD.WIDE.U32 R148, R148, -0x326172a9, RZ ;  /* 0xcd9e8d5794947825 */ /* 0x000fe200078e00ff */
[----:B------:R-:W-:Y:S02]  /*4180*/  @P4 ISETP.GE.AND P4, PT, R0, UR6, PT ;  /* 0x0000000600004c0c */ /* 0x000fe4000bf86270 */
[----:B------:R-:W-:Y:S01]  /*4190*/  LOP3.LUT R132, R233, UR8, R132, 0x96, !PT ;  /* 0x00000008e9847c12 */ /* 0x000fe2000f8e9684 */
[----:B------:R-:W2:Y:S01]  /*41a0*/  LDL R0, [R1] ;  /* 0x0000000001007983 */ /* 0x000ea20000100800 */
[----:B------:R-:W-:Y:S01]  /*41b0*/  LOP3.LUT R150, R234, UR9, RZ, 0x3c, !PT ;  /* 0x00000009ea967c12 */ /* 0x000fe2000f8e3cff */
[C---:B------:R-:W-:Y:S04]  /*41c0*/  HMMA.16816.F32.BF16 R8, R144.reuse, R140, R8 ;  /* 0x0000008c9008723c */ /* 0x040fe80000041808 */
[-C--:B------:R-:W-:Y:S01]  /*41d0*/  LOP3.LUT R151, R135, R150.reuse, RZ, 0x3c, !PT ;  /* 0x0000009687977212 */ /* 0x080fe200078e3cff */
[----:B------:R-:W-:Y:S01]  /*41e0*/  IMAD.WIDE.U32 R132, R132, -0x326172a9, RZ ;  /* 0xcd9e8d5784847825 */ /* 0x000fe200078e00ff */
[----:B------:R-:W-:Y:S02]  /*41f0*/  LOP3.LUT R149, R149, R150, RZ, 0x3c, !PT ;  /* 0x0000009695957212 */ /* 0x000fe400078e3cff */
[-C--:B------:R-:W-:Y:S01]  /*4200*/  HMMA.16816.F32.BF16 R12, R144, R142.reuse, R12 ;  /* 0x0000008e900c723c */ /* 0x080fe2000004180c */
[----:B------:R-:W-:Y:S03]  /*4210*/  IMAD.WIDE.U32 R140, R151, -0x2daee0ad, RZ ;  /* 0xd2511f53978c7825 */ /* 0x000fe600078e00ff */
[C---:B------:R-:W-:Y:S02]  /*4220*/  LOP3.LUT R154, R133.reuse, UR10, R134, 0x96, !PT ;  /* 0x0000000a859a7c12 */ /* 0x040fe4000f8e9686 */
[----:B------:R-:W-:Y:S02]  /*4230*/  @P2 IADD3 R134, R152, 0x8, RZ ;  /* 0x0000000898862810 */ /* 0x000fe40007ffe0ff */
[----:B------:R-:W-:Y:S01]  /*4240*/  LOP3.LUT R148, R133, UR10, R148, 0x96, !PT ;  /* 0x0000000a85947c12 */ /* 0x000fe2000f8e9694 */
[C---:B------:R-:W-:Y:S01]  /*4250*/  HMMA.16816.F32.BF16 R16, R136.reuse, R142, R16 ;  /* 0x0000008e8810723c */ /* 0x040fe20000041810 */
[----:B------:R-:W-:Y:S01]  /*4260*/  @P1 ISETP.GE.AND P1, PT, R134, UR6, PT ;  /* 0x0000000686001c0c */ /* 0x000fe2000bf26270 */
[----:B------:R-:W-:Y:S01]  /*4270*/  UIADD3 UR10, UR8, 0x76cf5d0a, URZ ;  /* 0x76cf5d0a080a7890 */ /* 0x000fe2000fffe03f */
[----:B------:R-:W-:Y:S02]  /*4280*/  @P0 FSEL R4, R4, -INF , !P6 ;  /* 0xff80000004040808 */ /* 0x000fe40007000000 */
[----:B------:R-:W-:Y:S02]  /*4290*/  PLOP3.LUT P0, PT, PT, PT, UP0, 0x80, 0x0 ;  /* 0x000000000000781c */ /* 0x000fe40003f0f008 */
[----:B------:R-:W-:Y:S02]  /*42a0*/  @P5 FSEL R5, R5, -INF , !P4 ;  /* 0xff80000005055808 */ /* 0x000fe40006000000 */
[----:B------:R-:W-:Y:S03]  /*42b0*/  PLOP3.LUT P5, PT, PT, PT, UP0, 0x80, 0x0 ;  /* 0x000000000000781c */ /* 0x000fe60003faf008 */
[----:B------:R-:W-:Y:S01]  /*42c0*/  LOP3.LUT R153, R132, UR11, RZ, 0x3c, !PT ;  /* 0x0000000b84997c12 */ /* 0x000fe2000f8e3cff */
[----:B-----5:R-:W-:Y:S01]  /*42d0*/  FMUL.FTZ R132, R252, 1.4426950216293334961 ;  /* 0x3fb8aa3bfc847820 */ /* 0x020fe20000410000 */
[----:B------:R-:W-:Y:S04]  /*42e0*/  UIADD3 UR11, UR8, -0x4498517b, URZ ;  /* 0xbb67ae85080b7890 */ /* 0x000fe8000fffe03f */
[----:B------:R-:W-:Y:S02]  /*42f0*/  @P0 FSEL R8, R8, -INF , !P6 ;  /* 0xff80000008080808 */ /* 0x000fe40007000000 */
[----:B------:R-:W-:Y:S02]  /*4300*/  FSETP.NEU.FTZ.AND P0, PT, R252, -INF , PT ;  /* 0xff800000fc00780b */ /* 0x000fe40003f1d000 */
[----:B------:R-:W-:Y:S02]  /*4310*/  @P5 FSEL R10, R10, -INF , !P6 ;  /* 0xff8000000a0a5808 */ /* 0x000fe40007000000 */
[----:B------:R-:W-:Y:S02]  /*4320*/  FSEL R132, R132, RZ, P0 ;  /* 0x000000ff84847208 */ /* 0x000fe40000000000 */
[----:B------:R-:W-:Y:S02]  /*4330*/  PLOP3.LUT P0, PT, PT, PT, UP0, 0x80, 0x0 ;  /* 0x000000000000781c */ /* 0x000fe40003f0f008 */
[----:B------:R-:W-:Y:S01]  /*4340*/  LOP3.LUT R135, R232, UR11, RZ, 0x3c, !PT ;  /* 0x0000000be8877c12 */ /* 0x000fe2000f8e3cff */
[----:B------:R-:W-:Y:S01]  /*4350*/  FFMA.FTZ R8, R8, c[0x0][0x23c], -R132 ;  /* 0x00008f0008087a23 */ /* 0x000fe20000010884 */
[----:B------:R-:W-:Y:S02]  /*4360*/  UIADD3 UR11, UR9, -0x255992d5, URZ ;  /* 0xdaa66d2b090b7890 */ /* 0x000fe4000fffe03f */
[----:B------:R-:W-:Y:S01]  /*4370*/  LOP3.LUT R151, R135, R141, RZ, 0x3c, !PT ;  /* 0x0000008d87977212 */ /* 0x000fe200078e3cff */
[----:B------:R-:W-:Y:S01]  /*4380*/  MUFU.EX2 R233, R8 ;  /* 0x0000000800e97308 */ /* 0x000fe20000000800 */
[C---:B----4-:R-:W-:Y:S01]  /*4390*/  FSETP.NEU.FTZ.AND P2, PT, R155.reuse, -INF , PT ;  /* 0xff8000009b00780b */ /* 0x050fe20003f5d000 */
[----:B------:R-:W-:Y:S02]  /*43a0*/  FMUL.FTZ R133, R155, 1.4426950216293334961 ;  /* 0x3fb8aa3b9b857820 */ /* 0x000fe40000410000 */
[----:B------:R-:W-:Y:S03]  /*43b0*/  IMAD.WIDE.U32 R154, R154, -0x2daee0ad, RZ ;  /* 0xd2511f539a9a7825 */ /* 0x000fe600078e00ff */
[----:B------:R-:W-:Y:S02]  /*43c0*/  FSEL R133, R133, RZ, P2 ;  /* 0x000000ff85857208 */ /* 0x000fe40001000000 */
[----:B------:R-:W-:Y:S02]  /*43d0*/  PLOP3.LUT P2, PT, PT, PT, UP0, 0x80, 0x0 ;  /* 0x000000000000781c */ /* 0x000fe40003f4f008 */
[----:B------:R-:W-:Y:S11]  /*43e0*/  LOP3.LUT R150, R155, UR10, R140, 0x96, !PT ;  /* 0x0000000a9b967c12 */ /* 0x000ff6000f8e968c */
[----:B------:R-:W-:Y:S02]  /*43f0*/  @P2 FSEL R7, R7, -INF , !P4 ;  /* 0xff80000007072808 */ /* 0x000fe40006000000 */
[----:B------:R-:W-:Y:S03]  /*4400*/  PLOP3.LUT P2, PT, PT, PT, UP0, 0x80, 0x0 ;  /* 0x000000000000781c */ /* 0x000fe60003f4f008 */
[--C-:B------:R-:W-:Y:S06]  /*4410*/  FFMA.FTZ R171, R7, c[0x0][0x23c], -R133.reuse ;  /* 0x00008f0007ab7a23 */ /* 0x100fec0000010885 */
[----:B------:R-:W-:Y:S04]  /*4420*/  MUFU.EX2 R171, R171 ;  /* 0x000000ab00ab7308 */ /* 0x000fe80000000800 */
[----:B------:R-:W-:Y:S02]  /*4430*/  @P2 FSEL R11, R11, -INF , !P4 ;  /* 0xff8000000b0b2808 */ /* 0x000fe40006000000 */
[----:B------:R-:W-:Y:S11]  /*4440*/  PLOP3.LUT P2, PT, PT, PT, UP0, 0x80, 0x0 ;  /* 0x000000000000781c */ /* 0x000ff60003f4f008 */
[----:B------:R-:W-:Y:S02]  /*4450*/  @!UPT UIADD3 URZ, URZ, URZ, URZ ;  /* 0x0000003f3f3ff290 */ /* 0x000fe4000fffe03f */
[----:B------:R-:W-:Y:S02]  /*4460*/  @P2 IADD3 R140, R152, 0x11, RZ ;  /* 0x00000011988c2810 */ /* 0x000fe40007ffe0ff */
[----:B------:R-:W-:Y:S02]  /*4470*/  PLOP3.LUT P2, PT, PT, PT, UP0, 0x80, 0x0 ;  /* 0x000000000000781c */ /* 0x000fe40003f4f008 */
[C---:B------:R-:W-:Y:S01]  /*4480*/  FSETP.NEU.FTZ.AND P3, PT, R156.reuse, -INF , PT ;  /* 0xff8000009c00780b */ /* 0x040fe20003f7d000 */
[----:B------:R-:W-:Y:S05]  /*4490*/  FMUL.FTZ R134, R156, 1.4426950216293334961 ;  /* 0x3fb8aa3b9c867820 */ /* 0x000fea0000410000 */
[----:B------:R-:W-:Y:S02]  /*44a0*/  FSEL R134, R134, RZ, P3 ;  /* 0x000000ff86867208 */ /* 0x000fe40001800000 */
[----:B------:R-:W-:Y:S03]  /*44b0*/  PLOP3.LUT P3, PT, PT, PT, UP0, 0x80, 0x0 ;  /* 0x000000000000781c */ /* 0x000fe60003f6f008 */
[--C-:B------:R-:W-:Y:S02]  /*44c0*/  FFMA.FTZ R4, R4, c[0x0][0x23c], -R134.reuse ;  /* 0x00008f0004047a23 */ /* 0x100fe40000010886 */
[----:B------:R-:W-:Y:S02]  /*44d0*/  FFMA.FTZ R5, R5, c[0x0][0x23c], -R134 ;  /* 0x00008f0005057a23 */ /* 0x000fe40000010886 */
[----:B------:R-:W-:Y:S06]  /*44e0*/  MUFU.EX2 R166, R4 ;  /* 0x0000000400a67308 */ /* 0x000fec0000000800 */
[----:B------:R-:W-:Y:S02]  /*44f0*/  @P3 FSEL R6, R6, -INF , !P6 ;  /* 0xff80000006063808 */ /* 0x000fe40007000000 */
[----:B------:R-:W-:Y:S02]  /*4500*/  PLOP3.LUT P3, PT, PT, PT, UP0, 0x80, 0x0 ;  /* 0x000000000000781c */ /* 0x000fe40003f6f008 */
[----:B------:R-:W-:Y:S01]  /*4510*/  PLOP3.LUT P6, PT, PT, PT, UP0, 0x80, 0x0 ;  /* 0x000000000000781c */ /* 0x000fe20003fcf008 */
[--C-:B------:R-:W-:Y:S01]  /*4520*/  FFMA.FTZ R6, R6, c[0x0][0x23c], -R133.reuse ;  /* 0x00008f0006067a23 */ /* 0x100fe20000010885 */
[----:B------:R1:W-:Y:S09]  /*4530*/  MUFU.EX2 R165, R5 ;  /* 0x0000000500a57308 */ /* 0x0003f20000000800 */
[----:B------:R-:W-:Y:S01]  /*4540*/  @P3 FSEL R9, R9, -INF , !P4 ;  /* 0xff80000009093808 */ /* 0x000fe20006000000 */
[----:B------:R3:W-:Y:S01]  /*4550*/  MUFU.EX2 R164, R6 ;  /* 0x0000000600a47308 */ /* 0x0007e20000000800 */
[----:B------:R-:W-:Y:S02]  /*4560*/  PLOP3.LUT P3, PT, PT, PT, UP0, 0x80, 0x0 ;  /* 0x000000000000781c */ /* 0x000fe40003f6f008 */
[----:B------:R-:W-:Y:S01]  /*4570*/  PLOP3.LUT P4, PT, PT, PT, UP0, 0x80, 0x0 ;  /* 0x000000000000781c */ /* 0x000fe20003f8f008 */
[----:B------:R-:W-:Y:S06]  /*4580*/  FFMA.FTZ R9, R9, c[0x0][0x23c], -R132 ;  /* 0x00008f0009097a23 */ /* 0x000fec0000010884 */
[----:B------:R4:W-:Y:S04]  /*4590*/  MUFU.EX2 R232, R9 ;  /* 0x0000000900e87308 */ /* 0x0009e80000000800 */
[C---:B------:R-:W-:Y:S01]  /*45a0*/  @P3 IADD3 R7, R152.reuse, 0x10, RZ ;  /* 0x0000001098073810 */ /* 0x040fe20007ffe0ff */
[----:B-1----:R-:W-:Y:S01]  /*45b0*/  IMAD.WIDE.U32 R4, R149, -0x2daee0ad, RZ ;  /* 0xd2511f5395047825 */ /* 0x002fe200078e00ff */
[----:B------:R-:W-:Y:S02]  /*45c0*/  PLOP3.LUT P3, PT, PT, PT, UP0, 0x80, 0x0 ;  /* 0x000000000000781c */ /* 0x000fe40003f6f008 */
[----:B------:R-:W-:Y:S01]  /*45d0*/  @P4 IADD3 R141, R152, 0x18, RZ ;  /* 0x00000018988d4810 */ /* 0x000fe20007ffe0ff */
[----:B------:R-:W-:Y:S01]  /*45e0*/  IMAD.WIDE.U32 R148, R148, -0x2daee0ad, RZ ;  /* 0xd2511f5394947825 */ /* 0x000fe200078e00ff */
[----:B------:R-:W-:Y:S02]  /*45f0*/  LOP3.LUT R142, R135, R5, RZ, 0x3c, !PT ;  /* 0x00000005878e7212 */ /* 0x000fe400078e3cff */
[----:B------:R-:W-:Y:S02]  /*4600*/  @P2 ISETP.GE.AND P2, PT, R7, UR6, PT ;  /* 0x0000000607002c0c */ /* 0x000fe4000bf46270 */
[----:B---3--:R-:W-:Y:S01]  /*4610*/  @P6 IADD3 R6, R152, 0x9, RZ ;  /* 0x0000000998066810 */ /* 0x008fe20007ffe0ff */
[----:B------:R-:W-:Y:S01]  /*4620*/  IMAD.WIDE.U32 R142, R142, -0x326172a9, RZ ;  /* 0xcd9e8d578e8e7825 */ /* 0x000fe200078e00ff */
[----:B------:R-:W-:Y:S02]  /*4630*/  PLOP3.LUT P6, PT, PT, PT, UP0, 0x80, 0x0 ;  /* 0x000000000000781c */ /* 0x000fe40003fcf008 */
[----:B------:R-:W-:Y:S01]  /*4640*/  LOP3.LUT R135, R149, UR10, R4, 0x96, !PT ;  /* 0x0000000a95877c12 */ /* 0x000fe2000f8e9604 */
[----:B------:R-:W-:Y:S01]  /*4650*/  IMAD.WIDE.U32 R4, R151, -0x326172a9, RZ ;  /* 0xcd9e8d5797047825 */ /* 0x000fe200078e00ff */
[----:B------:R-:W-:Y:S01]  /*4660*/  @P0 IADD3 R152, R152, 0x19, RZ ;  /* 0x0000001998980810 */ /* 0x000fe20007ffe0ff */
[----:B------:R-:W-:Y:S01]  /*4670*/  UIADD3 UR10, UR8, 0x32370b8f, URZ ;  /* 0x32370b8f080a7890 */ /* 0x000fe2000fffe03f */
[----:B------:R-:W-:Y:S01]  /*4680*/  @P3 ISETP.GE.AND P3, PT, R6, UR6, PT ;  /* 0x0000000606003c0c */ /* 0x000fe2000bf66270 */
[----:B------:R-:W-:Y:S01]  /*4690*/  IMAD.WIDE.U32 R150, R150, -0x326172a9, RZ ;  /* 0xcd9e8d5796967825 */ /* 0x000fe200078e00ff */
[----:B------:R-:W-:Y:S02]  /*46a0*/  LOP3.LUT R8, R153, R5, RZ, 0x3c, !PT ;  /* 0x0000000599087212 */ /* 0x000fe400078e3cff */
[----:B------:R-:W-:Y:S02]  /*46b0*/  PLOP3.LUT P0, PT, PT, PT, UP0, 0x80, 0x0 ;  /* 0x000000000000781c */ /* 0x000fe40003f0f008 */
[C---:B--2---:R-:W-:Y:S01]  /*46c0*/  FSETP.NEU.FTZ.AND P5, PT, R0.reuse, -INF , PT ;  /* 0xff8000000000780b */ /* 0x044fe20003fbd000 */
[----:B------:R-:W-:Y:S01]  /*46d0*/  FMUL.FTZ R0, R0, 1.4426950216293334961 ;  /* 0x3fb8aa3b00007820 */ /* 0x000fe20000410000 */
[----:B------:R-:W-:Y:S01]  /*46e0*/  @P6 FSEL R14, R14, -INF , !P1 ;  /* 0xff8000000e0e6808 */ /* 0x000fe20004800000 */
[----:B----4-:R-:W-:Y:S01]  /*46f0*/  IMAD.WIDE.U32 R8, R8, -0x2daee0ad, RZ ;  /* 0xd2511f5308087825 */ /* 0x010fe200078e00ff */
[----:B------:R-:W-:Y:S02]  /*4700*/  PLOP3.LUT P6, PT, PT, PT, UP0, 0x80, 0x0 ;  /* 0x000000000000781c */ /* 0x000fe40003fcf008 */
[----:B------:R-:W-:Y:S02]  /*4710*/  FSEL R0, R0, RZ, P5 ;  /* 0x000000ff00007208 */ /* 0x000fe40002800000 */
[----:B------:R-:W-:Y:S02]  /*4720*/  PLOP3.LUT P5, PT, PT, PT, UP0, 0x80, 0x0 ;  /* 0x000000000000781c */ /* 0x000fe40003faf008 */
[----:B------:R-:W-:Y:S01]  /*4730*/  PLOP3.LUT P4, PT, PT, PT, UP0, 0x80, 0x0 ;  /* 0x000000000000781c */ /* 0x000fe20003f8f008 */
[--C-:B------:R-:W-:Y:S01]  /*4740*/  FFMA.FTZ R10, R10, c[0x0][0x23c], -R0.reuse ;  /* 0x00008f000a0a7a23 */ /* 0x100fe20000010800 */
[----:B------:R-:W-:Y:S01]  /*4750*/  @P0 FSEL R16, R16, -INF , !P1 ;  /* 0xff80000010100808 */ /* 0x000fe20004800000 */
[--C-:B------:R-:W-:Y:S01]  /*4760*/  FFMA.FTZ R234, R11, c[0x0][0x23c], -R0.reuse ;  /* 0x00008f000bea7a23 */ /* 0x100fe20000010800 */
[----:B------:R-:W-:Y:S01]  /*4770*/  PLOP3.LUT P0, PT, PT, PT, UP0, 0x80, 0x0 ;  /* 0x000000000000781c */ /* 0x000fe20003f0f008 */
[----:B------:R-:W-:Y:S01]  /*4780*/  FFMA.FTZ R14, R14, c[0x0][0x23c], -R0 ;  /* 0x00008f000e0e7a23 */ /* 0x000fe20000010800 */
[----:B------:R-:W-:Y:S01]  /*4790*/  LOP3.LUT R9, R9, UR10, R154, 0x96, !PT ;  /* 0x0000000a09097c12 */ /* 0x000fe2000f8e969a */
[----:B------:R-:W-:Y:S01]  /*47a0*/  FFMA.FTZ R16, R16, c[0x0][0x23c], -R134 ;  /* 0x00008f0010107a23 */ /* 0x000fe20000010886 */
[----:B------:R-:W-:Y:S01]  /*47b0*/  @P6 ISETP.GE.AND P6, PT, R152, UR6, PT ;  /* 0x0000000698006c0c */ /* 0x000fe2000bfc6270 */
[----:B------:R1:W-:Y:S01]  /*47c0*/  MUFU.EX2 R235, R10 ;  /* 0x0000000a00eb7308 */ /* 0x0003e20000000800 */
[----:B------:R-:W-:Y:S02]  /*47d0*/  LOP3.LUT R152, R151, UR11, R4, 0x96, !PT ;  /* 0x0000000b97987c12 */ /* 0x000fe4000f8e9604 */
[----:B------:R-:W-:Y:S01]  /*47e0*/  @P5 FSEL R12, R12, -INF , !P1 ;  /* 0xff8000000c0c5808 */ /* 0x000fe20004800000 */
[----:B------:R-:W2:Y:S01]  /*47f0*/  LDSM.16.M88.4 R4, [R222+0xd400] ;  /* 0x00d40000de04783b */ /* 0x000ea20000000200 */
[----:B------:R-:W-:Y:S02]  /*4800*/  PLOP3.LUT P5, PT, PT, PT, UP0, 0x80, 0x0 ;  /* 0x000000000000781c */ /* 0x000fe40003faf008 */
[----:B------:R-:W-:Y:S01]  /*4810*/  @P4 ISETP.GE.AND P4, PT, R140, UR6, PT ;  /* 0x000000068c004c0c */ /* 0x000fe2000bf86270 */
[----:B------:R-:W-:Y:S01]  /*4820*/  FFMA.FTZ R12, R12, c[0x0][0x23c], -R132 ;  /* 0x00008f000c0c7a23 */ /* 0x000fe20000010884 */
[----:B------:R-:W-:Y:S01]  /*4830*/  LOP3.LUT R140, R153, R143, RZ, 0x3c, !PT ;  /* 0x0000008f998c7212 */ /* 0x000fe200078e3cff */
[----:B------:R-:W-:Y:S01]  /*4840*/  MUFU.EX2 R163, R16 ;  /* 0x0000001000a37308 */ /* 0x000fe20000000800 */
[----:B------:R-:W-:Y:S01]  /*4850*/  @P0 FSEL R18, R18, -INF , !P1 ;  /* 0xff80000012120808 */ /* 0x000fe20004800000 */
[----:B------:R-:W-:Y:S01]  /*4860*/  IMAD.WIDE.U32 R152, R152, -0x2daee0ad, RZ ;  /* 0xd2511f5398987825 */ /* 0x000fe200078e00ff */
[----:B------:R-:W-:Y:S02]  /*4870*/  PLOP3.LUT P0, PT, PT, PT, UP0, 0x80, 0x0 ;  /* 0x000000000000781c */ /* 0x000fe40003f0f008 */
[----:B------:R-:W-:Y:S01]  /*4880*/  PLOP3.LUT P1, PT, PT, PT, UP0, 0x80, 0x0 ;  /* 0x000000000000781c */ /* 0x000fe20003f2f008 */
[--C-:B------:R-:W-:Y:S01]  /*4890*/  FFMA.FTZ R18, R18, c[0x0][0x23c], -R133.reuse ;  /* 0x00008f0012127a23 */ /* 0x100fe20000010885 */
[----:B------:R-:W-:Y:S01]  /*48a0*/  LOP3.LUT R154, R153, UR13, R8, 0x96, !PT ;  /* 0x0000000d999a7c12 */ /* 0x000fe2000f8e9608 */
[----:B------:R-:W-:Y:S01]  /*48b0*/  IMAD.WIDE.U32 R8, R9, -0x326172a9, RZ ;  /* 0xcd9e8d5709087825 */ /* 0x000fe200078e00ff */
[----:B------:R-:W-:Y:S01]  /*48c0*/  @P5 ISETP.GE.AND P5, PT, R141, UR6, PT ;  /* 0x000000068d005c0c */ /* 0x000fe2000bfa6270 */
[----:B------:R3:W-:Y:S02]  /*48d0*/  MUFU.EX2 R170, R12 ;  /* 0x0000000c00aa7308 */ /* 0x0007e40000000800 */
[----:B------:R-:W-:Y:S04]  /*48e0*/  IMAD.WIDE.U32 R140, R140, -0x2daee0ad, RZ ;  /* 0xd2511f538c8c7825 */ /* 0x000fe800078e00ff */
[----:B------:R-:W-:Y:S01]  /*48f0*/  @P0 FSEL R13, R13, -INF , !P3 ;  /* 0xff8000000d0d0808 */ /* 0x000fe20005800000 */
[----:B-1----:R-:W-:Y:S01]  /*4900*/  IMAD.WIDE.U32 R10, R135, -0x326172a9, RZ ;  /* 0xcd9e8d57870a7825 */ /* 0x002fe200078e00ff */
[----:B------:R-:W-:Y:S02]  /*4910*/  PLOP3.LUT P0, PT, PT, PT, UP0, 0x80, 0x0 ;  /* 0x000000000000781c */ /* 0x000fe40003f0f008 */
[----:B------:R-:W-:Y:S01]  /*4920*/  @P1 FSEL R15, R15, -INF , !P3 ;  /* 0xff8000000f0f1808 */ /* 0x000fe20005800000 */
[----:B------:R-:W-:Y:S01]  /*4930*/  FFMA.FTZ R13, R13, c[0x0][0x23c], -R132 ;  /* 0x00008f000d0d7a23 */ /* 0x000fe20000010884 */
[----:B------:R-:W-:Y:S01]  /*4940*/  PLOP3.LUT P1, PT, PT, PT, UP0, 0x80, 0x0 ;  /* 0x000000000000781c */ /* 0x000fe20003f2f008 */
[----:B------:R-:W-:Y:S01]  /*4950*/  MUFU.EX2 R161, R18 ;  /* 0x0000001200a17308 */ /* 0x000fe20000000800 */
[----:B------:R-:W-:Y:S01]  /*4960*/  LOP3.LUT R149, R11, UR11, R142, 0x96, !PT ;  /* 0x0000000b0b957c12 */ /* 0x000fe2000f8e968e */
[----:B------:R-:W-:Y:S01]  /*4970*/  FFMA.FTZ R15, R15, c[0x0][0x23c], -R0 ;  /* 0x00008f000f0f7a23 */ /* 0x000fe20000010800 */
[----:B------:R-:W-:Y:S01]  /*4980*/  LOP3.LUT R142, R141, UR10, R148, 0x96, !PT ;  /* 0x0000000a8d8e7c12 */ /* 0x000fe2000f8e9694 */
[----:B------:R-:W-:Y:S01]  /*4990*/  UIADD3 UR10, UR9, 0x78dde6e4, URZ ;  /* 0x78dde6e4090a7890 */ /* 0x000fe2000fffe03f */
[----:B------:R-:W-:Y:S01]  /*49a0*/  IMAD.WIDE.U32 R154, R154, -0x326172a9, RZ ;  /* 0xcd9e8d579a9a7825 */ /* 0x000fe200078e00ff */
[----:B------:R-:W-:Y:S02]  /*49b0*/  UIADD3 UR11, UR8, -0x56f99767, URZ ;  /* 0xa9066899080b7890 */ /* 0x000fe4000fffe03f */
[----:B------:R-:W-:Y:S01]  /*49c0*/  @P0 FSEL R17, R17, -INF , !P3 ;  /* 0xff80000011110808 */ /* 0x000fe20005800000 */
[----:B------:R-:W-:Y:S01]  /*49d0*/  IMAD.WIDE.U32 R148, R149, -0x2daee0ad, RZ ;  /* 0xd2511f5395947825 */ /* 0x000fe200078e00ff */
[----:B------:R-:W-:Y:S01]  /*49e0*/  PLOP3.LUT P0, PT, PT, PT, UP0, 0x80, 0x0 ;  /* 0x000000000000781c */ /* 0x000fe20003f0f008 */
[-C--:B--2---:R-:W-:Y:S01]  /*49f0*/  HMMA.16816.F32.BF16 R20, R136, R4.reuse, R20 ;  /* 0x000000048814723c */ /* 0x084fe20000041814 */
[----:B------:R-:W-:Y:S01]  /*4a00*/  @P1 FSEL R19, R19, -INF , !P3 ;  /* 0xff80000013131808 */ /* 0x000fe20005800000 */
[----:B------:R-:W-:Y:S01]  /*4a10*/  FFMA.FTZ R17, R17, c[0x0][0x23c], -R134 ;  /* 0x00008f0011117a23 */ /* 0x000fe20000010886 */
[----:B------:R-:W-:Y:S01]  /*4a20*/  PLOP3.LUT P1, PT, PT, PT, UP0, 0x80, 0x0 ;  /* 0x000000000000781c */ /* 0x000fe20003f2f008 */
[----:B------:R-:W-:Y:S01]  /*4a30*/  IMAD.WIDE.U32 R142, R142, -0x326172a9, RZ ;  /* 0xcd9e8d578e8e7825 */ /* 0x000fe200078e00ff */
[----:B------:R-:W-:Y:S01]  /*4a40*/  PLOP3.LUT P3, PT, PT, PT, UP0, 0x80, 0x0 ;  /* 0x000000000000781c */ /* 0x000fe20003f6f008 */
[----:B------:R1:W-:Y:S01]  /*4a50*/  MUFU.EX2 R167, R13 ;  /* 0x0000000d00a77308 */ /* 0x0003e20000000800 */
[----:B------:R-:W-:Y:S01]  /*4a60*/  LOP3.LUT R140, R149, UR13, R140, 0x96, !PT ;  /* 0x0000000d958c7c12 */ /* 0x000fe2000f8e968c */
[C---:B------:R-:W-:Y:S01]  /*4a70*/  HMMA.16816.F32.BF16 R24, R144.reuse, R4, R24 ;  /* 0x000000049018723c */ /* 0x040fe20000041818 */
[----:B---3--:R-:W-:Y:S03]  /*4a80*/  LOP3.LUT R12, R143, UR10, R10, 0x96, !PT ;  /* 0x0000000a8f0c7c12 */ /* 0x008fe6000f8e960a */
[----:B------:R-:W-:Y:S01]  /*4a90*/  LOP3.LUT R9, R9, UR10, R150, 0x96, !PT ;  /* 0x0000000a09097c12 */ /* 0x000fe2000f8e9696 */
[--C-:B------:R-:W-:Y:S01]  /*4aa0*/  FFMA.FTZ R19, R19, c[0x0][0x23c], -R133.reuse ;  /* 0x00008f0013137a23 */ /* 0x100fe20000010885 */
[----:B------:R-:W-:Y:S01]  /*4ab0*/  LOP3.LUT R10, R155, UR12, R8, 0x96, !PT ;  /* 0x0000000c9b0a7c12 */ /* 0x000fe2000f8e9608 */
[----:B------:R-:W-:Y:S01]  /*4ac0*/  IMAD.WIDE.U32 R140, R140, -0x326172a9, RZ ;  /* 0xcd9e8d578c8c7825 */ /* 0x000fe200078e00ff */
[-C--:B------:R-:W-:Y:S01]  /*4ad0*/  HMMA.16816.F32.BF16 R28, R144, R6.reuse, R28 ;  /* 0x00000006901c723c */ /* 0x080fe2000004181c */
[----:B------:R-:W-:Y:S01]  /*4ae0*/  MUFU.EX2 R162, R17 ;  /* 0x0000001100a27308 */ /* 0x000fe20000000800 */
[----:B------:R-:W-:Y:S02]  /*4af0*/  UIADD3 UR10, UR8, 0x646e171e, URZ ;  /* 0x646e171e080a7890 */ /* 0x000fe4000fffe03f */
[----:B------:R-:W-:Y:S01]  /*4b00*/  LOP3.LUT R142, R141, UR12, R142, 0x96, !PT ;  /* 0x0000000c8d8e7c12 */ /* 0x000fe2000f8e968e */
[----:B------:R-:W-:Y:S03]  /*4b10*/  IMAD.WIDE.U32 R10, R10, -0x2daee0ad, RZ ;  /* 0xd2511f530a0a7825 */ /* 0x000fe600078e00ff */
[----:B------:R-:W-:Y:S01]  /*4b20*/  @P0 FSEL R20, R20, -INF , !P2 ;  /* 0xff80000014140808 */ /* 0x000fe20005000000 */
[----:B------:R-:W-:Y:S01]  /*4b30*/  HMMA.16816.F32.BF16 R32, R136, R6, R32 ;  /* 0x000000068820723c */ /* 0x000fe20000041820 */
[----:B------:R-:W-:Y:S01]  /*4b40*/  PLOP3.LUT P0, PT, PT, PT, UP0, 0x80, 0x0 ;  /* 0x000000000000781c */ /* 0x000fe20003f0f008 */
[----:B------:R2:W-:Y:S01]  /*4b50*/  MUFU.EX2 R160, R19 ;  /* 0x0000001300a07308 */ /* 0x0005e20000000800 */
[----:B------:R-:W-:Y:S01]  /*4b60*/  SHF.R.U32.HI R238, RZ, 0x10, R10 ;  /* 0x00000010ffee7819 */ /* 0x000fe2000001160a */
[----:B------:R-:W-:Y:S01]  /*4b70*/  FFMA.FTZ R20, R20, c[0x0][0x23c], -R134 ;  /* 0x00008f0014147a23 */ /* 0x000fe20000010886 */
[----:B------:R-:W-:Y:S01]  /*4b80*/  @P3 FSEL R22, R22, -INF , !P2 ;  /* 0xff80000016163808 */ /* 0x000fe20005000000 */
[----:B------:R-:W-:Y:S01]  /*4b90*/  IMAD.WIDE.U32 R8, R9, -0x2daee0ad, RZ ;  /* 0xd2511f5309087825 */ /* 0x000fe200078e00ff */
[----:B------:R-:W-:Y:S02]  /*4ba0*/  @P1 FSEL R24, R24, -INF , !P2 ;  /* 0xff80000018181808 */ /* 0x000fe40005000000 */
[----:B------:R-:W-:Y:S02]  /*4bb0*/  PLOP3.LUT P1, PT, PT, PT, UP0, 0x80, 0x0 ;  /* 0x000000000000781c */ /* 0x000fe40003f2f008 */
[----:B------:R-:W-:Y:S01]  /*4bc0*/  PLOP3.LUT P3, PT, PT, PT, UP0, 0x80, 0x0 ;  /* 0x000000000000781c */ /* 0x000fe20003f6f008 */
[--C-:B------:R-:W-:Y:S01]  /*4bd0*/  FFMA.FTZ R22, R22, c[0x0][0x23c], -R133.reuse ;  /* 0x00008f0016167a23 */ /* 0x100fe20000010885 */
[----:B------:R-:W-:Y:S01]  /*4be0*/  LOP3.LUT R152, R9, UR11, R152, 0x96, !PT ;  /* 0x0000000b09987c12 */ /* 0x000fe2000f8e9698 */
[----:B------:R-:W-:Y:S01]  /*4bf0*/  FFMA.FTZ R24, R24, c[0x0][0x23c], -R132 ;  /* 0x00008f0018187a23 */ /* 0x000fe20000010884 */
[----:B------:R-:W-:Y:S01]  /*4c00*/  @P0 FSEL R26, R26, -INF , !P2 ;  /* 0xff8000001a1a0808 */ /* 0x000fe20005000000 */
[----:B------:R-:W-:Y:S01]  /*4c10*/  MUFU.EX2 R169, R14 ;  /* 0x0000000e00a97308 */ /* 0x000fe20000000800 */
[----:B------:R-:W-:Y:S01]  /*4c20*/  PLOP3.LUT P0, PT, PT, PT, UP0, 0x80, 0x0 ;  /* 0x000000000000781c */ /* 0x000fe20003f0f008 */
[----:B-1----:R-:W-:Y:S01]  /*4c30*/  IMAD.WIDE.U32 R12, R12, -0x2daee0ad, RZ ;  /* 0xd2511f530c0c7825 */ /* 0x002fe200078e00ff */
[----:B------:R-:W-:Y:S03]  /*4c40*/  PLOP3.LUT P2, PT, PT, PT, UP0, 0x80, 0x0 ;  /* 0x000000000000781c */ /* 0x000fe60003f4f008 */
[----:B------:R-:W-:Y:S01]  /*4c50*/  @P1 FSEL R23, R23, -INF , !P4 ;  /* 0xff80000017171808 */ /* 0x000fe20006000000 */
[----:B------:R-:W-:Y:S01]  /*4c60*/  IMAD.WIDE.U32 R4, R152, -0x326172a9, RZ ;  /* 0xcd9e8d5798047825 */ /* 0x000fe200078e00ff */
[----:B------:R-:W-:Y:S02]  /*4c70*/  PLOP3.LUT P1, PT, PT, PT, UP0, 0x80, 0x0 ;  /* 0x000000000000781c */ /* 0x000fe40003f2f008 */
[----:B------:R1:W-:Y:S01]  /*4c80*/  MUFU.EX2 R168, R15 ;  /* 0x0000000f00a87308 */ /* 0x0003e20000000800 */
[----:B------:R-:W-:Y:S01]  /*4c90*/  LOP3.LUT R148, R13, UR11, R148, 0x96, !PT ;  /* 0x0000000b0d947c12 */ /* 0x000fe2000f8e9694 */
[----:B------:R-:W-:Y:S01]  /*4ca0*/  UIADD3 UR11, UR9, -0x4ab325aa, URZ ;  /* 0xb54cda56090b7890 */ /* 0x000fe2000fffe03f */
[----:B------:R-:W-:Y:S01]  /*4cb0*/  LOP3.LUT R13, R11, UR10, R8, 0x96, !PT ;  /* 0x0000000a0b0d7c12 */ /* 0x000fe2000f8e9608 */
[----:B------:R-:W-:Y:S01]  /*4cc0*/  IMAD.WIDE.U32 R8, R142, -0x2daee0ad, RZ ;  /* 0xd2511f538e087825 */ /* 0x000fe200078e00ff */
[----:B------:R-:W-:Y:S02]  /*4cd0*/  @P0 FSEL R27, R27, -INF , !P4 ;  /* 0xff8000001b1b0808 */ /* 0x000fe40006000000 */
[----:B------:R-:W-:Y:S01]  /*4ce0*/  PLOP3.LUT P0, PT, PT, PT, UP0, 0x80, 0x0 ;  /* 0x000000000000781c */ /* 0x000fe20003f0f008 */
[--C-:B------:R-:W-:Y:S01]  /*4cf0*/  FFMA.FTZ R26, R26, c[0x0][0x23c], -R0.reuse ;  /* 0x00008f001a1a7a23 */ /* 0x100fe20000010800 */
[----:B------:R-:W-:Y:S01]  /*4d00*/  @P2 FSEL R25, R25, -INF , !P4 ;  /* 0xff80000019192808 */ /* 0x000fe20006000000 */
[----:B------:R-:W-:Y:S01]  /*4d10*/  MUFU.EX2 R234, R234 ;  /* 0x000000ea00ea7308 */ /* 0x000fe20000000800 */
[----:B------:R-:W-:Y:S01]  /*4d20*/  @P1 FSEL R30, R30, -INF , !P5 ;  /* 0xff8000001e1e1808 */ /* 0x000fe20006800000 */
[--C-:B------:R-:W-:Y:S01]  /*4d30*/  FFMA.FTZ R27, R27, c[0x0][0x23c], -R0.reuse ;  /* 0x00008f001b1b7a23 */ /* 0x100fe20000010800 */
[----:B------:R-:W-:Y:S01]  /*4d40*/  PLOP3.LUT P1, PT, PT, PT, UP0, 0x80, 0x0 ;  /* 0x000000000000781c */ /* 0x000fe20003f2f008 */
[--C-:B------:R-:W-:Y:S01]  /*4d50*/  FFMA.FTZ R23, R23, c[0x0][0x23c], -R133.reuse ;  /* 0x00008f0017177a23 */ /* 0x100fe20000010885 */
[----:B------:R-:W-:Y:S01]  /*4d60*/  PLOP3.LUT P2, PT, PT, PT, UP0, 0x80, 0x0 ;  /* 0x000000000000781c */ /* 0x000fe20003f4f008 */
[----:B------:R-:W-:Y:S01]  /*4d70*/  FFMA.FTZ R30, R30, c[0x0][0x23c], -R0 ;  /* 0x00008f001e1e7a23 */ /* 0x000fe20000010800 */
[----:B------:R-:W-:Y:S01]  /*4d80*/  @P3 FSEL R21, R21, -INF , !P4 ;  /* 0xff80000015153808 */ /* 0x000fe20006000000 */
[----:B------:R-:W-:Y:S01]  /*4d90*/  FFMA.FTZ R25, R25, c[0x0][0x23c], -R132 ;  /* 0x00008f0019197a23 */ /* 0x000fe20000010884 */
[----:B------:R-:W-:Y:S01]  /*4da0*/  PLOP3.LUT P3, PT, PT, PT, UP0, 0x80, 0x0 ;  /* 0x000000000000781c */ /* 0x000fe20003f6f008 */
[----:B------:R-:W-:Y:S01]  /*4db0*/  MUFU.EX2 R159, R20 ;  /* 0x00000014009f7308 */ /* 0x000fe20000000800 */
[C---:B------:R-:W-:Y:S01]  /*4dc0*/  LOP3.LUT R135, R8.reuse, 0xff, RZ, 0xc0, !PT ;  /* 0x000000ff08877812 */ /* 0x040fe200078ec0ff */
[----:B------:R-:W-:Y:S01]  /*4dd0*/  FFMA.FTZ R21, R21, c[0x0][0x23c], -R134 ;  /* 0x00008f0015157a23 */ /* 0x000fe20000010886 */
[--C-:B------:R-:W-:Y:S02]  /*4de0*/  SHF.R.U32.HI R237, RZ, 0x10, R8.reuse ;  /* 0x00000010ffed7819 */ /* 0x100fe40000011608 */
[----:B------:R-:W-:Y:S02]  /*4df0*/  SHF.R.U32.HI R141, RZ, 0x18, R8 ;  /* 0x00000018ff8d7819 */ /* 0x000fe40000011608 */
[----:B------:R-:W-:Y:S02]  /*4e00*/  LOP3.LUT R143, R8, 0xffff, RZ, 0xc0, !PT ;  /* 0x0000ffff088f7812 */ /* 0x000fe400078ec0ff */
[----:B------:R-:W-:Y:S01]  /*4e10*/  LOP3.LUT R8, R5, UR11, R154, 0x96, !PT ;  /* 0x0000000b05087c12 */ /* 0x000fe2000f8e969a */
[----:B------:R-:W-:Y:S01]  /*4e20*/  MUFU.EX2 R158, R21 ;  /* 0x00000015009e7308 */ /* 0x000fe20000000800 */
[----:B------:R-:W-:Y:S02]  /*4e30*/  @P0 FSEL R34, R34, -INF , !P5 ;  /* 0xff80000022220808 */ /* 0x000fe40006800000 */
[----:B------:R-:W-:Y:S02]  /*4e40*/  PLOP3.LUT P0, PT, PT, PT, UP0, 0x80, 0x0 ;  /* 0x000000000000781c */ /* 0x000fe40003f0f008 */
[----:B------:R-:W-:Y:S01]  /*4e50*/  LOP3.LUT R16, R4, 0xffff, RZ, 0xc0, !PT ;  /* 0x0000ffff04107812 */ /* 0x000fe200078ec0ff */
[----:B------:R-:W-:Y:S01]  /*4e60*/  FFMA.FTZ R34, R34, c[0x0][0x23c], -R133 ;  /* 0x00008f0022227a23 */ /* 0x000fe20000010885 */
[----:B------:R-:W-:Y:S02]  /*4e70*/  LOP3.LUT R18, R4, 0xff, RZ, 0xc0, !PT ;  /* 0x000000ff04127812 */ /* 0x000fe400078ec0ff */
[--C-:B--2---:R-:W-:Y:S01]  /*4e80*/  SHF.R.U32.HI R19, RZ, 0x18, R4.reuse ;  /* 0x00000018ff137819 */ /* 0x104fe20000011604 */
[----:B------:R-:W-:Y:S01]  /*4e90*/  MUFU.EX2 R157, R22 ;  /* 0x00000016009d7308 */ /* 0x000fe20000000800 */
[----:B------:R-:W-:Y:S01]  /*4ea0*/  SHF.R.U32.HI R17, RZ, 0x10, R4 ;  /* 0x00000010ff117819 */ /* 0x000fe20000011604 */
[----:B------:R-:W-:Y:S01]  /*4eb0*/  IMAD.WIDE.U32 R4, R148, -0x326172a9, RZ ;  /* 0xcd9e8d5794047825 */ /* 0x000fe200078e00ff */
[----:B------:R-:W-:Y:S01]  /*4ec0*/  LOP3.LUT R12, R9, UR10, R12, 0x96, !PT ;  /* 0x0000000a090c7c12 */ /* 0x000fe2000f8e960c */
[----:B------:R-:W-:Y:S01]  /*4ed0*/  ULDC.U8 UR10, c[0x0][0x2d8] ;  /* 0x0000b600000a7ab9 */ /* 0x000fe20000000000 */
[----:B------:R-:W-:Y:S02]  /*4ee0*/  LOP3.LUT R9, R8, 0xffff, RZ, 0xc0, !PT ;  /* 0x0000ffff08097812 */ /* 0x000fe400078ec0ff */
[----:B-1----:R-:W-:Y:S02]  /*4ef0*/  LOP3.LUT R15, R10, 0xff, RZ, 0xc0, !PT ;  /* 0x000000ff0a0f7812 */ /* 0x002fe400078ec0ff */
[----:B------:R-:W-:Y:S01]  /*4f00*/  SHF.R.U32.HI R14, RZ, 0x18, R10 ;  /* 0x00000018ff0e7819 */ /* 0x000fe2000001160a */
[----:B------:R-:W-:Y:S01]  /*4f10*/  MUFU.EX2 R155, R24 ;  /* 0x00000018009b7308 */ /* 0x000fe20000000800 */
[----:B------:R-:W-:Y:S02]  /*4f20*/  @P1 FSEL R29, R29, -INF , !P6 ;  /* 0xff8000001d1d1808 */ /* 0x000fe40007000000 */
[----:B------:R-:W-:Y:S02]  /*4f30*/  @P2 FSEL R32, R32, -INF , !P5 ;  /* 0xff80000020202808 */ /* 0x000fe40006800000 */
[----:B------:R-:W-:Y:S02]  /*4f40*/  PLOP3.LUT P2, PT, PT, PT, UP0, 0x80, 0x0 ;  /* 0x000000000000781c */ /* 0x000fe40003f4f008 */
[----:B------:R-:W-:Y:S01]  /*4f50*/  PLOP3.LUT P1, PT, PT, PT, UP0, 0x80, 0x0 ;  /* 0x000000000000781c */ /* 0x000fe20003f2f008 */
[----:B------:R-:W-:Y:S01]  /*4f60*/  FFMA.FTZ R32, R32, c[0x0][0x23c], -R134 ;  /* 0x00008f0020207a23 */ /* 0x000fe20000010886 */
[----:B------:R-:W-:Y:S01]  /*4f70*/  LOP3.LUT R142, R10, 0xffff, RZ, 0xc0, !PT ;  /* 0x0000ffff0a8e7812 */ /* 0x000fe200078ec0ff */
[----:B------:R-:W-:Y:S01]  /*4f80*/  MUFU.EX2 R153, R26 ;  /* 0x0000001a00997308 */ /* 0x000fe20000000800 */
[----:B------:R-:W-:Y:S02]  /*4f90*/  @P3 FSEL R28, R28, -INF , !P5 ;  /* 0xff8000001c1c3808 */ /* 0x000fe40006800000 */
[----:B------:R-:W-:Y:S02]  /*4fa0*/  ISETP.LE.U32.AND P4, PT, R15, UR10, PT ;  /* 0x0000000a0f007c0c */ /* 0x000fe4000bf83070 */
[----:B------:R-:W-:Y:S01]  /*4fb0*/  ISETP.LE.U32.AND P3, PT, R14, UR10, PT ;  /* 0x0000000a0e007c0c */ /* 0x000fe2000bf63070 */
[--C-:B------:R-:W-:Y:S01]  /*4fc0*/  FFMA.FTZ R28, R28, c[0x0][0x23c], -R132.reuse ;  /* 0x00008f001c1c7a23 */ /* 0x100fe20000010884 */
[C---:B------:R-:W-:Y:S01]  /*4fd0*/  LOP3.LUT R10, R4.reuse, 0xffff, RZ, 0xc0, !PT ;  /* 0x0000ffff040a7812 */ /* 0x040fe200078ec0ff */
[----:B------:R-:W-:Y:S01]  /*4fe0*/  FFMA.FTZ R132, R29, c[0x0][0x23c], -R132 ;  /* 0x00008f001d847a23 */ /* 0x000fe20000010884 */
[----:B------:R-:W-:Y:S01]  /*4ff0*/  LOP3.LUT R15, R4, 0xff, RZ, 0xc0, !PT ;  /* 0x000000ff040f7812 */ /* 0x000fe200078ec0ff */
[----:B------:R-:W1:Y:S01]  /*5000*/  MUFU.EX2 R149, R32 ;  /* 0x0000002000957308 */ /* 0x000e620000000800 */
[--C-:B------:R-:W-:Y:S02]  /*5010*/  SHF.R.U32.HI R14, RZ, 0x10, R4.reuse ;  /* 0x00000010ff0e7819 */ /* 0x100fe40000011604 */
[----:B------:R-:W-:Y:S02]  /*5020*/  SHF.R.U32.HI R11, RZ, 0x18, R4 ;  /* 0x00000018ff0b7819 */ /* 0x000fe40000011604 */
[----:B------:R-:W-:Y:S02]  /*5030*/  SHF.R.U32.HI R4, RZ, 0x8, R9 ;  /* 0x00000008ff047819 */ /* 0x000fe40000011609 */
[----:B------:R-:W-:Y:S01]  /*5040*/  LOP3.LUT R6, R5, UR11, R140, 0x96, !PT ;  /* 0x0000000b05067c12 */ /* 0x000fe2000f8e968c */
[----:B------:R-:W-:Y:S01]  /*5050*/  IMAD.U32 R140, RZ, RZ, UR17 ;  /* 0x00000011ff8c7e24 */ /* 0x000fe2000f8e00ff */
[----:B------:R-:W-:Y:S01]  /*5060*/  LOP3.LUT R7, R8, 0xff, RZ, 0xc0, !PT ;  /* 0x000000ff08077812 */ /* 0x000fe200078ec0ff */
[----:B------:R-:W-:Y:S01]  /*5070*/  MUFU.EX2 R156, R23 ;  /* 0x00000017009c7308 */ /* 0x000fe20000000800 */
[--C-:B------:R-:W-:Y:S02]  /*5080*/  SHF.R.U32.HI R5, RZ, 0x18, R8.reuse ;  /* 0x00000018ff057819 */ /* 0x100fe40000011608 */
[----:B------:R-:W-:Y:S02]  /*5090*/  SHF.R.U32.HI R8, RZ, 0x10, R8 ;  /* 0x00000010ff087819 */ /* 0x000fe40000011608 */
[----:B------:R-:W-:Y:S02]  /*50a0*/  LOP3.LUT R4, R4, 0xffff, RZ, 0xc0, !PT ;  /* 0x0000ffff04047812 */ /* 0x000fe400078ec0ff */
[----:B------:R-:W-:Y:S02]  /*50b0*/  @P0 FSEL R33, R33, -INF , !P6 ;  /* 0xff80000021210808 */ /* 0x000fe40007000000 */
[----:B------:R-:W-:Y:S01]  /*50c0*/  ISETP.LE.U32.AND P0, PT, R4, UR10, PT ;  /* 0x0000000a04007c0c */ /* 0x000fe2000bf03070 */
[----:B------:R-:W-:Y:S01]  /*50d0*/  MUFU.EX2 R154, R25 ;  /* 0x00000019009a7308 */ /* 0x000fe20000000800 */
[----:B------:R-:W-:Y:S01]  /*50e0*/  LOP3.LUT R8, R8, 0xff, RZ, 0xc0, !PT ;  /* 0x000000ff08087812 */ /* 0x000fe200078ec0ff */
[----:B------:R-:W-:Y:S01]  /*50f0*/  FFMA.FTZ R134, R33, c[0x0][0x23c], -R134 ;  /* 0x00008f0021867a23 */ /* 0x000fe20000010886 */
[----:B------:R-:W-:Y:S01]  /*5100*/  LOP3.LUT R4, R6, 0xffff, RZ, 0xc0, !PT ;  /* 0x0000ffff06047812 */ /* 0x000fe200078ec0ff */
[----:B-1----:R-:W-:Y:S01]  /*5110*/  @!P4 FADD.FTZ R149, -R149, -RZ ;  /* 0x800000ff9595c221 */ /* 0x002fe20000010100 */
[----:B------:R-:W-:Y:S02]  /*5120*/  @P2 FSEL R31, R31, -INF , !P6 ;  /* 0xff8000001f1f2808 */ /* 0x000fe40007000000 */
[----:B------:R-:W-:Y:S02]  /*5130*/  @P1 FSEL R35, R35, -INF , !P6 ;  /* 0xff80000023231808 */ /* 0x000fe40007000000 */
[----:B------:R-:W-:Y:S01]  /*5140*/  ISETP.LE.U32.AND P6, PT, R8, UR10, PT ;  /* 0x0000000a08007c0c */ /* 0x000fe2000bfc3070 */
[----:B------:R-:W-:Y:S01]  /*5150*/  MUFU.EX2 R148, R134 ;  /* 0x0000008600947308 */ /* 0x000fe20000000800 */
[----:B------:R-:W-:Y:S01]  /*5160*/  SHF.R.U32.HI R4, RZ, 0x8, R4 ;  /* 0x00000008ff047819 */ /* 0x000fe20000011604 */
[----:B------:R-:W-:Y:S01]  /*5170*/  @!P0 FADD.FTZ R165, -R165, -RZ ;  /* 0x800000ffa5a58221 */ /* 0x000fe20000010100 */
[----:B------:R-:W-:Y:S01]  /*5180*/  ISETP.LE.U32.AND P2, PT, R5, UR10, PT ;  /* 0x0000000a05007c0c */ /* 0x000fe2000bf43070 */
[----:B------:R-:W-:Y:S01]  /*5190*/  FFMA.FTZ R0, R31, c[0x0][0x23c], -R0 ;  /* 0x00008f001f007a23 */ /* 0x000fe20000010800 */
[----:B------:R-:W-:Y:S01]  /*51a0*/  ISETP.LE.U32.AND P5, PT, R7, UR10, PT ;  /* 0x0000000a07007c0c */ /* 0x000fe2000bfa3070 */
[----:B------:R-:W-:Y:S01]  /*51b0*/  FFMA.FTZ R133, R35, c[0x0][0x23c], -R133 ;  /* 0x00008f0023857a23 */ /* 0x000fe20000010885 */
[----:B------:R-:W-:Y:S02]  /*51c0*/  LOP3.LUT R4, R4, 0xffff, RZ, 0xc0, !PT ;  /* 0x0000ffff04047812 */ /* 0x000fe400078ec0ff */
[----:B------:R-:W-:Y:S01]  /*51d0*/  LOP3.LUT R7, R6, 0xff, RZ, 0xc0, !PT ;  /* 0x000000ff06077812 */ /* 0x000fe200078ec0ff */
[----:B------:R-:W-:Y:S01]  /*51e0*/  MUFU.EX2 R144, R0 ;  /* 0x0000000000907308 */ /* 0x000fe20000000800 */
[--C-:B------:R-:W-:Y:S01]  /*51f0*/  SHF.R.U32.HI R5, RZ, 0x10, R6.reuse ;  /* 0x00000010ff057819 */ /* 0x100fe20000011606 */
[----:B------:R-:W-:Y:S01]  /*5200*/  @!P6 FADD.FTZ R164, -R164, -RZ ;  /* 0x800000ffa4a4e221 */ /* 0x000fe20000010100 */
[----:B------:R-:W-:Y:S02]  /*5210*/  SHF.R.U32.HI R6, RZ, 0x18, R6 ;  /* 0x00000018ff067819 */ /* 0x000fe40000011606 */
[----:B------:R-:W-:Y:S01]  /*5220*/  ISETP.LE.U32.AND P0, PT, R4, UR10, PT ;  /* 0x0000000a04007c0c */ /* 0x000fe2000bf03070 */
[----:B------:R-:W-:Y:S01]  /*5230*/  @!P2 FADD.FTZ R171, -R171, -RZ ;  /* 0x800000ffababa221 */ /* 0x000fe20000010100 */
[----:B------:R-:W-:Y:S01]  /*5240*/  ISETP.LE.U32.AND P6, PT, R6, UR10, PT ;  /* 0x0000000a06007c0c */ /* 0x000fe2000bfc3070 */
[----:B------:R-:W-:Y:S01]  /*5250*/  @!P5 FADD.FTZ R166, -R166, -RZ ;  /* 0x800000ffa6a6d221 */ /* 0x000fe20000010100 */
[----:B------:R-:W-:Y:S01]  /*5260*/  ISETP.LE.U32.AND P1, PT, R7, UR10, PT ;  /* 0x0000000a07007c0c */ /* 0x000fe2000bf23070 */
[----:B------:R-:W-:Y:S01]  /*5270*/  MUFU.EX2 R146, R34 ;  /* 0x0000002200927308 */ /* 0x000fe20000000800 */
[----:B------:R-:W-:Y:S02]  /*5280*/  LOP3.LUT R5, R5, 0xff, RZ, 0xc0, !PT ;  /* 0x000000ff05057812 */ /* 0x000fe400078ec0ff */
[----:B------:R-:W-:Y:S02]  /*5290*/  ISETP.LE.U32.AND P2, PT, R15, UR10, PT ;  /* 0x0000000a0f007c0c */ /* 0x000fe4000bf43070 */
[----:B------:R-:W-:Y:S02]  /*52a0*/  ISETP.LE.U32.AND P5, PT, R5, UR10, PT ;  /* 0x0000000a05007c0c */ /* 0x000fe4000bfa3070 */
[----:B------:R-:W-:Y:S01]  /*52b0*/  LOP3.LUT R5, R14, 0xff, RZ, 0xc0, !PT ;  /* 0x000000ff0e057812 */ /* 0x000fe200078ec0ff */
[----:B------:R-:W-:Y:S01]  /*52c0*/  @!P0 FADD.FTZ R232, -R232, -RZ ;  /* 0x800000ffe8e88221 */ /* 0x000fe20000010100 */
[----:B------:R-:W-:Y:S01]  /*52d0*/  SHF.R.U32.HI R4, RZ, 0x8, R10 ;  /* 0x00000008ff047819 */ /* 0x000fe2000001160a */
[----:B------:R-:W-:Y:S01]  /*52e0*/  @!P6 FADD.FTZ R234, -R234, -RZ ;  /* 0x800000ffeaeae221 */ /* 0x000fe20000010100 */
[----:B------:R-:W-:Y:S01]  /*52f0*/  ISETP.LE.U32.AND P0, PT, R5, UR10, PT ;  /* 0x0000000a05007c0c */ /* 0x000fe2000bf03070 */
[----:B------:R-:W-:Y:S01]  /*5300*/  @!P1 FADD.FTZ R233, -R233, -RZ ;  /* 0x800000ffe9e99221 */ /* 0x000fe20000010100 */
[----:B------:R-:W-:Y:S01]  /*5310*/  LOP3.LUT R4, R4, 0xffff, RZ, 0xc0, !PT ;  /* 0x0000ffff04047812 */ /* 0x000fe200078ec0ff */
[----:B------:R-:W1:Y:S01]  /*5320*/  MUFU.EX2 R145, R133 ;  /* 0x0000008500917308 */ /* 0x000e620000000800 */
        /* <DEDUP_REMOVED lines=18> */
[----:B------:R-:W-:Y:S01]  /*5450*/  MUFU.EX2 R147, R30 ;  /* 0x0000001e00937308 */ /* 0x000fe20000000800 */
[----:B------:R-:W-:Y:S01]  /*5460*/  ISETP.LE.U32.AND P2, PT, R5, UR10, PT ;  /* 0x0000000a05007c0c */ /* 0x000fe2000bf43070 */
[----:B-1----:R-:W-:Y:S01]  /*5470*/  @!P3 FADD.FTZ R145, -R145, -RZ ;  /* 0x800000ff9191b221 */ /* 0x002fe20000010100 */
        /* <DEDUP_REMOVED lines=15> */
[----:B------:R-:W1:Y:S01]  /*5570*/  MUFU.EX2 R150, R132 ;  /* 0x0000008400967308 */ /* 0x000e620000000800 */
[----:B------:R-:W-:Y:S02]  /*5580*/  SHF.R.U32.HI R5, RZ, 0x10, R12 ;  /* 0x00000010ff057819 */ /* 0x000fe4000001160c */
[----:B------:R-:W-:Y:S01]  /*5590*/  ISETP.LE.U32.AND P0, PT, R4, UR10, PT ;  /* 0x0000000a04007c0c */ /* 0x000fe2000bf03070 */
[----:B------:R-:W-:Y:S01]  /*55a0*/  @!P6 FADD.FTZ R157, -R157, -RZ ;  /* 0x800000ff9d9de221 */ /* 0x000fe20000010100 */
[----:B------:R-:W-:Y:S02]  /*55b0*/  LOP3.LUT R4, R5, 0xff, RZ, 0xc0, !PT ;  /* 0x000000ff05047812 */ /* 0x000fe400078ec0ff */
[----:B------:R-:W-:Y:S02]  /*55c0*/  SHF.R.U32.HI R5, RZ, 0x8, R142 ;  /* 0x00000008ff057819 */ /* 0x000fe4000001168e */
[----:B------:R-:W-:Y:S02]  /*55d0*/  ISETP.LE.U32.AND P6, PT, R4, UR10, PT ;  /* 0x0000000a04007c0c */ /* 0x000fe4000bfc3070 */
[----:B------:R-:W-:Y:S01]  /*55e0*/  LOP3.LUT R4, R5, 0xffff, RZ, 0xc0, !PT ;  /* 0x0000ffff05047812 */ /* 0x000fe200078ec0ff */
[----:B------:R-:W-:Y:S01]  /*55f0*/  @!P2 FADD.FTZ R155, -R155, -RZ ;  /* 0x800000ff9b9ba221 */ /* 0x000fe20000010100 */
[----:B------:R-:W-:Y:S02]  /*5600*/  ISETP.LE.U32.AND P1, PT, R19, UR10, PT ;  /* 0x0000000a13007c0c */ /* 0x000fe4000bf23070 */
[----:B------:R-:W-:Y:S01]  /*5610*/  ISETP.LE.U32.AND P2, PT, R4, UR10, PT ;  /* 0x0000000a04007c0c */ /* 0x000fe2000bf43070 */
[----:B------:R-:W-:Y:S01]  /*5620*/  @!P0 FADD.FTZ R154, -R154, -RZ ;  /* 0x800000ff9a9a8221 */ /* 0x000fe20000010100 */
[----:B------:R-:W-:Y:S02]  /*5630*/  LOP3.LUT R4, R238, 0xff, RZ, 0xc0, !PT ;  /* 0x000000ffee047812 */ /* 0x000fe400078ec0ff */
[----:B------:R-:W-:Y:S01]  /*5640*/  SHF.R.U32.HI R5, RZ, 0x8, R143 ;  /* 0x00000008ff057819 */ /* 0x000fe2000001168f */
[----:B------:R2:W5:Y:S01]  /*5650*/  LDL R238, [R1+0x10] ;  /* 0x0000100001ee7983 */ /* 0x0005620000100800 */
[----:B------:R-:W-:Y:S01]  /*5660*/  F2FP.RELU.BF16.PACK_AB R7, R171, R164 ;  /* 0x000000a4ab07723e */ /* 0x000fe200000018ff */
[----:B------:R-:W-:Y:S01]  /*5670*/  @!P6 FADD.FTZ R153, -R153, -RZ ;  /* 0x800000ff9999e221 */ /* 0x000fe20000010100 */
[----:B------:R-:W-:Y:S02]  /*5680*/  ISETP.LE.U32.AND P6, PT, R4, UR10, PT ;  /* 0x0000000a04007c0c */ /* 0x000fe4000bfc3070 */
[----:B------:R-:W-:Y:S01]  /*5690*/  F2FP.RELU.BF16.PACK_AB R4, R165, R166 ;  /* 0x000000a6a504723e */ /* 0x000fe200000018ff */
[----:B------:R-:W-:Y:S01]  /*56a0*/  @!P1 FADD.FTZ R160, -R160, -RZ ;  /* 0x800000ffa0a09221 */ /* 0x000fe20000010100 */
[----:B------:R-:W-:Y:S01]  /*56b0*/  LOP3.LUT R5, R5, 0xffff, RZ, 0xc0, !PT ;  /* 0x0000ffff05057812 */ /* 0x000fe200078ec0ff */
[----:B------:R-:W-:Y:S01]  /*56c0*/  @!P2 FADD.FTZ R148, -R148, -RZ ;  /* 0x800000ff9494a221 */ /* 0x000fe20000010100 */
[----:B------:R-:W-:Y:S01]  /*56d0*/  LOP3.LUT R6, R237, 0xff, RZ, 0xc0, !PT ;  /* 0x000000ffed067812 */ /* 0x000fe200078ec0ff */
[----:B------:R3:W-:Y:S01]  /*56e0*/  STS [R242+0x13000], R4 ;  /* 0x01300004f2007388 */ /* 0x0007e20000000800 */
[----:B------:R-:W-:Y:S02]  /*56f0*/  ISETP.LE.U32.AND P2, PT, R5, UR10, PT ;  /* 0x0000000a05007c0c */ /* 0x000fe4000bf43070 */
[----:B------:R-:W-:Y:S01]  /*5700*/  F2FP.RELU.BF16.PACK_AB R5, R162, R163 ;  /* 0x000000a3a205723e */ /* 0x000fe200000018ff */
[----:B------:R4:W-:Y:S01]  /*5710*/  STS [R242+0x13400], R7 ;  /* 0x01340007f2007388 */ /* 0x0009e20000000800 */
[----:B------:R-:W-:Y:S01]  /*5720*/  ISETP.LE.U32.AND P4, PT, R6, UR10, PT ;  /* 0x0000000a06007c0c */ /* 0x000fe2000bf83070 */
[----:B------:R-:W-:Y:S01]  /*5730*/  @!P6 FADD.FTZ R146, -R146, -RZ ;  /* 0x800000ff9292e221 */ /* 0x000fe20000010100 */
[----:B------:R-:W-:Y:S01]  /*5740*/  F2FP.RELU.BF16.PACK_AB R6, R232, R233 ;  /* 0x000000e9e806723e */ /* 0x000fe200000018ff */
[----:B------:R2:W-:Y:S01]  /*5750*/  STS [R241+0x13000], R5 ;  /* 0x01300005f1007388 */ /* 0x0005e20000000800 */
[----:B------:R-:W-:Y:S02]  /*5760*/  F2FP.RELU.BF16.PACK_AB R0, R234, R235 ;  /* 0x000000ebea00723e */ /* 0x000fe400000018ff */
[----:B------:R-:W-:Y:S01]  /*5770*/  SHF.R.U32.HI R13, RZ, 0x18, R13 ;  /* 0x00000018ff0d7819 */ /* 0x000fe2000001160d */
[----:B------:R2:W5:Y:S01]  /*5780*/  LDL R237, [R1+0xc] ;  /* 0x00000c0001ed7983 */ /* 0x0005620000100800 */
[----:B------:R-:W-:Y:S01]  /*5790*/  SHF.R.U32.HI R12, RZ, 0x18, R12 ;  /* 0x00000018ff0c7819 */ /* 0x000fe2000001160c */
[----:B-1----:R-:W-:Y:S01]  /*57a0*/  @!P2 FADD.FTZ R150, -R150, -RZ ;  /* 0x800000ff9696a221 */ /* 0x002fe20000010100 */
[----:B------:R-:W-:Y:S02]  /*57b0*/  ISETP.LE.U32.AND P1, PT, R13, UR10, PT ;  /* 0x0000000a0d007c0c */ /* 0x000fe4000bf23070 */
[----:B------:R-:W-:Y:S01]  /*57c0*/  ISETP.LE.U32.AND P0, PT, R12, UR10, PT ;  /* 0x0000000a0c007c0c */ /* 0x000fe2000bf03070 */
[----:B------:R-:W-:Y:S01]  /*57d0*/  @!P4 FADD.FTZ R147, -R147, -RZ ;  /* 0x800000ff9393c221 */ /* 0x000fe20000010100 */
[----:B------:R-:W-:Y:S02]  /*57e0*/  ISETP.LE.U32.AND P5, PT, R135, UR10, PT ;  /* 0x0000000a87007c0c */ /* 0x000fe4000bfa3070 */
[----:B------:R-:W-:Y:S02]  /*57f0*/  FSETP.GE.FTZ.AND P2, PT, R166, RZ, PT ;  /* 0x000000ffa600720b */ /* 0x000fe40003f56000 */
[----:B------:R-:W-:Y:S02]  /*5800*/  FSETP.GE.FTZ.AND P4, PT, R162, RZ, PT ;  /* 0x000000ffa200720b */ /* 0x000fe40003f96000 */
[----:B---3--:R-:W-:Y:S02]  /*5810*/  F2FP.RELU.BF16.PACK_AB R4, R160, R161 ;  /* 0x000000a1a004723e */ /* 0x008fe400000018ff */
[----:B------:R-:W-:Y:S01]  /*5820*/  FSETP.GE.FTZ.AND P3, PT, R159, RZ, PT ;  /* 0x000000ff9f00720b */ /* 0x000fe20003f76000 */
[----:B------:R-:W-:Y:S01]  /*5830*/  @!P1 FADD.FTZ R156, -R156, -RZ ;  /* 0x800000ff9c9c9221 */ /* 0x000fe20000010100 */
[----:B----4-:R-:W-:Y:S01]  /*5840*/  F2FP.RELU.BF16.PACK_AB R7, R167, R170 ;  /* 0x000000aaa707723e */ /* 0x010fe200000018ff */
[----:B------:R1:W-:Y:S01]  /*5850*/  STS [R241+0x13400], R4 ;  /* 0x01340004f1007388 */ /* 0x0003e20000000800 */
[----:B------:R-:W-:Y:S01]  /*5860*/  ISETP.LE.U32.AND P1, PT, R141, UR10, PT ;  /* 0x0000000a8d007c0c */ /* 0x000fe2000bf23070 */
[----:B------:R-:W-:Y:S01]  /*5870*/  @!P0 FADD.FTZ R152, -R152, -RZ ;  /* 0x800000ff98988221 */ /* 0x000fe20000010100 */
[----:B--2---:R-:W-:Y:S01]  /*5880*/  F2FP.RELU.BF16.PACK_AB R5, R158, R159 ;  /* 0x0000009f9e05723e */ /* 0x004fe200000018ff */
[----:B------:R2:W-:Y:S01]  /*5890*/  STS [R242+0x14000], R6 ;  /* 0x01400006f2007388 */ /* 0x0005e20000000800 */
[----:B------:R-:W-:Y:S01]  /*58a0*/  @!P5 FADD.FTZ R151, -R151, -RZ ;  /* 0x800000ff9797d221 */ /* 0x000fe20000010100 */
[----:B------:R-:W-:Y:S01]  /*58b0*/  FSETP.GE.FTZ.AND P5, PT, R163, RZ, PT ;  /* 0x000000ffa300720b */ /* 0x000fe20003fb6000 */
[----:B------:R-:W-:Y:S01]  /*58c0*/  IMAD.U32 R141, RZ, RZ, UR16 ;  /* 0x00000010ff8d7e24 */ /* 0x000fe2000f8e00ff */
[----:B------:R3:W-:Y:S04]  /*58d0*/  STS [R242+0x14400], R0 ;  /* 0x01440000f2007388 */ /* 0x0007e80000000800 */
[----:B------:R4:W-:Y:S02]  /*58e0*/  STS [R241+0x14000], R7 ;  /* 0x01400007f1007388 */ /* 0x0009e40000000800 */
[----:B------:R-:W-:Y:S01]  /*58f0*/  @!P1 FADD.FTZ R144, -R144, -RZ ;  /* 0x800000ff90909221 */ /* 0x000fe20000010100 */
[----:B------:R-:W-:Y:S02]  /*5900*/  FSETP.GE.FTZ.AND P1, PT, R165, RZ, PT ;  /* 0x000000ffa500720b */ /* 0x000fe40003f36000 */
[----:B-1----:R-:W-:Y:S02]  /*5910*/  F2FP.RELU.BF16.PACK_AB R4, R156, R157 ;  /* 0x0000009d9c04723e */ /* 0x002fe400000018ff */
[----:B--2---:R-:W-:Y:S02]  /*5920*/  F2FP.RELU.BF16.PACK_AB R6, R168, R169 ;  /* 0x000000a9a806723e */ /* 0x004fe400000018ff */
[----:B---3--:R-:W-:Y:S03]  /*5930*/  F2FP.RELU.BF16.PACK_AB R0, R148, R149 ;  /* 0x000000959400723e */ /* 0x008fe600000018ff */
[----:B------:R1:W-:Y:S01]  /*5940*/  STS [R241+0x14400], R6 ;  /* 0x01440006f1007388 */ /* 0x0003e20000000800 */
[----:B----4-:R-:W-:Y:S03]  /*5950*/  F2FP.RELU.BF16.PACK_AB R7, R154, R155 ;  /* 0x0000009b9a07723e */ /* 0x010fe600000018ff */
[----:B------:R2:W-:Y:S04]  /*5960*/  STS [R240+0x13000], R5 ;  /* 0x01300005f0007388 */ /* 0x0005e80000000800 */
[----:B------:R3:W-:Y:S04]  /*5970*/  STS [R240+0x13400], R4 ;  /* 0x01340004f0007388 */ /* 0x0007e80000000800 */
[----:B------:R4:W-:Y:S01]  /*5980*/  STS [R239+0x13000], R0 ;  /* 0x01300000ef007388 */ /* 0x0009e20000000800 */
[----:B-1----:R-:W-:Y:S02]  /*5990*/  F2FP.RELU.BF16.PACK_AB R6, R152, R153 ;  /* 0x000000999806723e */ /* 0x002fe400000018ff */
[----:B--2---:R-:W-:Y:S02]  /*59a0*/  F2FP.RELU.BF16.PACK_AB R5, R145, R146 ;  /* 0x000000929105723e */ /* 0x004fe400000018ff */
[----:B---3--:R-:W-:Y:S03]  /*59b0*/  F2FP.RELU.BF16.PACK_AB R4, R150, R151 ;  /* 0x000000979604723e */ /* 0x008fe600000018ff */
[----:B------:R-:W-:Y:S01]  /*59c0*/  STS [R239+0x13400], R5 ;  /* 0x01340005ef007388 */ /* 0x000fe20000000800 */
[----:B----4-:R-:W-:Y:S03]  /*59d0*/  F2FP.RELU.BF16.PACK_AB R0, R144, R147 ;  /* 0x000000939000723e */ /* 0x010fe600000018ff */
[----:B------:R-:W-:Y:S04]  /*59e0*/  STS [R240+0x14000], R7 ;  /* 0x01400007f0007388 */ /* 0x000fe80000000800 */
[----:B------:R-:W-:Y:S04]  /*59f0*/  STS [R240+0x14400], R6 ;  /* 0x01440006f0007388 */ /* 0x000fe80000000800 */
[----:B------:R1:W-:Y:S04]  /*5a00*/  STS [R239+0x14400], R0 ;  /* 0x01440000ef007388 */ /* 0x0003e80000000800 */
[----:B------:R-:W-:Y:S04]  /*5a10*/  STS [R239+0x14000], R4 ;  /* 0x01400004ef007388 */ /* 0x000fe80000000800 */
[----:B------:R-:W2:Y:S08]  /*5a20*/  LDSM.16.M88.4 R32, [R223+0x6000] ;  /* 0x00600000df20783b */ /* 0x000eb00000000200 */
[----:B------:R-:W3:Y:S08]  /*5a30*/  LDSM.16.M88.4 R28, [R223+0x6800] ;  /* 0x00680000df1c783b */ /* 0x000ef00000000200 */
[----:B------:R-:W3:Y:S08]  /*5a40*/  LDSM.16.M88.4 R132, [R224+0x6000] ;  /* 0x00600000e084783b */ /* 0x000ef00000000200 */
[----:B-1----:R-:W4:Y:S04]  /*5a50*/  LDL R0, [R1+0x14] ;  /* 0x0000140001007983 */ /* 0x002f280000100800 */
[----:B------:R-:W1:Y:S01]  /*5a60*/  LDSM.16.M88.4 R136, [R224+0x6800] ;  /* 0x00680000e088783b */ /* 0x000e620000000200 */
[-C--:B--2---:R-:W-:Y:S08]  /*5a70*/  HMMA.16816.F32.BF16 R4, R32, R172.reuse, RZ ;  /* 0x000000ac2004723c */ /* 0x084ff000000418ff */
[C---:B---3--:R-:W-:Y:S08]  /*5a80*/  HMMA.16816.F32.BF16 R8, R28.reuse, R172, RZ ;  /* 0x000000ac1c08723c */ /* 0x048ff000000418ff */
        /* <DEDUP_REMOVED lines=31> */
[C---:B------:R-:W-:Y:S01]  /*5c80*/  HMMA.16816.F32.BF16 R24, R136.reuse, R200, R24 ;  /* 0x000000c88818723c */ /* 0x040fe20000041818 */
[C---:B----4-:R-:W-:Y:S07]  /*5c90*/  LEA R142, P0, R0.reuse, R140, 0x2 ;  /* 0x0000008c008e7211 */ /* 0x050fee00078010ff */
[-C--:B------:R-:W-:Y:S01]  /*5ca0*/  HMMA.16816.F32.BF16 R28, R136, R202.reuse, R28 ;  /* 0x000000ca881c723c */ /* 0x080fe2000004181c */
[----:B------:R-:W-:Y:S01]  /*5cb0*/  LEA.HI.X.SX32 R143, R0, R141, 0x2, P0 ;  /* 0x0000008d008f7211 */ /* 0x000fe200000f16ff */
[----:B------:R-:W1:Y:S01]  /*5cc0*/  LDSM.16.M88.4 R136, [R223+0x8000] ;  /* 0x00800000df88783b */ /* 0x000e620000000200 */
[----:B------:R-:W-:Y:S05]  /*5cd0*/  FSETP.GE.FTZ.AND P0, PT, R164, RZ, PT ;  /* 0x000000ffa400720b */ /* 0x000fea0003f16000 */
[----:B------:R-:W-:Y:S02]  /*5ce0*/  HMMA.16816.F32.BF16 R32, R132, R202, R32 ;  /* 0x000000ca8420723c */ /* 0x000fe40000041820 */
[----:B------:R-:W2:Y:S04]  /*5cf0*/  LDG.E R141, [R142.64] ;  /* 0x000000048e8d7981 */ /* 0x000ea8000c1e1900 */
[----:B------:R-:W3:Y:S04]  /*5d00*/  LDG.E R140, [R142.64+0x20] ;  /* 0x000020048e8c7981 */ /* 0x000ee8000c1e1900 */
[----:B------:R-:W4:Y:S01]  /*5d10*/  LDSM.16.M88.4 R132, [R223+0x8800] ;  /* 0x00880000df84783b */ /* 0x000f220000000200 */
[-C--:B-1----:R-:W-:Y:S08]  /*5d20*/  HMMA.16816.F32.BF16 R4, R136, R204.reuse, R4 ;  /* 0x000000cc8804723c */ /* 0x082ff00000041804 */
[C---:B----4-:R-:W-:Y:S08]  /*5d30*/  HMMA.16816.F32.BF16 R8, R132.reuse, R204, R8 ;  /* 0x000000cc8408723c */ /* 0x050ff00000041808 */
        /* <DEDUP_REMOVED lines=12> */
[----:B---3--:R-:W-:Y:S01]  /*5e00*/  FADD.FTZ R0, -R140, R6 ;  /* 0x000000068c007221 */ /* 0x008fe20000010100 */
        /* <DEDUP_REMOVED lines=11> */
[----:B------:R2:W3:Y:S04]  /*5ec0*/  LDG.E R4, [R142.64+0x80] ;  /* 0x000080048e047981 */ /* 0x0004e8000c1e1900 */
[----:B------:R2:W4:Y:S02]  /*5ed0*/  LDG.E R0, [R142.64+0xa0] ;  /* 0x0000a0048e007981 */ /* 0x000524000c1e1900 */
[----:B--2---:R-:W-:Y:S02]  /*5ee0*/  IMAD.MOV.U32 R142, RZ, RZ, R244 ;  /* 0x000000ffff8e7224 */ /* 0x004fe400078e00f4 */
[----:B------:R-:W-:Y:S01]  /*5ef0*/  IMAD.MOV.U32 R143, RZ, RZ, R243 ;  /* 0x000000ffff8f7224 */ /* 0x000fe200078e00f3 */
        /* <DEDUP_REMOVED lines=49> */
[C---:B---3--:R-:W-:Y:S02]  /*6210*/  FADD.FTZ R5, -R4.reuse, R9 ;  /* 0x0000000904057221 */ /* 0x048fe40000010100 */
        /* <DEDUP_REMOVED lines=16> */
[C---:B----4-:R-:W-:Y:S01]  /*6320*/  FADD.FTZ R5, -R0.reuse, R14 ;  /* 0x0000000e00057221 */ /* 0x050fe20000010100 */
        /* <DEDUP_REMOVED lines=45> */
[----:B------:R-:W-:Y:S01]  /*6600*/  FMUL.FTZ R17, R144, R0 ;  /* 0x0000000090117220 */ /* 0x000fe20000410000 */
[----:B------:R-:W-:-:S05]  /*6610*/  @!P0 BRA `(.L_x_331) ;  /* 0x0000030000008947 */ /* 0x000fca0003800000 */
[----:B------:R-:W-:Y:S01]  /*6620*/  ULOP3.LUT UR10, UR7, 0x1, URZ, 0xc0, !UPT ;  /* 0x00000001070a7892 */ /* 0x000fe2000f8ec03f */
        /* <DEDUP_REMOVED lines=47> */
.L_x_331:
        /* <DEDUP_REMOVED lines=11> */
[----:B-1----:R-:W-:Y:S02]  /*69d0*/  F2FP.BF16.PACK_AB R9, R18, R19 ;  /* 0x000000131209723e */ /* 0x002fe400000010ff */
        /* <DEDUP_REMOVED lines=22> */
[----:B-1----:R-:W-:Y:S05]  /*6b40*/  IMAD.SHL.U32 R0, R229, 0x2, RZ ;  /* 0x00000002e5007824 */ /* 0x002fea00078e00ff */
[----:B------:R-:W-:Y:S04]  /*6b50*/  LDSM.16.MT88.4 R4, [R2+0x13000] ;  /* 0x013000000204783b */ /* 0x000fe80000004200 */
[----:B------:R-:W1:Y:S04]  /*6b60*/  LDSM.16.MT88.4 R8, [R0+0x6000] ;  /* 0x006000000008783b */ /* 0x000e680000004200 */
[----:B------:R-:W3:Y:S04]  /*6b70*/  LDSM.16.MT88.4 R12, [R2+0x15000] ;  /* 0x01500000020c783b */ /* 0x000ee80000004200 */
[----:B------:R-:W4:Y:S04]  /*6b80*/  LDSM.16.MT88.4 R16, [R0+0x7000] ;  /* 0x007000000010783b */ /* 0x000f280000004200 */
[----:B------:R-:W2:Y:S04]  /*6b90*/  LDSM.16.MT88.4 R20, [R0+0x8000] ;  /* 0x008000000014783b */ /* 0x000ea80000004200 */
[----:B------:R-:W-:Y:S04]  /*6ba0*/  LDSM.16.MT88.4 R24, [R2+0x13800] ;  /* 0x013800000218783b */ /* 0x000fe80000004200 */
[----:B------:R-:W2:Y:S04]  /*6bb0*/  LDSM.16.MT88.4 R28, [R0+0x6400] ;  /* 0x00640000001c783b */ /* 0x000ea80000004200 */
[----:B------:R-:W2:Y:S04]  /*6bc0*/  LDSM.16.MT88.4 R32, [R2+0x15800] ;  /* 0x015800000220783b */ /* 0x000ea80000004200 */
[----:B------:R-:W2:Y:S04]  /*6bd0*/  LDSM.16.MT88.4 R132, [R0+0x7400] ;  /* 0x007400000084783b */ /* 0x000ea80000004200 */
[----:B------:R-:W-:Y:S01]  /*6be0*/  LDSM.16.MT88.4 R136, [R2+0x16800] ;  /* 0x016800000288783b */ /* 0x000fe20000004200 */
[-C--:B-1----:R-:W-:Y:S08]  /*6bf0*/  HMMA.16816.F32.BF16 R36, R4, R8.reuse, R36 ;  /* 0x000000080424723c */ /* 0x082ff00000041824 */
[C---:B---3--:R-:W-:Y:S08]  /*6c00*/  HMMA.16816.F32.BF16 R40, R12.reuse, R8, R40 ;  /* 0x000000080c28723c */ /* 0x048ff00000041828 */
[-C--:B------:R-:W-:Y:S08]  /*6c10*/  HMMA.16816.F32.BF16 R44, R12, R10.reuse, R44 ;  /* 0x0000000a0c2c723c */ /* 0x080ff0000004182c */
[C---:B------:R-:W-:Y:S01]  /*6c20*/  HMMA.16816.F32.BF16 R48, R4.reuse, R10, R48 ;  /* 0x0000000a0430723c */ /* 0x040fe20000041830 */
[----:B------:R-:W1:Y:S07]  /*6c30*/  LDSM.16.MT88.4 R8, [R0+0x8400] ;  /* 0x008400000008783b */ /* 0x000e6e0000004200 */
[-C--:B----4-:R-:W-:Y:S08]  /*6c40*/  HMMA.16816.F32.BF16 R52, R4, R16.reuse, R52 ;  /* 0x000000100434723c */ /* 0x090ff00000041834 */
[C---:B------:R-:W-:Y:S08]  /*6c50*/  HMMA.16816.F32.BF16 R56, R12.reuse, R16, R56 ;  /* 0x000000100c38723c */ /* 0x040ff00000041838 */
[-C--:B------:R-:W-:Y:S08]  /*6c60*/  HMMA.16816.F32.BF16 R60, R12, R18.reuse, R60 ;  /* 0x000000120c3c723c */ /* 0x080ff0000004183c */
[C---:B------:R-:W-:Y:S01]  /*6c70*/  HMMA.16816.F32.BF16 R64, R4.reuse, R18, R64 ;  /* 0x000000120440723c */ /* 0x040fe20000041840 */
[----:B------:R-:W-:Y:S07]  /*6c80*/  LDSM.16.MT88.4 R16, [R2+0x16000] ;  /* 0x016000000210783b */ /* 0x000fee0000004200 */
[-C--:B--2---:R-:W-:Y:S08]  /*6c90*/  HMMA.16816.F32.BF16 R68, R4, R20.reuse, R68 ;  /* 0x000000140444723c */ /* 0x084ff00000041844 */
[C---:B------:R-:W-:Y:S08]  /*6ca0*/  HMMA.16816.F32.BF16 R72, R12.reuse, R20, R72 ;  /* 0x000000140c48723c */ /* 0x040ff00000041848 */
[-C--:B------:R-:W-:Y:S01]  /*6cb0*/  HMMA.16816.F32.BF16 R76, R12, R22.reuse, R76 ;  /* 0x000000160c4c723c */ /* 0x080fe2000004184c */
[----:B------:R-:W-:Y:S07]  /*6cc0*/  LDSM.16.MT88.4 R12, [R0+0x6800] ;  /* 0x00680000000c783b */ /* 0x000fee0000004200 */
[----:B------:R-:W-:Y:S01]  /*6cd0*/  HMMA.16816.F32.BF16 R80, R4, R22, R80 ;  /* 0x000000160450723c */ /* 0x000fe20000041850 */
[----:B------:R-:W2:Y:S04]  /*6ce0*/  LDSM.16.MT88.4 R4, [R2+0x14000] ;  /* 0x014000000204783b */ /* 0x000ea80000004200 */
        /* <DEDUP_REMOVED lines=16> */
[----:B------:R-:W1:Y:S04]  /*6df0*/  LDSM.16.MT88.4 R8, [R0+0x7c00] ;  /* 0x007c00000008783b */ /* 0x000e680000004200 */
[----:B------:R-:W1:Y:S03]  /*6e00*/  LDSM.16.MT88.4 R24, [R0+0x8c00] ;  /* 0x008c00000018783b */ /* 0x000e660000004200 */
[-C--:B--2---:R-:W-:Y:S01]  /*6e10*/  HMMA.16816.F32.BF16 R36, R4, R12.reuse, R36 ;  /* 0x0000000c0424723c */ /* 0x084fe20000041824 */
        /* <DEDUP_REMOVED lines=58> */
.L_x_332:
[----:B------:R-:W-:Y:S01]  /*71c0*/  LDSM.16.M88.4 R24, [R225] ;  /* 0x00000000e118783b */ /* 0x000fe20000000200 */
[----:B------:R-:W-:Y:S01]  /*71d0*/  IMAD.MOV.U32 R147, RZ, RZ, 0x4 ;  /* 0x00000004ff937424 */ /* 0x000fe200078e00ff */
[----:B------:R-:W-:Y:S01]  /*71e0*/  ULOP3.LUT UR10, UR7, 0x1, URZ, 0xc0, !UPT ;  /* 0x00000001070a7892 */ /* 0x000fe2000f8ec03f */
[----:B------:R-:W-:Y:S01]  /*71f0*/  IMAD.MOV.U32 R146, RZ, RZ, c[0x0][0x22c] ;  /* 0x00008b00ff927624 */ /* 0x000fe200078e00ff */
[----:B-1----:R-:W1:Y:S01]  /*7200*/  LDSM.16.MT88.4 R8, [R0+0x9000] ;  /* 0x009000000008783b */ /* 0x002e620000004200 */
[----:B------:R-:W-:Y:S02]  /*7210*/  @UP5 UIADD3 UR11, UP4, UR14, -0x100, URZ ;  /* 0xffffff000e0b5890 */ /* 0x000fe4000ff9e03f */
[----:B------:R-:W-:Y:S01]  /*7220*/  IMAD R146, R146, c[0x0][0x1c0], RZ ;  /* 0x0000700092927a24 */ /* 0x000fe200078e02ff */
[----:B------:R-:W2:Y:S01]  /*7230*/  LDSM.16.MT88.4 R16, [R0+0xb000] ;  /* 0x00b000000010783b */ /* 0x000ea20000004200 */
[----:B------:R-:W-:Y:S02]  /*7240*/  UISETP.NE.U32.AND UP1, UPT, UR10, 0x1, UPT ;  /* 0x000000010a00788c */ /* 0x000fe4000bf25070 */
[----:B------:R-:W-:Y:S01]  /*7250*/  IMAD.U32 R146, R146, -0x40, RZ ;  /* 0xffffffc092927824 */ /* 0x000fe200078e00ff */
[----:B------:R-:W3:Y:S01]  /*7260*/  LDSM.16.MT88.4 R28, [R0+0xd000] ;  /* 0x00d00000001c783b */ /* 0x000ee20000004200 */
[----:B------:R-:W-:Y:S02]  /*7270*/  UIADD3 UR12, UR7, -0x1, URZ ;  /* 0xffffffff070c7890 */ /* 0x000fe4000fffe03f */
[----:B------:R-:W-:Y:S01]  /*7280*/  @UP5 UIADD3.X UR10, UR15, -0x1, URZ, UP4, !UPT ;  /* 0xffffffff0f0a5890 */ /* 0x000fe2000a7fe43f */
[----:B------:R-:W4:Y:S01]  /*7290*/  LDL R148, [R1+0x14] ;  /* 0x0000140001947983 */ /* 0x000f220000100800 */
[C---:B------:R-:W-:Y:S03]  /*72a0*/  LEA R244, P1, R146.reuse, R142, 0x2 ;  /* 0x0000008e92f47211 */ /* 0x040fe600078210ff */
[----:B------:R-:W-:Y:S01]  /*72b0*/  LDSM.16.M88.4 R32, [R226] ;  /* 0x00000000e220783b */ /* 0x000fe20000000200 */
[----:B------:R-:W-:Y:S01]  /*72c0*/  LEA.HI.X.SX32 R243, R146, R143, 0x2, P1 ;  /* 0x0000008f92f37211 */ /* 0x000fe200008f16ff */
[----:B------:R-:W-:Y:S02]  /*72d0*/  IMAD.MOV.U32 R146, RZ, RZ, c[0x0][0x22c] ;  /* 0x00008b00ff927624 */ /* 0x000fe400078e00ff */
[----:B------:R2:W4:Y:S02]  /*72e0*/  LDL R140, [R1+0x4] ;  /* 0x00000400018c7983 */ /* 0x0005240000100800 */
[----:B------:R-:W-:Y:S02]  /*72f0*/  IMAD R146, R146, c[0x0][0x1c0], RZ ;  /* 0x0000700092927a24 */ /* 0x000fe400078e02ff */
[----:B------:R-:W3:Y:S02]  /*7300*/  LDSM.16.MT88.4 R132, [R0+0x9400] ;  /* 0x009400000084783b */ /* 0x000ee40000004200 */
[----:B------:R-:W-:Y:S02]  /*7310*/  IMAD.SHL.U32 R146, R146, 0x20, RZ ;  /* 0x0000002092927824 */ /* 0x000fe400078e00ff */
        /* <DEDUP_REMOVED lines=72> */
[----:B----4-:R-:W-:Y:S01]  /*77a0*/  @P0 IADD3 R136, R148, -0x40, RZ ;  /* 0xffffffc094880810 */ /* 0x010fe20007ffe0ff */
[C---:B------:R-:W-:Y:S01]  /*77b0*/  HMMA.16816.F32.BF16 R8, R28.reuse, R138, R8 ;  /* 0x0000008a1c08723c */ /* 0x040fe20000041808 */
[----:B------:R-:W-:Y:S03]  /*77c0*/  IMAD.MOV.U32 R148, RZ, RZ, c[0x0][0x22c] ;  /* 0x00008b00ff947624 */ /* 0x000fe600078e00ff */
[----:B------:R-:W-:Y:S01]  /*77d0*/  @P0 IMAD.WIDE R136, R136, R147, UR14 ;  /* 0x0000000e88880e25 */ /* 0x000fe2000f8e0293 */
[----:B------:R-:W-:Y:S02]  /*77e0*/  @UP5 UMOV UR14, UR11 ;  /* 0x0000000b000e5c82 */ /* 0x000fe40008000000 */
[----:B------:R-:W-:Y:S01]  /*77f0*/  @UP5 UMOV UR15, UR10 ;  /* 0x0000000a000f5c82 */ /* 0x000fe20008000000 */
[C---:B--2---:R-:W-:Y:S01]  /*7800*/  HMMA.16816.F32.BF16 R12, R28.reuse, R32, R12 ;  /* 0x000000201c0c723c */ /* 0x044fe2000004180c */
[----:B------:R-:W2:Y:S03]  /*7810*/  @P0 LDG.E R140, [R136.64] ;  /* 0x00000004888c0981 */ /* 0x000ea6000c1e1900 */
[----:B------:R-:W-:Y:S01]  /*7820*/  IMAD R0, R0, c[0x0][0x1c0], RZ ;  /* 0x0000700000007a24 */ /* 0x000fe200078e02ff */
[----:B------:R-:W3:Y:S01]  /*7830*/  @P0 LDG.E R141, [R136.64+0x20] ;  /* 0x00002004888d0981 */ /* 0x000ee2000c1e1900 */
[----:B------:R-:W-:Y:S02]  /*7840*/  IMAD R148, R148, c[0x0][0x1c0], RZ ;  /* 0x0000700094947a24 */ /* 0x000fe400078e02ff */
[C---:B------:R-:W-:Y:S01]  /*7850*/  HMMA.16816.F32.BF16 R16, R28.reuse, R34, R16 ;  /* 0x000000221c10723c */ /* 0x040fe20000041810 */
[----:B------:R-:W4:Y:S03]  /*7860*/  @P0 LDG.E R145, [R136.64+0xa0] ;  /* 0x0000a00488910981 */ /* 0x000f26000c1e1900 */
[----:B------:R-:W-:Y:S01]  /*7870*/  IMAD.MOV.U32 R32, RZ, RZ, R244 ;  /* 0x000000ffff207224 */ /* 0x000fe200078e00f4 */
[----:B------:R1:W5:Y:S01]  /*7880*/  @P0 LDG.E R252, [R136.64+0x80] ;  /* 0x0000800488fc0981 */ /* 0x000362000c1e1900 */
[----:B------:R-:W-:Y:S02]  /*7890*/  IMAD.MOV.U32 R147, RZ, RZ, c[0x0][0x22c] ;  /* 0x00008b00ff937624 */ /* 0x000fe400078e00ff */
[C---:B------:R-:W-:Y:S04]  /*78a0*/  HMMA.16816.F32.BF16 R20, R28.reuse, R132, R20 ;  /* 0x000000841c14723c */ /* 0x040fe80000041814 */
[----:B------:R-:W-:Y:S02]  /*78b0*/  IMAD.MOV.U32 R33, RZ, RZ, R243 ;  /* 0x000000ffff217224 */ /* 0x000fe400078e00f3 */
[----:B------:R-:W-:Y:S02]  /*78c0*/  IMAD R147, R147, c[0x0][0x1c0], RZ ;  /* 0x0000700093937a24 */ /* 0x000fe400078e02ff */
[----:B------:R-:W-:Y:S01]  /*78d0*/  HMMA.16816.F32.BF16 R24, R28, R134, R24 ;  /* 0x000000861c18723c */ /* 0x000fe20000041818 */
[----:B------:R-:W-:Y:S03]  /*78e0*/  RED.E.ADD.F32.FTZ.RN.STRONG.GPU [R32.64], R4 ;  /* 0x000000042000798e */ /* 0x000fe6000c10e784 */
[----:B------:R-:W-:Y:S02]  /*78f0*/  IMAD R147, R147, 0x18, RZ ;  /* 0x0000001893937824 */ /* 0x000fe400078e02ff */
[----:B------:R-:W-:Y:S02]  /*7900*/  IMAD R0, R0, 0x30, RZ ;  /* 0x0000003000007824 */ /* 0x000fe400078e02ff */
[----:B------:R-:W-:Y:S01]  /*7910*/  IMAD R148, R148, 0x38, RZ ;  /* 0x0000003894947824 */ /* 0x000fe200078e02ff */
[----:B--2---:R2:W-:Y:S04]  /*7920*/  @P0 STL [R1+0x4], R140 ;  /* 0x0000048c01000387 */ /* 0x0045e80000100800 */
[----:B---3--:R2:W-:Y:S04]  /*7930*/  @P0 STL [R1+0x8], R141 ;  /* 0x0000088d01000387 */ /* 0x0085e80000100800 */
[----:B------:R-:W3:Y:S04]  /*7940*/  LDL R139, [R1+0x28] ;  /* 0x00002800018b7983 */ /* 0x000ee80000100800 */
[----:B------:R-:W3:Y:S04]  /*7950*/  LDL R138, [R1+0x30] ;  /* 0x00003000018a7983 */ /* 0x000ee80000100800 */
[----:B----4-:R4:W-:Y:S01]  /*7960*/  @P0 STL [R1], R145 ;  /* 0x0000009101000387 */ /* 0x0109e20000100800 */
[----:B--2---:R-:W-:Y:S04]  /*7970*/  IMAD.MOV.U32 R140, RZ, RZ, c[0x0][0x22c] ;  /* 0x00008b00ff8c7624 */ /* 0x004fe800078e00ff */
[----:B------:R-:W-:Y:S02]  /*7980*/  IMAD R140, R140, c[0x0][0x1c0], RZ ;  /* 0x000070008c8c7a24 */ /* 0x000fe400078e02ff */
[----:B------:R-:W-:Y:S02]  /*7990*/  IMAD.MOV.U32 R141, RZ, RZ, c[0x0][0x22c] ;  /* 0x00008b00ff8d7624 */ /* 0x000fe400078e00ff */
[----:B------:R-:W-:Y:S02]  /*79a0*/  IMAD.SHL.U32 R140, R140, 0x8, RZ ;  /* 0x000000088c8c7824 */ /* 0x000fe400078e00ff */
[----:B------:R-:W-:Y:S03]  /*79b0*/  IMAD R141, R141, c[0x0][0x1c0], RZ ;  /* 0x000070008d8d7a24 */ /* 0x000fe600078e02ff */
[CC--:B------:R-:W-:Y:S01]  /*79c0*/  LEA R34, P1, R140.reuse, R32.reuse, 0x2 ;  /* 0x000000208c227211 */ /* 0x0c0fe200078210ff */
[----:B------:R-:W-:Y:S02]  /*79d0*/  IMAD.SHL.U32 R141, R141, 0x10, RZ ;  /* 0x000000108d8d7824 */ /* 0x000fe400078e00ff */
[----:B----4-:R-:W-:Y:S01]  /*79e0*/  IMAD.MOV.U32 R145, RZ, RZ, c[0x0][0x22c] ;  /* 0x00008b00ff917624 */ /* 0x010fe200078e00ff */
[-C--:B------:R-:W-:Y:S02]  /*79f0*/  LEA.HI.X.SX32 R35, R140, R33.reuse, 0x2, P1 ;  /* 0x000000218c237211 */ /* 0x080fe400008f16ff */
[-C--:B-1----:R-:W-:Y:S01]  /*7a00*/  LEA R136, P0, R141, R32.reuse, 0x2 ;  /* 0x000000208d887211 */ /* 0x082fe200078010ff */
[----:B------:R-:W-:Y:S01]  /*7a10*/  IMAD R145, R145, c[0x0][0x1c0], RZ ;  /* 0x0000700091917a24 */ /* 0x000fe200078e02ff */
[-C--:B------:R-:W-:Y:S01]  /*7a20*/  LEA R132, P1, R147, R32.reuse, 0x2 ;  /* 0x0000002093847211 */ /* 0x080fe200078210ff */
[----:B------:R1:W-:Y:S01]  /*7a30*/  RED.E.ADD.F32.FTZ.RN.STRONG.GPU [R34.64], R5 ;  /* 0x000000052200798e */ /* 0x0003e2000c10e784 */
[-C--:B------:R-:W-:Y:S01]  /*7a40*/  LEA.HI.X.SX32 R137, R141, R33.reuse, 0x2, P0 ;  /* 0x000000218d897211 */ /* 0x080fe200000f16ff */
[----:B------:R-:W-:Y:S01]  /*7a50*/  IMAD R145, R145, 0x28, RZ ;  /* 0x0000002891917824 */ /* 0x000fe200078e02ff */
[-C--:B------:R-:W-:Y:S01]  /*7a60*/  LEA.HI.X.SX32 R133, R147, R33.reuse, 0x2, P1 ;  /* 0x0000002193857211 */ /* 0x080fe200008f16ff */
[----:B------:R-:W-:Y:S01]  /*7a70*/  IMAD.MOV.U32 R147, RZ, RZ, c[0x0][0x22c] ;  /* 0x00008b00ff937624 */ /* 0x000fe200078e00ff */
[-C--:B------:R-:W-:Y:S01]  /*7a80*/  LEA R4, P1, R0, R32.reuse, 0x2 ;  /* 0x0000002000047211 */ /* 0x080fe200078210ff */
[----:B------:R2:W-:Y:S01]  /*7a90*/  RED.E.ADD.F32.FTZ.RN.STRONG.GPU [R136.64], R6 ;  /* 0x000000068800798e */ /* 0x0005e2000c10e784 */
[CC--:B------:R-:W-:Y:S01]  /*7aa0*/  LEA R30, P0, R146.reuse, R32.reuse, 0x2 ;  /* 0x00000020921e7211 */ /* 0x0c0fe200078010ff */
[----:B------:R-:W-:Y:S01]  /*7ab0*/  IMAD R147, R147, c[0x0][0x1c0], RZ ;  /* 0x0000700093937a24 */ /* 0x000fe200078e02ff */
[CC--:B------:R-:W-:Y:S01]  /*7ac0*/  LEA R28, P2, R145.reuse, R32.reuse, 0x2 ;  /* 0x00000020911c7211 */ /* 0x0c0fe200078410ff */
[----:B------:R4:W-:Y:S01]  /*7ad0*/  RED.E.ADD.F32.FTZ.RN.STRONG.GPU [R132.64], R7 ;  /* 0x000000078400798e */ /* 0x0009e2000c10e784 */
[-C--:B------:R-:W-:Y:S01]  /*7ae0*/  LEA.HI.X.SX32 R31, R146, R33.reuse, 0x2, P0 ;  /* 0x00000021921f7211 */ /* 0x080fe200000f16ff */
[----:B------:R-:W-:Y:S01]  /*7af0*/  IMAD.MOV.U32 R146, RZ, RZ, c[0x0][0x22c] ;  /* 0x00008b00ff927624 */ /* 0x000fe200078e00ff */
[-C--:B------:R-:W-:Y:S01]  /*7b00*/  LEA.HI.X.SX32 R29, R145, R33.reuse, 0x2, P2 ;  /* 0x00000021911d7211 */ /* 0x080fe200010f16ff */
[----:B------:R-:W-:Y:S01]  /*7b10*/  IMAD.MOV.U32 R145, RZ, RZ, c[0x0][0x22c] ;  /* 0x00008b00ff917624 */ /* 0x000fe200078e00ff */
[----:B------:R-:W-:Y:S01]  /*7b20*/  IADD3 R134, R141, 0x40, RZ ;  /* 0x000000408d867810 */ /* 0x000fe20007ffe0ff */
[----:B------:R4:W-:Y:S01]  /*7b30*/  RED.E.ADD.F32.FTZ.RN.STRONG.GPU [R30.64], R8 ;  /* 0x000000081e00798e */ /* 0x0009e2000c10e784 */
[----:B------:R-:W-:Y:S02]  /*7b40*/  IMAD.SHL.U32 R147, R147, 0x10, RZ ;  /* 0x0000001093937824 */ /* 0x000fe400078e00ff */
[----:B------:R-:W-:Y:S01]  /*7b50*/  IMAD R145, R145, c[0x0][0x1c0], RZ ;  /* 0x0000700091917a24 */ /* 0x000fe200078e02ff */
[----:B------:R4:W-:Y:S01]  /*7b60*/  RED.E.ADD.F32.FTZ.RN.STRONG.GPU [R28.64], R9 ;  /* 0x000000091c00798e */ /* 0x0009e2000c10e784 */
[----:B------:R-:W-:Y:S01]  /*7b70*/  IMAD R146, R146, c[0x0][0x1c0], RZ ;  /* 0x0000700092927a24 */ /* 0x000fe200078e02ff */
[----:B------:R-:W-:Y:S01]  /*7b80*/  IADD3 R143, R147, 0x20, RZ ;  /* 0x00000020938f7810 */ /* 0x000fe20007ffe0ff */
[----:B------:R-:W-:Y:S02]  /*7b90*/  IMAD.SHL.U32 R145, R145, 0x10, RZ ;  /* 0x0000001091917824 */ /* 0x000fe400078e00ff */
[----:B------:R-:W-:Y:S01]  /*7ba0*/  IMAD.SHL.U32 R146, R146, 0x8, RZ ;  /* 0x0000000892927824 */ /* 0x000fe200078e00ff */
[-C--:B-1----:R-:W-:Y:S02]  /*7bb0*/  LEA.HI.X.SX32 R5, R0, R33.reuse, 0x2, P1 ;  /* 0x0000002100057211 */ /* 0x082fe400008f16ff */
[----:B------:R-:W3:Y:S01]  /*7bc0*/  LDL R0, [R1+0x2c] ;  /* 0x00002c0001007983 */ /* 0x000ee20000100800 */
[----:B------:R-:W-:Y:S01]  /*7bd0*/  IADD3 R142, R145, 0x20, RZ ;  /* 0x00000020918e7810 */ /* 0x000fe20007ffe0ff */
[----:B------:R-:W-:Y:S01]  /*7be0*/  IMAD.IADD R143, R146, 0x1, R143 ;  /* 0x00000001928f7824 */ /* 0x000fe200078e028f */
[----:B------:R-:W-:Y:S01]  /*7bf0*/  IADD3 R145, R147, 0x20, RZ ;  /* 0x0000002093917810 */ /* 0x000fe20007ffe0ff */
[----:B------:R1:W-:Y:S01]  /*7c00*/  RED.E.ADD.F32.FTZ.RN.STRONG.GPU [R4.64], R10 ;  /* 0x0000000a0400798e */ /* 0x0003e2000c10e784 */
[-C--:B--2---:R-:W-:Y:S01]  /*7c10*/  LEA R6, P0, R148, R32.reuse, 0x2 ;  /* 0x0000002094067211 */ /* 0x084fe200078010ff */
[----:B------:R-:W-:Y:S02]  /*7c20*/  IMAD.IADD R143, R146, 0x1, R143 ;  /* 0x00000001928f7824 */ /* 0x000fe400078e028f */
[----:B----4-:R-:W2:Y:S01]  /*7c30*/  LDL R132, [R1+0x18] ;  /* 0x0000180001847983 */ /* 0x010ea20000100800 */
[-C--:B------:R-:W-:Y:S01]  /*7c40*/  LEA.HI.X.SX32 R7, R148, R33.reuse, 0x2, P0 ;  /* 0x0000002194077211 */ /* 0x080fe200000f16ff */
[----:B------:R-:W-:Y:S01]  /*7c50*/  IMAD.IADD R145, R146, 0x1, R145 ;  /* 0x0000000192917824 */ /* 0x000fe200078e0291 */
[C---:B------:R-:W-:Y:S03]  /*7c60*/  IADD3 R133, R141.reuse, 0x40, RZ ;  /* 0x000000408d857810 */ /* 0x040fe60007ffe0ff */
[----:B------:R4:W-:Y:S01]  /*7c70*/  RED.E.ADD.F32.FTZ.RN.STRONG.GPU [R6.64], R11 ;  /* 0x0000000b0600798e */ /* 0x0009e2000c10e784 */
[C---:B------:R-:W-:Y:S01]  /*7c80*/  IADD3 R31, R141.reuse, 0x40, RZ ;  /* 0x000000408d1f7810 */ /* 0x040fe20007ffe0ff */
[C---:B------:R-:W-:Y:S01]  /*7c90*/  IMAD.IADD R133, R140.reuse, 0x1, R133 ;  /* 0x000000018c857824 */ /* 0x040fe200078e0285 */
[----:B------:R-:W-:Y:S01]  /*7ca0*/  IADD3 R30, R141, 0x40, RZ ;  /* 0x000000408d1e7810 */ /* 0x000fe20007ffe0ff */
[----:B------:R4:W-:Y:S01]  /*7cb0*/  RED.E.ADD.F32.FTZ.RN.STRONG.GPU [R32.64+0x80], R12 ;  /* 0x0000800c2000798e */ /* 0x0009e2000c10e784 */
[CC--:B------:R-:W-:Y:S01]  /*7cc0*/  LEA R28, P1, R145.reuse, R32.reuse, 0x2 ;  /* 0x00000020911c7211 */ /* 0x0c0fe200078210ff */
[C---:B------:R-:W-:Y:S02]  /*7cd0*/  IMAD.IADD R31, R140.reuse, 0x1, R31 ;  /* 0x000000018c1f7824 */ /* 0x040fe400078e021f */
[----:B------:R4:W-:Y:S01]  /*7ce0*/  RED.E.ADD.F32.FTZ.RN.STRONG.GPU [R34.64+0x80], R13 ;  /* 0x0000800d2200798e */ /* 0x0009e2000c10e784 */
[-C--:B------:R-:W-:Y:S01]  /*7cf0*/  LEA.HI.X.SX32 R29, R145, R33.reuse, 0x2, P1 ;  /* 0x00000021911d7211 */ /* 0x080fe200008f16ff */
[C---:B------:R-:W-:Y:S02]  /*7d00*/  IMAD.IADD R30, R140.reuse, 0x1, R30 ;  /* 0x000000018c1e7824 */ /* 0x040fe400078e021e */
[C---:B------:R-:W-:Y:S02]  /*7d10*/  IMAD.IADD R133, R140.reuse, 0x1, R133 ;  /* 0x000000018c857824 */ /* 0x040fe400078e0285 */
[C---:B------:R-:W-:Y:S02]  /*7d20*/  IMAD.IADD R30, R140.reuse, 0x1, R30 ;  /* 0x000000018c1e7824 */ /* 0x040fe400078e021e */
[----:B------:R-:W-:Y:S01]  /*7d30*/  IMAD.IADD R133, R140, 0x1, R133 ;  /* 0x000000018c857824 */ /* 0x000fe200078e0285 */
[CC--:B-1----:R-:W-:Y:S04]  /*7d40*/  LEA R4, P0, R142.reuse, R32.reuse, 0x2 ;  /* 0x000000208e047211 */ /* 0x0c2fe800078010ff */
[-C--:B------:R-:W-:Y:S02]  /*7d50*/  LEA.HI.X.SX32 R5, R142, R33.reuse, 0x2, P0 ;  /* 0x000000218e057211 */ /* 0x080fe400000f16ff */
[----:B------:R-:W-:Y:S02]  /*7d60*/  IADD3 R142, R147, 0x20, RZ ;  /* 0x00000020938e7810 */ /* 0x000fe40007ffe0ff */
[CC--:B------:R-:W-:Y:S01]  /*7d70*/  LEA R10, P0, R143.reuse, R32.reuse, 0x2 ;  /* 0x000000208f0a7211 */ /* 0x0c0fe200078010ff */
[----:B------:R1:W-:Y:S02]  /*7d80*/  RED.E.ADD.F32.FTZ.RN.STRONG.GPU [R4.64], R14 ;  /* 0x0000000e0400798e */ /* 0x0003e4000c10e784 */
[C---:B------:R-:W-:Y:S01]  /*7d90*/  IMAD.IADD R142, R146.reuse, 0x1, R142 ;  /* 0x00000001928e7824 */ /* 0x040fe200078e028e */
[-C--:B----4-:R-:W-:Y:S01]  /*7da0*/  LEA.HI.X.SX32 R11, R143, R33.reuse, 0x2, P0 ;  /* 0x000000218f0b7211 */ /* 0x090fe200000f16ff */
[----:B------:R4:W-:Y:S01]  /*7db0*/  RED.E.ADD.F32.FTZ.RN.STRONG.GPU [R28.64], R15 ;  /* 0x0000000f1c00798e */ /* 0x0009e2000c10e784 */
[CC--:B------:R-:W-:Y:S01]  /*7dc0*/  LEA R12, P4, R31.reuse, R32.reuse, 0x2 ;  /* 0x000000201f0c7211 */ /* 0x0c0fe200078810ff */
[C---:B------:R-:W-:Y:S02]  /*7dd0*/  IMAD.IADD R142, R146.reuse, 0x1, R142 ;  /* 0x00000001928e7824 */ /* 0x040fe400078e028e */
[----:B------:R4:W-:Y:S01]  /*7de0*/  RED.E.ADD.F32.FTZ.RN.STRONG.GPU [R10.64], R16 ;  /* 0x000000100a00798e */ /* 0x0009e2000c10e784 */
[-C--:B------:R-:W-:Y:S01]  /*7df0*/  LEA.HI.X.SX32 R13, R31, R33.reuse, 0x2, P4 ;  /* 0x000000211f0d7211 */ /* 0x080fe200020f16ff */
[----:B------:R-:W-:Y:S05]  /*7e00*/  IMAD.IADD R142, R146, 0x1, R142 ;  /* 0x00000001928e7824 */ /* 0x000fea00078e028e */
[CC--:B------:R-:W-:Y:S04]  /*7e10*/  LEA R8, P2, R142.reuse, R32.reuse, 0x2 ;  /* 0x000000208e087211 */ /* 0x0c0fe800078410ff */
[-C--:B------:R-:W-:Y:S05]  /*7e20*/  LEA.HI.X.SX32 R9, R142, R33.reuse, 0x2, P2 ;  /* 0x000000218e097211 */ /* 0x080fea00010f16ff */
[----:B------:R4:W-:Y:S01]  /*7e30*/  RED.E.ADD.F32.FTZ.RN.STRONG.GPU [R8.64], R17 ;  /* 0x000000110800798e */ /* 0x0009e2000c10e784 */
[CC--:B-1----:R-:W-:Y:S04]  /*7e40*/  LEA R14, P5, R134.reuse, R32.reuse, 0x2 ;  /* 0x00000020860e7211 */ /* 0x0c2fe800078a10ff */
[-C--:B----4-:R-:W-:Y:S02]  /*7e50*/  LEA.HI.X.SX32 R15, R134, R33.reuse, 0x2, P5 ;  /* 0x00000021860f7211 */ /* 0x090fe400028f16ff */
[CC--:B------:R-:W-:Y:S04]  /*7e60*/  LEA R10, P3, R30.reuse, R32.reuse, 0x2 ;  /* 0x000000201e0a7211 */ /* 0x0c0fe800078610ff */
[-C--:B------:R-:W-:Y:S02]  /*7e70*/  LEA.HI.X.SX32 R11, R30, R33.reuse, 0x2, P3 ;  /* 0x000000211e0b7211 */ /* 0x080fe400018f16ff */
[----:B------:R-:W-:Y:S01]  /*7e80*/  LDSM.16.MT88.4 R28, [R3+0x2000] ;  /* 0x00200000031c783b */ /* 0x000fe20000004200 */
        /* <DEDUP_REMOVED lines=19> */
[CC--:B-1----:R-:W-:Y:S04]  /*7fc0*/  LEA R4, P0, R0.reuse, R32.reuse, 0x2 ;  /* 0x0000002000047211 */ /* 0x0c2fe800078010ff */
[-C--:B------:R-:W-:Y:S02]  /*7fd0*/  LEA.HI.X.SX32 R5, R0, R33.reuse, 0x2, P0 ;  /* 0x0000002100057211 */ /* 0x080fe400000f16ff */
[----:B------:R-:W-:Y:S01]  /*7fe0*/  PLOP3.LUT P0, PT, PT, PT, UP1, 0x80, 0x0 ;  /* 0x000000000000781c */ /* 0x000fe20003f0f018 */
[----:B------:R-:W-:Y:S01]  /*7ff0*/  @UP5 UIADD3 UR17, UP1, UR17, -0x100, URZ ;  /* 0xffffff0011115890 */ /* 0x000fe2000ff3e03f */
[C---:B--2---:R-:W-:Y:S02]  /*8000*/  LEA R6, P1, R132.reuse, R32, 0x2 ;  /* 0x0000002084067211 */ /* 0x044fe400078210ff */
[C---:B------:R-:W-:Y:S01]  /*8010*/  IADD3 R0, R3.reuse, -0x3000, RZ ;  /* 0xffffd00003007810 */ /* 0x040fe20007ffe0ff */
[----:B------:R-:W-:Y:S01]  /*8020*/  @UP5 UIADD3.X UR16, UR16, -0x1, URZ, UP1, !UPT ;  /* 0xffffffff10105890 */ /* 0x000fe20008ffe43f */
[----:B------:R-:W-:Y:S02]  /*8030*/  LEA.HI.X.SX32 R7, R132, R33, 0x2, P1 ;  /* 0x0000002184077211 */ /* 0x000fe400008f16ff */
[----:B------:R-:W-:Y:S01]  /*8040*/  LDSM.16.MT88.4 R32, [R2+0xf800] ;  /* 0x00f800000220783b */ /* 0x000fe20000004200 */
[----:B------:R-:W-:Y:S01]  /*8050*/  ISETP.LT.AND P1, PT, RZ, UR7, PT ;  /* 0x00000007ff007c0c */ /* 0x000fe2000bf21270 */
[----:B------:R-:W-:Y:S02]  /*8060*/  UMOV UR7, UR12 ;  /* 0x0000000c00077c82 */ /* 0x000fe40008000000 */
[----:B------:R-:W-:Y:S01]  /*8070*/  RED.E.ADD.F32.FTZ.RN.STRONG.GPU [R6.64], R26 ;  /* 0x0000001a0600798e */ /* 0x000fe2000c10e784 */
[----:B------:R-:W-:Y:S03]  /*8080*/  @P0 IADD3 R0, R3, 0x3000, RZ ;  /* 0x0000300003000810 */ /* 0x000fe60007ffe0ff */
        /* <DEDUP_REMOVED lines=36> */
[----:B------:R-:W3:Y:S04]  /*82d0*/  LDSM.16.MT88.4 R8, [R3+0x1c00] ;  /* 0x001c00000308783b */ /* 0x000ee80000004200 */
[----:B------:R2:W1:Y:S03]  /*82e0*/  LDSM.16.MT88.4 R32, [R3+0x2c00] ;  /* 0x002c00000320783b */ /* 0x0004660000004200 */
[-C--:B----4-:R-:W-:Y:S08]  /*82f0*/  HMMA.16816.F32.BF16 R84, R4, R12.reuse, R84 ;  /* 0x0000000c0454723c */ /* 0x090ff00000041854 */
[C---:B------:R-:W-:Y:S08]  /*8300*/  HMMA.16816.F32.BF16 R88, R16.reuse, R12, R88 ;  /* 0x0000000c1058723c */ /* 0x040ff00000041858 */
[-C--:B------:R-:W-:Y:S04]  /*8310*/  HMMA.16816.F32.BF16 R92, R16, R14.reuse, R92 ;  /* 0x0000000e105c723c */ /* 0x080fe8000004185c */
[----:B--2---:R-:W-:Y:S04]  /*8320*/  IMAD.MOV.U32 R3, RZ, RZ, R0 ;  /* 0x000000ffff037224 */ /* 0x004fe800078e0000 */
        /* <DEDUP_REMOVED lines=13> */
[-C--:B---3--:R-:W-:Y:S08]  /*8400*/  HMMA.16816.F32.BF16 R100, R24, R8.reuse, R100 ;  /* 0x000000081864723c */ /* 0x088ff00000041864 */
        /* <DEDUP_REMOVED lines=224> */
.L_x_334:
        /* <DEDUP_REMOVED lines=19> */
.L_x_335:
        /* <DEDUP_REMOVED lines=55> */
.L_x_337:
[----:B------:R-:W-:Y:S05]  /*96b0*/  BSYNC B0 ;  /* 0x0000000000007941 */ /* 0x000fea0003800000 */
.L_x_336:
        /* <DEDUP_REMOVED lines=20> */
.L_x_339:
[----:B------:R-:W-:Y:S05]  /*9800*/  BSYNC B0 ;  /* 0x0000000000007941 */ /* 0x000fea0003800000 */
.L_x_338:
        /* <DEDUP_REMOVED lines=29> */
.L_x_341:
[----:B------:R-:W-:Y:S05]  /*99e0*/  BSYNC B0 ;  /* 0x0000000000007941 */ /* 0x000fea0003800000 */
.L_x_340:
        /* <DEDUP_REMOVED lines=18> */
.L_x_317:
        /* <DEDUP_REMOVED lines=20> */
.L_x_343:
        /* <DEDUP_REMOVED lines=18> */
.L_x_344:
        /* <DEDUP_REMOVED lines=41> */
.L_x_346:
[----:B-1----:R-:W-:Y:S05]  /*a000*/  BSYNC B0 ;  /* 0x0000000000007941 */ /* 0x002fea0003800000 */
.L_x_345:
        /* <DEDUP_REMOVED lines=19> */
.L_x_348:
[----:B------:R-:W-:Y:S05]  /*a140*/  BSYNC B0 ;  /* 0x0000000000007941 */ /* 0x000fea0003800000 */
.L_x_347:
        /* <DEDUP_REMOVED lines=29> */
.L_x_350:
[----:B------:R-:W-:Y:S05]  /*a320*/  BSYNC B0 ;  /* 0x0000000000007941 */ /* 0x000fea0003800000 */
.L_x_349:
        /* <DEDUP_REMOVED lines=16> */
.L_x_342:
[----:B------:R-:W-:Y:S05]  /*a430*/  BSYNC B1 ;  /* 0x0000000000017941 */ /* 0x000fea0003800000 */
.L_x_312:
        /* <DEDUP_REMOVED lines=11> */
.L_x_351:
[----:B------:R-:W-:Y:S05]  /*a4f0*/  EXIT ;  /* 0x000000000000794d */ /* 0x000fea0003800000 */
.L_x_353:
        /* <DEDUP_REMOVED lines=16> */
.L_x_1284:


//--------------------- .text._ZN5flash44flash_bwd_dq_dk_dv_loop_seqk_parallel_kernelI23Flash_bwd_kernel_traitsILi96ELi64ELi128ELi8ELi2ELi4ELi4ELb1ELb0EN7cutlass10bfloat16_tE19Flash_kernel_traitsILi96ELi64ELi128ELi8ES3_EELb0ELb0ELb0ELb0ELb0ELb0ELb1EEEvNS_16Flash_bwd_paramsE --------------------------
	.section	.text._ZN5flash44flash_bwd_dq_dk_dv_loop_seqk_parallel_kernelI23Flash_bwd_kernel_traitsILi96ELi64ELi128ELi8ELi2ELi4ELi4ELb1ELb0EN7cutlass10bfloat16_tE19Flash_kernel_traitsILi96ELi64ELi128ELi8ES3_EELb0ELb0ELb0ELb0ELb0ELb0ELb1EEEvNS_16Flash_bwd_paramsE,"ax",@progbits
	.sectioninfo	@"SHI_REGISTERS=255"
	.align	128
        .global         _ZN5flash44flash_bwd_dq_dk_dv_loop_seqk_parallel_kernelI23Flash_bwd_kernel_traitsILi96ELi64ELi128ELi8ELi2ELi4ELi4ELb1ELb0EN7cutlass10bfloat16_tE19Flash_kernel_traitsILi96ELi64ELi128ELi8ES3_EELb0ELb0ELb0ELb0ELb0ELb0ELb1EEEvNS_16Flash_bwd_paramsE
        .type           _ZN5flash44flash_bwd_dq_dk_dv_loop_seqk_parallel_kernelI23Flash_bwd_kernel_traitsILi96ELi64ELi128ELi8ELi2ELi4ELi4ELb1ELb0EN7cutlass10bfloat16_tE19Flash_kernel_traitsILi96ELi64ELi128ELi8ES3_EELb0ELb0ELb0ELb0ELb0ELb0ELb1EEEvNS_16Flash_bwd_paramsE,@function
        .size           _ZN5flash44flash_bwd_dq_dk_dv_loop_seqk_parallel_kernelI23Flash_bwd_kernel_traitsILi96ELi64ELi128ELi8ELi2ELi4ELi4ELb1ELb0EN7cutlass10bfloat16_tE19Flash_kernel_traitsILi96ELi64ELi128ELi8ES3_EELb0ELb0ELb0ELb0ELb0ELb0ELb1EEEvNS_16Flash_bwd_paramsE,(.L_x_1285 - _ZN5flash44flash_bwd_dq_dk_dv_loop_seqk_parallel_kernelI23Flash_bwd_kernel_traitsILi96ELi64ELi128ELi8ELi2ELi4ELi4ELb1ELb0EN7cutlass10bfloat16_tE19Flash_kernel_traitsILi96ELi64ELi128ELi8ES3_EELb0ELb0ELb0ELb0ELb0ELb0ELb1EEEvNS_16Flash_bwd_paramsE)
        .other          _ZN5flash44flash_bwd_dq_dk_dv_loop_seqk_parallel_kernelI23Flash_bwd_kernel_traitsILi96ELi64ELi128ELi8ELi2ELi4ELi4ELb1ELb0EN7cutlass10bfloat16_tE19Flash_kernel_traitsILi96ELi64ELi128ELi8ES3_EELb0ELb0ELb0ELb0ELb0ELb0ELb1EEEvNS_16Flash_bwd_paramsE,@"STO_CUDA_ENTRY STV_DEFAULT"
_ZN5flash44flash_bwd_dq_dk_dv_loop_seqk_parallel_kernelI23Flash_bwd_kernel_traitsILi96ELi64ELi128ELi8ELi2ELi4ELi4ELb1ELb0EN7cutlass10bfloat16_tE19Flash_kernel_traitsILi96ELi64ELi128ELi8ES3_EELb0ELb0ELb0ELb0ELb0ELb0ELb1EEEvNS_16Flash_bwd_paramsE:
.text._ZN5flash44flash_bwd_dq_dk_dv_loop_seqk_parallel_kernelI23Flash_bwd_kernel_traitsILi96ELi64ELi128ELi8ELi2ELi4ELi4ELb1ELb0EN7cutlass10bfloat16_tE19Flash_kernel_traitsILi96ELi64ELi128ELi8ES3_EELb0ELb0ELb0ELb0ELb0ELb0ELb1EEEvNS_16Flash_bwd_paramsE:
        /* <DEDUP_REMOVED lines=35> */
[----:B------:R-:W-:Y:S01]  /*0230*/  SHF.R.S32.HI R6, RZ, 0x4, R12 ;  /* 0x00000004ff067819 */ /* 0x000fe2000001140c */
[----:B---3--:R-:W-:Y:S01]  /*0240*/  UIMAD UR47, UR38, UR46, URZ ;  /* 0x0000002e262f72a4 */ /* 0x008fe2000f8e023f */
[----:B------:R-:W-:Y:S01]  /*0250*/  LEA.HI R10, R20, R21, RZ, 0x5 ;  /* 0x00000015140a7211 */ /* 0x000fe200078f28ff */
[----:B------:R-:W-:Y:S01]  /*0260*/  UIMAD UR46, UR46, UR12, URZ ;  /* 0x0000000c2e2e72a4 */ /* 0x000fe2000f8e023f */
[--C-:B------:R-:W-:Y:S01]  /*0270*/  SHF.R.S32.HI R7, RZ, 0x2, R5.reuse ;  /* 0x00000002ff077819 */ /* 0x100fe20000011405 */
[----:B------:R-:W-:Y:S01]  /*0280*/  UIMAD UR55, UR8, UR6, UR55 ;  /* 0x00000006083772a4 */ /* 0x000fe2000f8e0237 */
[----:B------:R-:W-:Y:S01]  /*0290*/  SHF.R.S32.HI R0, RZ, 0x1f, R5 ;  /* 0x0000001fff007819 */ /* 0x000fe20000011405 */
[----:B------:R-:W-:Y:S01]  /*02a0*/  UIMAD UR52, UR7, UR33, URZ ;  /* 0x00000021073472a4 */ /* 0x000fe2000f8e023f */
[----:B------:R-:W-:Y:S01]  /*02b0*/  LEA.HI R3, R12, R6, RZ, 0x1 ;  /* 0x000000060c037211 */ /* 0x000fe200078f08ff */
[----:B------:R-:W-:Y:S01]  /*02c0*/  UIMAD UR6, UR33, UR11, UR38 ;  /* 0x0000000b210672a4 */ /* 0x000fe2000f8e0226 */
[----:B------:R-:W-:Y:S01]  /*02d0*/  LOP3.LUT R4, R10, 0xffffffe0, RZ, 0xc0, !PT ;  /* 0xffffffe00a047812 */ /* 0x000fe200078ec0ff */
[----:B------:R-:W-:Y:S01]  /*02e0*/  @!UP2 UIMAD UR7, UR33, UR13, UR38 ;  /* 0x0000000d2107a2a4 */ /* 0x000fe2000f8e0226 */
[-C--:B------:R-:W-:Y:S01]  /*02f0*/  LEA.HI R2, R0, R7.reuse, RZ, 0x3 ;  /* 0x0000000700027211 */ /* 0x080fe200078f18ff */
[----:B------:R-:W-:Y:S01]  /*0300*/  USHF.L.U32 UR41, UR46, 0x6, URZ ;  /* 0x000000062e297899 */ /* 0x000fe2000800063f */
[----:B------:R-:W-:Y:S01]  /*0310*/  LOP3.LUT R3, R3, 0xfffffffe, RZ, 0xc0, !PT ;  /* 0xfffffffe03037812 */ /* 0x000fe200078ec0ff */
[----:B------:R-:W-:Y:S01]  /*0320*/  IMAD.IADD R0, R21, 0x1, -R4 ;  /* 0x0000000115007824 */ /* 0x000fe200078e0a04 */
[----:B------:R-:W-:Y:S01]  /*0330*/  LEA.HI R8, R5, R7, RZ, 0x1 ;  /* 0x0000000705087211 */ /* 0x000fe200078f08ff */
[----:B------:R-:W-:Y:S01]  /*0340*/  ULDC UR49, c[0x0][0x214] ;  /* 0x0000850000317ab9 */ /* 0x000fe20000000800 */
[----:B------:R-:W-:Y:S01]  /*0350*/  LOP3.LUT R2, R2, 0xfffffff8, RZ, 0xc0, !PT ;  /* 0xfffffff802027812 */ /* 0x000fe200078ec0ff */
[----:B------:R-:W-:Y:S01]  /*0360*/  IMAD.IADD R15, R6, 0x1, -R3 ;  /* 0x00000001060f7824 */ /* 0x000fe200078e0a03 */
[----:B------:R-:W-:Y:S01]  /*0370*/  SHF.R.S32.HI R3, RZ, 0x1f, R0 ;  /* 0x0000001fff037819 */ /* 0x000fe20000011400 */
[----:B------:R-:W-:Y:S01]  /*0380*/  ULDC UR56, c[0x0][0x1c8] ;  /* 0x0000720000387ab9 */ /* 0x000fe20000000800 */
[----:B------:R-:W-:Y:S01]  /*0390*/  LOP3.LUT R4, R8, 0x7fffffe, RZ, 0xc0, !PT ;  /* 0x07fffffe08047812 */ /* 0x000fe200078ec0ff */
[----:B------:R-:W-:Y:S01]  /*03a0*/  IMAD.IADD R8, R7, 0x1, -R2 ;  /* 0x0000000107087824 */ /* 0x000fe200078e0a02 */
[----:B------:R-:W-:Y:S01]  /*03b0*/  LEA.HI R22, R3, R0, RZ, 0x2 ;  /* 0x0000000003167211 */ /* 0x000fe200078f10ff */
[----:B------:R-:W-:Y:S01]  /*03c0*/  ULDC.U8 UR10, c[0x0][0x3d0] ;  /* 0x0000f400000a7ab9 */ /* 0x000fe20000000000 */
[----:B------:R-:W-:Y:S01]  /*03d0*/  SHF.R.S32.HI R0, RZ, 0x5, R10 ;  /* 0x00000005ff007819 */ /* 0x000fe2000001140a */
[----:B------:R-:W-:Y:S01]  /*03e0*/  IMAD.IADD R9, R7, 0x1, -R4 ;  /* 0x0000000107097824 */ /* 0x000fe200078e0a04 */
[-C--:B------:R-:W-:Y:S01]  /*03f0*/  LEA.HI R16, R20, R21.reuse, RZ, 0x3 ;  /* 0x0000001514107211 */ /* 0x080fe200078f18ff */
[----:B------:R-:W-:Y:S01]  /*0400*/  ULDC UR50, c[0x0][0x224] ;  /* 0x0000890000327ab9 */ /* 0x000fe20000000800 */
[----:B------:R-:W-:Y:S01]  /*0410*/  SHF.R.S32.HI R2, RZ, 0x1f, R10 ;  /* 0x0000001fff027819 */ /* 0x000fe2000001140a */
[----:B------:R-:W-:Y:S01]  /*0420*/  IMAD R9, R0, 0x8, R9 ;  /* 0x0000000800097824 */ /* 0x000fe200078e0209 */
[----:B------:R-:W-:Y:S01]  /*0430*/  LOP3.LUT R5, R5, 0xfffffffc, RZ, 0xc0, !PT ;  /* 0xfffffffc05057812 */ /* 0x000fe200078ec0ff */
[----:B------:R-:W-:Y:S01]  /*0440*/  @UP2 UIMAD UR54, UR33, UR49, URZ ;  /* 0x00000031213622a4 */ /* 0x000fe2000f8e023f */
[-C--:B------:R-:W-:Y:S01]  /*0450*/  LEA.HI R4, R10, R0.reuse, RZ, 0x1 ;  /* 0x000000000a047211 */ /* 0x080fe200078f08ff */
[----:B------:R-:W-:Y:S01]  /*0460*/  ULDC.64 UR4, c[0x0][0x118] ;  /* 0x0000460000047ab9 */ /* 0x000fe20000000a00 */
[----:B------:R-:W-:Y:S01]  /*0470*/  SHF.R.S32.HI R3, RZ, 0x3, R16 ;  /* 0x00000003ff037819 */ /* 0x000fe20000011410 */
[----:B------:R-:W-:Y:S01]  /*0480*/  IMAD.IADD R17, R21, 0x1, -R5 ;  /* 0x0000000115117824 */ /* 0x000fe200078e0a05 */
[----:B------:R-:W-:Y:S01]  /*0490*/  LEA.HI R2, R2, R0, RZ, 0x2 ;  /* 0x0000000002027211 */ /* 0x000fe200078f10ff */
[----:B------:R-:W-:Y:S01]  /*04a0*/  ULOP3.LUT UR56, UR38, UR56, URZ, 0x3c, !UPT ;  /* 0x0000003826387292 */ /* 0x000fe2000f8e3c3f */
[----:B------:R-:W-:Y:S01]  /*04b0*/  LOP3.LUT R5, R4, 0xfffffffe, RZ, 0xc0, !PT ;  /* 0xfffffffe04057812 */ /* 0x000fe200078ec0ff */
[----:B------:R-:W-:Y:S01]  /*04c0*/  IMAD.SHL.U32 R3, R3, 0x40, RZ ;  /* 0x0000004003037824 */ /* 0x000fe200078e00ff */
[----:B------:R-:W-:Y:S01]  /*04d0*/  LOP3.LUT R4, R2, 0xfffffffc, RZ, 0xc0, !PT ;  /* 0xfffffffc02047812 */ /* 0x000fe200078ec0ff */
[----:B------:R-:W-:Y:S01]  /*04e0*/  IMAD.SHL.U32 R24, R17, 0x8, RZ ;  /* 0x0000000811187824 */ /* 0x000fe200078e00ff */
[----:B------:R-:W-:Y:S01]  /*04f0*/  LEA.HI R10, R20, R21, RZ, 0x6 ;  /* 0x00000015140a7211 */ /* 0x000fe200078f30ff */
[C---:B------:R-:W-:Y:S01]  /*0500*/  IMAD.IADD R231, R0.reuse, 0x1, -R5 ;  /* 0x0000000100e77824 */ /* 0x040fe200078e0a05 */
[----:B------:R-:W-:Y:S01]  /*0510*/  LOP3.LUT R2, R3, 0xc0, RZ, 0xc0, !PT ;  /* 0x000000c003027812 */ /* 0x000fe200078ec0ff */
[----:B------:R-:W-:Y:S01]  /*0520*/  IMAD.IADD R11, R0, 0x1, -R4 ;  /* 0x00000001000b7824 */ /* 0x000fe200078e0a04 */
[----:B------:R-:W-:Y:S01]  /*0530*/  LOP3.LUT R0, R12, 0xfffffff0, RZ, 0xc0, !PT ;  /* 0xfffffff00c007812 */ /* 0x000fe200078ec0ff */
[----:B------:R-:W-:Y:S01]  /*0540*/  STL [R1+0x8], R24 ;  /* 0x0000081801007387 */ /* 0x000fe20000100800 */
[----:B------:R-:W-:Y:S01]  /*0550*/  LOP3.LUT R3, R2, 0x18, R24, 0xf8, !PT ;  /* 0x0000001802037812 */ /* 0x000fe200078ef818 */
[----:B------:R-:W-:Y:S01]  /*0560*/  USHF.R.S32.HI UR61, URZ, 0x1f, UR38 ;  /* 0x0000001f3f3d7899 */ /* 0x000fe20008011426 */
[----:B------:R-:W-:Y:S01]  /*0570*/  SHF.R.U32.HI R2, RZ, 0x3, R2 ;  /* 0x00000003ff027819 */ /* 0x000fe20000011602 */
[----:B------:R-:W-:Y:S01]  /*0580*/  IMAD.IADD R0, R21, 0x1, -R0 ;  /* 0x0000000115007824 */ /* 0x000fe200078e0a00 */
[----:B------:R-:W-:Y:S01]  /*0590*/  SHF.R.S32.HI R10, RZ, 0x6, R10 ;  /* 0x00000006ff0a7819 */ /* 0x000fe2000001140a */
[----:B------:R-:W-:Y:S01]  /*05a0*/  UISETP.NE.AND UP3, UPT, UR10, URZ, UPT ;  /* 0x0000003f0a00728c */ /* 0x000fe2000bf65270 */
[----:B------:R-:W-:Y:S01]  /*05b0*/  LOP3.LUT R7, R3, R2, RZ, 0x3c, !PT ;  /* 0x0000000203077212 */ /* 0x000fe200078e3cff */
[----:B------:R-:W-:Y:S01]  /*05c0*/  USHF.R.S32.HI UR60, URZ, 0x1f, UR33 ;  /* 0x0000001f3f3c7899 */ /* 0x000fe20008011421 */
[----:B------:R-:W-:Y:S01]  /*05d0*/  SHF.R.S32.HI R4, RZ, 0x1f, R0 ;  /* 0x0000001fff047819 */ /* 0x000fe20000011400 */
[----:B------:R-:W-:Y:S01]  /*05e0*/  USHF.R.S32.HI UR59, URZ, 0x1f, UR38 ;  /* 0x0000001f3f3b7899 */ /* 0x000fe20008011426 */
[----:B------:R-:W-:Y:S01]  /*05f0*/  LOP3.LUT R3, R16, 0xfffffff8, RZ, 0xc0, !PT ;  /* 0xfffffff810037812 */ /* 0x000fe200078ec0ff */
[----:B------:R-:W-:Y:S01]  /*0600*/  USHF.R.S32.HI UR58, URZ, 0x1f, UR33 ;  /* 0x0000001f3f3a7899 */ /* 0x000fe20008011421 */
[-C--:B------:R-:W-:Y:S01]  /*0610*/  LEA.HI R2, R0, R0.reuse, RZ, 0x1 ;  /* 0x0000000000027211 */ /* 0x080fe200078f08ff */
[----:B------:R-:W-:Y:S01]  /*0620*/  USHF.R.S32.HI UR57, URZ, 0x1f, UR38 ;  /* 0x0000001f3f397899 */ /* 0x000fe20008011426 */
[----:B------:R-:W-:Y:S01]  /*0630*/  LEA.HI R12, R4, R0, RZ, 0x3 ;  /* 0x00000000040c7211 */ /* 0x000fe200078f18ff */
[----:B------:R-:W-:Y:S01]  /*0640*/  IMAD.IADD R3, R21, 0x1, -R3 ;  /* 0x0000000115037824 */ /* 0x000fe200078e0a03 */
[----:B------:R-:W-:Y:S01]  /*0650*/  LOP3.LUT R5, R2, 0x7fffffe, RZ, 0xc0, !PT ;  /* 0x07fffffe02057812 */ /* 0x000fe200078ec0ff */
[----:B------:R-:W-:Y:S01]  /*0660*/  UIMAD.WIDE.U32 UR42, UR36, UR44, URZ ;  /* 0x0000002c242a72a5 */ /* 0x000fe2000f8e003f */
[----:B------:R-:W-:Y:S01]  /*0670*/  LOP3.LUT R4, R12, 0xfffffff8, RZ, 0xc0, !PT ;  /* 0xfffffff80c047812 */ /* 0x000fe200078ec0ff */
[----:B------:R-:W-:Y:S01]  /*0680*/  UIMAD UR51, UR37, UR44, URZ ;  /* 0x0000002c253372a4 */ /* 0x000fe2000f8e023f */
[----:B------:R-:W-:Y:S01]  /*0690*/  LEA.HI R6, R3, R3, RZ, 0x1 ;  /* 0x0000000303067211 */ /* 0x000fe200078f08ff */
[----:B------:R-:W-:Y:S01]  /*06a0*/  IMAD.IADD R19, R0, 0x1, -R5 ;  /* 0x0000000100137824 */ /* 0x000fe200078e0a05 */
[----:B------:R-:W-:Y:S01]  /*06b0*/  LOP3.LUT P2, RZ, R8, 0x2, RZ, 0xc0, !PT ;  /* 0x0000000208ff7812 */ /* 0x000fe2000784c0ff */
[----:B------:R-:W-:Y:S01]  /*06c0*/  IMAD.IADD R14, R0, 0x1, -R4 ;  /* 0x00000001000e7824 */ /* 0x000fe200078e0a04 */
[----:B------:R-:W-:Y:S01]  /*06d0*/  LOP3.LUT R0, R6, 0x3fffffe, RZ, 0xc0, !PT ;  /* 0x03fffffe06007812 */ /* 0x000fe200078ec0ff */
[----:B------:R-:W-:Y:S01]  /*06e0*/  IMAD.U32 R4, R9, 0x20, R7 ;  /* 0x0000002009047824 */ /* 0x000fe200078e0007 */
[--C-:B------:R-:W-:Y:S01]  /*06f0*/  SHF.R.S32.HI R7, RZ, 0x1, R2.reuse ;  /* 0x00000001ff077819 */ /* 0x100fe20000011402 */
[----:B------:R-:W-:Y:S01]  /*0700*/  USHF.R.S32.HI UR53, URZ, 0x1f, UR47 ;  /* 0x0000001f3f357899 */ /* 0x000fe2000801142f */
[----:B------:R-:W-:Y:S01]  /*0710*/  SHF.R.S32.HI R2, RZ, 0x1f, R2 ;  /* 0x0000001fff027819 */ /* 0x000fe20000011402 */
[----:B------:R-:W-:Y:S01]  /*0720*/  IMAD.IADD R5, R3, 0x1, -R0 ;  /* 0x0000000103057824 */ /* 0x000fe200078e0a00 */
[----:B------:R1:W-:Y:S01]  /*0730*/  STL [R1+0x38], R4 ;  /* 0x0000380401007387 */ /* 0x0003e20000100800 */
[----:B------:R-:W-:Y:S01]  /*0740*/  IMAD R0, R10, 0x4, R15 ;  /* 0x000000040a007824 */ /* 0x000fe200078e020f */
[----:B------:R-:W-:Y:S01]  /*0750*/  LEA.HI R9, R20, R21, RZ, 0x7 ;  /* 0x0000001514097211 */ /* 0x000fe200078f38ff */
[----:B------:R-:W-:Y:S01]  /*0760*/  IMAD.SHL.U32 R21, R21, 0x2, RZ ;  /* 0x0000000215157824 */ /* 0x000fe200078e00ff */
[----:B------:R-:W-:Y:S01]  /*0770*/  LOP3.LUT P5, RZ, R14, 0x2, RZ, 0xc0, !PT ;  /* 0x000000020eff7812 */ /* 0x000fe200078ac0ff */
[----:B------:R-:W-:Y:S01]  /*0780*/  IMAD R18, R0, 0x8, R5 ;  /* 0x0000000800127824 */ /* 0x000fe200078e0205 */
[----:B------:R-:W-:Y:S01]  /*0790*/  SHF.R.S32.HI R0, RZ, 0x1, R6 ;  /* 0x00000001ff007819 */ /* 0x000fe20000011406 */
[----:B------:R-:W-:Y:S01]  /*07a0*/  UIMAD UR50, UR6, UR50, URZ ;  /* 0x00000032063272a4 */ /* 0x000fe2000f8e023f */
[----:B------:R-:W-:Y:S01]  /*07b0*/  LEA.HI R5, R2, R7, RZ, 0x2 ;  /* 0x0000000702057211 */ /* 0x000fe200078f10ff */
[----:B------:R-:W-:Y:S01]  /*07c0*/  IMAD.SHL.U32 R2, R3, 0x40, RZ ;  /* 0x0000004003027824 */ /* 0x000fe200078e00ff */
[----:B------:R-:W-:Y:S01]  /*07d0*/  LOP3.LUT P4, RZ, R0, 0x2, RZ, 0xc0, !PT ;  /* 0x0000000200ff7812 */ /* 0x000fe2000788c0ff */
[----:B------:R-:W-:Y:S01]  /*07e0*/  IMAD.SHL.U32 R3, R11, 0x10, RZ ;  /* 0x000000100b037824 */ /* 0x000fe200078e00ff */
[----:B------:R-:W-:Y:S01]  /*07f0*/  LOP3.LUT R5, R5, 0xfffffffc, RZ, 0xc0, !PT ;  /* 0xfffffffc05057812 */ /* 0x000fe200078ec0ff */
[----:B------:R-:W-:Y:S01]  /*0800*/  @!UP2 UIMAD UR49, UR7, UR49, URZ ;  /* 0x000000310731a2a4 */ /* 0x000fe2000f8e023f */
[----:B------:R-:W-:Y:S01]  /*0810*/  LEA.HI R6, R8, R8, RZ, 0x1 ;  /* 0x0000000808067211 */ /* 0x000fe200078f08ff */
[----:B------:R-:W-:Y:S01]  /*0820*/  USHF.R.S32.HI UR48, URZ, 0x1f, UR41 ;  /* 0x0000001f3f307899 */ /* 0x000fe20008011429 */
[----:B------:R-:W-:Y:S01]  /*0830*/  LOP3.LUT P6, RZ, R14, 0x4, RZ, 0xc0, !PT ;  /* 0x000000040eff7812 */ /* 0x000fe200078cc0ff */
[----:B------:R-:W-:Y:S01]  /*0840*/  IMAD.IADD R13, R7, 0x1, -R5 ;  /* 0x00000001070d7824 */ /* 0x000fe200078e0a05 */
[C---:B------:R-:W-:Y:S01]  /*0850*/  SEL R226, R230.reuse, 0xffffffe0, !P5 ;  /* 0xffffffe0e6e27807 */ /* 0x040fe20006800000 */
[----:B------:R-:W-:Y:S01]  /*0860*/  UMOV UR40, 0xffffd000 ;  /* 0xffffd00000287882 */ /* 0x000fe20000000000 */
[----:B------:R-:W-:-:S02]  /*0870*/  SEL R221, R230, 0xffffffe0, !P4 ;  /* 0xffffffe0e6dd7807 */ /* 0x000fc40006000000 */
[----:B------:R-:W-:Y:S02]  /*0880*/  SEL R227, R227, 0x40, P6 ;  /* 0x00000040e3e37807 */ /* 0x000fe40003000000 */
[----:B------:R-:W-:Y:S02]  /*0890*/  LOP3.LUT P0, RZ, R13, 0x2, RZ, 0xc0, !PT ;  /* 0x000000020dff7812 */ /* 0x000fe4000780c0ff */
[----:B-1----:R-:W-:Y:S02]  /*08a0*/  LOP3.LUT R4, R8, 0x1, RZ, 0xc0, !PT ;  /* 0x0000000108047812 */ /* 0x002fe400078ec0ff */
[----:B------:R-:W-:Y:S02]  /*08b0*/  SEL R230, R230, 0xffffffe0, !P0 ;  /* 0xffffffe0e6e67807 */ /* 0x000fe40004000000 */
[----:B------:R-:W-:Y:S01]  /*08c0*/  ISETP.NE.U32.AND P3, PT, R4, 0x1, PT ;  /* 0x000000010400780c */ /* 0x000fe20003f65070 */
[----:B------:R-:W-:Y:S01]  /*08d0*/  IMAD.SHL.U32 R4, R0, 0x40, RZ ;  /* 0x0000004000047824 */ /* 0x000fe200078e00ff */
[----:B------:R-:W-:-:S02]  /*08e0*/  LOP3.LUT R0, R2, 0x1c0, RZ, 0xc0, !PT ;  /* 0x000001c002007812 */ /* 0x000fc400078ec0ff */
[----:B------:R-:W-:Y:S02]  /*08f0*/  SEL R233, R233, 0x10, !P3 ;  /* 0x00000010e9e97807 */ /* 0x000fe40005800000 */
[----:B------:R-:W-:Y:S02]  /*0900*/  LOP3.LUT R2, R4, 0xc0, RZ, 0xc0, !PT ;  /* 0x000000c004027812 */ /* 0x000fe400078ec0ff */
[----:B------:R-:W-:Y:S02]  /*0910*/  LOP3.LUT R3, R0, 0x30, R3, 0xf8, !PT ;  /* 0x0000003000037812 */ /* 0x000fe400078ef803 */
[----:B------:R-:W-:Y:S02]  /*0920*/  LOP3.LUT R5, R2, 0x8, R16, 0xf8, !PT ;  /* 0x0000000802057812 */ /* 0x000fe400078ef810 */
[----:B------:R-:W-:Y:S02]  /*0930*/  SHF.R.U32.HI R4, RZ, 0x3, R2 ;  /* 0x00000003ff047819 */ /* 0x000fe40000011602 */
[----:B------:R-:W-:-:S02]  /*0940*/  LOP3.LUT R2, R3, 0x8, R16, 0xf8, !PT ;  /* 0x0000000803027812 */ /* 0x000fc400078ef810 */
[----:B------:R-:W-:Y:S02]  /*0950*/  SHF.R.U32.HI R0, RZ, 0x3, R0 ;  /* 0x00000003ff007819 */ /* 0x000fe40000011600 */
[----:B------:R-:W-:Y:S01]  /*0960*/  LOP3.LUT R222, R5, R4, RZ, 0x3c, !PT ;  /* 0x0000000405de7212 */ /* 0x000fe200078e3cff */
[----:B------:R-:W-:Y:S01]  /*0970*/  IMAD.SHL.U32 R5, R17, 0x2, RZ ;  /* 0x0000000211057824 */ /* 0x000fe200078e00ff */
[----:B------:R-:W-:Y:S01]  /*0980*/  LOP3.LUT R16, R2, R0, RZ, 0x3c, !PT ;  /* 0x0000000002107212 */ /* 0x000fe200078e3cff */
[----:B------:R-:W-:Y:S01]  /*0990*/  IMAD.SHL.U32 R2, R8, 0x40, RZ ;  /* 0x0000004008027824 */ /* 0x000fe200078e00ff */
[----:B------:R-:W-:Y:S01]  /*09a0*/  LOP3.LUT R0, R6, 0x3fffffe, RZ, 0xc0, !PT ;  /* 0x03fffffe06007812 */ /* 0x000fe200078ec0ff */
[----:B------:R-:W-:Y:S01]  /*09b0*/  IMAD.U32 R222, R18, 0x20, R222 ;  /* 0x0000002012de7824 */ /* 0x000fe200078e00de */
[----:B------:R-:W-:Y:S02]  /*09c0*/  SHF.R.S32.HI R3, RZ, 0x3, R12 ;  /* 0x00000003ff037819 */ /* 0x000fe4000001140c */
[----:B------:R-:W-:Y:S01]  /*09d0*/  LOP3.LUT R2, R2, 0x1c0, RZ, 0xc0, !PT ;  /* 0x000001c002027812 */ /* 0x000fe200078ec0ff */
[----:B------:R-:W-:-:S02]  /*09e0*/  IMAD.IADD R7, R8, 0x1, -R0 ;  /* 0x0000000108077824 */ /* 0x000fc400078e0a00 */
[----:B------:R-:W-:Y:S02]  /*09f0*/  IMAD.SHL.U32 R0, R10, 0x20, RZ ;  /* 0x000000200a007824 */ /* 0x000fe400078e00ff */
[----:B------:R-:W-:Y:S02]  /*0a00*/  IMAD R12, R3, 0x8, R19 ;  /* 0x00000008030c7824 */ /* 0x000fe400078e0213 */
[C---:B------:R-:W-:Y:S01]  /*0a10*/  IMAD R225, R11.reuse, 0x2, R3 ;  /* 0x000000020be17824 */ /* 0x040fe200078e0203 */
[----:B------:R-:W-:Y:S01]  /*0a20*/  LOP3.LUT R8, R0, 0x6, R21, 0xf8, !PT ;  /* 0x0000000600087812 */ /* 0x000fe200078ef815 */
[----:B------:R-:W-:Y:S01]  /*0a30*/  IMAD.U32 R3, RZ, RZ, UR14 ;  /* 0x0000000eff037e24 */ /* 0x000fe2000f8e00ff */
[----:B------:R-:W-:Y:S01]  /*0a40*/  LOP3.LUT R4, R2, 0x20, R0, 0xf8, !PT ;  /* 0x0000002002047812 */ /* 0x000fe200078ef800 */
[----:B------:R-:W-:Y:S01]  /*0a50*/  IMAD R0, R11, 0x200, R5 ;  /* 0x000002000b007824 */ /* 0x000fe200078e0205 */
[----:B------:R-:W-:Y:S01]  /*0a60*/  SHF.R.U32.HI R2, RZ, 0x3, R2 ;  /* 0x00000003ff027819 */ /* 0x000fe20000011602 */
[----:B------:R1:W-:Y:S01]  /*0a70*/  STL [R1+0x54], R8 ;  /* 0x0000540801007387 */ /* 0x0003e20000100800 */
[----:B------:R-:W-:-:S02]  /*0a80*/  IMAD R221, R222, 0x2, R221 ;  /* 0x00000002dedd7824 */ /* 0x000fc400078e02dd */
[----:B------:R-:W-:Y:S01]  /*0a90*/  IMAD R10, R7, 0x20, R0 ;  /* 0x00000020070a7824 */ /* 0x000fe200078e0200 */
[----:B------:R-:W-:Y:S01]  /*0aa0*/  SHF.R.S32.HI R0, RZ, 0x1, R6 ;  /* 0x00000001ff007819 */ /* 0x000fe20000011406 */
[----:B------:R-:W-:-:S03]  /*0ab0*/  IMAD.SHL.U32 R222, R222, 0x2, RZ ;  /* 0x00000002dede7824 */ /* 0x000fc600078e00ff */
[C---:B------:R-:W-:Y:S01]  /*0ac0*/  LOP3.LUT P1, RZ, R0.reuse, 0x2, RZ, 0xc0, !PT ;  /* 0x0000000200ff7812 */ /* 0x040fe2000782c0ff */
[----:B------:R-:W-:-:S05]  /*0ad0*/  IMAD.SHL.U32 R0, R0, 0x40, RZ ;  /* 0x0000004000007824 */ /* 0x000fca00078e00ff */
[----:B------:R-:W-:Y:S02]  /*0ae0*/  LOP3.LUT R0, R0, 0xc0, RZ, 0xc0, !PT ;  /* 0x000000c000007812 */ /* 0x000fe400078ec0ff */
        /* <DEDUP_REMOVED lines=33> */
[----:B------:R-:W-:Y:S01]  /*0d00*/  IADD3 R4, R24, 0x40, RZ ;  /* 0x0000004018047810 */ /* 0x000fe20007ffe0ff */
[----:B------:R-:W-:Y:S01]  /*0d10*/  IMAD R231, R231, 0x200, R0 ;  /* 0x00000200e7e77824 */ /* 0x000fe200078e0200 */
[----:B------:R-:W-:Y:S01]  /*0d20*/  @P2 IADD3 R234, R236, -0x20, RZ ;  /* 0xffffffe0ecea2810 */ /* 0x000fe20007ffe0ff */
[----:B------:R-:W-:Y:S01]  /*0d30*/  IMAD.IADD R226, R225, 0x1, R226 ;  /* 0x00000001e1e27824 */ /* 0x000fe200078e02e2 */
[----:B------:R-:W-:Y:S01]  /*0d40*/  IADD3 R0, R11, -0x40, RZ ;  /* 0xffffffc00b007810 */ /* 0x000fe20007ffe0ff */
[----:B------:R-:W-:Y:S01]  /*0d50*/  IMAD.IADD R231, R231, 0x1, R5 ;  /* 0x00000001e7e77824 */ /* 0x000fe200078e0205 */
[----:B------:R-:W-:Y:S01]  /*0d60*/  IADD3 R5, R24, 0x20, RZ ;  /* 0x0000002018057810 */ /* 0x000fe20007ffe0ff */
[----:B------:R-:W-:Y:S01]  /*0d70*/  STL [R1+0x58], R11 ;  /* 0x0000580b01007387 */ /* 0x000fe20000100800 */
[----:B------:R-:W-:Y:S01]  /*0d80*/  SHF.R.S32.HI R2, RZ, 0x1f, R0 ;  /* 0x0000001fff027819 */ /* 0x000fe20000011400 */
[----:B------:R-:W-:-:S02]  /*0d90*/  IMAD.IADD R228, R225, 0x1, R227 ;  /* 0x00000001e1e47824 */ /* 0x000fc400078e02e3 */
[----:B------:R-:W-:Y:S01]  /*0da0*/  STL [R1+0x20], R5 ;  /* 0x0000200501007387 */ /* 0x000fe20000100800 */
[C---:B------:R-:W-:Y:S01]  /*0db0*/  SHF.L.U64.HI R2, R0.reuse, 0x2, R2 ;  /* 0x0000000200027819 */ /* 0x040fe20000010202 */
[----:B------:R-:W-:Y:S02]  /*0dc0*/  IMAD.SHL.U32 R0, R0, 0x4, RZ ;  /* 0x0000000400007824 */ /* 0x000fe400078e00ff */
[----:B------:R1:W-:Y:S01]  /*0dd0*/  STL [R1+0x24], R4 ;  /* 0x0000240401007387 */ /* 0x0003e20000100800 */
[----:B------:R-:W-:Y:S02]  /*0de0*/  IMAD.IADD R233, R233, 0x1, R234 ;  /* 0x00000001e9e97824 */ /* 0x000fe400078e02ea */
[----:B------:R-:W-:Y:S01]  /*0df0*/  IMAD.IADD R227, R226, 0x1, R227 ;  /* 0x00000001e2e37824 */ /* 0x000fe200078e02e3 */
        /* <DEDUP_REMOVED lines=8> */
.L_x_395:
        /* <DEDUP_REMOVED lines=53> */
.L_x_354:
        /* <DEDUP_REMOVED lines=58> */
.L_x_356:
        /* <DEDUP_REMOVED lines=18> */
.L_x_357:
        /* <DEDUP_REMOVED lines=71> */
.L_x_358:
[----:B------:R-:W-:Y:S02]  /*1b00*/  UMOV UR11, UR50 ;  /* 0x00000032000b7c82 */ /* 0x000fe40008000000 */
.L_x_359:
[----:B------:R-:W2:Y:S04]  /*1b10*/  LDL.64 R4, [R1+0x8] ;  /* 0x0000080001047983 */ /* 0x000ea80000100a00 */
[----:B------:R1:W3:Y:S01]  /*1b20*/  LDL.64 R20, [R1+0x8] ;  /* 0x0000080001147983 */ /* 0x0002e20000100a00 */
[----:B------:R-:W-:Y:S01]  /*1b30*/  UIADD3 UR8, UP5, UP4, UR8, UR41, UR47 ;  /* 0x0000002908087290 */ /* 0x000fe2000fcbe02f */
[----:B------:R-:W-:Y:S02]  /*1b40*/  BSSY B1, `(.L_x_355) ;  /* 0x0000844000017945 */ /* 0x000fe40003800000 */
[----:B------:R-:W4:Y:S01]  /*1b50*/  S2R R8, SR_TID.X ;  /* 0x0000000000087919 */ /* 0x000f220000002100 */
[----:B------:R-:W-:-:S03]  /*1b60*/  UIADD3 UR15, UP1, UP0, UR13, UR8, UR15 ;  /* 0x000000080d0f7290 */ /* 0x000fc6000f83e00f */
[----:B------:R-:W-:Y:S02]  /*1b70*/  ULDC.64 UR8, c[0x0][0x1a8] ;  /* 0x00006a0000087ab9 */ /* 0x000fe40000000a00 */
[----:B------:R-:W-:-:S04]  /*1b80*/  UIMAD UR7, UR61, UR8, URZ ;  /* 0x000000083d0772a4 */ /* 0x000fc8000f8e023f */
        /* <DEDUP_REMOVED lines=8> */
[----:B------:R-:W-:Y:S01]  /*1c10*/  LEA.HI R3, R9, R8, RZ, 0x2 ;  /* 0x0000000809037211 */ /* 0x000fe200078f10ff */
        /* <DEDUP_REMOVED lines=9> */
[--C-:B------:R-:W-:Y:S02]  /*1cb0*/  SHF.R.S32.HI R21, RZ, 0x1f, R20.reuse ;  /* 0x0000001fff157819 */ /* 0x100fe40000011414 */
[----:B------:R-:W-:Y:S01]  /*1cc0*/  IADD3 R4, P0, R20, UR22, RZ ;  /* 0x0000001614047c10 */ /* 0x000fe2000ff1e0ff */
[----:B------:R-:W-:Y:S02]  /*1cd0*/  UMOV UR22, 0x4 ;  /* 0x0000000400167882 */ /* 0x000fe40000000000 */
[C---:B------:R-:W-:Y:S01]  /*1ce0*/  IMAD.WIDE.U32 R6, R0.reuse, c[0x0][0x190], R20 ;  /* 0x0000640000067a25 */ /* 0x040fe200078e0014 */
[----:B------:R1:W-:Y:S03]  /*1cf0*/  STL [R1+0xc], R21 ;  /* 0x00000c1501007387 */ /* 0x0003e60000100800 */
[----:B------:R-:W-:Y:S01]  /*1d00*/  IMAD R0, R0, c[0x0][0x194], R5 ;  /* 0x0000650000007a24 */ /* 0x000fe200078e0205 */
[----:B------:R-:W-:-:S02]  /*1d10*/  IADD3 R6, P1, R6, UR39, RZ ;  /* 0x0000002706067c10 */ /* 0x000fc4000ff3e0ff */
[----:B------:R-:W-:Y:S02]  /*1d20*/  IADD3.X R5, R21, UR28, RZ, P0, !PT ;  /* 0x0000001c15057c10 */ /* 0x000fe400087fe4ff */
        /* <DEDUP_REMOVED lines=36> */
[----:B-1----:R-:W2:Y:S01]  /*1f70*/  LDL R17, [R1+0x38] ;  /* 0x0000380001117983 */ /* 0x002ea20000100800 */
[----:B------:R-:W-:Y:S01]  /*1f80*/  PLOP3.LUT P0, PT, PT, PT, UP3, 0x80, 0x0 ;  /* 0x000000000000781c */ /* 0x000fe20003f0f038 */
[----:B------:R-:W-:Y:S01]  /*1f90*/  UIMAD UR13, UR20, -0x80, UR6 ;  /* 0xffffff80140d78a4 */ /* 0x000fe2000f8e0206 */
[----:B------:R-:W-:Y:S01]  /*1fa0*/  MOV R15, UR24 ;  /* 0x00000018000f7c02 */ /* 0x000fe20008000f00 */
[----:B------:R-:W-:Y:S01]  /*1fb0*/  ULDC.64 UR14, c[0x0][0x1a0] ;  /* 0x00006800000e7ab9 */ /* 0x000fe20000000a00 */
[----:B------:R-:W-:Y:S01]  /*1fc0*/  BSSY B0, `(.L_x_361) ;  /* 0x0000044000007945 */ /* 0x000fe20003800000 */
[----:B------:R-:W-:Y:S01]  /*1fd0*/  UIMAD UR7, UR19, UR14, URZ ;  /* 0x0000000e130772a4 */ /* 0x000fe2000f8e023f */
[----:B------:R-:W-:Y:S01]  /*1fe0*/  MOV R242, R10 ;  /* 0x0000000a00f27202 */ /* 0x000fe20000000f00 */
[----:B------:R-:W-:Y:S01]  /*1ff0*/  UMOV UR10, UR8 ;  /* 0x00000008000a7c82 */ /* 0x000fe20008000000 */
[----:B------:R-:W-:Y:S01]  /*2000*/  ISETP.GE.AND P1, PT, R3, UR13, PT ;  /* 0x0000000d03007c0c */ /* 0x000fe2000bf26270 */
[----:B------:R-:W-:Y:S01]  /*2010*/  UIMAD UR8, UR24, UR15, UR7 ;  /* 0x0000000f180872a4 */ /* 0x000fe2000f8e0207 */
[----:B------:R-:W-:Y:S01]  /*2020*/  IMAD.WIDE.U32 R4, R15, c[0x0][0x1a0], R20 ;  /* 0x000068000f047a25 */ /* 0x000fe200078e0014 */
[----:B------:R-:W-:Y:S01]  /*2030*/  UMOV UR12, UR16 ;  /* 0x00000010000c7c82 */ /* 0x000fe20008000000 */
[----:B------:R-:W-:Y:S01]  /*2040*/  MOV R240, R12 ;  /* 0x0000000c00f07202 */ /* 0x000fe20000000f00 */
[----:B------:R-:W-:Y:S01]  /*2050*/  @P0 BAR.SYNC.DEFER_BLOCKING 0x0 ;  /* 0x0000000000000b1d */ /* 0x000fe20000010000 */
[----:B------:R-:W-:Y:S01]  /*2060*/  IMAD.MOV.U32 R241, RZ, RZ, R8 ;  /* 0x000000fffff17224 */ /* 0x000fe200078e0008 */
[----:B------:R-:W-:Y:S01]  /*2070*/  IADD3 R6, P0, R4, UR31, RZ ;  /* 0x0000001f04067c10 */ /* 0x000fe2000ff1e0ff */
[----:B------:R-:W-:Y:S01]  /*2080*/  IMAD.U32 R4, RZ, RZ, UR8 ;  /* 0x00000008ff047e24 */ /* 0x000fe2000f8e00ff */
[----:B------:R-:W-:Y:S01]  /*2090*/  MOV R237, R11 ;  /* 0x0000000b00ed7202 */ /* 0x000fe20000000f00 */
[----:B------:R-:W-:Y:S01]  /*20a0*/  IMAD.MOV.U32 R239, RZ, RZ, R9 ;  /* 0x000000ffffef7224 */ /* 0x000fe200078e0009 */
[----:B------:R-:W-:-:S02]  /*20b0*/  UMOV UR7, UR11 ;  /* 0x0000000b00077c82 */ /* 0x000fc40008000000 */
[----:B------:R-:W-:Y:S01]  /*20c0*/  ULEA.HI UR11, UR7, UR7, URZ, 0x1 ;  /* 0x00000007070b7291 */ /* 0x000fe2000f8f083f */
[----:B------:R-:W-:Y:S01]  /*20d0*/  IADD3.X R7, R5, UR32, R4, P0, !PT ;  /* 0x0000002005077c10 */ /* 0x000fe200087fe404 */
[----:B------:R-:W-:Y:S02]  /*20e0*/  IMAD R4, R16, c[0x0][0x1b8], RZ ;  /* 0x00006e0010047a24 */ /* 0x000fe400078e02ff */
[----:B------:R-:W-:Y:S02]  /*20f0*/  ULOP3.LUT UR8, UR11, 0xfffffffe, URZ, 0xc0, !UPT ;  /* 0xfffffffe0b087892 */ /* 0x000fe4000f8ec03f */
[C---:B------:R-:W-:Y:S01]  /*2100*/  IMAD R4, R14.reuse, c[0x0][0x1bc], R4 ;  /* 0x00006f000e047a24 */ /* 0x040fe200078e0204 */
[----:B------:R-:W-:Y:S01]  /*2110*/  UMOV UR11, UR17 ;  /* 0x00000011000b7c82 */ /* 0x000fe20008000000 */
[----:B------:R-:W-:Y:S01]  /*2120*/  IMAD.WIDE.U32 R6, R14, c[0x0][0x1b8], R6 ;  /* 0x00006e000e067a25 */ /* 0x000fe200078e0006 */
[----:B------:R-:W-:-:S03]  /*2130*/  UIADD3 UR8, UR7, -UR8, URZ ;  /* 0x8000000807087290 */ /* 0x000fc6000fffe03f */
[----:B------:R-:W-:Y:S01]  /*2140*/  IMAD.IADD R13, R7, 0x1, R4 ;  /* 0x00000001070d7824 */ /* 0x000fe200078e0204 */
        /* <DEDUP_REMOVED lines=43> */
.L_x_362:
[----:B------:R-:W-:Y:S05]  /*2400*/  BSYNC B0 ;  /* 0x0000000000007941 */ /* 0x000fea0003800000 */
.L_x_361:
        /* <DEDUP_REMOVED lines=41> */
.L_x_364:
[----:B------:R-:W-:Y:S05]  /*26a0*/  BSYNC B0 ;  /* 0x0000000000007941 */ /* 0x000fea0003800000 */
.L_x_363:
        /* <DEDUP_REMOVED lines=39> */
.L_x_366:
[----:B------:R-:W-:Y:S05]  /*2920*/  BSYNC B0 ;  /* 0x0000000000007941 */ /* 0x000fea0003800000 */
.L_x_365:
        /* <DEDUP_REMOVED lines=19> */
.L_x_368:
        /* <DEDUP_REMOVED lines=36> */
.L_x_369:
[----:B------:R-:W-:Y:S05]  /*2ca0*/  BSYNC B0 ;  /* 0x0000000000007941 */ /* 0x000fea0003800000 */
.L_x_367:
        /* <DEDUP_REMOVED lines=42> */
[----:B---3--:R2:W-:Y:S04]  /*2f50*/  STL [R1+0x10], R12 ;  /* 0x0000100c01007387 */ /* 0x0085e80000100800 */
        /* <DEDUP_REMOVED lines=38> */
.L_x_371:
[----:B------:R-:W-:Y:S05]  /*31c0*/  BSYNC B0 ;  /* 0x0000000000007941 */ /* 0x000fea0003800000 */
.L_x_370:
        /* <DEDUP_REMOVED lines=39> */
.L_x_373:
[----:B------:R-:W-:Y:S05]  /*3440*/  BSYNC B0 ;  /* 0x0000000000007941 */ /* 0x000fea0003800000 */
.L_x_372:
[----:B------:R-:W0:Y:S01]  /*3450*/  LDGDEPBAR ;  /* 0x00000000000079af */ /* 0x000e220000000000 */
[----:B------:R-:W-:Y:S01]  /*3460*/  IADD3 R3, R231, 0x1800, RZ ;  /* 0x00001800e7037810 */ /* 0x000fe20007ffe0ff */
[----:B------:R-:W-:Y:S01]  /*3470*/  UIADD3 UR8, UR24, 0x80, URZ ;  /* 0x0000008018087890 */ /* 0x000fe2000fffe03f */
[----:B-1-3--:R-:W-:Y:S01]  /*3480*/  IADD3 R0, R229, 0x1800, RZ ;  /* 0x00001800e5007810 */ /* 0x00afe20007ffe0ff */
[----:B------:R-:W-:Y:S01]  /*3490*/  STL [R1], R232 ;  /* 0x000000e801007387 */ /* 0x000fe20000100800 */
[----:B------:R-:W-:Y:S01]  /*34a0*/  SEL R3, R3, R231, !P0 ;  /* 0x000000e703037207 */ /* 0x000fe20004000000 */
[----:B------:R-:W-:Y:S01]  /*34b0*/  CS2R R126, SRZ ;  /* 0x00000000007e7805 */ /* 0x000fe2000001ff00 */
[----:B------:R-:W-:Y:S01]  /*34c0*/  SEL R0, R0, R229, !P0 ;  /* 0x000000e500007207 */ /* 0x000fe20004000000 */
[----:B------:R-:W-:Y:S01]  /*34d0*/  CS2R R124, SRZ ;  /* 0x00000000007c7805 */ /* 0x000fe2000001ff00 */
[----:B------:R-:W-:Y:S01]  /*34e0*/  SHF.L.U32 R223, R231, 0x1, RZ ;  /* 0x00000001e7df7819 */ /* 0x000fe200000006ff */
[----:B------:R-:W-:Y:S01]  /*34f0*/  IMAD.SHL.U32 R220, R3, 0x2, RZ ;  /* 0x0000000203dc7824 */ /* 0x000fe200078e00ff */
[----:B------:R-:W-:Y:S01]  /*3500*/  CS2R R130, SRZ ;  /* 0x0000000000827805 */ /* 0x000fe2000001ff00 */
[----:B------:R-:W-:Y:S01]  /*3510*/  IMAD.SHL.U32 R3, R0, 0x2, RZ ;  /* 0x0000000200037824 */ /* 0x000fe200078e00ff */
[----:B------:R-:W-:Y:S01]  /*3520*/  MOV R0, c[0x0][0x22c] ;  /* 0x00008b0000007a02 */ /* 0x000fe20000000f00 */
[----:B------:R-:W-:Y:S01]  /*3530*/  CS2R R128, SRZ ;  /* 0x0000000000807805 */ /* 0x000fe2000001ff00 */
[----:B------:R-:W-:Y:S01]  /*3540*/  CS2R R122, SRZ ;  /* 0x00000000007a7805 */ /* 0x000fe2000001ff00 */
[----:B------:R-:W-:Y:S01]  /*3550*/  CS2R R120, SRZ ;  /* 0x0000000000787805 */ /* 0x000fe2000001ff00 */
[----:B------:R-:W-:Y:S01]  /*3560*/  CS2R R118, SRZ ;  /* 0x0000000000767805 */ /* 0x000fe2000001ff00 */
[----:B------:R-:W-:Y:S01]  /*3570*/  IMAD R0, R0, c[0x0][0x1c0], RZ ;  /* 0x0000700000007a24 */ /* 0x000fe200078e02ff */
[----:B------:R-:W-:Y:S01]  /*3580*/  CS2R R116, SRZ ;  /* 0x0000000000747805 */ /* 0x000fe2000001ff00 */
[----:B------:R-:W-:Y:S01]  /*3590*/  CS2R R110, SRZ ;  /* 0x00000000006e7805 */ /* 0x000fe2000001ff00 */
[----:B------:R-:W-:Y:S01]  /*35a0*/  CS2R R108, SRZ ;  /* 0x00000000006c7805 */ /* 0x000fe2000001ff00 */
[----:B------:R-:W-:Y:S01]  /*35b0*/  IMAD.SHL.U32 R6, R0, 0x10, RZ ;  /* 0x0000001000067824 */ /* 0x000fe200078e00ff */
[----:B------:R-:W-:Y:S01]  /*35c0*/  CS2R R114, SRZ ;  /* 0x0000000000727805 */ /* 0x000fe2000001ff00 */
[----:B------:R-:W-:-:S04]  /*35d0*/  DEPBAR.LE SB0, 0x1 ;  /* 0x000080400000791a */ /* 0x000fc80000000000 */
[----:B------:R-:W-:Y:S01]  /*35e0*/  BAR.SYNC.DEFER_BLOCKING 0x0 ;  /* 0x0000000000007b1d */ /* 0x000fe20000010000 */
[----:B------:R-:W-:Y:S01]  /*35f0*/  IMAD.SHL.U32 R4, R0, 0x8, RZ ;  /* 0x0000000800047824 */ /* 0x000fe200078e00ff */
[C---:B------:R-:W-:Y:S01]  /*3600*/  IADD3 R5, R6.reuse, 0x20, RZ ;  /* 0x0000002006057810 */ /* 0x040fe20007ffe0ff */
[----:B------:R-:W-:Y:S01]  /*3610*/  CS2R R112, SRZ ;  /* 0x0000000000707805 */ /* 0x000fe2000001ff00 */
[----:B------:R-:W-:Y:S01]  /*3620*/  IADD3 R0, R6, 0x40, RZ ;  /* 0x0000004006007810 */ /* 0x000fe20007ffe0ff */
[----:B------:R-:W-:Y:S01]  /*3630*/  CS2R R106, SRZ ;  /* 0x00000000006a7805 */ /* 0x000fe2000001ff00 */
[C---:B------:R-:W-:Y:S01]  /*3640*/  SHF.L.U64.HI R6, R19.reuse, 0x2, R17 ;  /* 0x0000000213067819 */ /* 0x040fe20000010211 */
[C---:B------:R-:W-:Y:S01]  /*3650*/  IMAD.IADD R5, R4.reuse, 0x1, R5 ;  /* 0x0000000104057824 */ /* 0x040fe200078e0205 */
[----:B------:R-:W-:Y:S01]  /*3660*/  CS2R R104, SRZ ;  /* 0x0000000000687805 */ /* 0x000fe2000001ff00 */
[----:B------:R-:W-:Y:S01]  /*3670*/  IMAD.IADD R0, R4, 0x1, R0 ;  /* 0x0000000104007824 */ /* 0x000fe200078e0200 */
[----:B------:R-:W-:Y:S01]  /*3680*/  CS2R R102, SRZ ;  /* 0x0000000000667805 */ /* 0x000fe2000001ff00 */
[----:B------:R1:W-:Y:S01]  /*3690*/  STL [R1+0x48], R6 ;  /* 0x0000480601007387 */ /* 0x0003e20000100800 */
        /* <DEDUP_REMOVED lines=24> */
[----:B-1----:R-:W-:Y:S01]  /*3820*/  SHF.L.U32 R6, R19, 0x2, RZ ;  /* 0x0000000213067819 */ /* 0x002fe200000006ff */
[----:B------:R-:W1:Y:S01]  /*3830*/  LDSM.16.M88.4 R184, [R221+0xf400] ;  /* 0x00f40000ddb8783b */ /* 0x000e620000000200 */
[----:B------:R-:W-:Y:S01]  /*3840*/  CS2R R58, SRZ ;  /* 0x00000000003a7805 */ /* 0x000fe2000001ff00 */
[----:B------:R-:W-:Y:S01]  /*3850*/  CS2R R56, SRZ ;  /* 0x0000000000387805 */ /* 0x000fe2000001ff00 */
[----:B------:R-:W-:Y:S01]  /*3860*/  CS2R R54, SRZ ;  /* 0x0000000000367805 */ /* 0x000fe2000001ff00 */
[----:B------:R5:W-:Y:S01]  /*3870*/  STL [R1+0x44], R6 ;  /* 0x0000440601007387 */ /* 0x000be20000100800 */
        /* <DEDUP_REMOVED lines=12> */
[----:B------:R-:W-:Y:S01]  /*3940*/  IMAD.IADD R224, R223, 0x1, R230 ;  /* 0x00000001dfe07824 */ /* 0x000fe200078e02e6 */
[----:B------:R-:W-:-:S02]  /*3950*/  UISETP.GE.AND UP0, UPT, UR8, UR6, UPT ;  /* 0x000000060800728c */ /* 0x000fc4000bf06270 */
[----:B------:R-:W1:Y:S04]  /*3960*/  LDSM.16.M88.4 R200, [R221+0x11400] ;  /* 0x01140000ddc8783b */ /* 0x000e680000000200 */
[----:B------:R-:W1:Y:S04]  /*3970*/  LDSM.16.M88.4 R204, [R222+0x13000] ;  /* 0x01300000decc783b */ /* 0x000e680000000200 */
[----:B------:R-:W1:Y:S01]  /*3980*/  LDSM.16.M88.4 R208, [R222+0x13400] ;  /* 0x01340000ded0783b */ /* 0x000e620000000200 */
[C---:B-----5:R-:W-:Y:S01]  /*3990*/  IMAD.IADD R6, R4.reuse, 0x1, R5 ;  /* 0x0000000104067824 */ /* 0x060fe200078e0205 */
[----:B------:R-:W-:-:S02]  /*39a0*/  IADD3 R5, R4, R0, RZ ;  /* 0x0000000004057210 */ /* 0x000fc40007ffe0ff */
[----:B------:R-:W1:Y:S01]  /*39b0*/  LDSM.16.M88.4 R212, [R221+0x13000] ;  /* 0x01300000ddd4783b */ /* 0x000e620000000200 */
[C---:B------:R-:W-:Y:S01]  /*39c0*/  IMAD.IADD R6, R4.reuse, 0x1, R6 ;  /* 0x0000000104067824 */ /* 0x040fe200078e0206 */
[C---:B------:R-:W-:Y:S02]  /*39d0*/  IADD3 R5, R4.reuse, R5, RZ ;  /* 0x0000000504057210 */ /* 0x040fe40007ffe0ff */
[----:B------:R-:W1:Y:S01]  /*39e0*/  LDSM.16.M88.4 R216, [R221+0x13400] ;  /* 0x01340000ddd8783b */ /* 0x000e620000000200 */
[C---:B------:R-:W-:Y:S01]  /*39f0*/  IMAD.IADD R6, R4.reuse, 0x1, R6 ;  /* 0x0000000104067824 */ /* 0x040fe200078e0206 */
[----:B------:R-:W-:-:S04]  /*3a00*/  IADD3 R5, R4, R5, RZ ;  /* 0x0000000504057210 */ /* 0x000fc80007ffe0ff */
[----:B------:R5:W-:Y:S01]  /*3a10*/  STL [R1+0x2c], R6 ;  /* 0x00002c0601007387 */ /* 0x000be20000100800 */
[----:B------:R-:W-:-:S03]  /*3a20*/  IADD3 R0, R4, R5, RZ ;  /* 0x0000000504007210 */ /* 0x000fc60007ffe0ff */
[----:B------:R1:W-:Y:S01]  /*3a30*/  STL [R1+0x28], R5 ;  /* 0x0000280501007387 */ /* 0x0003e20000100800 */
[----:B-----5:R-:W-:-:S05]  /*3a40*/  IMAD.IADD R6, R4, 0x1, R6 ;  /* 0x0000000104067824 */ /* 0x020fca00078e0206 */
[----:B------:R1:W-:Y:S04]  /*3a50*/  STL [R1+0x34], R6 ;  /* 0x0000340601007387 */ /* 0x0003e80000100800 */
[----:B--234-:R1:W-:Y:S02]  /*3a60*/  STL [R1+0x30], R0 ;  /* 0x0000300001007387 */ /* 0x01c3e40000100800 */
.L_x_376:
[----:B------:R-:W0:Y:S01]  /*3a70*/  LDGDEPBAR ;  /* 0x00000000000079af */ /* 0x000e220000000000 */
[----:B-1----:R-:W-:Y:S01]  /*3a80*/  IADD3 R0, R230, R220, RZ ;  /* 0x000000dce6007210 */ /* 0x002fe20007ffe0ff */
        /* <DEDUP_REMOVED lines=128> */
[----:B--2---:R-:W2:Y:S08]  /*4290*/  LDL R11, [R1+0x10] ;  /* 0x00001000010b7983 */ /* 0x004eb00000100800 */
        /* <DEDUP_REMOVED lines=360> */
[----:B------:R-:W-:Y:S03]  /*5920*/  FADD.FTZ R21, -R140, R21 ;  /* 0x000000158c157221 */ /* 0x000fe60000010100 */
[----:B------:R-:W-:Y:S03]  /*5930*/  FFMA.FTZ R136, -R150, R150, 1 ;  /* 0x3f80000096887423 */ /* 0x000fe60000010196 */
[----:B------:R-:W-:Y:S02]  /*5940*/  FFMA.FTZ R132, -R145, R145, 1 ;  /* 0x3f80000091847423 */ /* 0x000fe40000010191 */
[----:B------:R-:W-:Y:S03]  /*5950*/  FMUL.FTZ R133, R159, R16 ;  /* 0x000000109f857220 */ /* 0x000fe60000410000 */
[----:B------:R-:W-:Y:S02]  /*5960*/  FMUL.FTZ R132, R132, c[0x0][0x2ec] ;  /* 0x0000bb0084847a20 */ /* 0x000fe40000410000 */
[----:B------:R-:W-:Y:S02]  /*5970*/  FFMA.FTZ R16, -R144, R144, 1 ;  /* 0x3f80000090107423 */ /* 0x000fe40000010190 */
[----:B------:R-:W-:Y:S02]  /*5980*/  FMUL.FTZ R145, R141, R132 ;  /* 0x000000848d917220 */ /* 0x000fe40000410000 */
[----:B------:R-:W-:Y:S02]  /*5990*/  FMUL.FTZ R132, R158, R17 ;  /* 0x000000119e847220 */ /* 0x000fe40000410000 */
[----:B------:R-:W-:Y:S02]  /*59a0*/  FFMA.FTZ R17, -R151, R151, 1 ;  /* 0x3f80000097117423 */ /* 0x000fe40000010197 */
[----:B------:R-:W-:Y:S02]  /*59b0*/  FMUL.FTZ R16, R16, c[0x0][0x2ec] ;  /* 0x0000bb0010107a20 */ /* 0x000fe40000410000 */
[----:B------:R-:W-:Y:S02]  /*59c0*/  FMUL.FTZ R17, R17, c[0x0][0x2ec] ;  /* 0x0000bb0011117a20 */ /* 0x000fe40000410000 */
[----:B------:R-:W-:Y:S02]  /*59d0*/  FMUL.FTZ R135, R157, R20 ;  /* 0x000000149d877220 */ /* 0x000fe40000410000 */
[C---:B------:R-:W-:Y:S02]  /*59e0*/  FADD.FTZ R20, -R140.reuse, R32 ;  /* 0x000000208c147221 */ /* 0x040fe40000010100 */
[----:B------:R-:W-:Y:S02]  /*59f0*/  FADD.FTZ R32, -R140, R33 ;  /* 0x000000218c207221 */ /* 0x000fe40000010100 */
[----:B------:R-:W-:Y:S02]  /*5a00*/  FMUL.FTZ R144, R133, R17 ;  /* 0x0000001185907220 */ /* 0x000fe40000410000 */
[----:B-1----:R-:W-:Y:S02]  /*5a10*/  FMUL.FTZ R143, R132, R16 ;  /* 0x00000010848f7220 */ /* 0x002fe40000410000 */
[----:B------:R-:W-:Y:S01]  /*5a20*/  FFMA.FTZ R17, -R148, R148, 1 ;  /* 0x3f80000094117423 */ /* 0x000fe20000010194 */
[----:B------:R-:W-:Y:S01]  /*5a30*/  MOV R148, R238 ;  /* 0x000000ee00947202 */ /* 0x000fe20000000f00 */
[----:B------:R-:W-:Y:S02]  /*5a40*/  FFMA.FTZ R16, -R147, R147, 1 ;  /* 0x3f80000093107423 */ /* 0x000fe40000010193 */
[----:B------:R-:W-:Y:S02]  /*5a50*/  FMUL.FTZ R33, R155, R20 ;  /* 0x000000149b217220 */ /* 0x000fe40000410000 */
[----:B------:R-:W-:Y:S02]  /*5a60*/  FMUL.FTZ R32, R152, R32 ;  /* 0x0000002098207220 */ /* 0x000fe40000410000 */
[----:B------:R-:W-:Y:S02]  /*5a70*/  FMUL.FTZ R17, R17, c[0x0][0x2ec] ;  /* 0x0000bb0011117a20 */ /* 0x000fe40000410000 */
[----:B------:R-:W-:Y:S02]  /*5a80*/  FMUL.FTZ R16, R16, c[0x0][0x2ec] ;  /* 0x0000bb0010107a20 */ /* 0x000fe40000410000 */
[----:B------:R-:W-:Y:S02]  /*5a90*/  FMUL.FTZ R140, R33, R17 ;  /* 0x00000011218c7220 */ /* 0x000fe40000410000 */
[----:B------:R-:W-:Y:S02]  /*5aa0*/  FMUL.FTZ R139, R32, R16 ;  /* 0x00000010208b7220 */ /* 0x000fe40000410000 */
[----:B------:R-:W-:Y:S02]  /*5ab0*/  FMUL.FTZ R134, R156, R21 ;  /* 0x000000159c867220 */ /* 0x000fe40000410000 */
[----:B------:R-:W-:Y:S02]  /*5ac0*/  FFMA.FTZ R21, -R154, R154, 1 ;  /* 0x3f8000009a157423 */ /* 0x000fe4000001019a */
[----:B------:R-:W-:Y:S02]  /*5ad0*/  FMUL.FTZ R136, R136, c[0x0][0x2ec] ;  /* 0x0000bb0088887a20 */ /* 0x000fe40000410000 */
[----:B------:R-:W-:Y:S02]  /*5ae0*/  FMUL.FTZ R21, R21, c[0x0][0x2ec] ;  /* 0x0000bb0015157a20 */ /* 0x000fe40000410000 */
[----:B------:R-:W-:Y:S02]  /*5af0*/  FFMA.FTZ R132, -R164, R164, 1 ;  /* 0x3f800000a4847423 */ /* 0x000fe400000101a4 */
[----:B------:R-:W-:Y:S02]  /*5b00*/  FMUL.FTZ R142, R135, R21 ;  /* 0x00000015878e7220 */ /* 0x000fe40000410000 */
        /* <DEDUP_REMOVED lines=9> */
[----:B------:R-:W-:Y:S02]  /*5ba0*/  FMUL.FTZ R141, R134, R20 ;  /* 0x00000014868d7220 */ /* 0x000fe40000410000 */
[----:B------:R-:W-:Y:S02]  /*5bb0*/  FFMA.FTZ R134, -R165, R165, 1 ;  /* 0x3f800000a5867423 */ /* 0x000fe400000101a5 */
[----:B------:R-:W-:Y:S02]  /*5bc0*/  FMUL.FTZ R133, R133, c[0x0][0x2ec] ;  /* 0x0000bb0085857a20 */ /* 0x000fe40000410000 */
[----:B------:R-:W-:Y:S02]  /*5bd0*/  FMUL.FTZ R134, R134, c[0x0][0x2ec] ;  /* 0x0000bb0086867a20 */ /* 0x000fe40000410000 */
[----:B------:R-:W-:Y:S02]  /*5be0*/  FFMA.FTZ R20, -R2, R2, 1 ;  /* 0x3f80000002147423 */ /* 0x000fe40000010102 */
[----:B------:R-:W-:Y:S02]  /*5bf0*/  FFMA.FTZ R33, -R250, R250, 1 ;  /* 0x3f800000fa217423 */ /* 0x000fe400000101fa */
[----:B------:R-:W-:Y:S02]  /*5c00*/  FFMA.FTZ R21, -R243, R243, 1 ;  /* 0x3f800000f3157423 */ /* 0x000fe400000101f3 */
[----:B------:R-:W-:Y:S02]  /*5c10*/  FMUL.FTZ R33, R33, c[0x0][0x2ec] ;  /* 0x0000bb0021217a20 */ /* 0x000fe40000410000 */
[----:B------:R-:W-:Y:S02]  /*5c20*/  FMUL.FTZ R20, R20, c[0x0][0x2ec] ;  /* 0x0000bb0014147a20 */ /* 0x000fe40000410000 */
[----:B------:R-:W-:Y:S02]  /*5c30*/  FMUL.FTZ R21, R21, c[0x0][0x2ec] ;  /* 0x0000bb0015157a20 */ /* 0x000fe40000410000 */
[C---:B--2---:R-:W-:Y:S02]  /*5c40*/  FADD.FTZ R17, -R5.reuse, R6 ;  /* 0x0000000605117221 */ /* 0x044fe40000010100 */
[----:B------:R-:W-:Y:S02]  /*5c50*/  FADD.FTZ R16, -R5, R7 ;  /* 0x0000000705107221 */ /* 0x000fe40000010100 */
[----:B------:R-:W-:Y:S02]  /*5c60*/  FFMA.FTZ R6, -R170, R170, 1 ;  /* 0x3f800000aa067423 */ /* 0x000fe400000101aa */
[----:B------:R-:W-:Y:S02]  /*5c70*/  FFMA.FTZ R7, -R171, R171, 1 ;  /* 0x3f800000ab077423 */ /* 0x000fe400000101ab */
[----:B------:R-:W-:Y:S02]  /*5c80*/  FMUL.FTZ R16, R57, R16 ;  /* 0x0000001039107220 */ /* 0x000fe40000410000 */
[----:B------:R-:W-:Y:S02]  /*5c90*/  FMUL.FTZ R6, R6, c[0x0][0x2ec] ;  /* 0x0000bb0006067a20 */ /* 0x000fe40000410000 */
[----:B------:R-:W-:Y:S02]  /*5ca0*/  FMUL.FTZ R17, R58, R17 ;  /* 0x000000113a117220 */ /* 0x000fe40000410000 */
[----:B------:R-:W-:Y:S01]  /*5cb0*/  FMUL.FTZ R7, R7, c[0x0][0x2ec] ;  /* 0x0000bb0007077a20 */ /* 0x000fe20000410000 */
[----:B------:R1:W5:Y:S01]  /*5cc0*/  LDL.LU R58, [R1+0xbc] ;  /* 0x0000bc00013a7983 */ /* 0x0003620000300800 */
[C---:B------:R-:W-:Y:S02]  /*5cd0*/  FADD.FTZ R18, -R5.reuse, R18 ;  /* 0x0000001205127221 */ /* 0x040fe40000010100 */
[C---:B------:R-:W-:Y:S01]  /*5ce0*/  FADD.FTZ R19, -R5.reuse, R19 ;  /* 0x0000001305137221 */ /* 0x040fe20000010100 */
[----:B------:R1:W5:Y:S01]  /*5cf0*/  LDL.LU R57, [R1+0xb8] ;  /* 0x0000b80001397983 */ /* 0x0003620000300800 */
[----:B------:R-:W-:Y:S02]  /*5d00*/  FMUL.FTZ R137, R16, R6 ;  /* 0x0000000610897220 */ /* 0x000fe40000410000 */
[----:B------:R-:W-:Y:S02]  /*5d10*/  FFMA.FTZ R6, -R162, R162, 1 ;  /* 0x3f800000a2067423 */ /* 0x000fe400000101a2 */
[----:B------:R-:W-:Y:S02]  /*5d20*/  FADD.FTZ R34, -R5, R34 ;  /* 0x0000002205227221 */ /* 0x000fe40000010100 */
[----:B------:R-:W-:Y:S02]  /*5d30*/  FMUL.FTZ R138, R17, R7 ;  /* 0x00000007118a7220 */ /* 0x000fe40000410000 */
[----:B------:R-:W-:Y:S02]  /*5d40*/  FMUL.FTZ R7, R249, R18 ;  /* 0x00000012f9077220 */ /* 0x000fe40000410000 */
[----:B------:R-:W-:Y:S02]  /*5d50*/  FMUL.FTZ R16, R247, R19 ;  /* 0x00000013f7107220 */ /* 0x000fe40000410000 */
[C---:B------:R-:W-:Y:S02]  /*5d60*/  FADD.FTZ R17, -R5.reuse, R22 ;  /* 0x0000001605117221 */ /* 0x040fe40000010100 */
[C---:B------:R-:W-:Y:S02]  /*5d70*/  FADD.FTZ R18, -R5.reuse, R23 ;  /* 0x0000001705127221 */ /* 0x040fe40000010100 */
[----:B------:R-:W-:Y:S02]  /*5d80*/  FMUL.FTZ R6, R6, c[0x0][0x2ec] ;  /* 0x0000bb0006067a20 */ /* 0x000fe40000410000 */
[----:B------:R-:W-:Y:S02]  /*5d90*/  FADD.FTZ R19, -R5, R35 ;  /* 0x0000002305137221 */ /* 0x000fe40000010100 */
[----:B------:R-:W-:Y:S02]  /*5da0*/  FMUL.FTZ R5, R167, R34 ;  /* 0x00000022a7057220 */ /* 0x000fe40000410000 */
[----:B------:R-:W-:Y:S02]  /*5db0*/  FMUL.FTZ R35, R16, R6 ;  /* 0x0000000610237220 */ /* 0x000fe40000410000 */
[----:B------:R-:W-:Y:S02]  /*5dc0*/  FMUL.FTZ R6, R166, R19 ;  /* 0x00000013a6067220 */ /* 0x000fe40000410000 */
[----:B------:R-:W-:Y:S02]  /*5dd0*/  FMUL.FTZ R136, R5, R136 ;  /* 0x0000008805887220 */ /* 0x000fe40000410000 */
[----:B---3--:R-:W-:Y:S02]  /*5de0*/  FADD.FTZ R5, -R4, R8 ;  /* 0x0000000804057221 */ /* 0x008fe40000010100 */
[----:B------:R-:W-:Y:S02]  /*5df0*/  FMUL.FTZ R135, R6, R135 ;  /* 0x0000008706877220 */ /* 0x000fe40000410000 */
[----:B------:R-:W-:Y:S02]  /*5e00*/  FADD.FTZ R6, -R4, R9 ;  /* 0x0000000904067221 */ /* 0x000fe40000010100 */
[----:B------:R-:W-:Y:S02]  /*5e10*/  FMUL.FTZ R5, R56, R5 ;  /* 0x0000000538057220 */ /* 0x000fe40000410000 */
[----:B------:R-:W-:Y:S01]  /*5e20*/  FMUL.FTZ R132, R7, R132 ;  /* 0x0000008407847220 */ /* 0x000fe20000410000 */
[----:B------:R1:W5:Y:S01]  /*5e30*/  LDL.LU R56, [R1+0xb4] ;  /* 0x0000b40001387983 */ /* 0x0003620000300800 */
[C---:B------:R-:W-:Y:S02]  /*5e40*/  FADD.FTZ R7, -R4.reuse, R12 ;  /* 0x0000000c04077221 */ /* 0x040fe40000010100 */
[----:B------:R-:W-:Y:S02]  /*5e50*/  FMUL.FTZ R6, R55, R6 ;  /* 0x0000000637067220 */ /* 0x000fe40000410000 */
[----:B------:R-:W-:Y:S01]  /*5e60*/  FADD.FTZ R8, -R4, R13 ;  /* 0x0000000d04087221 */ /* 0x000fe20000010100 */
[----:B------:R1:W5:Y:S01]  /*5e70*/  LDL.LU R55, [R1+0xb0] ;  /* 0x0000b00001377983 */ /* 0x0003620000300800 */
[----:B------:R-:W-:Y:S02]  /*5e80*/  FMUL.FTZ R7, R54, R7 ;  /* 0x0000000736077220 */ /* 0x000fe40000410000 */
[----:B------:R-:W-:Y:S01]  /*5e90*/  FMUL.FTZ R8, R53, R8 ;  /* 0x0000000835087220 */ /* 0x000fe20000410000 */
[----:B------:R1:W5:Y:S01]  /*5ea0*/  LDL.LU R54, [R1+0xac] ;  /* 0x0000ac0001367983 */ /* 0x0003620000300800 */
[----:B------:R-:W-:Y:S02]  /*5eb0*/  FFMA.FTZ R23, -R51, R51, 1 ;  /* 0x3f80000033177423 */ /* 0x000fe40000010133 */
[----:B------:R-:W-:Y:S01]  /*5ec0*/  FFMA.FTZ R34, -R252, R252, 1 ;  /* 0x3f800000fc227423 */ /* 0x000fe200000101fc */
[----:B------:R1:W5:Y:S01]  /*5ed0*/  LDL.LU R53, [R1+0xa8] ;  /* 0x0000a80001357983 */ /* 0x0003620000300800 */
[----:B------:R-:W-:Y:S02]  /*5ee0*/  FMUL.FTZ R23, R23, c[0x0][0x2ec] ;  /* 0x0000bb0017177a20 */ /* 0x000fe40000410000 */
[----:B------:R-:W-:Y:S01]  /*5ef0*/  FMUL.FTZ R34, R34, c[0x0][0x2ec] ;  /* 0x0000bb0022227a20 */ /* 0x000fe20000410000 */
[----:B------:R1:W5:Y:S01]  /*5f00*/  LDL.LU R52, [R1+0xa4] ;  /* 0x0000a40001347983 */ /* 0x0003620000300800 */
[----:B------:R-:W-:Y:S02]  /*5f10*/  FADD.FTZ R24, -R4, R24 ;  /* 0x0000001804187221 */ /* 0x000fe40000010100 */
[----:B------:R-:W-:Y:S01]  /*5f20*/  FMUL.FTZ R32, R5, R32 ;  /* 0x0000002005207220 */ /* 0x000fe20000410000 */
[----:B------:R1:W5:Y:S01]  /*5f30*/  LDL.LU R51, [R1+0xa0] ;  /* 0x0000a00001337983 */ /* 0x0003620000300800 */
        /* <DEDUP_REMOVED lines=11> */
[----:B------:R-:W-:Y:S02]  /*5ff0*/  FFMA.FTZ R24, -R168, R168, 1 ;  /* 0x3f800000a8187423 */ /* 0x000fe400000101a8 */
[----:B------:R-:W-:Y:S01]  /*6000*/  FMUL.FTZ R25, R25, c[0x0][0x2ec] ;  /* 0x0000bb0019197a20 */ /* 0x000fe20000410000 */
[----:B------:R1:W5:Y:S01]  /*6010*/  LDL.LU R48, [R1+0x94] ;  /* 0x0000940001307983 */ /* 0x0003620000300800 */
[----:B------:R-:W-:Y:S02]  /*6020*/  FMUL.FTZ R7, R47, R7 ;  /* 0x000000072f077220 */ /* 0x000fe40000410000 */
[----:B------:R-:W-:Y:S01]  /*6030*/  FFMA.FTZ R29, -R161, R161, 1 ;  /* 0x3f800000a11d7423 */ /* 0x000fe200000101a1 */
[----:B------:R1:W5:Y:S01]  /*6040*/  LDL.LU R47, [R1+0x90] ;  /* 0x00009000012f7983 */ /* 0x0003620000300800 */
[----:B------:R-:W-:Y:S02]  /*6050*/  FMUL.FTZ R24, R24, c[0x0][0x2ec] ;  /* 0x0000bb0018187a20 */ /* 0x000fe40000410000 */
[----:B------:R-:W-:Y:S02]  /*6060*/  FMUL.FTZ R25, R4, R25 ;  /* 0x0000001904197220 */ /* 0x000fe40000410000 */
[----:B----4-:R-:W-:Y:S02]  /*6070*/  FADD.FTZ R4, -R0, R10 ;  /* 0x0000000a00047221 */ /* 0x010fe40000010100 */
[----:B------:R-:W-:Y:S02]  /*6080*/  FFMA.FTZ R28, -R160, R160, 1 ;  /* 0x3f800000a01c7423 */ /* 0x000fe400000101a0 */
[----:B------:R-:W-:Y:S02]  /*6090*/  FMUL.FTZ R29, R29, c[0x0][0x2ec] ;  /* 0x0000bb001d1d7a20 */ /* 0x000fe40000410000 */
[----:B------:R-:W-:Y:S02]  /*60a0*/  FMUL.FTZ R24, R5, R24 ;  /* 0x0000001805187220 */ /* 0x000fe40000410000 */
[----:B------:R-:W-:Y:S02]  /*60b0*/  FADD.FTZ R5, -R0, R11 ;  /* 0x0000000b00057221 */ /* 0x000fe40000010100 */
[----:B------:R-:W-:Y:S02]  /*60c0*/  FMUL.FTZ R4, R46, R4 ;  /* 0x000000042e047220 */ /* 0x000fe40000410000 */
[----:B------:R-:W-:Y:S01]  /*60d0*/  FMUL.FTZ R28, R28, c[0x0][0x2ec] ;  /* 0x0000bb001c1c7a20 */ /* 0x000fe20000410000 */
[----:B------:R1:W5:Y:S01]  /*60e0*/  LDL.LU R46, [R1+0x8c] ;  /* 0x00008c00012e7983 */ /* 0x0003620000300800 */
[----:B------:R-:W-:Y:S02]  /*60f0*/  FMUL.FTZ R29, R6, R29 ;  /* 0x0000001d061d7220 */ /* 0x000fe40000410000 */
[C---:B------:R-:W-:Y:S02]  /*6100*/  FADD.FTZ R6, -R0.reuse, R14 ;  /* 0x0000000e00067221 */ /* 0x040fe40000010100 */
[----:B------:R-:W-:Y:S02]  /*6110*/  FMUL.FTZ R5, R45, R5 ;  /* 0x000000052d057220 */ /* 0x000fe40000410000 */
[----:B------:R-:W-:Y:S01]  /*6120*/  FMUL.FTZ R28, R7, R28 ;  /* 0x0000001c071c7220 */ /* 0x000fe20000410000 */
[----:B------:R1:W5:Y:S01]  /*6130*/  LDL.LU R45, [R1+0x88] ;  /* 0x00008800012d7983 */ /* 0x0003620000300800 */
        /* <DEDUP_REMOVED lines=8> */
[----:B------:R-:W-:Y:S01]  /*61c0*/  FMUL.FTZ R17, R246, R17 ;  /* 0x00000011f6117220 */ /* 0x000fe20000410000 */
[----:B------:R1:W5:Y:S01]  /*61d0*/  LDL.LU R42, [R1+0x7c] ;  /* 0x00007c00012a7983 */ /* 0x0003620000300800 */
[----:B------:R-:W-:Y:S02]  /*61e0*/  FMUL.FTZ R133, R18, R133 ;  /* 0x0000008512857220 */ /* 0x000fe40000410000 */
[----:B------:R-:W-:Y:S01]  /*61f0*/  FFMA.FTZ R18, -R40, R40, 1 ;  /* 0x3f80000028127423 */ /* 0x000fe20000010128 */
[----:B------:R1:W5:Y:S01]  /*6200*/  LDL.LU R41, [R1+0x78] ;  /* 0x0000780001297983 */ /* 0x0003620000300800 */
[----:B------:R-:W-:Y:S02]  /*6210*/  FMUL.FTZ R134, R17, R134 ;  /* 0x0000008611867220 */ /* 0x000fe40000410000 */
[----:B------:R-:W-:Y:S01]  /*6220*/  FFMA.FTZ R17, -R39, R39, 1 ;  /* 0x3f80000027117423 */ /* 0x000fe20000010127 */
[----:B------:R1:W5:Y:S01]  /*6230*/  LDL.LU R40, [R1+0x74] ;  /* 0x0000740001287983 */ /* 0x0003620000300800 */
[----:B------:R-:W-:Y:S02]  /*6240*/  FMUL.FTZ R10, R10, c[0x0][0x2ec] ;  /* 0x0000bb000a0a7a20 */ /* 0x000fe40000410000 */
[----:B------:R-:W-:Y:S01]  /*6250*/  FMUL.FTZ R13, R13, c[0x0][0x2ec] ;  /* 0x0000bb000d0d7a20 */ /* 0x000fe20000410000 */
[----:B------:R1:W5:Y:S01]  /*6260*/  LDL.LU R39, [R1+0x70] ;  /* 0x0000700001277983 */ /* 0x0003620000300800 */
        /* <DEDUP_REMOVED lines=9> */
[----:B------:R1:W5:Y:S01]  /*6300*/  LDL.LU R38, [R1+0x6c] ;  /* 0x00006c0001267983 */ /* 0x0003620000300800 */
[----:B------:R-:W-:Y:S02]  /*6310*/  FMUL.FTZ R4, R37, R4 ;  /* 0x0000000425047220 */ /* 0x000fe40000410000 */
[----:B------:R-:W-:Y:S01]  /*6320*/  FMUL.FTZ R5, R36, R5 ;  /* 0x0000000524057220 */ /* 0x000fe20000410000 */
[----:B------:R1:W5:Y:S01]  /*6330*/  LDL.LU R37, [R1+0x68] ;  /* 0x0000680001257983 */ /* 0x0003620000300800 */
[----:B------:R-:W-:Y:S02]  /*6340*/  FMUL.FTZ R6, R3, R6 ;  /* 0x0000000603067220 */ /* 0x000fe40000410000 */
[----:B------:R-:W-:Y:S01]  /*6350*/  FFMA.FTZ R19, -R251, R251, 1 ;  /* 0x3f800000fb137423 */ /* 0x000fe200000101fb */
[----:B------:R1:W5:Y:S01]  /*6360*/  LDL.LU R36, [R1+0x64] ;  /* 0x0000640001247983 */ /* 0x0003620000300800 */
[----:B------:R-:W-:Y:S02]  /*6370*/  FFMA.FTZ R22, -R244, R244, 1 ;  /* 0x3f800000f4167423 */ /* 0x000fe400000101f4 */
[----:B------:R-:W-:Y:S01]  /*6380*/  FMUL.FTZ R17, R17, c[0x0][0x2ec] ;  /* 0x0000bb0011117a20 */ /* 0x000fe20000410000 */
[----:B------:R1:W5:Y:S01]  /*6390*/  LDL.LU R3, [R1+0x60] ;  /* 0x0000600001037983 */ /* 0x0003620000300800 */
[----:B------:R-:W-:Y:S02]  /*63a0*/  FMUL.FTZ R19, R19, c[0x0][0x2ec] ;  /* 0x0000bb0013137a20 */ /* 0x000fe40000410000 */
[----:B------:R-:W-:Y:S01]  /*63b0*/  FMUL.FTZ R22, R22, c[0x0][0x2ec] ;  /* 0x0000bb0016167a20 */ /* 0x000fe20000410000 */
[----:B------:R1:W5:Y:S01]  /*63c0*/  LDL.LU R2, [R1+0x5c] ;  /* 0x00005c0001027983 */ /* 0x0003620000300800 */
[----:B------:R-:W-:Y:S02]  /*63d0*/  FMUL.FTZ R33, R8, R33 ;  /* 0x0000002108217220 */ /* 0x000fe40000410000 */
[----:B------:R-:W-:Y:S01]  /*63e0*/  FMUL.FTZ R17, R7, R17 ;  /* 0x0000001107117220 */ /* 0x000fe20000410000 */
[----:B------:R1:W5:Y:S01]  /*63f0*/  LDL.64 R152, [R1+0x8] ;  /* 0x0000080001987983 */ /* 0x0003620000100a00 */
[----:B------:R-:W-:Y:S02]  /*6400*/  FMUL.FTZ R20, R0, R20 ;  /* 0x0000001400147220 */ /* 0x000fe40000410000 */
[----:B------:R-:W-:Y:S02]  /*6410*/  FMUL.FTZ R19, R4, R19 ;  /* 0x0000001304137220 */ /* 0x000fe40000410000 */
[----:B------:R-:W-:Y:S01]  /*6420*/  FMUL.FTZ R22, R5, R22 ;  /* 0x0000001605167220 */ /* 0x000fe20000410000 */
[----:B------:R1:W5:Y:S01]  /*6430*/  LDL R150, [R1+0x20] ;  /* 0x0000200001967983 */ /* 0x0003620000100800 */
[----:B------:R-:W-:Y:S03]  /*6440*/  FMUL.FTZ R21, R6, R21 ;  /* 0x0000001506157220 */ /* 0x000fe60000410000 */
[----:B------:R1:W5:Y:S01]  /*6450*/  LDL R147, [R1+0x24] ;  /* 0x0000240001937983 */ /* 0x0003620000100800 */
[----:B------:R-:W-:-:S05]  /*6460*/  @!P0 BRA `(.L_x_374) ;  /* 0x0000031000008947 */ /* 0x000fca0003800000 */
[----:B------:R-:W2:Y:S01]  /*6470*/  LDL.LU R7, [R1] ;  /* 0x0000000001077983 */ /* 0x000ea20000300800 */
[----:B------:R-:W-:Y:S01]  /*6480*/  ULOP3.LUT UR8, UR7, 0x1, URZ, 0xc0, !UPT ;  /* 0x0000000107087892 */ /* 0x000fe2000f8ec03f */
[----:B------:R-:W-:Y:S01]  /*6490*/  IMAD.MOV.U32 R0, RZ, RZ, c[0x0][0x190] ;  /* 0x00006400ff007624 */ /* 0x000fe200078e00ff */
[----:B-----5:R-:W-:Y:S02]  /*64a0*/  ISETP.GE.AND P3, PT, R152, c[0x0][0x220], PT ;  /* 0x0000880098007a0c */ /* 0x020fe40003f66270 */
[----:B------:R-:W-:Y:S01]  /*64b0*/  UISETP.NE.U32.AND UP1, UPT, UR8, 0x1, UPT ;  /* 0x000000010800788c */ /* 0x000fe2000bf25070 */
[----:B------:R-:W-:Y:S01]  /*64c0*/  IMAD.U32 R0, R0, -0x40, RZ ;  /* 0xffffffc000007824 */ /* 0x000fe200078e00ff */
[----:B------:R-:W-:Y:S02]  /*64d0*/  ISETP.GE.AND P2, PT, R150, c[0x0][0x220], PT ;  /* 0x0000880096007a0c */ /* 0x000fe40003f46270 */
[----:B------:R-:W-:Y:S01]  /*64e0*/  USEL UR8, UR40, 0x3000, !UP1 ;  /* 0x0000300028087887 */ /* 0x000fe2000c800000 */
[----:B------:R-:W-:Y:S02]  /*64f0*/  ISETP.GE.AND P1, PT, R147, c[0x0][0x220], PT ;  /* 0x0000880093007a0c */ /* 0x000fe40003f26270 */
[----:B------:R-:W-:Y:S02]  /*6500*/  LEA R242, P4, R0, R242, 0x1 ;  /* 0x000000f200f27211 */ /* 0x000fe400078808ff */
[----:B------:R-:W-:Y:S02]  /*6510*/  SHF.R.S32.HI R4, RZ, 0x1f, R0 ;  /* 0x0000001fff047819 */ /* 0x000fe40000011400 */
[----:B------:R-:W-:Y:S02]  /*6520*/  IADD3 R232, R232, UR8, RZ ;  /* 0x00000008e8e87c10 */ /* 0x000fe4000fffe0ff */
[----:B------:R-:W-:Y:S01]  /*6530*/  LEA.HI.X R241, R0, R241, R4, 0x1, P4 ;  /* 0x000000f100f17211 */ /* 0x000fe200020f0c04 */
[--C-:B------:R-:W-:Y:S01]  /*6540*/  @!P3 IMAD.MOV.U32 R4, RZ, RZ, R242.reuse ;  /* 0x000000ffff04b224 */ /* 0x100fe200078e00f2 */
[----:B------:R-:W-:Y:S01]  /*6550*/  IADD3 R220, R220, UR8, RZ ;  /* 0x00000008dcdc7c10 */ /* 0x000fe2000fffe0ff */
[----:B------:R3:W-:Y:S01]  /*6560*/  @P3 STS [R232], RZ ;  /* 0x000000ffe8003388 */ /* 0x0007e20000000800 */
[--C-:B------:R-:W-:Y:S02]  /*6570*/  @!P2 IMAD.MOV.U32 R6, RZ, RZ, R242.reuse ;  /* 0x000000ffff06a224 */ /* 0x100fe400078e00f2 */
[--C-:B------:R-:W-:Y:S01]  /*6580*/  @!P3 IMAD.MOV.U32 R5, RZ, RZ, R241.reuse ;  /* 0x000000ffff05b224 */ /* 0x100fe200078e00f1 */
[----:B------:R3:W-:Y:S04]  /*6590*/  @P3 STS [R232+0x4], RZ ;  /* 0x000004ffe8003388 */ /* 0x0007e80000000800 */
[----:B------:R3:W-:Y:S04]  /*65a0*/  @P3 STS [R232+0x8], RZ ;  /* 0x000008ffe8003388 */ /* 0x0007e80000000800 */
[----:B------:R3:W-:Y:S01]  /*65b0*/  @P3 STS [R232+0xc], RZ ;  /* 0x00000cffe8003388 */ /* 0x0007e20000000800 */
[C---:B--2---:R-:W-:Y:S02]  /*65c0*/  IADD3 R0, R7.reuse, UR8, RZ ;  /* 0x0000000807007c10 */ /* 0x044fe4000fffe0ff */
[C---:B------:R-:W-:Y:S02]  /*65d0*/  @!P2 IADD3 R9, R7.reuse, UR8, RZ ;  /* 0x000000080709ac10 */ /* 0x040fe4000fffe0ff */
[----:B------:R-:W-:Y:S01]  /*65e0*/  @!P1 IADD3 R8, R7, UR8, RZ ;  /* 0x0000000807089c10 */ /* 0x000fe2000fffe0ff */
[----:B------:R-:W-:Y:S01]  /*65f0*/  @!PT LDS RZ, [RZ] ;  /* 0x00000000fffff984 */ /* 0x000fe20000000800 */
[----:B------:R-:W-:Y:S01]  /*6600*/  @!PT LDS RZ, [RZ] ;  /* 0x00000000fffff984 */ /* 0x000fe20000000800 */
[----:B------:R-:W-:Y:S01]  /*6610*/  @!PT LDS RZ, [RZ] ;  /* 0x00000000fffff984 */ /* 0x000fe20000000800 */
[----:B------:R2:W-:Y:S01]  /*6620*/  @!P3 LDGSTS.E.BYPASS.LTC128B.128 [R0], [R4.64] ;  /* 0x000000000400bfae */ /* 0x0005e2000b901d44 */
[--C-:B------:R-:W-:Y:S03]  /*6630*/  @!P2 IMAD.MOV.U32 R7, RZ, RZ, R241.reuse ;  /* 0x000000ffff07a224 */ /* 0x100fe600078e00f1 */
        /* <DEDUP_REMOVED lines=18> */
[----:B------:R-:W0:Y:S04]  /*6760*/  LDGDEPBAR ;  /* 0x00000000000079af */ /* 0x000e280000000000 */
[----:B------:R3:W-:Y:S02]  /*6770*/  STL [R1], R0 ;  /* 0x0000000001007387 */ /* 0x0007e40000100800 */
.L_x_374:
        /* <DEDUP_REMOVED lines=11> */
[----:B---3--:R-:W-:Y:S02]  /*6830*/  F2FP.BF16.PACK_AB R9, R17, R18 ;  /* 0x000000121109723e */ /* 0x008fe400000010ff */
        /* <DEDUP_REMOVED lines=23> */
[----:B-----5:R-:W-:Y:S04]  /*69b0*/  LDSM.16.MT88.4 R4, [R2+0x13000] ;  /* 0x013000000204783b */ /* 0x020fe80000004200 */
        /* <DEDUP_REMOVED lines=71> */
[----:B------:R-:W-:Y:S01]  /*6e30*/  IMAD.SHL.U32 R4, R151, 0x2, RZ ;  /* 0x0000000297047824 */ /* 0x000fe200078e00ff */
        /* <DEDUP_REMOVED lines=30> */
.L_x_375:
        /* <DEDUP_REMOVED lines=16> */
[----:B------:R-:W5:Y:S03]  /*7120*/  LDL R156, [R1+0x50] ;  /* 0x00005000019c7983 */ /* 0x000f660000100800 */
[----:B------:R-:W-:Y:S01]  /*7130*/  IMAD.SHL.U32 R144, R144, 0x8, RZ ;  /* 0x0000000890907824 */ /* 0x000fe200078e00ff */
[----:B------:R-:W3:Y:S04]  /*7140*/  LDSM.16.MT88.4 R132, [R0+0x9400] ;  /* 0x009400000084783b */ /* 0x000ee80000004200 */
[----:B------:R2:W4:Y:S04]  /*7150*/  LDL R145, [R1+0x1c] ;  /* 0x00001c0001917983 */ /* 0x0005280000100800 */
[----:B------:R-:W3:Y:S04]  /*7160*/  LDSM.16.MT88.4 R136, [R0+0xb400] ;  /* 0x00b400000088783b */ /* 0x000ee80000004200 */
[----:B------:R3:W4:Y:S01]  /*7170*/  LDL R146, [R1+0x14] ;  /* 0x0000140001927983 */ /* 0x0007220000100800 */
[C---:B-1----:R-:W-:Y:S03]  /*7180*/  HMMA.16816.F32.BF16 R4, R24.reuse, R8, RZ ;  /* 0x000000081804723c */ /* 0x042fe600000418ff */
[----:B------:R-:W1:Y:S04]  /*7190*/  LDSM.16.MT88.4 R140, [R0+0xd400] ;  /* 0x00d40000008c783b */ /* 0x000e680000004200 */
[----:B------:R1:W4:Y:S01]  /*71a0*/  LDL R154, [R1+0x10] ;  /* 0x00001000019a7983 */ /* 0x0003220000100800 */
        /* <DEDUP_REMOVED lines=70> */
[----:B-----5:R-:W-:Y:S01]  /*7610*/  @P0 IADD3.X R35, R156, UR9, RZ, P2, !PT ;  /* 0x000000099c230c10 */ /* 0x020fe200097fe4ff */
        /* <DEDUP_REMOVED lines=9> */
[----:B------:R-:W5:Y:S01]  /*76b0*/  @P0 LDG.E R155, [R34.64] ;  /* 0x00000004229b0981 */ /* 0x000f62000c1e1900 */
        /* <DEDUP_REMOVED lines=20> */
[----:B---3--:R3:W-:Y:S04]  /*7800*/  @P0 STL [R1+0x10], R154 ;  /* 0x0000109a01000387 */ /* 0x0087e80000100800 */
[----:B-----5:R5:W-:Y:S01]  /*7810*/  @P0 STL [R1+0x18], R155 ;  /* 0x0000189b01000387 */ /* 0x020be20000100800 */
        /* <DEDUP_REMOVED lines=13> */
[----:B-----5:R-:W-:Y:S01]  /*78f0*/  IMAD.MOV.U32 R155, RZ, RZ, c[0x0][0x22c] ;  /* 0x00008b00ff9b7624 */ /* 0x020fe200078e00ff */
[-C--:B------:R-:W-:Y:S02]  /*7900*/  LEA R34, P0, R146, R32.reuse, 0x2 ;  /* 0x0000002092227211 */ /* 0x080fe400078010ff */
[-C--:B------:R-:W-:Y:S01]  /*7910*/  LEA R132, P1, R154, R32.reuse, 0x2 ;  /* 0x000000209a847211 */ /* 0x080fe200078210ff */
        /* <DEDUP_REMOVED lines=50> */
[CC--:B-----5:R-:W-:Y:S01]  /*7c40*/  LEA R12, P4, R35.reuse, R32.reuse, 0x2 ;  /* 0x00000020230c7211 */ /* 0x0e0fe200078810ff */
        /* <DEDUP_REMOVED lines=8> */
[CC--:B-----5:R-:W-:Y:S04]  /*7cd0*/  LEA R10, P3, R34.reuse, R32.reuse, 0x2 ;  /* 0x00000020220a7211 */ /* 0x0e0fe800078610ff */
        /* <DEDUP_REMOVED lines=264> */
.L_x_377:
        /* <DEDUP_REMOVED lines=18> */
.L_x_378:
[----:B------:R-:W-:Y:S01]  /*8e80*/  BAR.SYNC.DEFER_BLOCKING 0x0 ;  /* 0x0000000000007b1d */ /* 0x000fe20000010000 */
[----:B-1----:R-:W-:Y:S01]  /*8e90*/  IMAD.SHL.U32 R3, R151, 0x2, RZ ;  /* 0x0000000297037824 */ /* 0x002fe200078e00ff */
        /* <DEDUP_REMOVED lines=53> */
.L_x_380:
[----:B------:R-:W-:Y:S05]  /*91f0*/  BSYNC B0 ;  /* 0x0000000000007941 */ /* 0x000fea0003800000 */
.L_x_379:
        /* <DEDUP_REMOVED lines=20> */
.L_x_382:
[----:B------:R-:W-:Y:S05]  /*9340*/  BSYNC B0 ;  /* 0x0000000000007941 */ /* 0x000fea0003800000 */
.L_x_381:
        /* <DEDUP_REMOVED lines=29> */
.L_x_384:
[----:B------:R-:W-:Y:S05]  /*9520*/  BSYNC B0 ;  /* 0x0000000000007941 */ /* 0x000fea0003800000 */
.L_x_383:
        /* <DEDUP_REMOVED lines=18> */
.L_x_360:
[----:B-1----:R-:W-:Y:S02]  /*9650*/  UISETP.NE.AND UP0, UPT, UR21, -0x1, UPT ;  /* 0xffffffff1500788c */ /* 0x002fe4000bf05270 */
        /* <DEDUP_REMOVED lines=19> */
.L_x_386:
        /* <DEDUP_REMOVED lines=18> */
.L_x_387:
[----:B------:R-:W2:Y:S04]  /*98b0*/  LDL.64 R16, [R1+0x8] ;  /* 0x0000080001107983 */ /* 0x000ea80000100a00 */
[----:B------:R1:W5:Y:S04]  /*98c0*/  LDL R13, [R1+0x24] ;  /* 0x00002400010d7983 */ /* 0x0003680000100800 */
[----:B------:R1:W5:Y:S01]  /*98d0*/  LDL R14, [R1+0x20] ;  /* 0x00002000010e7983 */ /* 0x0003620000100800 */
[----:B------:R-:W-:Y:S01]  /*98e0*/  USHF.L.U32 UR7, UR20, 0x7, URZ ;  /* 0x0000000714077899 */ /* 0x000fe2000800063f */
[----:B------:R-:W-:Y:S01]  /*98f0*/  BSSY B0, `(.L_x_388) ;  /* 0x0000026000007945 */ /* 0x000fe20003800000 */
[----:B------:R-:W-:Y:S01]  /*9900*/  ULDC.64 UR8, c[0x0][0x3a0] ;  /* 0x0000e80000087ab9 */ /* 0x000fe20000000a00 */
[----:B------:R-:W3:Y:S01]  /*9910*/  S2R R7, SR_TID.X ;  /* 0x0000000000077919 */ /* 0x000ee20000002100 */
[----:B------:R-:W-:-:S02]  /*9920*/  USHF.R.S32.HI UR10, URZ, 0x1f, UR7 ;  /* 0x0000001f3f0a7899 */ /* 0x000fc40008011407 */
[----:B------:R-:W-:Y:S01]  /*9930*/  IMAD.U32 R11, RZ, RZ, UR7 ;  /* 0x00000007ff0b7e24 */ /* 0x000fe2000f8e00ff */
[----:B------:R-:W-:Y:S02]  /*9940*/  UIMAD UR6, UR20, -0x80, UR6 ;  /* 0xffffff80140678a4 */ /* 0x000fe4000f8e0206 */
[----:B------:R-:W-:-:S04]  /*9950*/  UIMAD UR8, UR10, UR8, URZ ;  /* 0x000000080a0872a4 */ /* 0x000fc8000f8e023f */
[----:B------:R-:W-:-:S06]  /*9960*/  UIMAD UR8, UR7, UR9, UR8 ;  /* 0x00000009070872a4 */ /* 0x000fcc000f8e0208 */
[----:B------:R-:W-:Y:S01]  /*9970*/  IMAD.U32 R3, RZ, RZ, UR8 ;  /* 0x00000008ff037e24 */ /* 0x000fe2000f8e00ff */
[----:B------:R-:W-:Y:S02]  /*9980*/  ULDC.64 UR8, c[0x0][0x3b8] ;  /* 0x0000ee0000087ab9 */ /* 0x000fe40000000a00 */
[----:B------:R-:W-:-:S04]  /*9990*/  UIMAD UR8, UR57, UR8, URZ ;  /* 0x00000008390872a4 */ /* 0x000fc8000f8e023f */
[----:B------:R-:W-:Y:S01]  /*99a0*/  UIMAD UR8, UR38, UR9, UR8 ;  /* 0x00000009260872a4 */ /* 0x000fe2000f8e0208 */
[----:B---3--:R-:W-:-:S04]  /*99b0*/  SHF.R.S32.HI R0, RZ, 0x1f, R7 ;  /* 0x0000001fff007819 */ /* 0x008fc80000011407 */
[----:B------:R-:W-:-:S04]  /*99c0*/  LEA.HI R0, R0, R7, RZ, 0x2 ;  /* 0x0000000700007211 */ /* 0x000fc800078f10ff */
        /* <DEDUP_REMOVED lines=24> */
.L_x_389:
[----:B-1----:R-:W-:Y:S05]  /*9b50*/  BSYNC B0 ;  /* 0x0000000000007941 */ /* 0x002fea0003800000 */
.L_x_388:
        /* <DEDUP_REMOVED lines=19> */
.L_x_391:
[----:B------:R-:W-:Y:S05]  /*9c90*/  BSYNC B0 ;  /* 0x0000000000007941 */ /* 0x000fea0003800000 */
.L_x_390:
        /* <DEDUP_REMOVED lines=29> */
.L_x_393:
[----:B------:R-:W-:Y:S05]  /*9e70*/  BSYNC B0 ;  /* 0x0000000000007941 */ /* 0x000fea0003800000 */
.L_x_392:
        /* <DEDUP_REMOVED lines=16> */
.L_x_385:
[----:B------:R-:W-:Y:S05]  /*9f80*/  BSYNC B1 ;  /* 0x0000000000017941 */ /* 0x000fea0003800000 */
.L_x_355:
        /* <DEDUP_REMOVED lines=11> */
.L_x_394:
[----:B------:R-:W-:Y:S05]  /*a040*/  EXIT ;  /* 0x000000000000794d */ /* 0x000fea0003800000 */
.L_x_396:
        /* <DEDUP_REMOVED lines=11> */
.L_x_1285:


//--------------------- .text._ZN5flash44flash_bwd_dq_dk_dv_loop_seqk_parallel_kernelI23Flash_bwd_kernel_traitsILi96ELi64ELi128ELi8ELi2ELi4ELi4ELb1ELb0EN7cutlass10bfloat16_tE19Flash_kernel_traitsILi96ELi64ELi128ELi8ES3_EELb1ELb0ELb1ELb0ELb0ELb0ELb0EEEvNS_16Flash_bwd_paramsE --------------------------
	.section	.text._ZN5flash44flash_bwd_dq_dk_dv_loop_seqk_parallel_kernelI23Flash_bwd_kernel_traitsILi96ELi64ELi128ELi8ELi2ELi4ELi4ELb1ELb0EN7cutlass10bfloat16_tE19Flash_kernel_traitsILi96ELi64ELi128ELi8ES3_EELb1ELb0ELb1ELb0ELb0ELb0ELb0EEEvNS_16Flash_bwd_paramsE,"ax",@progbits
	.sectioninfo	@"SHI_REGISTERS=255"
	.align	128
        .global         _ZN5flash44flash_bwd_dq_dk_dv_loop_seqk_parallel_kernelI23Flash_bwd_kernel_traitsILi96ELi64ELi128ELi8ELi2ELi4ELi4ELb1ELb0EN7cutlass10bfloat16_tE19Flash_kernel_traitsILi96ELi64ELi128ELi8ES3_EELb1ELb0ELb1ELb0ELb0ELb0ELb0EEEvNS_16Flash_bwd_paramsE
        .type           _ZN5flash44flash_bwd_dq_dk_dv_loop_seqk_parallel_kernelI23Flash_bwd_kernel_traitsILi96ELi64ELi128ELi8ELi2ELi4ELi4ELb1ELb0EN7cutlass10bfloat16_tE19Flash_kernel_traitsILi96ELi64ELi128ELi8ES3_EELb1ELb0ELb1ELb0ELb0ELb0ELb0EEEvNS_16Flash_bwd_paramsE,@function
        .size           _ZN5flash44flash_bwd_dq_dk_dv_loop_seqk_parallel_kernelI23Flash_bwd_kernel_traitsILi96ELi64ELi128ELi8ELi2ELi4ELi4ELb1ELb0EN7cutlass10bfloat16_tE19Flash_kernel_traitsILi96ELi64ELi128ELi8ES3_EELb1ELb0ELb1ELb0ELb0ELb0ELb0EEEvNS_16Flash_bwd_paramsE,(.L_x_1286 - _ZN5flash44flash_bwd_dq_dk_dv_loop_seqk_parallel_kernelI23Flash_bwd_kernel_traitsILi96ELi64ELi128ELi8ELi2ELi4ELi4ELb1ELb0EN7cutlass10bfloat16_tE19Flash_kernel_traitsILi96ELi64ELi128ELi8ES3_EELb1ELb0ELb1ELb0ELb0ELb0ELb0EEEvNS_16Flash_bwd_paramsE)
        .other          _ZN5flash44flash_bwd_dq_dk_dv_loop_seqk_parallel_kernelI23Flash_bwd_kernel_traitsILi96ELi64ELi128ELi8ELi2ELi4ELi4ELb1ELb0EN7cutlass10bfloat16_tE19Flash_kernel_traitsILi96ELi64ELi128ELi8ES3_EELb1ELb0ELb1ELb0ELb0ELb0ELb0EEEvNS_16Flash_bwd_paramsE,@"STO_CUDA_ENTRY STV_DEFAULT"
_ZN5flash44flash_bwd_dq_dk_dv_loop_seqk_parallel_kernelI23Flash_bwd_kernel_traitsILi96ELi64ELi128ELi8ELi2ELi4ELi4ELb1ELb0EN7cutlass10bfloat16_tE19Flash_kernel_traitsILi96ELi64ELi128ELi8ES3_EELb1ELb0ELb1ELb0ELb0ELb0ELb0EEEvNS_16Flash_bwd_paramsE:
.text._ZN5flash44flash_bwd_dq_dk_dv_loop_seqk_parallel_kernelI23Flash_bwd_kernel_traitsILi96ELi64ELi128ELi8ELi2ELi4ELi4ELb1ELb0EN7cutlass10bfloat16_tE19Flash_kernel_traitsILi96ELi64ELi128ELi8ES3_EELb1ELb0ELb1ELb0ELb0ELb0ELb0EEEvNS_16Flash_bwd_paramsE:
        /* <DEDUP_REMOVED lines=19> */
[----:B------:R-:W-:Y:S01]  /*0130*/  UMOV UR9, 0x80 ;  /* 0x0000008000097882 */ /* 0x000fe20000000000 */
[----:B------:R-:W3:Y:S01]  /*0140*/  S2UR UR39, SR_CTAID.Y ;  /* 0x00000000002779c3 */ /* 0x000ee20000002600 */
[----:B------:R-:W-:-:S02]  /*0150*/  ULDC UR7, c[0x0][0x210] ;  /* 0x0000840000077ab9 */ /* 0x000fc40000000800 */
[----:B------:R-:W-:Y:S02]  /*0160*/  ULDC UR61, c[0x0][0x234] ;  /* 0x00008d00003d7ab9 */ /* 0x000fe40000000800 */
[----:B------:R-:W-:Y:S02]  /*0170*/  UIMAD UR61, UR9, UR7, UR61 ;  /* 0x00000007093d72a4 */ /* 0x000fe4000f8e023d */
        /* <DEDUP_REMOVED lines=8> */
[----:B------:R-:W-:Y:S01]  /*0200*/  ULDC UR15, c[0x0][0x1c0] ;  /* 0x00007000000f7ab9 */ /* 0x000fe20000000800 */
[CC--:B------:R-:W-:Y:S01]  /*0210*/  LEA.HI R5, R0.reuse, R8.reuse, RZ, 0x5 ;  /* 0x0000000800057211 */ /* 0x0c0fe200078f28ff */
[----:B------:R-:W-:Y:S01]  /*0220*/  USHF.R.S32.HI UR8, URZ, 0x1f, UR17 ;  /* 0x0000001f3f087899 */ /* 0x000fe20008011411 */
[CC--:B------:R-:W-:Y:S01]  /*0230*/  LEA.HI R13, R0.reuse, R8.reuse, RZ, 0x3 ;  /* 0x00000008000d7211 */ /* 0x0c0fe200078f18ff */
[----:B---3--:R-:W-:Y:S01]  /*0240*/  USHF.R.S32.HI UR10, URZ, 0x1f, UR39 ;  /* 0x0000001f3f0a7899 */ /* 0x008fe20008011427 */
[CC--:B------:R-:W-:Y:S01]  /*0250*/  LEA.HI R3, R0.reuse, R8.reuse, RZ, 0x4 ;  /* 0x0000000800037211 */ /* 0x0c0fe200078f20ff */
[----:B------:R-:W-:Y:S01]  /*0260*/  UIMAD.WIDE UR40, UR51, UR40, URZ ;  /* 0x00000028332872a5 */ /* 0x000fe2000f8e023f */
[CC--:B------:R-:W-:Y:S01]  /*0270*/  LEA.HI R15, R0.reuse, R8.reuse, RZ, 0x6 ;  /* 0x00000008000f7211 */ /* 0x0c0fe200078f30ff */
[----:B------:R-:W-:Y:S01]  /*0280*/  UIMAD UR52, UR42, UR51, URZ ;  /* 0x000000332a3472a4 */ /* 0x000fe2000f8e023f */
[----:B------:R-:W-:Y:S01]  /*0290*/  LEA.HI R17, R0, R8, RZ, 0x7 ;  /* 0x0000000800117211 */ /* 0x000fe200078f38ff */
[----:B------:R-:W-:Y:S01]  /*02a0*/  UIMAD UR51, UR51, UR14, URZ ;  /* 0x0000000e333372a4 */ /* 0x000fe2000f8e023f */
[----:B------:R-:W-:Y:S01]  /*02b0*/  LOP3.LUT R6, R5, 0xffffffe0, RZ, 0xc0, !PT ;  /* 0xffffffe005067812 */ /* 0x000fe200078ec0ff */
[----:B------:R-:W-:Y:S01]  /*02c0*/  ULDC UR16, c[0x0][0x1c0] ;  /* 0x0000700000107ab9 */ /* 0x000fe20000000800 */
[----:B------:R-:W-:Y:S01]  /*02d0*/  LOP3.LUT R0, R13, 0xfffffff8, RZ, 0xc0, !PT ;  /* 0xfffffff80d007812 */ /* 0x000fe200078ec0ff */
[----:B------:R-:W-:Y:S01]  /*02e0*/  ULDC UR13, c[0x0][0x1c0] ;  /* 0x00007000000d7ab9 */ /* 0x000fe20000000800 */
        /* <DEDUP_REMOVED lines=11> */
[----:B------:R-:W-:Y:S01]  /*03a0*/  UIMAD UR58, UR8, UR39, URZ ;  /* 0x00000027083a72a4 */ /* 0x000fe2000f8e023f */
[----:B------:R-:W-:Y:S01]  /*03b0*/  LEA.HI R2, R4, R0, RZ, 0x3 ;  /* 0x0000000004027211 */ /* 0x000fe200078f18ff */
[----:B------:R-:W-:Y:S01]  /*03c0*/  UIMAD.WIDE.U32 UR48, UR39, UR17, URZ ;  /* 0x00000011273072a5 */ /* 0x000fe2000f8e003f */
[----:B------:R-:W-:Y:S01]  /*03d0*/  LEA.HI R3, R3, R6, RZ, 0x1 ;  /* 0x0000000603037211 */ /* 0x000fe200078f08ff */
[----:B------:R-:W-:Y:S01]  /*03e0*/  UIMAD UR7, UR39, UR13, UR42 ;  /* 0x0000000d270772a4 */ /* 0x000fe2000f8e022a */
[----:B------:R-:W-:Y:S01]  /*03f0*/  LOP3.LUT R4, R7, 0x7fffffe, RZ, 0xc0, !PT ;  /* 0x07fffffe07047812 */ /* 0x000fe200078ec0ff */
[----:B------:R-:W-:Y:S01]  /*0400*/  @!UP5 UIMAD UR8, UR39, UR16, UR42 ;  /* 0x000000102708d2a4 */ /* 0x000fe2000f8e022a */
[----:B------:R-:W-:Y:S01]  /*0410*/  LOP3.LUT R2, R2, 0xfffffff8, RZ, 0xc0, !PT ;  /* 0xfffffff802027812 */ /* 0x000fe200078ec0ff */
[----:B------:R-:W-:Y:S01]  /*0420*/  USHF.L.U32 UR50, UR51, 0x6, URZ ;  /* 0x0000000633327899 */ /* 0x000fe2000800063f */
        /* <DEDUP_REMOVED lines=9> */
[----:B------:R-:W-:Y:S01]  /*04c0*/  ULDC.U8 UR12, c[0x0][0x3d0] ;  /* 0x0000f400000c7ab9 */ /* 0x000fe20000000000 */
[-C--:B------:R-:W-:Y:S01]  /*04d0*/  LEA.HI R4, R5, R0.reuse, RZ, 0x1 ;  /* 0x0000000005047211 */ /* 0x080fe200078f08ff */
[----:B------:R-:W-:Y:S01]  /*04e0*/  ULDC UR56, c[0x0][0x224] ;  /* 0x0000890000387ab9 */ /* 0x000fe20000000800 */
[----:B------:R-:W-:Y:S01]  /*04f0*/  LEA.HI R2, R2, R0, RZ, 0x2 ;  /* 0x0000000002027211 */ /* 0x000fe200078f10ff */
[----:B------:R-:W-:Y:S01]  /*0500*/  IMAD.SHL.U32 R3, R3, 0x40, RZ ;  /* 0x0000004003037824 */ /* 0x000fe200078e00ff */
[----:B------:R-:W-:Y:S01]  /*0510*/  LOP3.LUT R5, R4, 0xfffffffe, RZ, 0xc0, !PT ;  /* 0xfffffffe04057812 */ /* 0x000fe200078ec0ff */
[----:B------:R-:W-:Y:S01]  /*0520*/  @UP5 UIMAD UR60, UR39, UR55, URZ ;  /* 0x00000037273c52a4 */ /* 0x000fe2000f8e023f */
[----:B------:R-:W-:Y:S01]  /*0530*/  LOP3.LUT R4, R2, 0xfffffffc, RZ, 0xc0, !PT ;  /* 0xfffffffc02047812 */ /* 0x000fe200078ec0ff */
[----:B------:R-:W-:Y:S01]  /*0540*/  ULDC.64 UR4, c[0x0][0x118] ;  /* 0x0000460000047ab9 */ /* 0x000fe20000000a00 */
        /* <DEDUP_REMOVED lines=9> */
[----:B------:R-:W-:Y:S01]  /*05e0*/  ULDC UR44, c[0x0][0x2e8] ;  /* 0x0000ba00002c7ab9 */ /* 0x000fe20000000800 */
[----:B------:R-:W-:Y:S01]  /*05f0*/  LOP3.LUT R0, R0, R3, RZ, 0x3c, !PT ;  /* 0x0000000300007212 */ /* 0x000fe200078e3cff */
[----:B------:R-:W-:Y:S01]  /*0600*/  ULDC.U8 UR11, c[0x0][0x2d8] ;  /* 0x0000b600000b7ab9 */ /* 0x000fe20000000000 */
[----:B------:R-:W-:Y:S01]  /*0610*/  LEA.HI R249, R2, R10, RZ, 0x2 ;  /* 0x0000000a02f97211 */ /* 0x000fe200078f10ff */
[----:B------:R-:W-:Y:S01]  /*0620*/  UISETP.NE.AND UP6, UPT, UR12, URZ, UPT ;  /* 0x0000003f0c00728c */ /* 0x000fe2000bfc5270 */
        /* <DEDUP_REMOVED lines=11> */
[C---:B------:R-:W-:Y:S01]  /*06e0*/  LEA.HI R6, R7.reuse, R7, RZ, 0x1 ;  /* 0x0000000707067211 */ /* 0x040fe200078f08ff */
[C---:B------:R-:W-:Y:S01]  /*06f0*/  IMAD.IADD R15, R8.reuse, 0x1, -R4 ;  /* 0x00000001080f7824 */ /* 0x040fe200078e0a04 */
[----:B------:R-:W-:Y:S01]  /*0700*/  LOP3.LUT P2, RZ, R7, 0x2, RZ, 0xc0, !PT ;  /* 0x0000000207ff7812 */ /* 0x000fe2000784c0ff */
[----:B------:R-:W-:Y:S01]  /*0710*/  IMAD.IADD R10, R8, 0x1, -R2 ;  /* 0x00000001080a7824 */ /* 0x000fe200078e0a02 */
[----:B------:R-:W-:Y:S01]  /*0720*/  SHF.R.S32.HI R249, RZ, 0x2, R249 ;  /* 0x00000002fff97819 */ /* 0x000fe200000114f9 */
[C---:B------:R-:W-:Y:S01]  /*0730*/  IMAD R2, R19.reuse, 0x4, R14 ;  /* 0x0000000413027824 */ /* 0x040fe200078e020e */
[----:B------:R-:W-:Y:S01]  /*0740*/  @!UP5 UIMAD UR55, UR8, UR55, URZ ;  /* 0x000000370837d2a4 */ /* 0x000fe2000f8e023f */
[----:B------:R-:W-:Y:S01]  /*0750*/  IMAD.SHL.U32 R19, R19, 0x20, RZ ;  /* 0x0000002013137824 */ /* 0x000fe200078e00ff */
[----:B------:R-:W-:Y:S01]  /*0760*/  LOP3.LUT P5, RZ, R10, 0x2, RZ, 0xc0, !PT ;  /* 0x000000020aff7812 */ /* 0x000fe200078ac0ff */
[----:B------:R-:W-:Y:S01]  /*0770*/  IMAD R249, R18, 0x10, R249 ;  /* 0x0000001012f97824 */ /* 0x000fe200078e02f9 */
[----:B------:R-:W-:Y:S01]  /*0780*/  LOP3.LUT P6, RZ, R10, 0x4, RZ, 0xc0, !PT ;  /* 0x000000040aff7812 */ /* 0x000fe200078cc0ff */
[----:B------:R-:W-:Y:S01]  /*0790*/  USHF.R.S32.HI UR54, URZ, 0x1f, UR50 ;  /* 0x0000001f3f367899 */ /* 0x000fe20008011432 */
[----:B------:R-:W-:Y:S01]  /*07a0*/  SEL R202, R206, 0xffffffe0, !P5 ;  /* 0xffffffe0ceca7807 */ /* 0x000fe20006800000 */
[----:B------:R-:W-:Y:S01]  /*07b0*/  UMOV UR43, 0xffffd000 ;  /* 0xffffd000002b7882 */ /* 0x000fe20000000000 */
[----:B------:R-:W-:-:S02]  /*07c0*/  SEL R203, R203, 0xffffffc0, !P6 ;  /* 0xffffffc0cbcb7807 */ /* 0x000fc40007000000 */
[----:B-1----:R-:W-:-:S05]  /*07d0*/  LOP3.LUT R3, R5, 0x7fffffe, RZ, 0xc0, !PT ;  /* 0x07fffffe05037812 */ /* 0x002fca00078ec0ff */
[----:B------:R-:W-:Y:S01]  /*07e0*/  IMAD.IADD R4, R12, 0x1, -R3 ;  /* 0x000000010c047824 */ /* 0x000fe200078e0a03 */
[----:B------:R-:W-:-:S03]  /*07f0*/  LOP3.LUT R3, R7, 0x1, RZ, 0xc0, !PT ;  /* 0x0000000107037812 */ /* 0x000fc600078ec0ff */
[----:B------:R-:W-:Y:S01]  /*0800*/  IMAD R8, R2, 0x8, R4 ;  /* 0x0000000802087824 */ /* 0x000fe200078e0204 */
[--C-:B------:R-:W-:Y:S02]  /*0810*/  SHF.R.S32.HI R4, RZ, 0x1, R0.reuse ;  /* 0x00000001ff047819 */ /* 0x100fe40000011400 */
[----:B------:R-:W-:Y:S02]  /*0820*/  SHF.R.S32.HI R0, RZ, 0x1f, R0 ;  /* 0x0000001fff007819 */ /* 0x000fe40000011400 */
[----:B------:R-:W-:Y:S01]  /*0830*/  ISETP.NE.U32.AND P3, PT, R3, 0x1, PT ;  /* 0x000000010300780c */ /* 0x000fe20003f65070 */
[----:B------:R-:W-:Y:S01]  /*0840*/  IMAD.SHL.U32 R3, R12, 0x40, RZ ;  /* 0x000000400c037824 */ /* 0x000fe200078e00ff */
[----:B------:R-:W-:Y:S02]  /*0850*/  LEA.HI R2, R0, R4, RZ, 0x2 ;  /* 0x0000000400027211 */ /* 0x000fe400078f10ff */
[----:B------:R-:W-:Y:S02]  /*0860*/  SHF.R.S32.HI R0, RZ, 0x1, R5 ;  /* 0x00000001ff007819 */ /* 0x000fe40000011405 */
[----:B------:R-:W-:-:S02]  /*0870*/  LOP3.LUT R5, R3, 0x1c0, RZ, 0xc0, !PT ;  /* 0x000001c003057812 */ /* 0x000fc400078ec0ff */
[C---:B------:R-:W-:Y:S01]  /*0880*/  LOP3.LUT P4, RZ, R0.reuse, 0x2, RZ, 0xc0, !PT ;  /* 0x0000000200ff7812 */ /* 0x040fe2000788c0ff */
[----:B------:R-:W-:Y:S01]  /*0890*/  IMAD.SHL.U32 R0, R0, 0x40, RZ ;  /* 0x0000004000007824 */ /* 0x000fe200078e00ff */
[----:B------:R-:W-:Y:S01]  /*08a0*/  LOP3.LUT R3, R2, 0xfffffffc, RZ, 0xc0, !PT ;  /* 0xfffffffc02037812 */ /* 0x000fe200078ec0ff */
[----:B------:R-:W-:Y:S01]  /*08b0*/  IMAD.SHL.U32 R2, R11, 0x10, RZ ;  /* 0x000000100b027824 */ /* 0x000fe200078e00ff */
[----:B------:R-:W-:Y:S02]  /*08c0*/  SEL R198, R206, 0xffffffe0, !P4 ;  /* 0xffffffe0cec67807 */ /* 0x000fe40006000000 */
[----:B------:R-:W-:Y:S01]  /*08d0*/  LOP3.LUT R0, R0, 0xc0, RZ, 0xc0, !PT ;  /* 0x000000c000007812 */ /* 0x000fe200078ec0ff */
[----:B------:R-:W-:Y:S01]  /*08e0*/  IMAD.IADD R12, R4, 0x1, -R3 ;  /* 0x00000001040c7824 */ /* 0x000fe200078e0a03 */
[----:B------:R-:W-:Y:S02]  /*08f0*/  LOP3.LUT R2, R5, 0x30, R2, 0xf8, !PT ;  /* 0x0000003005027812 */ /* 0x000fe400078ef802 */
[----:B------:R-:W-:-:S02]  /*0900*/  LOP3.LUT R3, R0, 0x8, R13, 0xf8, !PT ;  /* 0x0000000800037812 */ /* 0x000fc400078ef80d */
[----:B------:R-:W-:Y:S02]  /*0910*/  SHF.R.U32.HI R0, RZ, 0x3, R0 ;  /* 0x00000003ff007819 */ /* 0x000fe40000011600 */
[----:B------:R-:W-:Y:S02]  /*0920*/  LOP3.LUT R4, R2, 0x8, R13, 0xf8, !PT ;  /* 0x0000000802047812 */ /* 0x000fe400078ef80d */
[----:B------:R-:W-:Y:S02]  /*0930*/  LOP3.LUT R197, R3, R0, RZ, 0x3c, !PT ;  /* 0x0000000003c57212 */ /* 0x000fe400078e3cff */
[----:B------:R-:W-:Y:S02]  /*0940*/  LOP3.LUT R0, R6, 0x3fffffe, RZ, 0xc0, !PT ;  /* 0x03fffffe06007812 */ /* 0x000fe400078ec0ff */
[----:B------:R-:W-:Y:S01]  /*0950*/  SHF.R.U32.HI R2, RZ, 0x3, R5 ;  /* 0x00000003ff027819 */ /* 0x000fe20000011605 */
[----:B------:R-:W-:Y:S01]  /*0960*/  IMAD.U32 R197, R8, 0x20, R197 ;  /* 0x0000002008c57824 */ /* 0x000fe200078e00c5 */
[----:B------:R-:W-:Y:S01]  /*0970*/  LOP3.LUT P0, RZ, R12, 0x2, RZ, 0xc0, !PT ;  /* 0x000000020cff7812 */ /* 0x000fe2000780c0ff */
[C---:B------:R-:W-:Y:S01]  /*0980*/  IMAD.IADD R5, R7.reuse, 0x1, -R0 ;  /* 0x0000000107057824 */ /* 0x040fe200078e0a00 */
[----:B------:R-:W-:Y:S01]  /*0990*/  LOP3.LUT R13, R4, R2, RZ, 0x3c, !PT ;  /* 0x00000002040d7212 */ /* 0x000fe200078e3cff */
[----:B------:R-:W-:Y:S01]  /*09a0*/  IMAD.SHL.U32 R0, R7, 0x40, RZ ;  /* 0x0000004007007824 */ /* 0x000fe200078e00ff */
[----:B------:R-:W-:Y:S01]  /*09b0*/  SEL R238, R238, 0x10, !P3 ;  /* 0x00000010eeee7807 */ /* 0x000fe20005800000 */
[----:B------:R-:W-:Y:S01]  /*09c0*/  IMAD.U32 R2, RZ, RZ, UR6 ;  /* 0x00000006ff027e24 */ /* 0x000fe2000f8e00ff */
[----:B------:R-:W-:Y:S01]  /*09d0*/  USHF.R.S32.HI UR6, URZ, 0x1f, UR42 ;  /* 0x0000001f3f067899 */ /* 0x000fe2000801142a */
[----:B------:R-:W-:Y:S01]  /*09e0*/  IMAD.SHL.U32 R4, R16, 0x2, RZ ;  /* 0x0000000210047824 */ /* 0x000fe200078e00ff */
[----:B------:R-:W-:Y:S01]  /*09f0*/  LOP3.LUT R0, R0, 0x1c0, RZ, 0xc0, !PT ;  /* 0x000001c000007812 */ /* 0x000fe200078ec0ff */
[----:B------:R-:W-:Y:S01]  /*0a00*/  IMAD.SHL.U32 R197, R197, 0x2, RZ ;  /* 0x00000002c5c57824 */ /* 0x000fe200078e00ff */
[----:B------:R1:W-:Y:S01]  /*0a10*/  STL [R1+0x40], R2 ;  /* 0x0000400201007387 */ /* 0x0003e20000100800 */
[----:B------:R-:W-:Y:S01]  /*0a20*/  SEL R206, R206, 0xffffffe0, !P0 ;  /* 0xffffffe0cece7807 */ /* 0x000fe20004000000 */
[----:B------:R-:W-:Y:S01]  /*0a30*/  IMAD.U32 R3, RZ, RZ, UR6 ;  /* 0x00000006ff037e24 */ /* 0x000fe2000f8e00ff */
[----:B------:R-:W-:Y:S01]  /*0a40*/  SHF.R.U32.HI R3, RZ, 0x3, R0 ;  /* 0x00000003ff037819 */ /* 0x000fe20000011600 */
[----:B------:R-:W-:Y:S01]  /*0a50*/  USHF.L.U32 UR6, UR39, 0x7, URZ ;  /* 0x0000000727067899 */ /* 0x000fe2000800063f */
[----:B------:R-:W-:Y:S01]  /*0a60*/  LOP3.LUT R0, R0, 0x20, R19, 0xf8, !PT ;  /* 0x0000002000007812 */ /* 0x000fe200078ef813 */
[----:B------:R-:W-:Y:S01]  /*0a70*/  STL [R1+0x3c], R19 ;  /* 0x00003c1301007387 */ /* 0x000fe20000100800 */
[----:B------:R-:W-:-:S02]  /*0a80*/  IMAD.IADD R198, R197, 0x1, R198 ;  /* 0x00000001c5c67824 */ /* 0x000fc400078e02c6 */
[----:B------:R-:W-:Y:S01]  /*0a90*/  LOP3.LUT R7, R0, R3, RZ, 0x3c, !PT ;  /* 0x0000000300077212 */ /* 0x000fe200078e3cff */
[----:B------:R-:W-:Y:S01]  /*0aa0*/  IMAD.U32 R3, RZ, RZ, UR6 ;  /* 0x00000006ff037e24 */ /* 0x000fe2000f8e00ff */
[----:B------:R-:W-:Y:S01]  /*0ab0*/  SHF.R.S32.HI R0, RZ, 0x1, R6 ;  /* 0x00000001ff007819 */ /* 0x000fe20000011406 */
[----:B------:R-:W-:-:S03]  /*0ac0*/  UIMAD UR6, UR39, UR15, UR42 ;  /* 0x0000000f270672a4 */ /* 0x000fc6000f8e022a */
[C---:B------:R-:W-:Y:S01]  /*0ad0*/  LOP3.LUT P1, RZ, R0.reuse, 0x2, RZ, 0xc0, !PT ;  /* 0x0000000200ff7812 */ /* 0x040fe2000782c0ff */
[----:B------:R-:W-:Y:S01]  /*0ae0*/  IMAD.SHL.U32 R0, R0, 0x40, RZ ;  /* 0x0000004000007824 */ /* 0x000fe200078e00ff */
[----:B------:R-:W-:-:S04]  /*0af0*/  USHF.L.U32 UR45, UR6, 0x5, URZ ;  /* 0x00000005062d7899 */ /* 0x000fc8000800063f */
[----:B------:R-:W-:Y:S01]  /*0b00*/  LOP3.LUT R0, R0, 0xc0, RZ, 0xc0, !PT ;  /* 0x000000c000007812 */ /* 0x000fe200078ec0ff */
[----:B------:R-:W-:Y:S01]  /*0b10*/  USHF.R.S32.HI UR53, URZ, 0x1f, UR45 ;  /* 0x0000001f3f357899 */ /* 0x000fe2000801142d */
[----:B-1----:R-:W-:-:S05]  /*0b20*/  SHF.R.S32.HI R2, RZ, 0x3, R9 ;  /* 0x00000003ff027819 */ /* 0x002fca0000011409 */
[----:B------:R-:W-:Y:S02]  /*0b30*/  IMAD R15, R2, 0x8, R15 ;  /* 0x00000008020f7824 */ /* 0x000fe400078e020f */
[C---:B------:R-:W-:Y:S02]  /*0b40*/  IMAD R201, R11.reuse, 0x2, R2 ;  /* 0x000000020bc97824 */ /* 0x040fe400078e0202 */
[----:B------:R-:W-:-:S04]  /*0b50*/  IMAD R2, R11, 0x200, R4 ;  /* 0x000002000b027824 */ /* 0x000fc800078e0204 */
[----:B------:R-:W-:Y:S01]  /*0b60*/  IMAD R9, R5, 0x20, R2 ;  /* 0x0000002005097824 */ /* 0x000fe200078e0202 */
[----:B------:R-:W-:-:S05]  /*0b70*/  SHF.R.S32.HI R2, RZ, 0x7, R17 ;  /* 0x00000007ff027819 */ /* 0x000fca0000011411 */
[C---:B------:R-:W-:Y:S02]  /*0b80*/  IMAD R3, R2.reuse, 0x1000, R4 ;  /* 0x0000100002037824 */ /* 0x040fe400078e0204 */
[----:B------:R-:W-:Y:S02]  /*0b90*/  IMAD.SHL.U32 R2, R2, 0x8, RZ ;  /* 0x0000000802027824 */ /* 0x000fe400078e00ff */
[----:B------:R-:W-:Y:S01]  /*0ba0*/  IMAD R5, R18, 0x400, R3 ;  /* 0x0000040012057824 */ /* 0x000fe200078e0203 */
[----:B------:R-:W-:Y:S01]  /*0bb0*/  SHF.R.U32.HI R3, RZ, 0x3, R0 ;  /* 0x00000003ff037819 */ /* 0x000fe20000011600 */
[----:B------:R-:W-:Y:S01]  /*0bc0*/  IMAD.SHL.U32 R4, R14, 0x10, RZ ;  /* 0x000000100e047824 */ /* 0x000fe200078e00ff */
        /* <DEDUP_REMOVED lines=17> */
[----:B------:R-:W-:Y:S01]  /*0ce0*/  IMAD.U32 R0, RZ, RZ, UR10 ;  /* 0x0000000aff007e24 */ /* 0x000fe2000f8e00ff */
[C---:B------:R-:W-:Y:S01]  /*0cf0*/  LOP3.LUT R5, R4.reuse, R2, R5, 0x1e, !PT ;  /* 0x0000000204057212 */ /* 0x040fe200078e1e05 */
[----:B------:R-:W-:Y:S01]  /*0d00*/  IMAD.SHL.U32 R0, R15, 0x20, RZ ;  /* 0x000000200f007824 */ /* 0x000fe200078e00ff */
[----:B------:R-:W-:Y:S01]  /*0d10*/  LOP3.LUT R2, R4, R7, R2, 0x1e, !PT ;  /* 0x0000000704027212 */ /* 0x000fe200078e1e02 */
[----:B------:R-:W-:Y:S01]  /*0d20*/  IMAD.U32 R4, RZ, RZ, UR9 ;  /* 0x00000009ff047e24 */ /* 0x000fe2000f8e00ff */
[----:B------:R-:W-:Y:S01]  /*0d30*/  LEA R4, R8, 0x9000, 0x1 ;  /* 0x0000900008047811 */ /* 0x000fe200078e08ff */
[----:B------:R-:W-:Y:S01]  /*0d40*/  IMAD R207, R18, 0x200, R0 ;  /* 0x0000020012cf7824 */ /* 0x000fe200078e0200 */
[----:B------:R-:W-:Y:S01]  /*0d50*/  IADD3 R241, R240, 0x20, RZ ;  /* 0x00000020f0f17810 */ /* 0x000fe20007ffe0ff */
[----:B------:R-:W-:Y:S01]  /*0d60*/  IMAD.IADD R205, R0, 0x1, R2 ;  /* 0x0000000100cd7824 */ /* 0x000fe200078e0202 */
[C---:B------:R-:W-:Y:S01]  /*0d70*/  IADD3 R2, R250.reuse, 0x20, RZ ;  /* 0x00000020fa027810 */ /* 0x040fe20007ffe0ff */
[----:B------:R-:W-:Y:S01]  /*0d80*/  IMAD.U32 R201, R201, 0x200, R6 ;  /* 0x00000200c9c97824 */ /* 0x000fe200078e0006 */
[----:B------:R-:W-:Y:S01]  /*0d90*/  IADD3 R0, R250, 0x40, RZ ;  /* 0x00000040fa007810 */ /* 0x000fe20007ffe0ff */
[----:B------:R-:W-:Y:S01]  /*0da0*/  IMAD.IADD R207, R207, 0x1, R5 ;  /* 0x00000001cfcf7824 */ /* 0x000fe200078e0205 */
[----:B------:R-:W-:Y:S01]  /*0db0*/  @P2 IADD3 R241, R240, -0x20, RZ ;  /* 0xffffffe0f0f12810 */ /* 0x000fe20007ffe0ff */
[----:B------:R1:W-:Y:S01]  /*0dc0*/  STL [R1+0xc], R2 ;  /* 0x00000c0201007387 */ /* 0x0003e20000100800 */
[----:B------:R-:W-:Y:S01]  /*0dd0*/  LEA R201, R201, 0xf000, 0x1 ;  /* 0x0000f000c9c97811 */ /* 0x000fe200078e08ff */
[----:B------:R-:W-:-:S02]  /*0de0*/  IMAD.SHL.U32 R199, R207, 0x2, RZ ;  /* 0x00000002cfc77824 */ /* 0x000fc400078e00ff */
[----:B------:R2:W-:Y:S01]  /*0df0*/  STL [R1+0x10], R0 ;  /* 0x0000100001007387 */ /* 0x0005e20000100800 */
[----:B------:R-:W-:Y:S02]  /*0e00*/  IMAD.IADD R238, R238, 0x1, R241 ;  /* 0x00000001eeee7824 */ /* 0x000fe400078e02f1 */
[C---:B------:R-:W-:Y:S01]  /*0e10*/  IMAD.IADD R202, R201.reuse, 0x1, R202 ;  /* 0x00000001c9ca7824 */ /* 0x040fe200078e02ca */
[----:B------:R3:W-:Y:S01]  /*0e20*/  STL [R1+0x2c], R4 ;  /* 0x00002c0401007387 */ /* 0x0007e20000100800 */
[--C-:B------:R-:W-:Y:S02]  /*0e30*/  IMAD.IADD R204, R201, 0x1, R203.reuse ;  /* 0x00000001c9cc7824 */ /* 0x100fe400078e02cb */
[----:B------:R-:W-:Y:S02]  /*0e40*/  IMAD.IADD R203, R202, 0x1, R203 ;  /* 0x00000001cacb7824 */ /* 0x000fe400078e02cb */
[----:B------:R-:W-:Y:S02]  /*0e50*/  IMAD.IADD R200, R199, 0x1, R206 ;  /* 0x00000001c7c87824 */ /* 0x000fe400078e02ce */
[----:B-1----:R-:W-:Y:S01]  /*0e60*/  IMAD.SHL.U32 R2, R3, 0x2, RZ ;  /* 0x0000000203027824 */ /* 0x002fe200078e00ff */
[----:B--2---:R-:W-:-:S02]  /*0e70*/  IADD3 R0, R4, 0x20, RZ ;  /* 0x0000002004007810 */ /* 0x004fc40007ffe0ff */
[----:B------:R-:W-:-:S05]  /*0e80*/  @P1 IADD3 R0, R4, -0x20, RZ ;  /* 0xffffffe004001810 */ /* 0x000fca0007ffe0ff */
[----:B------:R3:W-:Y:S02]  /*0e90*/  STL [R1+0x30], R0 ;  /* 0x0000300001007387 */ /* 0x0007e40000100800 */
.L_x_440:
        /* <DEDUP_REMOVED lines=53> */
.L_x_397:
        /* <DEDUP_REMOVED lines=23> */
[----:B------:R-:W-:Y:S02]  /*1360*/  ULDC.64 UR16, c[0x0][0x190] ;  /* 0x0000640000107ab9 */ /* 0x000fe40000000a00 */
[----:B------:R-:W-:Y:S02]  /*1370*/  UIMAD.WIDE.U32 UR12, UR39, UR8, URZ ;  /* 0x00000008270c72a5 */ /* 0x000fe4000f8e003f */
[----:B------:R-:W-:Y:S02]  /*1380*/  UIMAD UR7, UR39, UR9, UR7 ;  /* 0x00000009270772a4 */ /* 0x000fe4000f8e0207 */
[----:B------:R-:W-:-:S02]  /*1390*/  UISETP.NE.AND UP3, UPT, UR14, -0x1, UPT ;  /* 0xffffffff0e00788c */ /* 0x000fc4000bf65270 */
[----:B------:R-:W-:Y:S02]  /*13a0*/  UIMAD.WIDE.U32 UR8, UR14, UR16, URZ ;  /* 0x000000100e0872a5 */ /* 0x000fe4000f8e003f */
[----:B------:R-:W-:Y:S02]  /*13b0*/  UIADD3 UR30, UR13, UR7, URZ ;  /* 0x000000070d1e7290 */ /* 0x000fe4000fffe03f */
[----:B------:R-:W-:Y:S02]  /*13c0*/  USEL UR31, UR12, UR8, !UP3 ;  /* 0x000000080c1f7287 */ /* 0x000fe4000d800000 */
[----:B------:R-:W-:Y:S02]  /*13d0*/  UIADD3 UR8, UR15, 0x80, UR37 ;  /* 0x000000800f087890 */ /* 0x000fe4000fffe025 */
[----:B------:R-:W-:Y:S02]  /*13e0*/  ULDC UR10, c[0x0][0x2e4] ;  /* 0x0000b900000a7ab9 */ /* 0x000fe40000000800 */
[----:B------:R-:W-:-:S02]  /*13f0*/  UIMAD UR7, UR14, UR17, URZ ;  /* 0x000000110e0772a4 */ /* 0x000fc4000f8e023f */
[----:B------:R-:W-:Y:S02]  /*1400*/  UIADD3 UR10, UR8, UR10, -UR6 ;  /* 0x0000000a080a7290 */ /* 0x000fe4000fffe806 */
[----:B------:R-:W-:Y:S02]  /*1410*/  @UP3 UIADD3 UR30, UR9, UR7, URZ ;  /* 0x00000007091e3290 */ /* 0x000fe4000fffe03f */
[----:B------:R-:W-:Y:S02]  /*1420*/  UIADD3 UR8, UR15, 0x3f, URZ ;  /* 0x0000003f0f087890 */ /* 0x000fe4000fffe03f */
[----:B------:R-:W-:Y:S02]  /*1430*/  UIADD3 UR7, UR10, 0x3f, URZ ;  /* 0x0000003f0a077890 */ /* 0x000fe4000fffe03f */
[----:B------:R-:W-:Y:S02]  /*1440*/  USHF.R.S32.HI UR9, URZ, 0x1f, UR8 ;  /* 0x0000001f3f097899 */ /* 0x000fe40008011408 */
[----:B------:R-:W-:-:S02]  /*1450*/  USHF.R.S32.HI UR10, URZ, 0x1f, UR7 ;  /* 0x0000001f3f0a7899 */ /* 0x000fc40008011407 */
[----:B-1----:R-:W-:Y:S02]  /*1460*/  UISETP.NE.AND UP0, UPT, UR38, -0x1, UPT ;  /* 0xffffffff2600788c */ /* 0x002fe4000bf05270 */
[----:B------:R-:W-:Y:S02]  /*1470*/  ULEA.HI UR8, UR9, UR8, URZ, 0x6 ;  /* 0x0000000809087291 */ /* 0x000fe4000f8f303f */
[----:B------:R-:W-:Y:S02]  /*1480*/  ULEA.HI UR7, UR10, UR7, URZ, 0x6 ;  /* 0x000000070a077291 */ /* 0x000fe4000f8f303f */
[----:B------:R-:W-:Y:S01]  /*1490*/  USHF.R.S32.HI UR8, URZ, 0x6, UR8 ;  /* 0x000000063f087899 */ /* 0x000fe20008011408 */
[----:B------:R-:W-:Y:S01]  /*14a0*/  PLOP3.LUT P0, PT, PT, PT, UP0, 0x80, 0x0 ;  /* 0x000000000000781c */ /* 0x000fe20003f0f008 */
[----:B------:R-:W-:Y:S02]  /*14b0*/  USHF.R.S32.HI UR7, URZ, 0x6, UR7 ;  /* 0x000000063f077899 */ /* 0x000fe40008011407 */
[----:B------:R-:W-:-:S02]  /*14c0*/  ULDC.64 UR12, c[0x0][0x198] ;  /* 0x00006600000c7ab9 */ /* 0x000fc40000000a00 */
[----:B------:R-:W-:Y:S02]  /*14d0*/  UISETP.LT.AND UP2, UPT, UR8, UR7, UPT ;  /* 0x000000070800728c */ /* 0x000fe4000bf41270 */
[----:B------:R-:W-:Y:S02]  /*14e0*/  @UP0 UIADD3 UR10, UR36, UR38, URZ ;  /* 0x00000026240a0290 */ /* 0x000fe4000fffe03f */
[----:B------:R-:W-:Y:S02]  /*14f0*/  USEL UR28, UR8, UR7, UP2 ;  /* 0x00000007081c7287 */ /* 0x000fe40009000000 */
[----:B------:R-:W-:Y:S02]  /*1500*/  @UP0 UIMAD.WIDE.U32 UR8, UR10, UR12, URZ ;  /* 0x0000000c0a0802a5 */ /* 0x000fe4000f8e003f */
[----:B------:R-:W-:Y:S02]  /*1510*/  ULEA UR18, UR28, 0xffffffc0, 0x6 ;  /* 0xffffffc01c127891 */ /* 0x000fe4000f8e303f */
[----:B------:R-:W-:-:S02]  /*1520*/  @UP0 UIMAD UR23, UR10, UR13, UR9 ;  /* 0x0000000d0a1702a4 */ /* 0x000fc4000f8e0209 */
[----:B------:R-:W-:Y:S02]  /*1530*/  USHF.R.S32.HI UR26, URZ, 0x1f, UR18 ;  /* 0x0000001f3f1a7899 */ /* 0x000fe40008011412 */
[----:B------:R-:W-:Y:S01]  /*1540*/  @UP0 UMOV UR22, UR8 ;  /* 0x0000000800160c82 */ /* 0x000fe20008000000 */
[----:B------:R-:W-:Y:S05]  /*1550*/  @P0 BRA `(.L_x_399) ;  /* 0x000000c000000947 */ /* 0x000fea0003800000 */
[----:B------:R-:W-:Y:S02]  /*1560*/  USHF.R.S32.HI UR7, URZ, 0x1f, UR36 ;  /* 0x0000001f3f077899 */ /* 0x000fe40008011424 */
[----:B------:R-:W-:Y:S02]  /*1570*/  ULDC.64 UR8, c[0x0][0x198] ;  /* 0x0000660000087ab9 */ /* 0x000fe40000000a00 */
[----:B------:R-:W-:Y:S02]  /*1580*/  UIMAD UR7, UR7, UR8, URZ ;  /* 0x00000008070772a4 */ /* 0x000fe4000f8e023f */
[----:B------:R-:W-:Y:S02]  /*1590*/  ULDC.64 UR12, c[0x0][0x180] ;  /* 0x00006000000c7ab9 */ /* 0x000fe40000000a00 */
[----:B------:R-:W-:-:S02]  /*15a0*/  UIMAD UR10, UR36, UR9, UR7 ;  /* 0x00000009240a72a4 */ /* 0x000fc4000f8e0207 */
[----:B------:R-:W-:Y:S02]  /*15b0*/  UIMAD.WIDE.U32 UR8, UR36, UR8, URZ ;  /* 0x00000008240872a5 */ /* 0x000fe4000f8e003f */
[----:B------:R-:W-:Y:S02]  /*15c0*/  UIMAD UR7, UR32, UR12, URZ ;  /* 0x0000000c200772a4 */ /* 0x000fe4000f8e023f */
[----:B------:R-:W-:Y:S02]  /*15d0*/  UIADD3 UR9, UR9, UR10, URZ ;  /* 0x0000000a09097290 */ /* 0x000fe4000fffe03f */
[----:B------:R-:W-:Y:S02]  /*15e0*/  UIMAD UR7, UR39, UR13, UR7 ;  /* 0x0000000d270772a4 */ /* 0x000fe4000f8e0207 */
[----:B------:R-:W-:-:S04]  /*15f0*/  UIMAD.WIDE.U32 UR8, UR39, UR12, UR8 ;  /* 0x0000000c270872a5 */ /* 0x000fc8000f8e0008 */
[----:B------:R-:W-:-:S03]  /*1600*/  UIADD3 UR23, UR9, UR7, URZ ;  /* 0x0000000709177290 */ /* 0x000fc6000fffe03f */
[----:B------:R-:W-:Y:S02]  /*1610*/  UMOV UR22, UR8 ;  /* 0x0000000800167c82 */ /* 0x000fe40008000000 */
.L_x_399:
        /* <DEDUP_REMOVED lines=18> */
.L_x_400:
[----:B------:R-:W2:Y:S01]  /*1740*/  LDL R0, [R1+0x40] ;  /* 0x0000400001007983 */ /* 0x000ea20000100800 */
        /* <DEDUP_REMOVED lines=18> */
[----:B------:R-:W3:Y:S01]  /*1870*/  S2UR UR10, SR_CTAID.X ;  /* 0x00000000000a79c3 */ /* 0x000ee20000002500 */
[----:B------:R-:W-:Y:S02]  /*1880*/  @!UP3 UMOV UR24, UR8 ;  /* 0x000000080018bc82 */ /* 0x000fe40008000000 */
[----:B------:R-:W-:Y:S02]  /*1890*/  UIADD3 UR7, UR49, UR7, URZ ;  /* 0x0000000731077290 */ /* 0x000fe4000fffe03f */
[----:B------:R-:W-:Y:S02]  /*18a0*/  UIMAD.WIDE.U32 UR8, UR40, UR14, URZ ;  /* 0x0000000e280872a5 */ /* 0x000fe4000f8e003f */
[----:B------:R-:W-:Y:S01]  /*18b0*/  UIMAD UR7, UR40, UR7, UR57 ;  /* 0x00000007280772a4 */ /* 0x000fe2000f8e0239 */
[----:B-1----:R-:W-:Y:S01]  /*18c0*/  IADD3 R4, R4, 0xffffffe, RZ ;  /* 0x0ffffffe04047810 */ /* 0x002fe20007ffe0ff */
[----:B------:R-:W-:-:S02]  /*18d0*/  USEL UR21, UR46, UR8, !UP3 ;  /* 0x000000082e157287 */ /* 0x000fc4000d800000 */
[----:B------:R-:W-:Y:S01]  /*18e0*/  UIADD3 UR17, UR47, UR7, URZ ;  /* 0x000000072f117290 */ /* 0x000fe2000fffe03f */
[----:B------:R1:W4:Y:S01]  /*18f0*/  F2I.FTZ.U32.TRUNC.NTZ R5, R4 ;  /* 0x0000000400057305 */ /* 0x000322000021f000 */
[----:B------:R-:W-:-:S04]  /*1900*/  UIMAD UR7, UR41, UR14, URZ ;  /* 0x0000000e290772a4 */ /* 0x000fc8000f8e023f */
[----:B------:R-:W-:Y:S02]  /*1910*/  @UP3 UIADD3 UR17, UR9, UR7, URZ ;  /* 0x0000000709113290 */ /* 0x000fe4000fffe03f */
[----:B------:R-:W-:-:S04]  /*1920*/  USHF.L.U64.HI UR7, UR39, 0x7, UR32 ;  /* 0x0000000727077899 */ /* 0x000fc80008010220 */
[----:B------:R-:W-:Y:S02]  /*1930*/  USEL UR7, UR7, URZ, UP1 ;  /* 0x0000003f07077287 */ /* 0x000fe40008800000 */
[----:B---3--:R-:W-:Y:S01]  /*1940*/  UIMAD.WIDE.U32 UR8, UR10, UR12, URZ ;  /* 0x0000000c0a0872a5 */ /* 0x008fe2000f8e003f */
[----:B-1----:R-:W-:-:S03]  /*1950*/  IMAD.MOV.U32 R4, RZ, RZ, RZ ;  /* 0x000000ffff047224 */ /* 0x002fc600078e00ff */
[----:B------:R-:W-:Y:S02]  /*1960*/  UIMAD UR13, UR10, UR13, UR9 ;  /* 0x0000000d0a0d72a4 */ /* 0x000fe4000f8e0209 */
[----:B------:R-:W-:Y:S02]  /*1970*/  USHF.L.U32 UR10, UR39, 0x7, URZ ;  /* 0x00000007270a7899 */ /* 0x000fe4000800063f */
[----:B------:R-:W-:Y:S02]  /*1980*/  USEL UR20, UR8, URZ, UP6 ;  /* 0x0000003f08147287 */ /* 0x000fe4000b000000 */
[----:B------:R-:W-:Y:S02]  /*1990*/  USEL UR8, UR10, URZ, UP1 ;  /* 0x0000003f0a087287 */ /* 0x000fe40008800000 */
[----:B------:R-:W-:Y:S02]  /*19a0*/  ULDC UR12, c[0x0][0x234] ;  /* 0x00008d00000c7ab9 */ /* 0x000fe40000000800 */
[----:B------:R-:W-:-:S02]  /*19b0*/  UIADD3 UR8, UP1, UR18, UR8, URZ ;  /* 0x0000000812087290 */ /* 0x000fc4000ff3e03f */
[----:B------:R-:W-:Y:S02]  /*19c0*/  USEL UR13, UR13, URZ, UP6 ;  /* 0x0000003f0d0d7287 */ /* 0x000fe4000b000000 */
        /* <DEDUP_REMOVED lines=17> */
[----:B------:R-:W-:Y:S01]  /*1ae0*/  @UP5 UIMAD UR16, UR42, UR12, UR7 ;  /* 0x0000000c2a1052a4 */ /* 0x000fe2000f8e0207 */
[----:B------:R-:W-:-:S06]  /*1af0*/  ISETP.GE.U32.AND P3, PT, R3, R6, PT ;  /* 0x000000060300720c */ /* 0x000fcc0003f66070 */
[----:B------:R-:W-:-:S07]  /*1b00*/  @!UP5 UMOV UR16, UR55 ;  /* 0x000000370010dc82 */ /* 0x000fce0008000000 */
        /* <DEDUP_REMOVED lines=12> */
.L_x_401:
[----:B------:R-:W-:Y:S02]  /*1bd0*/  UMOV UR12, UR56 ;  /* 0x00000038000c7c82 */ /* 0x000fe40008000000 */
.L_x_402:
[----:B------:R-:W1:Y:S01]  /*1be0*/  S2R R15, SR_TID.X ;  /* 0x00000000000f7919 */ /* 0x000e620000002100 */
[----:B------:R-:W-:Y:S01]  /*1bf0*/  UIADD3 UR8, UP4, UP3, UR8, UR50, UR52 ;  /* 0x0000003208087290 */ /* 0x000fe2000fb9e034 */
[----:B------:R-:W-:Y:S01]  /*1c00*/  SHF.R.S32.HI R251, RZ, 0x1f, R250 ;  /* 0x0000001ffffb7819 */ /* 0x000fe200000114fa */
[----:B------:R-:W-:Y:S01]  /*1c10*/  USHF.R.S32.HI UR33, URZ, 0x1f, UR42 ;  /* 0x0000001f3f217899 */ /* 0x000fe2000801142a */
[----:B------:R-:W-:Y:S01]  /*1c20*/  IMAD.U32 R8, RZ, RZ, UR18 ;  /* 0x00000012ff087e24 */ /* 0x000fe2000f8e00ff */
[----:B------:R-:W-:Y:S01]  /*1c30*/  UIADD3 UR21, UP2, UP1, UR20, UR8, UR21 ;  /* 0x0000000814157290 */ /* 0x000fe2000f95e015 */
[----:B------:R-:W-:Y:S01]  /*1c40*/  BSSY B1, `(.L_x_398) ;  /* 0x0000903000017945 */ /* 0x000fe20003800000 */
[----:B------:R-:W-:Y:S02]  /*1c50*/  UIADD3.X UR7, UR10, UR54, UR59, UP4, UP3 ;  /* 0x000000360a077290 */ /* 0x000fe4000a7e643b */
[----:B------:R-:W-:-:S02]  /*1c60*/  ULDC.64 UR8, c[0x0][0x1a8] ;  /* 0x00006a0000087ab9 */ /* 0x000fc40000000a00 */
[----:B------:R-:W-:Y:S02]  /*1c70*/  UIADD3.X UR20, UR13, UR7, UR17, UP2, UP1 ;  /* 0x000000070d147290 */ /* 0x000fe400097e2411 */
[----:B------:R-:W-:Y:S02]  /*1c80*/  UIMAD UR7, UR33, UR8, URZ ;  /* 0x00000008210772a4 */ /* 0x000fe4000f8e023f */
[----:B------:R-:W-:Y:S02]  /*1c90*/  ULDC UR34, c[0x0][0x2e8] ;  /* 0x0000ba0000227ab9 */ /* 0x000fe40000000800 */
[----:B------:R-:W-:-:S03]  /*1ca0*/  UIMAD UR14, UR42, UR9, UR7 ;  /* 0x000000092a0e72a4 */ /* 0x000fc6000f8e0207 */
[----:B------:R-:W-:Y:S02]  /*1cb0*/  ULDC.64 UR8, c[0x0][0x378] ;  /* 0x0000de0000087ab9 */ /* 0x000fe40000000a00 */
[----:B------:R-:W-:Y:S01]  /*1cc0*/  UIMAD UR7, UR33, UR8, URZ ;  /* 0x00000008210772a4 */ /* 0x000fe2000f8e023f */
[----:B-1----:R-:W-:Y:S02]  /*1cd0*/  SHF.R.S32.HI R9, RZ, 0x1f, R15 ;  /* 0x0000001fff097819 */ /* 0x002fe4000001140f */
[----:B------:R-:W-:Y:S02]  /*1ce0*/  UMOV UR33, 0x4 ;  /* 0x0000000400217882 */ /* 0x000fe40000000000 */
[----:B------:R-:W-:Y:S01]  /*1cf0*/  UIMAD UR13, UR42, UR9, UR7 ;  /* 0x000000092a0d72a4 */ /* 0x000fe2000f8e0207 */
[----:B------:R-:W-:Y:S02]  /*1d00*/  LEA.HI R3, R9, R15, RZ, 0x2 ;  /* 0x0000000f09037211 */ /* 0x000fe400078f10ff */
[----:B------:R-:W-:-:S02]  /*1d10*/  ULDC.64 UR8, c[0x0][0x370] ;  /* 0x0000dc0000087ab9 */ /* 0x000fc40000000a00 */
[----:B------:R-:W-:Y:S01]  /*1d20*/  SHF.R.S32.HI R3, RZ, 0x2, R3 ;  /* 0x00000002ff037819 */ /* 0x000fe20000011403 */
[----:B------:R-:W-:Y:S02]  /*1d30*/  UIMAD UR7, UR26, UR8, URZ ;  /* 0x000000081a0772a4 */ /* 0x000fe4000f8e023f */
[----:B------:R-:W-:Y:S01]  /*1d40*/  UIADD3 UR8, UR18, UR12, URZ ;  /* 0x0000000c12087290 */ /* 0x000fe2000fffe03f */
[----:B------:R-:W-:Y:S01]  /*1d50*/  SHF.R.S32.HI R17, RZ, 0x1f, R3 ;  /* 0x0000001fff117819 */ /* 0x000fe20000011403 */
[----:B------:R-:W-:Y:S01]  /*1d60*/  UIMAD UR10, UR18, UR9, UR7 ;  /* 0x00000009120a72a4 */ /* 0x000fe2000f8e0207 */
[----:B------:R-:W-:Y:S01]  /*1d70*/  IADD3 R0, P1, R3, UR18, RZ ;  /* 0x0000001203007c10 */ /* 0x000fe2000ff3e0ff */
[----:B------:R-:W-:Y:S02]  /*1d80*/  UIADD3 UR7, -UR6, UR15, UR37 ;  /* 0x0000000f06077290 */ /* 0x000fe4000fffe125 */
[----:B------:R-:W-:Y:S01]  /*1d90*/  UIADD3 UR12, UR18, UR16, URZ ;  /* 0x00000010120c7290 */ /* 0x000fe2000fffe03f */
[----:B------:R-:W-:Y:S01]  /*1da0*/  IADD3.X R7, R17, UR26, RZ, P1, !PT ;  /* 0x0000001a11077c10 */ /* 0x000fe20008ffe4ff */
[----:B------:R-:W-:Y:S01]  /*1db0*/  IMAD.WIDE.U32 R4, R0, c[0x0][0x190], R250 ;  /* 0x0000640000047a25 */ /* 0x000fe200078e00fa */
[----:B------:R-:W-:-:S03]  /*1dc0*/  UIADD3 UR7, UR7, -UR34, URZ ;  /* 0x8000002207077290 */ /* 0x000fc6000fffe03f */
[----:B------:R-:W-:Y:S01]  /*1dd0*/  IMAD R7, R7, c[0x0][0x190], RZ ;  /* 0x0000640007077a24 */ /* 0x000fe200078e02ff */
[----:B------:R-:W-:Y:S01]  /*1de0*/  IADD3 R6, P1, R4, UR31, RZ ;  /* 0x0000001f04067c10 */ /* 0x000fe2000ff3e0ff */
[----:B------:R-:W-:Y:S02]  /*1df0*/  USHF.R.S32.HI UR18, URZ, 0x1f, UR7 ;  /* 0x0000001f3f127899 */ /* 0x000fe40008011407 */
[----:B------:R-:W-:Y:S02]  /*1e00*/  IMAD R0, R0, c[0x0][0x194], R7 ;  /* 0x0000650000007a24 */ /* 0x000fe400078e0207 */
[----:B------:R-:W-:Y:S02]  /*1e10*/  ULEA.HI UR18, UR18, UR7, URZ, 0x6 ;  /* 0x0000000712127291 */ /* 0x000fe4000f8f303f */
[----:B------:R-:W-:Y:S01]  /*1e20*/  UIADD3 UR7, UR28, -0x1, URZ ;  /* 0xffffffff1c077890 */ /* 0x000fe2000fffe03f */
[----:B------:R-:W-:Y:S01]  /*1e30*/  IADD3.X R7, R5, UR30, R0, P1, !PT ;  /* 0x0000001e05077c10 */ /* 0x000fe20008ffe400 */
[----:B------:R-:W-:Y:S01]  /*1e40*/  USHF.R.S32.HI UR18, URZ, 0x6, UR18 ;  /* 0x000000063f127899 */ /* 0x000fe20008011412 */
[----:B------:R-:W-:Y:S01]  /*1e50*/  LEA.HI R0, R9, R15, RZ, 0x5 ;  /* 0x0000000f09007211 */ /* 0x000fe200078f28ff */
[----:B------:R-:W-:Y:S01]  /*1e60*/  ULDC.64 UR30, c[0x0][0x3c8] ;  /* 0x0000f200001e7ab9 */ /* 0x000fe20000000a00 */
[----:B------:R-:W-:Y:S01]  /*1e70*/  IADD3 R4, P1, R250, UR24, RZ ;  /* 0x00000018fa047c10 */ /* 0x000fe2000ff3e0ff */
[----:B------:R-:W-:Y:S01]  /*1e80*/  UISETP.LT.AND UP1, UPT, URZ, UR18, UPT ;  /* 0x000000123f00728c */ /* 0x000fe2000bf21270 */
[----:B------:R-:W-:Y:S01]  /*1e90*/  LOP3.LUT R9, R0, 0xffffffe0, RZ, 0xc0, !PT ;  /* 0xffffffe000097812 */ /* 0x000fe200078ec0ff */
[----:B------:R-:W-:Y:S01]  /*1ea0*/  UIMAD.WIDE UR8, UR8, UR33, UR30 ;  /* 0x00000021080872a5 */ /* 0x000fe2000f8e021e */
[----:B------:R-:W-:Y:S01]  /*1eb0*/  SHF.R.S32.HI R0, RZ, 0x5, R0 ;  /* 0x00000005ff007819 */ /* 0x000fe20000011400 */
[----:B------:R-:W-:Y:S01]  /*1ec0*/  USEL UR18, URZ, UR18, !UP1 ;  /* 0x000000123f127287 */ /* 0x000fe2000c800000 */
[----:B------:R-:W-:Y:S01]  /*1ed0*/  IADD3.X R5, R251, UR25, RZ, P1, !PT ;  /* 0x00000019fb057c10 */ /* 0x000fe20008ffe4ff */
[----:B------:R-:W-:-:S02]  /*1ee0*/  IMAD.IADD R15, R15, 0x1, -R9 ;  /* 0x000000010f0f7824 */ /* 0x000fc400078e0a09 */
[----:B------:R-:W-:Y:S02]  /*1ef0*/  UISETP.GT.AND UP1, UPT, UR28, UR18, UPT ;  /* 0x000000121c00728c */ /* 0x000fe4000bf24270 */
[----:B------:R-:W-:Y:S01]  /*1f00*/  IMAD R0, R0, UR51, R15 ;  /* 0x0000003300007c24 */ /* 0x000fe2000f8e020f */
[----:B------:R-:W-:Y:S01]  /*1f10*/  UMOV UR17, UR8 ;  /* 0x0000000800117c82 */ /* 0x000fe20008000000 */
[----:B------:R-:W-:Y:S01]  /*1f20*/  IMAD.WIDE.U32 R4, R8, c[0x0][0x370], R4 ;  /* 0x0000dc0008047a25 */ /* 0x000fe200078e0004 */
[----:B------:R-:W-:Y:S02]  /*1f30*/  UMOV UR16, UR9 ;  /* 0x0000000900107c82 */ /* 0x000fe40008000000 */
[C---:B------:R-:W-:Y:S01]  /*1f40*/  IADD3 R211, P1, R0.reuse, UR21, RZ ;  /* 0x0000001500d37c10 */ /* 0x040fe2000ff3e0ff */
[----:B------:R-:W-:Y:S01]  /*1f50*/  ULDC.64 UR8, c[0x0][0x200] ;  /* 0x0000800000087ab9 */ /* 0x000fe20000000a00 */
[----:B------:R-:W-:Y:S02]  /*1f60*/  IADD3 R5, R5, UR10, RZ ;  /* 0x0000000a05057c10 */ /* 0x000fe4000fffe0ff */
[----:B------:R-:W-:Y:S01]  /*1f70*/  LEA.HI.X.SX32 R8, R0, UR20, 0x1, P1 ;  /* 0x0000001400087c11 */ /* 0x000fe200088f0eff */
[----:B------:R-:W-:Y:S01]  /*1f80*/  IMAD.U32 R0, RZ, RZ, UR42 ;  /* 0x0000002aff007e24 */ /* 0x000fe2000f8e00ff */
[----:B------:R-:W-:-:S03]  /*1f90*/  LEA R212, P1, R211, c[0x0][0x350], 0x2 ;  /* 0x0000d400d3d47a11 */ /* 0x000fc600078210ff */
[C---:B------:R-:W-:Y:S01]  /*1fa0*/  IMAD.WIDE.U32 R4, R0.reuse, c[0x0][0x378], R4 ;  /* 0x0000de0000047a25 */ /* 0x040fe200078e0004 */
[----:B------:R-:W-:Y:S02]  /*1fb0*/  LEA.HI.X R211, R211, c[0x0][0x354], R8, 0x2, P1 ;  /* 0x0000d500d3d37a11 */ /* 0x000fe400008f1408 */
[----:B------:R-:W-:Y:S01]  /*1fc0*/  PLOP3.LUT P1, PT, PT, PT, UP1, 0x80, 0x0 ;  /* 0x000000000000781c */ /* 0x000fe20003f2f018 */
[----:B------:R-:W-:Y:S01]  /*1fd0*/  IMAD.WIDE.U32 R6, R0, c[0x0][0x1a8], R6 ;  /* 0x00006a0000067a25 */ /* 0x000fe200078e0006 */
[----:B------:R-:W-:Y:S01]  /*1fe0*/  IADD3 R5, R5, UR13, RZ ;  /* 0x0000000d05057c10 */ /* 0x000fe2000fffe0ff */
[----:B------:R-:W-:Y:S02]  /*1ff0*/  UIMAD.WIDE UR12, UR12, UR33, UR8 ;  /* 0x000000210c0c72a5 */ /* 0x000fe4000f8e0208 */
        /* <DEDUP_REMOVED lines=28> */
.L_x_404:
        /* <DEDUP_REMOVED lines=18> */
.L_x_405:
        /* <DEDUP_REMOVED lines=35> */
.L_x_407:
[----:B-1----:R-:W-:Y:S05]  /*2510*/  BSYNC B0 ;  /* 0x0000000000007941 */ /* 0x002fea0003800000 */
.L_x_406:
        /* <DEDUP_REMOVED lines=19> */
.L_x_409:
[----:B------:R-:W-:Y:S05]  /*2650*/  BSYNC B0 ;  /* 0x0000000000007941 */ /* 0x000fea0003800000 */
.L_x_408:
        /* <DEDUP_REMOVED lines=31> */
.L_x_411:
[----:B------:R-:W-:Y:S05]  /*2850*/  BSYNC B0 ;  /* 0x0000000000007941 */ /* 0x000fea0003800000 */
.L_x_410:
        /* <DEDUP_REMOVED lines=18> */
.L_x_403:
        /* <DEDUP_REMOVED lines=64> */
.L_x_414:
[----:B------:R-:W-:Y:S05]  /*2d80*/  BSYNC B0 ;  /* 0x0000000000007941 */ /* 0x000fea0003800000 */
.L_x_413:
        /* <DEDUP_REMOVED lines=41> */
.L_x_416:
[----:B------:R-:W-:Y:S05]  /*3020*/  BSYNC B0 ;  /* 0x0000000000007941 */ /* 0x000fea0003800000 */
.L_x_415:
        /* <DEDUP_REMOVED lines=39> */
.L_x_418:
[----:B------:R-:W-:Y:S05]  /*32a0*/  BSYNC B0 ;  /* 0x0000000000007941 */ /* 0x000fea0003800000 */
.L_x_417:
        /* <DEDUP_REMOVED lines=19> */
.L_x_420:
        /* <DEDUP_REMOVED lines=36> */
.L_x_421:
[----:B------:R-:W-:Y:S05]  /*3620*/  BSYNC B0 ;  /* 0x0000000000007941 */ /* 0x000fea0003800000 */
.L_x_419:
[C---:B-1----:R-:W-:Y:S01]  /*3630*/  IADD3 R4, R249.reuse, 0x20, RZ ;  /* 0x00000020f9047810 */ /* 0x042fe20007ffe0ff */
[----:B------:R-:W-:Y:S01]  /*3640*/  ULDC.64 UR20, c[0x0][0x198] ;  /* 0x0000660000147ab9 */ /* 0x000fe20000000a00 */
[C---:B------:R-:W-:Y:S01]  /*3650*/  ISETP.GE.AND P2, PT, R249.reuse, UR8, PT ;  /* 0x00000008f9007c0c */ /* 0x040fe2000bf46270 */
[----:B------:R-:W-:Y:S01]  /*3660*/  IMAD.U32 R6, RZ, RZ, UR37 ;  /* 0x00000025ff067e24 */ /* 0x000fe2000f8e00ff */
[C---:B------:R-:W-:Y:S02]  /*3670*/  IADD3 R5, R249.reuse, 0x8, RZ ;  /* 0x00000008f9057810 */ /* 0x040fe40007ffe0ff */
[----:B------:R-:W-:Y:S02]  /*3680*/  MOV R9, 0x7f800000 ;  /* 0x7f80000000097802 */ /* 0x000fe40000000f00 */
[----:B------:R-:W-:Y:S01]  /*3690*/  IADD3 R8, R249, 0x28, RZ ;  /* 0x00000028f9087810 */ /* 0x000fe20007ffe0ff */
[----:B--2-4-:R-:W-:Y:S01]  /*36a0*/  IMAD.MOV.U32 R11, RZ, RZ, 0x7f800000 ;  /* 0x7f800000ff0b7424 */ /* 0x014fe200078e00ff */
[----:B------:R-:W-:Y:S01]  /*36b0*/  ISETP.GE.AND P4, PT, R4, UR8, PT ;  /* 0x0000000804007c0c */ /* 0x000fe2000bf86270 */
[----:B------:R-:W-:Y:S01]  /*36c0*/  IMAD.MOV.U32 R4, RZ, RZ, 0x4 ;  /* 0x00000004ff047424 */ /* 0x000fe200078e00ff */
[----:B------:R-:W-:Y:S01]  /*36d0*/  ISETP.GE.AND P6, PT, R5, UR8, PT ;  /* 0x0000000805007c0c */ /* 0x000fe2000bfc6270 */
[----:B------:R-:W-:Y:S01]  /*36e0*/  UIMAD UR9, UR19, UR20, URZ ;  /* 0x00000014130972a4 */ /* 0x000fe2000f8e023f */
[----:B------:R-:W-:Y:S01]  /*36f0*/  ISETP.GE.AND P3, PT, R8, UR8, PT ;  /* 0x0000000808007c0c */ /* 0x000fe2000bf66270 */
[----:B------:R-:W-:Y:S01]  /*3700*/  IMAD.WIDE R4, R249, R4, UR12 ;  /* 0x0000000cf9047e25 */ /* 0x000fe2000f8e0204 */
[----:B------:R-:W-:Y:S01]  /*3710*/  MOV R10, 0x7f800000 ;  /* 0x7f800000000a7802 */ /* 0x000fe20000000f00 */
[----:B------:R-:W-:Y:S01]  /*3720*/  UIMAD UR9, UR37, UR21, UR9 ;  /* 0x00000015250972a4 */ /* 0x000fe2000f8e0209 */
[----:B------:R-:W-:Y:S01]  /*3730*/  MOV R252, 0x7f800000 ;  /* 0x7f80000000fc7802 */ /* 0x000fe20000000f00 */
[----:B------:R-:W-:Y:S01]  /*3740*/  @P1 STS [R0+0x9000], RZ ;  /* 0x009000ff00001388 */ /* 0x000fe20000000800 */
[----:B------:R-:W-:-:S03]  /*3750*/  IMAD.WIDE.U32 R6, R6, c[0x0][0x198], R250 ;  /* 0x0000660006067a25 */ /* 0x000fc600078e00fa */
[----:B------:R-:W2:Y:S02]  /*3760*/  @!P2 LDG.E R9, [R4.64] ;  /* 0x000000040409a981 */ /* 0x000ea4000c1e1900 */
[----:B------:R-:W-:Y:S02]  /*3770*/  IADD3 R6, P2, R6, UR22, RZ ;  /* 0x0000001606067c10 */ /* 0x000fe4000ff5e0ff */
[----:B------:R1:W4:Y:S04]  /*3780*/  @!P6 LDG.E R11, [R4.64+0x20] ;  /* 0x00002004040be981 */ /* 0x000328000c1e1900 */
[----:B------:R-:W-:Y:S04]  /*3790*/  @P1 STS [R0+0x9004], RZ ;  /* 0x009004ff00001388 */ /* 0x000fe80000000800 */
[----:B------:R-:W-:Y:S04]  /*37a0*/  @P1 STS.64 [R0+0x9008], RZ ;  /* 0x009008ff00001388 */ /* 0x000fe80000000a00 */
[----:B------:R-:W-:Y:S04]  /*37b0*/  @P1 STS.128 [R0+0xb000], RZ ;  /* 0x00b000ff00001388 */ /* 0x000fe80000000c00 */
[----:B------:R-:W-:Y:S04]  /*37c0*/  @P1 STS.128 [R0+0xd000], RZ ;  /* 0x00d000ff00001388 */ /* 0x000fe80000000c00 */
[----:B------:R1:W5:Y:S04]  /*37d0*/  @!P4 LDG.E R252, [R4.64+0x80] ;  /* 0x0000800404fcc981 */ /* 0x000368000c1e1900 */
[----:B--2---:R2:W-:Y:S02]  /*37e0*/  STL [R1+0x8], R9 ;  /* 0x0000080901007387 */ /* 0x0045e40000100800 */
[----:B--2---:R-:W-:-:S04]  /*37f0*/  IMAD.MOV.U32 R9, RZ, RZ, 0x4 ;  /* 0x00000004ff097424 */ /* 0x004fc800078e00ff */
[----:B------:R-:W-:-:S05]  /*3800*/  @!P3 IMAD.WIDE R8, R8, R9, UR12 ;  /* 0x0000000c0808be25 */ /* 0x000fca000f8e0209 */
[----:B---3--:R2:W3:Y:S01]  /*3810*/  @!P3 LDG.E R10, [R8.64] ;  /* 0x00000004080ab981 */ /* 0x0084e2000c1e1900 */
[----:B-1----:R-:W-:-:S05]  /*3820*/  IMAD.U32 R4, RZ, RZ, UR9 ;  /* 0x00000009ff047e24 */ /* 0x002fca000f8e00ff */
[----:B------:R-:W-:Y:S01]  /*3830*/  IADD3.X R7, R7, UR23, R4, P2, !PT ;  /* 0x0000001707077c10 */ /* 0x000fe200097fe404 */
[----:B------:R-:W-:Y:S01]  /*3840*/  IMAD R4, R16, c[0x0][0x1b0], RZ ;  /* 0x00006c0010047a24 */ /* 0x000fe200078e02ff */
[----:B------:R-:W-:Y:S03]  /*3850*/  BSSY B0, `(.L_x_422) ;  /* 0x000002a000007945 */ /* 0x000fe60003800000 */
[C---:B------:R-:W-:Y:S02]  /*3860*/  IMAD R4, R14.reuse, c[0x0][0x1b4], R4 ;  /* 0x00006d000e047a24 */ /* 0x040fe400078e0204 */
[----:B------:R-:W-:-:S05]  /*3870*/  IMAD.WIDE.U32 R6, R14, c[0x0][0x1b0], R6 ;  /* 0x00006c000e067a25 */ /* 0x000fca00078e0006 */
[----:B--2---:R-:W-:Y:S01]  /*3880*/  IADD3 R9, R7, R4, RZ ;  /* 0x0000000407097210 */ /* 0x004fe20007ffe0ff */
        /* <DEDUP_REMOVED lines=38> */
.L_x_423:
[----:B------:R-:W-:Y:S05]  /*3af0*/  BSYNC B0 ;  /* 0x0000000000007941 */ /* 0x000fea0003800000 */
.L_x_422:
        /* <DEDUP_REMOVED lines=10> */
[----:B------:R-:W-:Y:S02]  /*3ba0*/  IMAD.X R4, RZ, RZ, R17, P1 ;  /* 0x000000ffff047224 */ /* 0x000fe400008e0611 */
[----:B-1----:R-:W-:-:S04]  /*3bb0*/  IMAD.WIDE.U32 R10, R3, c[0x0][0x198], R6 ;  /* 0x00006600030a7a25 */ /* 0x002fc800078e0006 */
        /* <DEDUP_REMOVED lines=26> */
.L_x_425:
[----:B------:R-:W-:Y:S05]  /*3d60*/  BSYNC B0 ;  /* 0x0000000000007941 */ /* 0x000fea0003800000 */
.L_x_424:
[----:B------:R-:W0:Y:S01]  /*3d70*/  LDGDEPBAR ;  /* 0x00000000000079af */ /* 0x000e220000000000 */
[----:B-1----:R-:W-:Y:S02]  /*3d80*/  IMAD.MOV.U32 R6, RZ, RZ, c[0x0][0x308] ;  /* 0x0000c200ff067624 */ /* 0x002fe400078e00ff */
[----:B------:R-:W-:Y:S01]  /*3d90*/  IMAD.MOV.U32 R7, RZ, RZ, c[0x0][0x30c] ;  /* 0x0000c300ff077624 */ /* 0x000fe200078e00ff */
[----:B------:R-:W-:-:S04]  /*3da0*/  DEPBAR.LE SB0, 0x1 ;  /* 0x000080400000791a */ /* 0x000fc80000000000 */
[----:B------:R-:W-:Y:S06]  /*3db0*/  BAR.SYNC.DEFER_BLOCKING 0x0 ;  /* 0x0000000000007b1d */ /* 0x000fec0000010000 */
[----:B------:R1:W3:Y:S01]  /*3dc0*/  LDG.E.64 R4, [R6.64+0x8] ;  /* 0x0000080406047981 */ /* 0x0002e2000c1e1b00 */
[----:B--2---:R-:W-:-:S03]  /*3dd0*/  SHF.R.S32.HI R0, RZ, 0x1f, R15 ;  /* 0x0000001fff007819 */ /* 0x004fc6000001140f */
[----:B------:R-:W2:Y:S04]  /*3de0*/  LDSM.16.M88.4 R148, [R197+0xf000] ;  /* 0x00f00000c594783b */ /* 0x000ea80000000200 */
[----:B------:R-:W4:Y:S04]  /*3df0*/  LDSM.16.M88.4 R152, [R197+0xf400] ;  /* 0x00f40000c598783b */ /* 0x000f280000000200 */
[----:B------:R-:W2:Y:S04]  /*3e00*/  LDSM.16.M88.4 R156, [R198+0xf000] ;  /* 0x00f00000c69c783b */ /* 0x000ea80000000200 */
[----:B------:R-:W2:Y:S04]  /*3e10*/  LDSM.16.M88.4 R160, [R198+0xf400] ;  /* 0x00f40000c6a0783b */ /* 0x000ea80000000200 */
[----:B------:R-:W2:Y:S04]  /*3e20*/  LDSM.16.M88.4 R164, [R197+0x11000] ;  /* 0x01100000c5a4783b */ /* 0x000ea80000000200 */
[----:B------:R-:W2:Y:S04]  /*3e30*/  LDSM.16.M88.4 R168, [R197+0x11400] ;  /* 0x01140000c5a8783b */ /* 0x000ea80000000200 */
[----:B-1----:R-:W2:Y:S01]  /*3e40*/  LDG.E.64 R6, [R6.64] ;  /* 0x0000000406067981 */ /* 0x002ea2000c1e1b00 */
[----:B------:R-:W-:Y:S01]  /*3e50*/  UIADD3 UR29, UR37, UR15, URZ ;  /* 0x0000000f251d7290 */ /* 0x000fe2000fffe03f */
[----:B------:R-:W-:Y:S01]  /*3e60*/  IMAD.MOV.U32 R248, RZ, RZ, R237 ;  /* 0x000000fffff87224 */ /* 0x000fe200078e00ed */
[----:B------:R-:W-:Y:S01]  /*3e70*/  CS2R R126, SRZ ;  /* 0x00000000007e7805 */ /* 0x000fe2000001ff00 */
[----:B------:R-:W1:Y:S01]  /*3e80*/  LDSM.16.M88.4 R172, [R198+0x11000] ;  /* 0x01100000c6ac783b */ /* 0x000e620000000200 */
[----:B------:R-:W-:Y:S01]  /*3e90*/  UIADD3 UR33, -UR6, 0x80, UR29 ;  /* 0x0000008006217890 */ /* 0x000fe2000fffe11d */
        /* <DEDUP_REMOVED lines=52> */
[----:B------:R-:W-:-:S02]  /*41e0*/  ULDC UR8, c[0x0][0x2e8] ;  /* 0x0000ba0000087ab9 */ /* 0x000fc40000000800 */
[----:B------:R-:W-:Y:S02]  /*41f0*/  UIADD3 UR33, UR33, -UR8, URZ ;  /* 0x8000000821217290 */ /* 0x000fe4000fffe03f */
[----:B------:R-:W-:Y:S02]  /*4200*/  UIADD3 UR32, UR37, 0x80, URZ ;  /* 0x0000008025207890 */ /* 0x000fe4000fffe03f */
[----:B------:R-:W-:Y:S01]  /*4210*/  ULDC UR14, c[0x0][0x2e4] ;  /* 0x0000b900000e7ab9 */ /* 0x000fe20000000800 */
[----:B---3--:R-:W-:-:S04]  /*4220*/  IADD3 R3, P2, P1, R4, UR45, R15 ;  /* 0x0000002d04037c10 */ /* 0x008fc8000f95e00f */
[----:B------:R-:W-:Y:S01]  /*4230*/  IADD3.X R4, R5, UR53, R0, P2, P1 ;  /* 0x0000003505047c10 */ /* 0x000fe200097e2400 */
[----:B------:R3:W-:Y:S01]  /*4240*/  STL [R1+0x34], R3 ;  /* 0x0000340301007387 */ /* 0x0007e20000100800 */
[----:B------:R-:W-:-:S04]  /*4250*/  IADD3 R0, R205, 0x1800, RZ ;  /* 0x00001800cd007810 */ /* 0x000fc80007ffe0ff */
[----:B------:R-:W-:Y:S01]  /*4260*/  SEL R0, R0, R205, !P0 ;  /* 0x000000cd00007207 */ /* 0x000fe20004000000 */
[----:B--2---:R-:W2:Y:S01]  /*4270*/  R2UR UR20, R6 ;  /* 0x00000000061473c2 */ /* 0x004ea200000e0000 */
[----:B---3--:R-:W-:-:S04]  /*4280*/  IADD3 R3, R207, 0x1800, RZ ;  /* 0x00001800cf037810 */ /* 0x008fc80007ffe0ff */
[----:B------:R-:W-:-:S03]  /*4290*/  SEL R3, R3, R207, !P0 ;  /* 0x000000cf03037207 */ /* 0x000fc60004000000 */
[----:B------:R-:W3:Y:S01]  /*42a0*/  R2UR UR30, R7 ;  /* 0x00000000071e73c2 */ /* 0x000ee200000e0000 */
[----:B------:R-:W-:Y:S01]  /*42b0*/  SHF.L.U32 R196, R3, 0x1, RZ ;  /* 0x0000000103c47819 */ /* 0x000fe200000006ff */
[----:B------:R-:W-:Y:S01]  /*42c0*/  IMAD.SHL.U32 R3, R0, 0x2, RZ ;  /* 0x0000000200037824 */ /* 0x000fe200078e00ff */
[----:B--2---:R-:W-:Y:S01]  /*42d0*/  LOP3.LUT R0, R4, UR20, RZ, 0x3c, !PT ;  /* 0x0000001404007c12 */ /* 0x004fe2000f8e3cff */
[----:B------:R-:W-:Y:S02]  /*42e0*/  UIADD3 UR28, UR20, -0x61c88647, URZ ;  /* 0x9e3779b9141c7890 */ /* 0x000fe4000fffe03f */
[----:B------:R-:W-:Y:S02]  /*42f0*/  UIADD3 UR34, UR20, 0x3c6ef372, URZ ;  /* 0x3c6ef37214227890 */ /* 0x000fe4000fffe03f */
[----:B------:R2:W-:Y:S01]  /*4300*/  STL [R1+0x24], R0 ;  /* 0x0000240001007387 */ /* 0x0005e20000100800 */
[----:B------:R-:W-:Y:S02]  /*4310*/  UIADD3 UR26, UR20, -0x255992d5, URZ ;  /* 0xdaa66d2b141a7890 */ /* 0x000fe4000fffe03f */
[----:B------:R-:W-:-:S02]  /*4320*/  UIADD3 UR24, UR20, 0x78dde6e4, URZ ;  /* 0x78dde6e414187890 */ /* 0x000fc4000fffe03f */
[----:B------:R-:W-:Y:S02]  /*4330*/  UIADD3 UR22, UR20, 0x1715609d, URZ ;  /* 0x1715609d14167890 */ /* 0x000fe4000fffe03f */
[----:B------:R-:W-:Y:S02]  /*4340*/  UIADD3 UR20, UR20, -0x4ab325aa, URZ ;  /* 0xb54cda5614147890 */ /* 0x000fe4000fffe03f */
[----:B---3--:R-:W-:Y:S02]  /*4350*/  UIADD3 UR31, UR30, -0x4498517b, URZ ;  /* 0xbb67ae851e1f7890 */ /* 0x008fe4000fffe03f */
[----:B------:R-:W-:Y:S02]  /*4360*/  UIADD3 UR27, UR30, 0x76cf5d0a, URZ ;  /* 0x76cf5d0a1e1b7890 */ /* 0x000fe4000fffe03f */
[----:B------:R-:W-:Y:S02]  /*4370*/  UIADD3 UR25, UR30, 0x32370b8f, URZ ;  /* 0x32370b8f1e197890 */ /* 0x000fe4000fffe03f */
[----:B------:R-:W-:-:S02]  /*4380*/  UIADD3 UR23, UR30, -0x126145ec, URZ ;  /* 0xed9eba141e177890 */ /* 0x000fc4000fffe03f */
[----:B------:R-:W-:Y:S02]  /*4390*/  UIADD3 UR21, UR30, -0x56f99767, URZ ;  /* 0xa90668991e157890 */ /* 0x000fe4000fffe03f */
[----:B------:R-:W-:Y:S01]  /*43a0*/  UIADD3 UR19, UR30, 0x646e171e, URZ ;  /* 0x646e171e1e137890 */ /* 0x000fe2000fffe03f */
[----:B--2---:R-:W-:-:S04]  /*43b0*/  IMAD.MOV.U32 R0, RZ, RZ, c[0x0][0x22c] ;  /* 0x00008b00ff007624 */ /* 0x004fc800078e00ff */
[----:B------:R-:W-:-:S04]  /*43c0*/  IMAD R0, R0, c[0x0][0x1c0], RZ ;  /* 0x0000700000007a24 */ /* 0x000fc800078e02ff */
[C---:B------:R-:W-:Y:S01]  /*43d0*/  IMAD.SHL.U32 R5, R0.reuse, 0x8, RZ ;  /* 0x0000000800057824 */ /* 0x040fe200078e00ff */
[----:B------:R-:W-:-:S04]  /*43e0*/  SHF.L.U32 R8, R0, 0x4, RZ ;  /* 0x0000000400087819 */ /* 0x000fc800000006ff */
[C---:B------:R-:W-:Y:S02]  /*43f0*/  IADD3 R6, R8.reuse, 0x20, RZ ;  /* 0x0000002008067810 */ /* 0x040fe40007ffe0ff */
[----:B------:R-:W-:-:S03]  /*4400*/  IADD3 R0, R8, 0x40, RZ ;  /* 0x0000004008007810 */ /* 0x000fc60007ffe0ff */
[C---:B------:R-:W-:Y:S01]  /*4410*/  IMAD.IADD R4, R5.reuse, 0x1, R6 ;  /* 0x0000000105047824 */ /* 0x040fe200078e0206 */
[----:B------:R-:W-:-:S03]  /*4420*/  IADD3 R0, R5, R0, RZ ;  /* 0x0000000005007210 */ /* 0x000fc60007ffe0ff */
[C---:B------:R-:W-:Y:S02]  /*4430*/  IMAD.IADD R6, R5.reuse, 0x1, R4 ;  /* 0x0000000105067824 */ /* 0x040fe400078e0204 */
        /* <DEDUP_REMOVED lines=11> */
.L_x_430:
[----:B------:R-:W0:Y:S01]  /*44f0*/  LDGDEPBAR ;  /* 0x00000000000079af */ /* 0x000e220000000000 */
[----:B---3--:R-:W-:Y:S01]  /*4500*/  IMAD.IADD R0, R206, 0x1, R196 ;  /* 0x00000001ce007824 */ /* 0x008fe200078e02c4 */
[----:B------:R-:W-:Y:S01]  /*4510*/  USHF.L.U32 UR8, UR7, 0x6, URZ ;  /* 0x0000000607087899 */ /* 0x000fe2000800063f */
[----:B------:R-:W-:Y:S01]  /*4520*/  IMAD.MOV.U32 R246, RZ, RZ, R212 ;  /* 0x000000fffff67224 */ /* 0x000fe200078e00d4 */
[----:B------:R-:W-:Y:S01]  /*4530*/  ULDC UR10, c[0x0][0x2e4] ;  /* 0x0000b900000a7ab9 */ /* 0x000fe20000000800 */
[----:B------:R-:W-:Y:S01]  /*4540*/  MOV R247, R211 ;  /* 0x000000d300f77202 */ /* 0x000fe20000000f00 */
[----:B------:R-:W-:Y:S01]  /*4550*/  UISETP.GE.AND UP0, UPT, UR8, UR33, UPT ;  /* 0x000000210800728c */ /* 0x000fe2000bf06270 */
[----:B------:R-:W-:Y:S04]  /*4560*/  DEPBAR.LE SB0, 0x0 ;  /* 0x000080000000791a */ /* 0x000fe80000000000 */
[----:B------:R-:W-:Y:S06]  /*4570*/  BAR.SYNC.DEFER_BLOCKING 0x0 ;  /* 0x0000000000007b1d */ /* 0x000fec0000010000 */
[----:B------:R-:W-:Y:S05]  /*4580*/  LDSM.16.M88.4 R32, [R196] ;  /* 0x00000000c420783b */ /* 0x000fea0000000200 */
[----:B------:R-:W1:Y:S05]  /*4590*/  LDSM.16.M88.4 R16, [R197+0x9000] ;  /* 0x00900000c510783b */ /* 0x000e6a0000000200 */
[----:B------:R-:W2:Y:S05]  /*45a0*/  LDSM.16.M88.4 R28, [R196+0x800] ;  /* 0x00080000c41c783b */ /* 0x000eaa0000000200 */
[----:B------:R-:W3:Y:S05]  /*45b0*/  LDSM.16.M88.4 R132, [R197+0x9400] ;  /* 0x00940000c584783b */ /* 0x000eea0000000200 */
[----:B------:R-:W-:Y:S05]  /*45c0*/  LDSM.16.M88.4 R136, [R0] ;  /* 0x000000000088783b */ /* 0x000fea0000000200 */
[----:B-----5:R-:W4:Y:S05]  /*45d0*/  LDSM.16.M88.4 R140, [R198+0x9000] ;  /* 0x00900000c68c783b */ /* 0x020f2a0000000200 */
[----:B------:R-:W-:Y:S01]  /*45e0*/  LDSM.16.M88.4 R144, [R198+0xd400] ;  /* 0x00d40000c690783b */ /* 0x000fe20000000200 */
[-C--:B-1----:R-:W-:Y:S08]  /*45f0*/  HMMA.16816.F32.BF16 R4, R32, R16.reuse, RZ ;  /* 0x000000102004723c */ /* 0x082ff000000418ff */
[C---:B--2---:R-:W-:Y:S08]  /*4600*/  HMMA.16816.F32.BF16 R8, R28.reuse, R16, RZ ;  /* 0x000000101c08723c */ /* 0x044ff000000418ff */
[-C--:B------:R-:W-:Y:S08]  /*4610*/  HMMA.16816.F32.BF16 R12, R28, R18.reuse, RZ ;  /* 0x000000121c0c723c */ /* 0x080ff000000418ff */
[C---:B------:R-:W-:Y:S08]  /*4620*/  HMMA.16816.F32.BF16 R16, R32.reuse, R18, RZ ;  /* 0x000000122010723c */ /* 0x040ff000000418ff */
[-C--:B---3--:R-:W-:Y:S08]  /*4630*/  HMMA.16816.F32.BF16 R20, R32, R132.reuse, RZ ;  /* 0x000000842014723c */ /* 0x088ff000000418ff */
[C---:B------:R-:W-:Y:S08]  /*4640*/  HMMA.16816.F32.BF16 R24, R28.reuse, R132, RZ ;  /* 0x000000841c18723c */ /* 0x040ff000000418ff */
[-C--:B------:R-:W-:Y:S08]  /*4650*/  HMMA.16816.F32.BF16 R28, R28, R134.reuse, RZ ;  /* 0x000000861c1c723c */ /* 0x080ff000000418ff */
[----:B------:R-:W-:Y:S01]  /*4660*/  HMMA.16816.F32.BF16 R32, R32, R134, RZ ;  /* 0x000000862020723c */ /* 0x000fe200000418ff */
[----:B------:R-:W1:Y:S07]  /*4670*/  LDSM.16.M88.4 R132, [R0+0x800] ;  /* 0x000800000084783b */ /* 0x000e6e0000000200 */
[-C--:B----4-:R-:W-:Y:S08]  /*4680*/  HMMA.16816.F32.BF16 R4, R136, R140.reuse, R4 ;  /* 0x0000008c8804723c */ /* 0x090ff00000041804 */
        /* <DEDUP_REMOVED lines=10> */
[----:B------:R-:W2:Y:S02]  /*4730*/  LDSM.16.M88.4 R140, [R196+0x1800] ;  /* 0x00180000c48c783b */ /* 0x000ea40000000200 */
        /* <DEDUP_REMOVED lines=37> */
[C---:B--2---:R-:W-:Y:S07]  /*4990*/  HMMA.16816.F32.BF16 R8, R136.reuse, R132, R8 ;  /* 0x000000848808723c */ /* 0x044fee0000041808 */
[----:B------:R-:W-:Y:S01]  /*49a0*/  IMAD.U32 R132, RZ, RZ, UR17 ;  /* 0x00000011ff847e24 */ /* 0x000fe2000f8e00ff */
[-C--:B------:R-:W-:Y:S01]  /*49b0*/  HMMA.16816.F32.BF16 R12, R136, R134.reuse, R12 ;  /* 0x00000086880c723c */ /* 0x080fe2000004180c */
[----:B------:R-:W-:Y:S03]  /*49c0*/  MOV R133, UR16 ;  /* 0x0000001000857c02 */ /* 0x000fe60008000f00 */
[C---:B------:R-:W-:Y:S04]  /*49d0*/  LEA R132, P0, R249.reuse, R132, 0x2 ;  /* 0x00000084f9847211 */ /* 0x040fe800078010ff */
[C---:B------:R-:W-:Y:S04]  /*49e0*/  HMMA.16816.F32.BF16 R16, R140.reuse, R134, R16 ;  /* 0x000000868c10723c */ /* 0x040fe80000041810 */
[----:B------:R-:W-:Y:S02]  /*49f0*/  LEA.HI.X.SX32 R133, R249, R133, 0x2, P0 ;  /* 0x00000085f9857211 */ /* 0x000fe400000f16ff */
[----:B------:R-:W-:Y:S02]  /*4a00*/  PLOP3.LUT P0, PT, PT, PT, UP0, 0x80, 0x0 ;  /* 0x000000000000781c */ /* 0x000fe40003f0f008 */
[-C--:B------:R-:W-:Y:S01]  /*4a10*/  HMMA.16816.F32.BF16 R20, R140, R144.reuse, R20 ;  /* 0x000000908c14723c */ /* 0x080fe20000041814 */
[----:B-----5:R1:W5:Y:S05]  /*4a20*/  LDG.E R210, [R132.64] ;  /* 0x0000000484d27981 */ /* 0x02036a000c1e1900 */
[----:B------:R1:W5:Y:S02]  /*4a30*/  LDG.E R209, [R132.64+0x20] ;  /* 0x0000200484d17981 */ /* 0x000364000c1e1900 */
[C---:B------:R-:W-:Y:S03]  /*4a40*/  HMMA.16816.F32.BF16 R24, R136.reuse, R144, R24 ;  /* 0x000000908818723c */ /* 0x040fe60000041818 */
[----:B------:R1:W5:Y:S05]  /*4a50*/  LDG.E R145, [R132.64+0x80] ;  /* 0x0000800484917981 */ /* 0x00036a000c1e1900 */
[-C--:B------:R-:W-:Y:S01]  /*4a60*/  HMMA.16816.F32.BF16 R28, R136, R146.reuse, R28 ;  /* 0x00000092881c723c */ /* 0x080fe2000004181c */
[----:B------:R1:W5:Y:S07]  /*4a70*/  LDG.E R144, [R132.64+0xa0] ;  /* 0x0000a00484907981 */ /* 0x00036e000c1e1900 */
        /* <DEDUP_REMOVED lines=11> */
.L_x_426:
[----:B------:R-:W-:Y:S01]  /*4b30*/  IADD3 R141, R249, UR8, RZ ;  /* 0x00000008f98d7c10 */ /* 0x000fe2000fffe0ff */
[----:B-1----:R-:W2:Y:S01]  /*4b40*/  LDL R132, [R1+0x3c] ;  /* 0x00003c0001847983 */ /* 0x002ea20000100800 */
[----:B------:R-:W-:Y:S01]  /*4b50*/  LOP3.LUT R208, R208, 0xffffbfff, RZ, 0xc0, !PT ;  /* 0xffffbfffd0d07812 */ /* 0x000fe200078ec0ff */
[----:B------:R-:W-:Y:S01]  /*4b60*/  UIADD3 UR8, UR6, 0x1, -UR15 ;  /* 0x0000000106087890 */ /* 0x000fe2000fffe80f */
[----:B------:R-:W-:Y:S01]  /*4b70*/  IMAD.U32 R0, RZ, RZ, UR35 ;  /* 0x00000023ff007e24 */ /* 0x000fe2000f8e00ff */
[----:B------:R-:W1:Y:S01]  /*4b80*/  S2R R134, SR_TID.X ;  /* 0x0000000000867919 */ /* 0x000e620000002100 */
[----:B------:R-:W-:Y:S02]  /*4b90*/  UIADD3 UR9, -UR10, UR6, -UR15 ;  /* 0x000000060a097290 */ /* 0x000fe4000fffe90f */
[----:B------:R-:W-:Y:S02]  /*4ba0*/  UIADD3 UR8, UR8, UR44, URZ ;  /* 0x0000002c08087290 */ /* 0x000fe4000fffe03f */
[----:B------:R-:W-:Y:S02]  /*4bb0*/  UMOV UR14, UR10 ;  /* 0x0000000a000e7c82 */ /* 0x000fe40008000000 */
[C---:B------:R-:W-:Y:S04]  /*4bc0*/  IADD3 R133, R141.reuse, UR9, RZ ;  /* 0x000000098d857c10 */ /* 0x040fe8000fffe0ff */
[----:B------:R-:W-:Y:S01]  /*4bd0*/  IMNMX R133, RZ, R133, !PT ;  /* 0x00000085ff857217 */ /* 0x000fe20007800200 */
[----:B-1----:R-:W-:Y:S05]  /*4be0*/  IMAD.SHL.U32 R134, R134, 0x2, RZ ;  /* 0x0000000286867824 */ /* 0x002fea00078e00ff */
[----:B--2---:R-:W-:Y:S02]  /*4bf0*/  LOP3.LUT R134, R132, 0x6, R134, 0xf8, !PT ;  /* 0x0000000684867812 */ /* 0x004fe400078ef886 */
[----:B------:R-:W-:Y:S03]  /*4c00*/  IADD3 R132, R141, UR8, RZ ;  /* 0x000000088d847c10 */ /* 0x000fe6000fffe0ff */
[----:B------:R-:W-:Y:S01]  /*4c10*/  IMAD R0, R0, 0x80, R134 ;  /* 0x0000008000007824 */ /* 0x000fe200078e0286 */
[----:B------:R-:W-:Y:S04]  /*4c20*/  IMNMX R132, R132, UR6, PT ;  /* 0x0000000684847c17 */ /* 0x000fe8000b800200 */
[C---:B------:R-:W-:Y:S02]  /*4c30*/  IADD3 R140, R0.reuse, 0x1, RZ ;  /* 0x00000001008c7810 */ /* 0x040fe40007ffe0ff */
[----:B------:R-:W-:Y:S02]  /*4c40*/  IADD3 R139, R0, 0x8, RZ ;  /* 0x00000008008b7810 */ /* 0x000fe40007ffe0ff */
[CC--:B------:R-:W-:Y:S02]  /*4c50*/  ISETP.GE.AND P6, PT, R140.reuse, R133.reuse, PT ;  /* 0x000000858c00720c */ /* 0x0c0fe40003fc6270 */
[CC--:B------:R-:W-:Y:S02]  /*4c60*/  ISETP.GE.AND P5, PT, R139.reuse, R133.reuse, PT ;  /* 0x000000858b00720c */ /* 0x0c0fe40003fa6270 */
[-C--:B------:R-:W-:Y:S02]  /*4c70*/  ISETP.GE.OR P6, PT, R140, R132.reuse, !P6 ;  /* 0x000000848c00720c */ /* 0x080fe400077c6670 */
[----:B------:R-:W-:Y:S02]  /*4c80*/  IADD3 R138, R0, 0x9, RZ ;  /* 0x00000009008a7810 */ /* 0x000fe40007ffe0ff */
[-C--:B------:R-:W-:Y:S02]  /*4c90*/  ISETP.GE.OR P5, PT, R139, R132.reuse, !P5 ;  /* 0x000000848b00720c */ /* 0x080fe40006fa6670 */
[-C--:B------:R-:W-:Y:S02]  /*4ca0*/  ISETP.GE.AND P4, PT, R138, R133.reuse, PT ;  /* 0x000000858a00720c */ /* 0x080fe40003f86270 */
[----:B------:R-:W-:Y:S02]  /*4cb0*/  IADD3 R137, R0, 0x10, RZ ;  /* 0x0000001000897810 */ /* 0x000fe40007ffe0ff */
[-C--:B------:R-:W-:Y:S02]  /*4cc0*/  ISETP.GE.OR P4, PT, R138, R132.reuse, !P4 ;  /* 0x000000848a00720c */ /* 0x080fe40006786670 */
[CC--:B------:R-:W-:Y:S02]  /*4cd0*/  ISETP.GE.AND P3, PT, R137.reuse, R133.reuse, PT ;  /* 0x000000858900720c */ /* 0x0c0fe40003f66270 */
[----:B------:R-:W-:Y:S02]  /*4ce0*/  @P6 LOP3.LUT R208, R208, 0x4000, RZ, 0xfc, !PT ;  /* 0x00004000d0d06812 */ /* 0x000fe400078efcff */
[----:B------:R-:W-:Y:S02]  /*4cf0*/  IADD3 R136, R0, 0x11, RZ ;  /* 0x0000001100887810 */ /* 0x000fe40007ffe0ff */
[----:B------:R-:W-:Y:S02]  /*4d00*/  LOP3.LUT R208, R208, 0xffffdfff, RZ, 0xc0, !PT ;  /* 0xffffdfffd0d07812 */ /* 0x000fe400078ec0ff */
[-C--:B------:R-:W-:Y:S02]  /*4d10*/  ISETP.GE.OR P3, PT, R137, R132.reuse, !P3 ;  /* 0x000000848900720c */ /* 0x080fe40005f66670 */
[----:B------:R-:W-:Y:S02]  /*4d20*/  @P5 LOP3.LUT R208, R208, 0x2000, RZ, 0xfc, !PT ;  /* 0x00002000d0d05812 */ /* 0x000fe400078efcff */
[-C--:B------:R-:W-:Y:S02]  /*4d30*/  ISETP.GE.AND P2, PT, R136, R133.reuse, PT ;  /* 0x000000858800720c */ /* 0x080fe40003f46270 */
[----:B------:R-:W-:Y:S02]  /*4d40*/  LOP3.LUT R208, R208, 0xffffefff, RZ, 0xc0, !PT ;  /* 0xffffefffd0d07812 */ /* 0x000fe400078ec0ff */
[----:B------:R-:W-:Y:S02]  /*4d50*/  IADD3 R135, R0, 0x18, RZ ;  /* 0x0000001800877810 */ /* 0x000fe40007ffe0ff */
[----:B------:R-:W-:Y:S02]  /*4d60*/  @P4 LOP3.LUT R208, R208, 0x1000, RZ, 0xfc, !PT ;  /* 0x00001000d0d04812 */ /* 0x000fe400078efcff */
[-C--:B------:R-:W-:Y:S02]  /*4d70*/  ISETP.GE.OR P2, PT, R136, R132.reuse, !P2 ;  /* 0x000000848800720c */ /* 0x080fe40005746670 */
[----:B------:R-:W-:Y:S02]  /*4d80*/  LOP3.LUT R208, R208, 0xfffff7ff, RZ, 0xc0, !PT ;  /* 0xfffff7ffd0d07812 */ /* 0x000fe400078ec0ff */
[-C--:B------:R-:W-:Y:S02]  /*4d90*/  ISETP.GE.AND P0, PT, R0, R133.reuse, PT ;  /* 0x000000850000720c */ /* 0x080fe40003f06270 */
[CC--:B------:R-:W-:Y:S02]  /*4da0*/  ISETP.GE.AND P1, PT, R135.reuse, R133.reuse, PT ;  /* 0x000000858700720c */ /* 0x0c0fe40003f26270 */
[----:B------:R-:W-:Y:S02]  /*4db0*/  @P3 LOP3.LUT R208, R208, 0x800, RZ, 0xfc, !PT ;  /* 0x00000800d0d03812 */ /* 0x000fe400078efcff */
[C---:B------:R-:W-:Y:S02]  /*4dc0*/  IADD3 R134, R0.reuse, 0x19, RZ ;  /* 0x0000001900867810 */ /* 0x040fe40007ffe0ff */
[-C--:B------:R-:W-:Y:S02]  /*4dd0*/  ISETP.GE.OR P0, PT, R0, R132.reuse, !P0 ;  /* 0x000000840000720c */ /* 0x080fe40004706670 */
[-C--:B------:R-:W-:Y:S02]  /*4de0*/  ISETP.GE.OR P1, PT, R135, R132.reuse, !P1 ;  /* 0x000000848700720c */ /* 0x080fe40004f26670 */
[----:B------:R-:W-:Y:S02]  /*4df0*/  LOP3.LUT R208, R208, 0xfffffbff, RZ, 0xc0, !PT ;  /* 0xfffffbffd0d07812 */ /* 0x000fe400078ec0ff */
[----:B------:R-:W-:Y:S02]  /*4e00*/  FSEL R4, R4, -INF , !P0 ;  /* 0xff80000004047808 */ /* 0x000fe40004000000 */
[----:B------:R-:W-:Y:S02]  /*4e10*/  ISETP.GE.AND P0, PT, R134, R133, PT ;  /* 0x000000858600720c */ /* 0x000fe40003f06270 */
[----:B------:R-:W-:Y:S02]  /*4e20*/  @P2 LOP3.LUT R208, R208, 0x400, RZ, 0xfc, !PT ;  /* 0x00000400d0d02812 */ /* 0x000fe400078efcff */
[----:B------:R-:W-:Y:S02]  /*4e30*/  ISETP.GE.OR P0, PT, R134, R132, !P0 ;  /* 0x000000848600720c */ /* 0x000fe40004706670 */
[----:B------:R-:W-:Y:S02]  /*4e40*/  IADD3 R132, R141, 0x8, RZ ;  /* 0x000000088d847810 */ /* 0x000fe40007ffe0ff */
[----:B------:R-:W-:Y:S02]  /*4e50*/  LOP3.LUT R208, R208, 0xfffffdff, RZ, 0xc0, !PT ;  /* 0xfffffdffd0d07812 */ /* 0x000fe400078ec0ff */
[----:B------:R-:W-:Y:S02]  /*4e60*/  IADD3 R133, R132, UR9, RZ ;  /* 0x0000000984857c10 */ /* 0x000fe4000fffe0ff */
[----:B------:R-:W-:Y:S02]  /*4e70*/  @P1 LOP3.LUT R208, R208, 0x200, RZ, 0xfc, !PT ;  /* 0x00000200d0d01812 */ /* 0x000fe400078efcff */
[----:B------:R-:W-:Y:S02]  /*4e80*/  IADD3 R132, R132, UR8, RZ ;  /* 0x0000000884847c10 */ /* 0x000fe4000fffe0ff */
[----:B------:R-:W-:Y:S02]  /*4e90*/  LOP3.LUT R208, R208, 0xfffffeff, RZ, 0xc0, !PT ;  /* 0xfffffeffd0d07812 */ /* 0x000fe400078ec0ff */
[----:B------:R-:W-:Y:S02]  /*4ea0*/  IMNMX R133, RZ, R133, !PT ;  /* 0x00000085ff857217 */ /* 0x000fe40007800200 */
[----:B------:R-:W-:Y:S02]  /*4eb0*/  @P0 LOP3.LUT R208, R208, 0x100, RZ, 0xfc, !PT ;  /* 0x00000100d0d00812 */ /* 0x000fe400078efcff */
[----:B------:R-:W-:Y:S02]  /*4ec0*/  IMNMX R132, R132, UR6, PT ;  /* 0x0000000684847c17 */ /* 0x000fe4000b800200 */
[-C--:B------:R-:W-:Y:S02]  /*4ed0*/  ISETP.GE.AND P0, PT, R0, R133.reuse, PT ;  /* 0x000000850000720c */ /* 0x080fe40003f06270 */
[----:B------:R-:W-:Y:S02]  /*4ee0*/  LOP3.LUT R208, R208, 0xffffff7f, RZ, 0xc0, !PT ;  /* 0xffffff7fd0d07812 */ /* 0x000fe400078ec0ff */
[-C--:B------:R-:W-:Y:S04]  /*4ef0*/  ISETP.GE.OR P0, PT, R0, R132.reuse, !P0 ;  /* 0x000000840000720c */ /* 0x080fe80004706670 */
[----:B------:R-:W-:Y:S02]  /*4f00*/  FSEL R6, R6, -INF , !P0 ;  /* 0xff80000006067808 */ /* 0x000fe40004000000 */
[CC--:B------:R-:W-:Y:S04]  /*4f10*/  ISETP.GE.AND P0, PT, R140.reuse, R133.reuse, PT ;  /* 0x000000858c00720c */ /* 0x0c0fe80003f06270 */
[-C--:B------:R-:W-:Y:S02]  /*4f20*/  ISETP.GE.OR P2, PT, R140, R132.reuse, !P0 ;  /* 0x000000848c00720c */ /* 0x080fe40004746670 */
[CC--:B------:R-:W-:Y:S04]  /*4f30*/  ISETP.GE.AND P0, PT, R139.reuse, R133.reuse, PT ;  /* 0x000000858b00720c */ /* 0x0c0fe80003f06270 */
[-C--:B------:R-:W-:Y:S02]  /*4f40*/  ISETP.GE.OR P1, PT, R139, R132.reuse, !P0 ;  /* 0x000000848b00720c */ /* 0x080fe40004726670 */
[-C--:B------:R-:W-:Y:S05]  /*4f50*/  ISETP.GE.AND P0, PT, R138, R133.reuse, PT ;  /* 0x000000858a00720c */ /* 0x080fea0003f06270 */
[----:B------:R-:W-:Y:S02]  /*4f60*/  @P2 LOP3.LUT R208, R208, 0x80, RZ, 0xfc, !PT ;  /* 0x00000080d0d02812 */ /* 0x000fe400078efcff */
[-C--:B------:R-:W-:Y:S02]  /*4f70*/  ISETP.GE.OR P2, PT, R138, R132.reuse, !P0 ;  /* 0x000000848a00720c */ /* 0x080fe40004746670 */
[----:B------:R-:W-:Y:S02]  /*4f80*/  LOP3.LUT R208, R208, 0xffffffbf, RZ, 0xc0, !PT ;  /* 0xffffffbfd0d07812 */ /* 0x000fe400078ec0ff */
[CC--:B------:R-:W-:Y:S02]  /*4f90*/  ISETP.GE.AND P0, PT, R137.reuse, R133.reuse, PT ;  /* 0x000000858900720c */ /* 0x0c0fe40003f06270 */
[----:B------:R-:W-:Y:S02]  /*4fa0*/  @P1 LOP3.LUT R208, R208, 0x40, RZ, 0xfc, !PT ;  /* 0x00000040d0d01812 */ /* 0x000fe400078efcff */
[-C--:B------:R-:W-:Y:S02]  /*4fb0*/  ISETP.GE.OR P1, PT, R137, R132.reuse, !P0 ;  /* 0x000000848900720c */ /* 0x080fe40004726670 */
[----:B------:R-:W-:Y:S02]  /*4fc0*/  LOP3.LUT R208, R208, 0xffffffdf, RZ, 0xc0, !PT ;  /* 0xffffffdfd0d07812 */ /* 0x000fe400078ec0ff */
[-C--:B------:R-:W-:Y:S02]  /*4fd0*/  ISETP.GE.AND P0, PT, R136, R133.reuse, PT ;  /* 0x000000858800720c */ /* 0x080fe40003f06270 */
[----:B------:R-:W-:Y:S02]  /*4fe0*/  @P2 LOP3.LUT R208, R208, 0x20, RZ, 0xfc, !PT ;  /* 0x00000020d0d02812 */ /* 0x000fe400078efcff */
[-C--:B------:R-:W-:Y:S02]  /*4ff0*/  ISETP.GE.OR P2, PT, R136, R132.reuse, !P0 ;  /* 0x000000848800720c */ /* 0x080fe40004746670 */
[----:B------:R-:W-:Y:S02]  /*5000*/  LOP3.LUT R208, R208, 0xffffffef, RZ, 0xc0, !PT ;  /* 0xffffffefd0d07812 */ /* 0x000fe400078ec0ff */
[CC--:B------:R-:W-:Y:S02]  /*5010*/  ISETP.GE.AND P0, PT, R135.reuse, R133.reuse, PT ;  /* 0x000000858700720c */ /* 0x0c0fe40003f06270 */
[----:B------:R-:W-:Y:S02]  /*5020*/  @P1 LOP3.LUT R208, R208, 0x10, RZ, 0xfc, !PT ;  /* 0x00000010d0d01812 */ /* 0x000fe400078efcff */
[-C--:B------:R-:W-:Y:S02]  /*5030*/  ISETP.GE.OR P1, PT, R135, R132.reuse, !P0 ;  /* 0x000000848700720c */ /* 0x080fe40004726670 */
[----:B------:R-:W-:Y:S02]  /*5040*/  LOP3.LUT R208, R208, 0xfffffff7, RZ, 0xc0, !PT ;  /* 0xfffffff7d0d07812 */ /* 0x000fe400078ec0ff */
[----:B------:R-:W-:Y:S02]  /*5050*/  ISETP.GE.AND P0, PT, R134, R133, PT ;  /* 0x000000858600720c */ /* 0x000fe40003f06270 */
[----:B------:R-:W-:Y:S02]  /*5060*/  @P2 LOP3.LUT R208, R208, 0x8, RZ, 0xfc, !PT ;  /* 0x00000008d0d02812 */ /* 0x000fe400078efcff */
[----:B------:R-:W-:Y:S02]  /*5070*/  ISETP.GE.OR P0, PT, R134, R132, !P0 ;  /* 0x000000848600720c */ /* 0x000fe40004706670 */
[----:B------:R-:W-:Y:S02]  /*5080*/  LOP3.LUT R208, R208, 0xfffffffb, RZ, 0xc0, !PT ;  /* 0xfffffffbd0d07812 */ /* 0x000fe400078ec0ff */
[----:B------:R-:W-:Y:S02]  /*5090*/  IADD3 R132, R141, 0x20, RZ ;  /* 0x000000208d847810 */ /* 0x000fe40007ffe0ff */
[----:B------:R-:W-:Y:S02]  /*50a0*/  @P1 LOP3.LUT R208, R208, 0x4, RZ, 0xfc, !PT ;  /* 0x00000004d0d01812 */ /* 0x000fe400078efcff */
[----:B------:R-:W-:Y:S02]  /*50b0*/  IADD3 R133, R132, UR9, RZ ;  /* 0x0000000984857c10 */ /* 0x000fe4000fffe0ff */
[----:B------:R-:W-:Y:S02]  /*50c0*/  LOP3.LUT R208, R208, 0xfffffffd, RZ, 0xc0, !PT ;  /* 0xfffffffdd0d07812 */ /* 0x000fe400078ec0ff */
[----:B------:R-:W-:Y:S02]  /*50d0*/  IADD3 R132, R132, UR8, RZ ;  /* 0x0000000884847c10 */ /* 0x000fe4000fffe0ff */
[----:B------:R-:W-:Y:S02]  /*50e0*/  IMNMX R133, RZ, R133, !PT ;  /* 0x00000085ff857217 */ /* 0x000fe40007800200 */
[----:B------:R-:W-:Y:S02]  /*50f0*/  @P0 LOP3.LUT R208, R208, 0x2, RZ, 0xfc, !PT ;  /* 0x00000002d0d00812 */ /* 0x000fe400078efcff */
[----:B------:R-:W-:Y:S02]  /*5100*/  IMNMX R132, R132, UR6, PT ;  /* 0x0000000684847c17 */ /* 0x000fe4000b800200 */
[CC--:B------:R-:W-:Y:S02]  /*5110*/  ISETP.GE.AND P0, PT, R0.reuse, R133.reuse, PT ;  /* 0x000000850000720c */ /* 0x0c0fe40003f06270 */
[CC--:B------:R-:W-:Y:S02]  /*5120*/  ISETP.GE.AND P6, PT, R139.reuse, R133.reuse, PT ;  /* 0x000000858b00720c */ /* 0x0c0fe40003fc6270 */
[-C--:B------:R-:W-:Y:S02]  /*5130*/  ISETP.GE.OR P0, PT, R0, R132.reuse, !P0 ;  /* 0x000000840000720c */ /* 0x080fe40004706670 */
[-C--:B------:R-:W-:Y:S02]  /*5140*/  ISETP.GE.OR P6, PT, R139, R132.reuse, !P6 ;  /* 0x000000848b00720c */ /* 0x080fe400077c6670 */
[----:B------:R-:W-:Y:S02]  /*5150*/  FSEL R8, R8, -INF , !P0 ;  /* 0xff80000008087808 */ /* 0x000fe40004000000 */
[-C--:B------:R-:W-:Y:S02]  /*5160*/  ISETP.GE.AND P0, PT, R140, R133.reuse, PT ;  /* 0x000000858c00720c */ /* 0x080fe40003f06270 */
[----:B------:R-:W-:Y:S02]  /*5170*/  LOP3.LUT R208, R208, 0xfffffffe, RZ, 0xc0, !PT ;  /* 0xfffffffed0d07812 */ /* 0x000fe400078ec0ff */
[-C--:B------:R-:W-:Y:S02]  /*5180*/  ISETP.GE.OR P0, PT, R140, R132.reuse, !P0 ;  /* 0x000000848c00720c */ /* 0x080fe40004706670 */
[----:B------:R-:W-:Y:S02]  /*5190*/  IADD3 R141, R141, 0x28, RZ ;  /* 0x000000288d8d7810 */ /* 0x000fe40007ffe0ff */
[-C--:B------:R-:W-:Y:S02]  /*51a0*/  ISETP.GE.AND P5, PT, R138, R133.reuse, PT ;  /* 0x000000858a00720c */ /* 0x080fe40003fa6270 */
[-C--:B------:R-:W-:Y:S02]  /*51b0*/  ISETP.GE.AND P4, PT, R137, R133.reuse, PT ;  /* 0x000000858900720c */ /* 0x080fe40003f86270 */
[-C--:B------:R-:W-:Y:S02]  /*51c0*/  ISETP.GE.AND P3, PT, R136, R133.reuse, PT ;  /* 0x000000858800720c */ /* 0x080fe40003f66270 */
[-C--:B------:R-:W-:Y:S02]  /*51d0*/  ISETP.GE.AND P2, PT, R135, R133.reuse, PT ;  /* 0x000000858700720c */ /* 0x080fe40003f46270 */
[----:B------:R-:W-:Y:S02]  /*51e0*/  ISETP.GE.AND P1, PT, R134, R133, PT ;  /* 0x000000858600720c */ /* 0x000fe40003f26270 */
[----:B------:R-:W-:Y:S02]  /*51f0*/  @P0 LOP3.LUT R208, R208, 0x1, RZ, 0xfc, !PT ;  /* 0x00000001d0d00812 */ /* 0x000fe400078efcff */
[----:B------:R-:W-:Y:S02]  /*5200*/  IADD3 R133, R141, UR9, RZ ;  /* 0x000000098d857c10 */ /* 0x000fe4000fffe0ff */
[----:B------:R-:W-:Y:S02]  /*5210*/  LOP3.LUT R208, R208, 0xffff7fff, RZ, 0xc0, !PT ;  /* 0xffff7fffd0d07812 */ /* 0x000fe400078ec0ff */
[-C--:B------:R-:W-:Y:S02]  /*5220*/  ISETP.GE.OR P5, PT, R138, R132.reuse, !P5 ;  /* 0x000000848a00720c */ /* 0x080fe40006fa6670 */
[----:B------:R-:W-:Y:S02]  /*5230*/  @P6 LOP3.LUT R208, R208, 0x8000, RZ, 0xfc, !PT ;  /* 0x00008000d0d06812 */ /* 0x000fe400078efcff */
[-C--:B------:R-:W-:Y:S02]  /*5240*/  ISETP.GE.OR P4, PT, R137, R132.reuse, !P4 ;  /* 0x000000848900720c */ /* 0x080fe40006786670 */
[C---:B------:R-:W-:Y:S02]  /*5250*/  LOP3.LUT P6, RZ, R208.reuse, 0x2, RZ, 0xc0, !PT ;  /* 0x00000002d0ff7812 */ /* 0x040fe400078cc0ff */
[----:B------:R-:W-:Y:S02]  /*5260*/  LOP3.LUT R208, R208, 0xfffeffff, RZ, 0xc0, !PT ;  /* 0xfffeffffd0d07812 */ /* 0x000fe400078ec0ff */
[-C--:B------:R-:W-:Y:S02]  /*5270*/  ISETP.GE.OR P3, PT, R136, R132.reuse, !P3 ;  /* 0x000000848800720c */ /* 0x080fe40005f66670 */
[-C--:B------:R-:W-:Y:S02]  /*5280*/  ISETP.GE.OR P2, PT, R135, R132.reuse, !P2 ;  /* 0x000000848700720c */ /* 0x080fe40005746670 */
[----:B------:R-:W-:Y:S02]  /*5290*/  ISETP.GE.OR P1, PT, R134, R132, !P1 ;  /* 0x000000848600720c */ /* 0x000fe40004f26670 */
[----:B------:R-:W-:Y:S02]  /*52a0*/  IADD3 R132, R141, UR8, RZ ;  /* 0x000000088d847c10 */ /* 0x000fe4000fffe0ff */
[----:B------:R-:W-:Y:S02]  /*52b0*/  IMNMX R133, RZ, R133, !PT ;  /* 0x00000085ff857217 */ /* 0x000fe40007800200 */
[----:B------:R-:W-:Y:S02]  /*52c0*/  @P6 LOP3.LUT R208, R208, 0x10000, RZ, 0xfc, !PT ;  /* 0x00010000d0d06812 */ /* 0x000fe400078efcff */
[----:B------:R-:W-:Y:S02]  /*52d0*/  IMNMX R132, R132, UR6, PT ;  /* 0x0000000684847c17 */ /* 0x000fe4000b800200 */
[C---:B------:R-:W-:Y:S02]  /*52e0*/  LOP3.LUT P6, RZ, R208.reuse, 0x4, RZ, 0xc0, !PT ;  /* 0x00000004d0ff7812 */ /* 0x040fe400078cc0ff */
[----:B------:R-:W-:Y:S02]  /*52f0*/  LOP3.LUT R208, R208, 0xfffdffff, RZ, 0xc0, !PT ;  /* 0xfffdffffd0d07812 */ /* 0x000fe400078ec0ff */
[CC--:B------:R-:W-:Y:S02]  /*5300*/  ISETP.GE.AND P0, PT, R0.reuse, R133.reuse, PT ;  /* 0x000000850000720c */ /* 0x0c0fe40003f06270 */
[----:B------:R-:W-:Y:S02]  /*5310*/  FSEL R13, R13, -INF , !P5 ;  /* 0xff8000000d0d7808 */ /* 0x000fe40006800000 */
[-C--:B------:R-:W-:Y:S02]  /*5320*/  ISETP.GE.OR P0, PT, R0, R132.reuse, !P0 ;  /* 0x000000840000720c */ /* 0x080fe40004706670 */
[-C--:B------:R-:W-:Y:S02]  /*5330*/  ISETP.GE.AND P5, PT, R138, R133.reuse, PT ;  /* 0x000000858a00720c */ /* 0x080fe40003fa6270 */
[----:B------:R-:W-:Y:S02]  /*5340*/  FSEL R10, R10, -INF , !P0 ;  /* 0xff8000000a0a7808 */ /* 0x000fe40004000000 */
[----:B------:R-:W-:Y:S02]  /*5350*/  @P6 LOP3.LUT R208, R208, 0x20000, RZ, 0xfc, !PT ;  /* 0x00020000d0d06812 */ /* 0x000fe400078efcff */
[----:B------:R-:W-:Y:S02]  /*5360*/  FSEL R24, R24, -INF , !P4 ;  /* 0xff80000018187808 */ /* 0x000fe40006000000 */
[C---:B------:R-:W-:Y:S02]  /*5370*/  LOP3.LUT P6, RZ, R208.reuse, 0x8, RZ, 0xc0, !PT ;  /* 0x00000008d0ff7812 */ /* 0x040fe400078cc0ff */
[----:B------:R-:W-:Y:S02]  /*5380*/  LOP3.LUT R208, R208, 0xfffbffff, RZ, 0xc0, !PT ;  /* 0xfffbffffd0d07812 */ /* 0x000fe400078ec0ff */
[-C--:B------:R-:W-:Y:S02]  /*5390*/  ISETP.GE.AND P4, PT, R137, R133.reuse, PT ;  /* 0x000000858900720c */ /* 0x080fe40003f86270 */
[----:B------:R-:W-:Y:S02]  /*53a0*/  FSEL R25, R25, -INF , !P3 ;  /* 0xff80000019197808 */ /* 0x000fe40005800000 */
[-C--:B------:R-:W-:Y:S02]  /*53b0*/  ISETP.GE.AND P3, PT, R136, R133.reuse, PT ;  /* 0x000000858800720c */ /* 0x080fe40003f66270 */
[----:B------:R-:W-:Y:S02]  /*53c0*/  FSEL R28, R28, -INF , !P2 ;  /* 0xff8000001c1c7808 */ /* 0x000fe40005000000 */
[-C--:B------:R-:W-:Y:S02]  /*53d0*/  ISETP.GE.AND P2, PT, R135, R133.reuse, PT ;  /* 0x000000858700720c */ /* 0x080fe40003f46270 */
[----:B------:R-:W-:Y:S02]  /*53e0*/  @P6 LOP3.LUT R208, R208, 0x40000, RZ, 0xfc, !PT ;  /* 0x00040000d0d06812 */ /* 0x000fe400078efcff */
[----:B------:R-:W-:Y:S02]  /*53f0*/  FSEL R29, R29, -INF , !P1 ;  /* 0xff8000001d1d7808 */ /* 0x000fe40004800000 */
[C---:B------:R-:W-:Y:S02]  /*5400*/  LOP3.LUT P6, RZ, R208.reuse, 0x10, RZ, 0xc0, !PT ;  /* 0x00000010d0ff7812 */ /* 0x040fe400078cc0ff */
[----:B------:R-:W-:Y:S02]  /*5410*/  LOP3.LUT R208, R208, 0xfff7ffff, RZ, 0xc0, !PT ;  /* 0xfff7ffffd0d07812 */ /* 0x000fe400078ec0ff */
[-C--:B------:R-:W-:Y:S02]  /*5420*/  ISETP.GE.AND P1, PT, R134, R133.reuse, PT ;  /* 0x000000858600720c */ /* 0x080fe40003f26270 */
[-C--:B------:R-:W-:Y:S02]  /*5430*/  ISETP.GE.OR P5, PT, R138, R132.reuse, !P5 ;  /* 0x000000848a00720c */ /* 0x080fe40006fa6670 */
[-C--:B------:R-:W-:Y:S02]  /*5440*/  ISETP.GE.OR P4, PT, R137, R132.reuse, !P4 ;  /* 0x000000848900720c */ /* 0x080fe40006786670 */
[-C--:B------:R-:W-:Y:S02]  /*5450*/  ISETP.GE.OR P3, PT, R136, R132.reuse, !P3 ;  /* 0x000000848800720c */ /* 0x080fe40005f66670 */
[-C--:B------:R-:W-:Y:S02]  /*5460*/  ISETP.GE.OR P2, PT, R135, R132.reuse, !P2 ;  /* 0x000000848700720c */ /* 0x080fe40005746670 */
[----:B------:R-:W-:Y:S02]  /*5470*/  @P6 LOP3.LUT R208, R208, 0x80000, RZ, 0xfc, !PT ;  /* 0x00080000d0d06812 */ /* 0x000fe400078efcff */
[-C--:B------:R-:W-:Y:S02]  /*5480*/  ISETP.GE.OR P1, PT, R134, R132.reuse, !P1 ;  /* 0x000000848600720c */ /* 0x080fe40004f26670 */
[C---:B------:R-:W-:Y:S02]  /*5490*/  LOP3.LUT P6, RZ, R208.reuse, 0x20, RZ, 0xc0, !PT ;  /* 0x00000020d0ff7812 */ /* 0x040fe400078cc0ff */
[----:B------:R-:W-:Y:S02]  /*54a0*/  LOP3.LUT R208, R208, 0xffefffff, RZ, 0xc0, !PT ;  /* 0xffefffffd0d07812 */ /* 0x000fe400078ec0ff */
[----:B------:R-:W-:Y:S02]  /*54b0*/  FSEL R15, R15, -INF , !P5 ;  /* 0xff8000000f0f7808 */ /* 0x000fe40006800000 */
[----:B------:R-:W-:Y:S02]  /*54c0*/  FSEL R26, R26, -INF , !P4 ;  /* 0xff8000001a1a7808 */ /* 0x000fe40006000000 */
[----:B------:R-:W-:Y:S02]  /*54d0*/  FSEL R27, R27, -INF , !P3 ;  /* 0xff8000001b1b7808 */ /* 0x000fe40005800000 */
[----:B------:R-:W-:Y:S02]  /*54e0*/  FSEL R30, R30, -INF , !P2 ;  /* 0xff8000001e1e7808 */ /* 0x000fe40005000000 */
[----:B------:R-:W-:Y:S02]  /*54f0*/  FSEL R31, R31, -INF , !P1 ;  /* 0xff8000001f1f7808 */ /* 0x000fe40004800000 */
[----:B------:R-:W-:Y:S04]  /*5500*/  @P6 LOP3.LUT R208, R208, 0x100000, RZ, 0xfc, !PT ;  /* 0x00100000d0d06812 */ /* 0x000fe800078efcff */
[C---:B------:R-:W-:Y:S02]  /*5510*/  LOP3.LUT P6, RZ, R208.reuse, 0x40, RZ, 0xc0, !PT ;  /* 0x00000040d0ff7812 */ /* 0x040fe400078cc0ff */
[----:B------:R-:W-:Y:S11]  /*5520*/  LOP3.LUT R208, R208, 0xffdfffff, RZ, 0xc0, !PT ;  /* 0xffdfffffd0d07812 */ /* 0x000ff600078ec0ff */
        /* <DEDUP_REMOVED lines=23> */
[C---:B------:R-:W-:Y:S02]  /*56a0*/  LOP3.LUT P0, RZ, R208.reuse, 0x1, RZ, 0xc0, !PT ;  /* 0x00000001d0ff7812 */ /* 0x040fe4000780c0ff */
[----:B------:R-:W-:Y:S02]  /*56b0*/  FSEL R5, R5, -INF , !P6 ;  /* 0xff80000005057808 */ /* 0x000fe40007000000 */
[----:B------:R-:W-:Y:S02]  /*56c0*/  LOP3.LUT P6, RZ, R208, 0x10000000, RZ, 0xc0, !PT ;  /* 0x10000000d0ff7812 */ /* 0x000fe400078cc0ff */
[----:B------:R-:W-:Y:S02]  /*56d0*/  FSEL R9, R9, -INF , !P0 ;  /* 0xff80000009097808 */ /* 0x000fe40004000000 */
[----:B------:R-:W-:Y:S02]  /*56e0*/  FSEL R16, R16, -INF , !P6 ;  /* 0xff80000010107808 */ /* 0x000fe40007000000 */
[----:B------:R-:W-:Y:S02]  /*56f0*/  LOP3.LUT P6, RZ, R208, 0x8000000, RZ, 0xc0, !PT ;  /* 0x08000000d0ff7812 */ /* 0x000fe400078cc0ff */
[-C--:B------:R-:W-:Y:S02]  /*5700*/  ISETP.GE.AND P0, PT, R140, R133.reuse, PT ;  /* 0x000000858c00720c */ /* 0x080fe40003f06270 */
[----:B------:R-:W-:Y:S02]  /*5710*/  FSEL R17, R17, -INF , !P6 ;  /* 0xff80000011117808 */ /* 0x000fe40007000000 */
[----:B------:R-:W-:Y:S02]  /*5720*/  LOP3.LUT P6, RZ, R208, 0x4000000, RZ, 0xc0, !PT ;  /* 0x04000000d0ff7812 */ /* 0x000fe400078cc0ff */
[-C--:B------:R-:W-:Y:S02]  /*5730*/  ISETP.GE.OR P0, PT, R140, R132.reuse, !P0 ;  /* 0x000000848c00720c */ /* 0x080fe40004706670 */
[----:B------:R-:W-:Y:S02]  /*5740*/  FSEL R20, R20, -INF , !P6 ;  /* 0xff80000014147808 */ /* 0x000fe40007000000 */
[C---:B------:R-:W-:Y:S02]  /*5750*/  LOP3.LUT P6, RZ, R208.reuse, 0x2000000, RZ, 0xc0, !PT ;  /* 0x02000000d0ff7812 */ /* 0x040fe400078cc0ff */
[----:B------:R-:W-:Y:S02]  /*5760*/  FSEL R11, R11, -INF , !P0 ;  /* 0xff8000000b0b7808 */ /* 0x000fe40004000000 */
[----:B------:R-:W-:Y:S02]  /*5770*/  FSEL R21, R21, -INF , !P6 ;  /* 0xff80000015157808 */ /* 0x000fe40007000000 */
[----:B------:R-:W-:Y:S04]  /*5780*/  LOP3.LUT P6, RZ, R208, 0x1000000, RZ, 0xc0, !PT ;  /* 0x01000000d0ff7812 */ /* 0x000fe800078cc0ff */
[----:B------:R-:W-:Y:S02]  /*5790*/  FSEL R32, R32, -INF , !P6 ;  /* 0xff80000020207808 */ /* 0x000fe40007000000 */
[C---:B------:R-:W-:Y:S04]  /*57a0*/  LOP3.LUT P6, RZ, R208.reuse, 0x800000, RZ, 0xc0, !PT ;  /* 0x00800000d0ff7812 */ /* 0x040fe800078cc0ff */
[----:B------:R-:W-:Y:S02]  /*57b0*/  FSEL R33, R33, -INF , !P6 ;  /* 0xff80000021217808 */ /* 0x000fe40007000000 */
[C---:B------:R-:W-:Y:S04]  /*57c0*/  LOP3.LUT P6, RZ, R208.reuse, 0x400000, RZ, 0xc0, !PT ;  /* 0x00400000d0ff7812 */ /* 0x040fe800078cc0ff */
[----:B------:R-:W-:Y:S02]  /*57d0*/  FSEL R7, R7, -INF , !P6 ;  /* 0xff80000007077808 */ /* 0x000fe40007000000 */
[----:B------:R-:W-:Y:S04]  /*57e0*/  LOP3.LUT P6, RZ, R208, 0x200000, RZ, 0xc0, !PT ;  /* 0x00200000d0ff7812 */ /* 0x000fe800078cc0ff */
        /* <DEDUP_REMOVED lines=13> */
[C---:B------:R-:W-:Y:S04]  /*58c0*/  ISETP.GE.AND P6, PT, R139.reuse, R133, PT ;  /* 0x000000858b00720c */ /* 0x040fe80003fc6270 */
[----:B------:R-:W-:Y:S04]  /*58d0*/  ISETP.GE.OR P6, PT, R139, R132, !P6 ;  /* 0x000000848b00720c */ /* 0x000fe800077c6670 */
[----:B------:R-:W-:Y:S02]  /*58e0*/  FSEL R14, R14, -INF , !P6 ;  /* 0xff8000000e0e7808 */ /* 0x000fe40007000000 */
.L_x_427:
[----:B-1----:R-:W2:Y:S01]  /*58f0*/  LDL R132, [R1+0x8] ;  /* 0x0000080001847983 */ /* 0x002ea20000100800 */
[----:B------:R-:W-:Y:S03]  /*5900*/  UISETP.GT.AND UP2, UPT, UR7, UR18, UPT ;  /* 0x000000120700728c */ /* 0x000fe6000bf44270 */
[----:B------:R-:W3:Y:S04]  /*5910*/  LDL R0, [R1+0x4] ;  /* 0x0000040001007983 */ /* 0x000ee80000100800 */
[----:B------:R-:W4:Y:S04]  /*5920*/  LDL R134, [R1] ;  /* 0x0000000001867983 */ /* 0x000f280000100800 */
[----:B------:R-:W4:Y:S04]  /*5930*/  LDL R137, [R1+0x34] ;  /* 0x0000340001897983 */ /* 0x000f280000100800 */
[----:B------:R-:W1:Y:S08]  /*5940*/  S2R R136, SR_TID.X ;  /* 0x0000000000887919 */ /* 0x000e700000002100 */
[----:B------:R-:W1:Y:S02]  /*5950*/  S2R R135, SR_TID.X ;  /* 0x0000000000877919 */ /* 0x000e640000002100 */
[----:B-1----:R-:W-:Y:S04]  /*5960*/  SHF.R.S32.HI R135, RZ, 0x1f, R135 ;  /* 0x0000001fff877819 */ /* 0x002fe80000011487 */
[----:B------:R-:W-:Y:S04]  /*5970*/  LEA.HI R135, R135, R136, RZ, 0x6 ;  /* 0x0000008887877211 */ /* 0x000fe800078f30ff */
[----:B------:R-:W-:Y:S02]  /*5980*/  SHF.R.S32.HI R135, RZ, 0x6, R135 ;  /* 0x00000006ff877819 */ /* 0x000fe40000011487 */
[C---:B--2---:R-:W-:Y:S01]  /*5990*/  FSETP.NEU.FTZ.AND P0, PT, R132.reuse, -INF , PT ;  /* 0xff8000008400780b */ /* 0x044fe20003f1d000 */
[----:B------:R-:W-:Y:S02]  /*59a0*/  FMUL.FTZ R133, R132, 1.4426950216293334961 ;  /* 0x3fb8aa3b84857820 */ /* 0x000fe40000410000 */
[C---:B---3--:R-:W-:Y:S03]  /*59b0*/  FMUL.FTZ R132, R0.reuse, 1.4426950216293334961 ;  /* 0x3fb8aa3b00847820 */ /* 0x048fe60000410000 */
[----:B------:R-:W-:Y:S02]  /*59c0*/  FSEL R133, R133, RZ, P0 ;  /* 0x000000ff85857208 */ /* 0x000fe40000000000 */
[----:B------:R-:W-:Y:S01]  /*59d0*/  FSETP.NEU.FTZ.AND P0, PT, R0, -INF , PT ;  /* 0xff8000000000780b */ /* 0x000fe20003f1d000 */
[----:B----4-:R-:W-:Y:S02]  /*59e0*/  FMUL.FTZ R0, R134, 1.4426950216293334961 ;  /* 0x3fb8aa3b86007820 */ /* 0x010fe40000410000 */
[--C-:B------:R-:W-:Y:S01]  /*59f0*/  FFMA.FTZ R32, R32, c[0x0][0x23c], -R133.reuse ;  /* 0x00008f0020207a23 */ /* 0x100fe20000010885 */
[----:B------:R-:W-:Y:S01]  /*5a00*/  FSEL R132, R132, RZ, P0 ;  /* 0x000000ff84847208 */ /* 0x000fe20000000000 */
[--C-:B------:R-:W-:Y:S01]  /*5a10*/  FFMA.FTZ R33, R33, c[0x0][0x23c], -R133.reuse ;  /* 0x00008f0021217a23 */ /* 0x100fe20000010885 */
[----:B------:R-:W-:Y:S01]  /*5a20*/  FSETP.NEU.FTZ.AND P0, PT, R252, -INF , PT ;  /* 0xff800000fc00780b */ /* 0x000fe20003f1d000 */
[----:B------:R1:W2:Y:S01]  /*5a30*/  MUFU.EX2 R235, R32 ;  /* 0x0000002000eb7308 */ /* 0x0002a20000000800 */
[--C-:B------:R-:W-:Y:S02]  /*5a40*/  FFMA.FTZ R4, R4, c[0x0][0x23c], -R133.reuse ;  /* 0x00008f0004047a23 */ /* 0x100fe40000010885 */
[--C-:B------:R-:W-:Y:S02]  /*5a50*/  FFMA.FTZ R35, R35, c[0x0][0x23c], -R132.reuse ;  /* 0x00008f0023237a23 */ /* 0x100fe40000010884 */
[--C-:B------:R-:W-:Y:S02]  /*5a60*/  FFMA.FTZ R19, R19, c[0x0][0x23c], -R132.reuse ;  /* 0x00008f0013137a23 */ /* 0x100fe40000010884 */
[--C-:B------:R-:W-:Y:S02]  /*5a70*/  FFMA.FTZ R18, R18, c[0x0][0x23c], -R132.reuse ;  /* 0x00008f0012127a23 */ /* 0x100fe40000010884 */
[--C-:B------:R-:W-:Y:S01]  /*5a80*/  FFMA.FTZ R7, R7, c[0x0][0x23c], -R132.reuse ;  /* 0x00008f0007077a23 */ /* 0x100fe20000010884 */
[----:B------:R3:W4:Y:S01]  /*5a90*/  MUFU.EX2 R236, R35 ;  /* 0x0000002300ec7308 */ /* 0x0007220000000800 */
[--C-:B------:R-:W-:Y:S02]  /*5aa0*/  FFMA.FTZ R16, R16, c[0x0][0x23c], -R133.reuse ;  /* 0x00008f0010107a23 */ /* 0x100fe40000010885 */
[--C-:B------:R-:W-:Y:S02]  /*5ab0*/  FFMA.FTZ R20, R20, c[0x0][0x23c], -R133.reuse ;  /* 0x00008f0014147a23 */ /* 0x100fe40000010885 */
[--C-:B------:R-:W-:Y:S02]  /*5ac0*/  FFMA.FTZ R219, R6, c[0x0][0x23c], -R132.reuse ;  /* 0x00008f0006db7a23 */ /* 0x100fe40000010884 */
[--C-:B------:R-:W-:Y:S02]  /*5ad0*/  FFMA.FTZ R221, R17, c[0x0][0x23c], -R133.reuse ;  /* 0x00008f0011dd7a23 */ /* 0x100fe40000010885 */
[--C-:B------:R-:W-:Y:S01]  /*5ae0*/  FFMA.FTZ R216, R21, c[0x0][0x23c], -R133.reuse ;  /* 0x00008f0015d87a23 */ /* 0x100fe20000010885 */
[----:B------:R2:W-:Y:S01]  /*5af0*/  MUFU.EX2 R222, R4 ;  /* 0x0000000400de7308 */ /* 0x0005e20000000800 */
[----:B------:R-:W-:Y:S02]  /*5b00*/  FFMA.FTZ R133, R5, c[0x0][0x23c], -R133 ;  /* 0x00008f0005857a23 */ /* 0x000fe40000010885 */
[--C-:B------:R-:W-:Y:S02]  /*5b10*/  FFMA.FTZ R22, R22, c[0x0][0x23c], -R132.reuse ;  /* 0x00008f0016167a23 */ /* 0x100fe40000010884 */
[----:B-1----:R-:W-:Y:S02]  /*5b20*/  FMUL.FTZ R32, R252, 1.4426950216293334961 ;  /* 0x3fb8aa3bfc207820 */ /* 0x002fe40000410000 */
[--C-:B------:R-:W-:Y:S02]  /*5b30*/  FFMA.FTZ R23, R23, c[0x0][0x23c], -R132.reuse ;  /* 0x00008f0017177a23 */ /* 0x100fe40000010884 */
[----:B------:R-:W-:Y:S01]  /*5b40*/  FFMA.FTZ R132, R34, c[0x0][0x23c], -R132 ;  /* 0x00008f0022847a23 */ /* 0x000fe20000010884 */
[----:B------:R-:W-:Y:S01]  /*5b50*/  FSEL R32, R32, RZ, P0 ;  /* 0x000000ff20207208 */ /* 0x000fe20000000000 */
[----:B------:R-:W-:Y:S01]  /*5b60*/  MUFU.EX2 R228, R33 ;  /* 0x0000002100e47308 */ /* 0x000fe20000000800 */
[----:B------:R-:W-:Y:S02]  /*5b70*/  FSETP.NEU.FTZ.AND P0, PT, R134, -INF , PT ;  /* 0xff8000008600780b */ /* 0x000fe40003f1d000 */
[----:B------:R-:W4:Y:S01]  /*5b80*/  LDL R134, [R1+0x38] ;  /* 0x0000380001867983 */ /* 0x000f220000100800 */
[--C-:B------:R-:W-:Y:S01]  /*5b90*/  FFMA.FTZ R28, R28, c[0x0][0x23c], -R32.reuse ;  /* 0x00008f001c1c7a23 */ /* 0x100fe20000010820 */
[----:B------:R-:W-:Y:S01]  /*5ba0*/  FSEL R0, R0, RZ, P0 ;  /* 0x000000ff00007208 */ /* 0x000fe20000000000 */
[--C-:B------:R-:W-:Y:S01]  /*5bb0*/  FFMA.FTZ R12, R12, c[0x0][0x23c], -R32.reuse ;  /* 0x00008f000c0c7a23 */ /* 0x100fe20000010820 */
[----:B---3--:R-:W3:Y:S01]  /*5bc0*/  LDL R35, [R1+0x24] ;  /* 0x0000240001237983 */ /* 0x008ee20000100800 */
[----:B------:R-:W-:Y:S02]  /*5bd0*/  FFMA.FTZ R220, R8, c[0x0][0x23c], -R32 ;  /* 0x00008f0008dc7a23 */ /* 0x000fe40000010820 */
[----:B------:R-:W-:Y:S01]  /*5be0*/  MUFU.EX2 R229, R19 ;  /* 0x0000001300e57308 */ /* 0x000fe20000000800 */
[----:B------:R-:W-:Y:S02]  /*5bf0*/  FFMA.FTZ R15, R15, c[0x0][0x23c], -R0 ;  /* 0x00008f000f0f7a23 */ /* 0x000fe40000010800 */
[----:B--2---:R-:W-:Y:S02]  /*5c00*/  IMAD.U32 R4, RZ, RZ, UR35 ;  /* 0x00000023ff047e24 */ /* 0x004fe4000f8e00ff */
[--C-:B------:R-:W-:Y:S02]  /*5c10*/  FFMA.FTZ R141, R9, c[0x0][0x23c], -R32.reuse ;  /* 0x00008f00098d7a23 */ /* 0x100fe40000010820 */
[----:B------:R-:W-:Y:S02]  /*5c20*/  IMAD R4, R4, 0x4, R135 ;  /* 0x0000000404047824 */ /* 0x000fe400078e0287 */
[----:B------:R-:W-:Y:S01]  /*5c30*/  FFMA.FTZ R143, R13, c[0x0][0x23c], -R32 ;  /* 0x00008f000d8f7a23 */ /* 0x000fe20000010820 */
[----:B------:R1:W-:Y:S01]  /*5c40*/  MUFU.EX2 R227, R18 ;  /* 0x0000001200e37308 */ /* 0x0003e20000000800 */
[--C-:B------:R-:W-:Y:S02]  /*5c50*/  FFMA.FTZ R11, R11, c[0x0][0x23c], -R0.reuse ;  /* 0x00008f000b0b7a23 */ /* 0x100fe40000010800 */
[--C-:B------:R-:W-:Y:S02]  /*5c60*/  FFMA.FTZ R217, R14, c[0x0][0x23c], -R0.reuse ;  /* 0x00008f000ed97a23 */ /* 0x100fe40000010800 */
[--C-:B------:R-:W-:Y:S02]  /*5c70*/  FFMA.FTZ R142, R10, c[0x0][0x23c], -R0.reuse ;  /* 0x00008f000a8e7a23 */ /* 0x100fe40000010800 */
[--C-:B------:R-:W-:Y:S02]  /*5c80*/  FFMA.FTZ R31, R31, c[0x0][0x23c], -R0.reuse ;  /* 0x00008f001f1f7a23 */ /* 0x100fe40000010800 */
[--C-:B------:R-:W-:Y:S01]  /*5c90*/  FFMA.FTZ R27, R27, c[0x0][0x23c], -R0.reuse ;  /* 0x00008f001b1b7a23 */ /* 0x100fe20000010800 */
[----:B------:R2:W-:Y:S01]  /*5ca0*/  MUFU.EX2 R223, R7 ;  /* 0x0000000700df7308 */ /* 0x0005e20000000800 */
[--C-:B------:R-:W-:Y:S02]  /*5cb0*/  FFMA.FTZ R26, R26, c[0x0][0x23c], -R0.reuse ;  /* 0x00008f001a1a7a23 */ /* 0x100fe40000010800 */
[----:B------:R-:W-:Y:S02]  /*5cc0*/  FFMA.FTZ R0, R30, c[0x0][0x23c], -R0 ;  /* 0x00008f001e007a23 */ /* 0x000fe40000010800 */
[--C-:B------:R-:W-:Y:S02]  /*5cd0*/  FFMA.FTZ R24, R24, c[0x0][0x23c], -R32.reuse ;  /* 0x00008f0018187a23 */ /* 0x100fe40000010820 */
[--C-:B------:R-:W-:Y:S02]  /*5ce0*/  FFMA.FTZ R25, R25, c[0x0][0x23c], -R32.reuse ;  /* 0x00008f0019197a23 */ /* 0x100fe40000010820 */
[----:B------:R-:W-:Y:S01]  /*5cf0*/  FFMA.FTZ R32, R29, c[0x0][0x23c], -R32 ;  /* 0x00008f001d207a23 */ /* 0x000fe20000010820 */
[----:B------:R3:W-:Y:S01]  /*5d00*/  MUFU.EX2 R230, R16 ;  /* 0x0000001000e67308 */ /* 0x0007e20000000800 */
[----:B-1----:R-:W-:Y:S05]  /*5d10*/  IMAD.WIDE.U32 R18, R137, -0x2daee0ad, RZ ;  /* 0xd2511f5389127825 */ /* 0x002fea00078e00ff */
[----:B------:R-:W-:Y:S04]  /*5d20*/  LOP3.LUT R18, R18, UR31, RZ, 0x3c, !PT ;  /* 0x0000001f12127c12 */ /* 0x000fe8000f8e3cff */
[----:B------:R-:W-:Y:S01]  /*5d30*/  MUFU.EX2 R225, R12 ;  /* 0x0000000c00e17308 */ /* 0x000fe20000000800 */
[----:B--2---:R-:W-:Y:S01]  /*5d40*/  LOP3.LUT R7, R19, UR30, R4, 0x96, !PT ;  /* 0x0000001e13077c12 */ /* 0x004fe2000f8e9604 */
[----:B------:R-:W-:Y:S08]  /*5d50*/  IMAD.U32 R4, RZ, RZ, UR7 ;  /* 0x00000007ff047e24 */ /* 0x000ff0000f8e00ff */
[----:B------:R1:W-:Y:S10]  /*5d60*/  MUFU.EX2 R224, R15 ;  /* 0x0000000f00e07308 */ /* 0x0003f40000000800 */
[----:B------:R2:W-:Y:S10]  /*5d70*/  MUFU.EX2 R232, R20 ;  /* 0x0000001400e87308 */ /* 0x0005f40000000800 */
[----:B------:R1:W-:Y:S10]  /*5d80*/  MUFU.EX2 R226, R22 ;  /* 0x0000001600e27308 */ /* 0x0003f40000000800 */
[----:B------:R1:W-:Y:S10]  /*5d90*/  MUFU.EX2 R231, R23 ;  /* 0x0000001700e77308 */ /* 0x0003f40000000800 */
[----:B------:R1:W-:Y:S10]  /*5da0*/  MUFU.EX2 R218, R11 ;  /* 0x0000000b00da7308 */ /* 0x0003f40000000800 */
[----:B------:R-:W1:Y:S10]  /*5db0*/  MUFU.EX2 R234, R31 ;  /* 0x0000001f00ea7308 */ /* 0x000e740000000800 */
        /* <DEDUP_REMOVED lines=12> */
[----:B------:R-:W1:Y:S10]  /*5e80*/  MUFU.EX2 R214, R24 ;  /* 0x0000001800d67308 */ /* 0x000e740000000800 */
[----:B------:R-:W1:Y:S10]  /*5e90*/  MUFU.EX2 R213, R27 ;  /* 0x0000001b00d57308 */ /* 0x000e740000000800 */
[----:B------:R-:W-:Y:S10]  /*5ea0*/  MUFU.EX2 R212, R25 ;  /* 0x0000001900d47308 */ /* 0x000ff40000000800 */
[----:B------:R-:W1:Y:S10]  /*5eb0*/  MUFU.EX2 R211, R26 ;  /* 0x0000001a00d37308 */ /* 0x000e740000000800 */
[----:B------:R-:W1:Y:S01]  /*5ec0*/  MUFU.EX2 R147, R32 ;  /* 0x0000002000937308 */ /* 0x000e620000000800 */
[----:B----4-:R-:W-:Y:S04]  /*5ed0*/  IMAD R4, R4, 0x4, R134 ;  /* 0x0000000404047824 */ /* 0x010fe800078e0286 */
[C---:B------:R-:W-:Y:S01]  /*5ee0*/  IMAD.WIDE.U32 R8, R4.reuse, -0x326172a9, RZ ;  /* 0xcd9e8d5704087825 */ /* 0x040fe200078e00ff */
[----:B------:R-:W-:Y:S03]  /*5ef0*/  IADD3 R6, R4, 0x2, RZ ;  /* 0x0000000204067810 */ /* 0x000fe60007ffe0ff */
[----:B------:R-:W-:Y:S01]  /*5f00*/  IMAD.WIDE.U32 R4, R7, -0x326172a9, RZ ;  /* 0xcd9e8d5707047825 */ /* 0x000fe200078e00ff */
[-C--:B---3--:R-:W-:Y:S03]  /*5f10*/  LOP3.LUT R9, R9, R35.reuse, RZ, 0x3c, !PT ;  /* 0x0000002309097212 */ /* 0x088fe600078e3cff */
[----:B------:R-:W-:Y:S01]  /*5f20*/  IMAD.WIDE.U32 R6, R6, -0x326172a9, RZ ;  /* 0xcd9e8d5706067825 */ /* 0x000fe200078e00ff */
[----:B------:R-:W-:Y:S02]  /*5f30*/  LOP3.LUT R16, R5, UR28, R8, 0x96, !PT ;  /* 0x0000001c05107c12 */ /* 0x000fe4000f8e9608 */
[----:B-1----:R-:W-:Y:S01]  /*5f40*/  LOP3.LUT R15, R4, UR34, RZ, 0x3c, !PT ;  /* 0x00000022040f7c12 */ /* 0x002fe2000f8e3cff */
[----:B------:R-:W-:Y:S01]  /*5f50*/  IMAD.WIDE.U32 R8, R9, -0x2daee0ad, RZ ;  /* 0xd2511f5309087825 */ /* 0x000fe200078e00ff */
[----:B------:R-:W-:Y:S02]  /*5f60*/  LOP3.LUT R7, R7, R35, RZ, 0x3c, !PT ;  /* 0x0000002307077212 */ /* 0x000fe400078e3cff */
[----:B------:R-:W-:Y:S01]  /*5f70*/  LOP3.LUT R12, R5, UR28, R6, 0x96, !PT ;  /* 0x0000001c050c7c12 */ /* 0x000fe2000f8e9606 */
[----:B------:R-:W-:Y:S01]  /*5f80*/  IMAD.WIDE.U32 R16, R16, -0x2daee0ad, RZ ;  /* 0xd2511f5310107825 */ /* 0x000fe200078e00ff */
[----:B------:R-:W-:Y:S03]  /*5f90*/  LOP3.LUT R4, R18, R9, RZ, 0x3c, !PT ;  /* 0x0000000912047212 */ /* 0x000fe600078e3cff */
[----:B------:R-:W-:Y:S01]  /*5fa0*/  IMAD.WIDE.U32 R6, R7, -0x2daee0ad, RZ ;  /* 0xd2511f5307067825 */ /* 0x000fe200078e00ff */
[----:B--2---:R-:W-:Y:S03]  /*5fb0*/  LOP3.LUT R20, R17, UR27, R8, 0x96, !PT ;  /* 0x0000001b11147c12 */ /* 0x004fe6000f8e9608 */
[----:B------:R-:W-:Y:S01]  /*5fc0*/  IMAD.WIDE.U32 R12, R12, -0x2daee0ad, RZ ;  /* 0xd2511f530c0c7825 */ /* 0x000fe200078e00ff */
[----:B------:R-:W-:Y:S03]  /*5fd0*/  LOP3.LUT R5, R18, R7, RZ, 0x3c, !PT ;  /* 0x0000000712057212 */ /* 0x000fe600078e3cff */
[----:B------:R-:W-:Y:S01]  /*5fe0*/  IMAD.WIDE.U32 R20, R20, -0x326172a9, RZ ;  /* 0xcd9e8d5714147825 */ /* 0x000fe200078e00ff */
[----:B------:R-:W-:Y:S03]  /*5ff0*/  LOP3.LUT R8, R13, UR27, R6, 0x96, !PT ;  /* 0x0000001b0d087c12 */ /* 0x000fe6000f8e9606 */
[----:B------:R-:W-:Y:S04]  /*6000*/  IMAD.WIDE.U32 R6, R4, -0x326172a9, RZ ;  /* 0xcd9e8d5704067825 */ /* 0x000fe800078e00ff */
[----:B------:R-:W-:Y:S01]  /*6010*/  IMAD.WIDE.U32 R4, R5, -0x326172a9, RZ ;  /* 0xcd9e8d5705047825 */ /* 0x000fe200078e00ff */
[----:B------:R-:W-:Y:S02]  /*6020*/  LOP3.LUT R7, R15, R7, RZ, 0x3c, !PT ;  /* 0x000000070f077212 */ /* 0x000fe400078e3cff */
[----:B------:R-:W-:Y:S01]  /*6030*/  LOP3.LUT R18, R21, UR26, R6, 0x96, !PT ;  /* 0x0000001a15127c12 */ /* 0x000fe2000f8e9606 */
[----:B------:R-:W-:Y:S01]  /*6040*/  IMAD.WIDE.U32 R8, R8, -0x326172a9, RZ ;  /* 0xcd9e8d5708087825 */ /* 0x000fe200078e00ff */
[----:B------:R-:W-:Y:S03]  /*6050*/  LOP3.LUT R5, R15, R5, RZ, 0x3c, !PT ;  /* 0x000000050f057212 */ /* 0x000fe600078e3cff */
[----:B------:R-:W-:Y:S01]  /*6060*/  IMAD.WIDE.U32 R6, R7, -0x2daee0ad, RZ ;  /* 0xd2511f5307067825 */ /* 0x000fe200078e00ff */
[----:B------:R-:W-:Y:S03]  /*6070*/  LOP3.LUT R22, R9, UR26, R4, 0x96, !PT ;  /* 0x0000001a09167c12 */ /* 0x000fe6000f8e9604 */
        /* <DEDUP_REMOVED lines=19> */
[----:B------:R-:W-:Y:S02]  /*61b0*/  LOP3.LUT R15, R4, 0xff, RZ, 0xc0, !PT ;  /* 0x000000ff040f7812 */ /* 0x000fe400078ec0ff */
[----:B------:R-:W-:Y:S01]  /*61c0*/  SHF.R.U32.HI R16, RZ, 0x10, R4 ;  /* 0x00000010ff107819 */ /* 0x000fe20000011604 */
[----:B------:R-:W-:Y:S01]  /*61d0*/  IMAD.WIDE.U32 R6, R6, -0x2daee0ad, RZ ;  /* 0xd2511f5306067825 */ /* 0x000fe200078e00ff */
[----:B------:R-:W-:Y:S02]  /*61e0*/  LOP3.LUT R17, R4, 0xffff, RZ, 0xc0, !PT ;  /* 0x0000ffff04117812 */ /* 0x000fe400078ec0ff */
[----:B------:R-:W-:Y:S02]  /*61f0*/  ISETP.LE.U32.AND P3, PT, R15, UR11, PT ;  /* 0x0000000b0f007c0c */ /* 0x000fe4000bf63070 */
[----:B------:R-:W-:Y:S02]  /*6200*/  LOP3.LUT R9, R5, UR19, R8, 0x96, !PT ;  /* 0x0000001305097c12 */ /* 0x000fe4000f8e9608 */
[----:B------:R-:W-:Y:S01]  /*6210*/  SHF.R.U32.HI R13, RZ, 0x18, R4 ;  /* 0x00000018ff0d7819 */ /* 0x000fe20000011604 */
[----:B------:R-:W-:Y:S01]  /*6220*/  IMAD.WIDE.U32 R4, R18, -0x326172a9, RZ ;  /* 0xcd9e8d5712047825 */ /* 0x000fe200078e00ff */
[----:B------:R-:W-:Y:S02]  /*6230*/  LOP3.LUT R8, R7, UR19, R10, 0x96, !PT ;  /* 0x0000001307087c12 */ /* 0x000fe4000f8e960a */
[----:B------:R-:W-:Y:S02]  /*6240*/  SHF.R.U32.HI R10, RZ, 0x18, R6 ;  /* 0x00000018ff0a7819 */ /* 0x000fe40000011606 */
[----:B------:R-:W-:Y:S02]  /*6250*/  LOP3.LUT R22, R11, UR21, R22, 0x96, !PT ;  /* 0x000000150b167c12 */ /* 0x000fe4000f8e9616 */
[----:B------:R-:W-:Y:S01]  /*6260*/  ISETP.LE.U32.AND P2, PT, R13, UR11, PT ;  /* 0x0000000b0d007c0c */ /* 0x000fe2000bf43070 */
[----:B------:R-:W-:Y:S01]  /*6270*/  @!P3 FADD.FTZ R235, -R235, -RZ ;  /* 0x800000ffebebb221 */ /* 0x000fe20000010100 */
[----:B------:R-:W-:Y:S02]  /*6280*/  SHF.R.U32.HI R18, RZ, 0x10, R6 ;  /* 0x00000010ff127819 */ /* 0x000fe40000011606 */
[----:B------:R-:W-:Y:S02]  /*6290*/  LOP3.LUT R19, R6, 0xffff, RZ, 0xc0, !PT ;  /* 0x0000ffff06137812 */ /* 0x000fe400078ec0ff */
[----:B------:R-:W-:Y:S02]  /*62a0*/  ISETP.LE.U32.AND P0, PT, R10, UR11, PT ;  /* 0x0000000b0a007c0c */ /* 0x000fe4000bf03070 */
[----:B------:R-:W-:Y:S02]  /*62b0*/  LOP3.LUT R11, R6, 0xff, RZ, 0xc0, !PT ;  /* 0x000000ff060b7812 */ /* 0x000fe400078ec0ff */
[----:B------:R-:W-:Y:S02]  /*62c0*/  LOP3.LUT R10, R4, 0xff, RZ, 0xc0, !PT ;  /* 0x000000ff040a7812 */ /* 0x000fe400078ec0ff */
[----:B------:R-:W-:Y:S01]  /*62d0*/  SHF.R.U32.HI R6, RZ, 0x18, R4 ;  /* 0x00000018ff067819 */ /* 0x000fe20000011604 */
[----:B------:R-:W-:Y:S01]  /*62e0*/  @!P2 FADD.FTZ R236, -R236, -RZ ;  /* 0x800000ffececa221 */ /* 0x000fe20000010100 */
[----:B------:R-:W-:Y:S02]  /*62f0*/  LOP3.LUT R13, R4, 0xffff, RZ, 0xc0, !PT ;  /* 0x0000ffff040d7812 */ /* 0x000fe400078ec0ff */
[----:B------:R-:W-:Y:S02]  /*6300*/  LOP3.LUT R7, R5, UR20, R12, 0x96, !PT ;  /* 0x0000001405077c12 */ /* 0x000fe4000f8e960c */
[----:B------:R-:W-:Y:S01]  /*6310*/  SHF.R.U32.HI R12, RZ, 0x10, R4 ;  /* 0x00000010ff0c7819 */ /* 0x000fe20000011604 */
[----:B------:R-:W-:Y:S01]  /*6320*/  IMAD.WIDE.U32 R4, R22, -0x326172a9, RZ ;  /* 0xcd9e8d5716047825 */ /* 0x000fe200078e00ff */
[----:B------:R-:W-:Y:S02]  /*6330*/  ISETP.LE.U32.AND P6, PT, R10, UR11, PT ;  /* 0x0000000b0a007c0c */ /* 0x000fe4000bfc3070 */
[----:B------:R-:W-:Y:S01]  /*6340*/  ISETP.LE.U32.AND P5, PT, R6, UR11, PT ;  /* 0x0000000b06007c0c */ /* 0x000fe2000bfa3070 */
[----:B------:R-:W-:Y:S01]  /*6350*/  @!P0 FADD.FTZ R234, -R234, -RZ ;  /* 0x800000ffeaea8221 */ /* 0x000fe20000010100 */
[----:B------:R-:W-:Y:S02]  /*6360*/  LOP3.LUT R10, R9, 0xff, RZ, 0xc0, !PT ;  /* 0x000000ff090a7812 */ /* 0x000fe400078ec0ff */
[----:B------:R-:W-:Y:S02]  /*6370*/  SHF.R.U32.HI R6, RZ, 0x18, R9 ;  /* 0x00000018ff067819 */ /* 0x000fe40000011609 */
[----:B------:R-:W-:Y:S02]  /*6380*/  ISETP.LE.U32.AND P1, PT, R11, UR11, PT ;  /* 0x0000000b0b007c0c */ /* 0x000fe4000bf23070 */
[----:B------:R-:W-:Y:S02]  /*6390*/  ISETP.LE.U32.AND P4, PT, R10, UR11, PT ;  /* 0x0000000b0a007c0c */ /* 0x000fe4000bf83070 */
[----:B------:R-:W-:Y:S01]  /*63a0*/  ISETP.LE.U32.AND P3, PT, R6, UR11, PT ;  /* 0x0000000b06007c0c */ /* 0x000fe2000bf63070 */
[----:B------:R-:W-:Y:S01]  /*63b0*/  @!P6 FADD.FTZ R230, -R230, -RZ ;  /* 0x800000ffe6e6e221 */ /* 0x000fe20000010100 */
[----:B------:R-:W-:Y:S01]  /*63c0*/  SHF.R.U32.HI R11, RZ, 0x18, R4 ;  /* 0x00000018ff0b7819 */ /* 0x000fe20000011604 */
[----:B------:R-:W-:Y:S01]  /*63d0*/  @!P5 FADD.FTZ R229, -R229, -RZ ;  /* 0x800000ffe5e5d221 */ /* 0x000fe20000010100 */
[C---:B------:R-:W-:Y:S02]  /*63e0*/  LOP3.LUT R15, R4.reuse, 0xffff, RZ, 0xc0, !PT ;  /* 0x0000ffff040f7812 */ /* 0x040fe400078ec0ff */
[----:B------:R-:W-:Y:S02]  /*63f0*/  LOP3.LUT R6, R5, UR20, R14, 0x96, !PT ;  /* 0x0000001405067c12 */ /* 0x000fe4000f8e960e */
[----:B------:R-:W-:Y:S01]  /*6400*/  SHF.R.U32.HI R14, RZ, 0x10, R4 ;  /* 0x00000010ff0e7819 */ /* 0x000fe20000011604 */
[----:B------:R-:W-:Y:S01]  /*6410*/  @!P1 FADD.FTZ R233, -R233, -RZ ;  /* 0x800000ffe9e99221 */ /* 0x000fe20000010100 */
[----:B------:R-:W-:Y:S01]  /*6420*/  LOP3.LUT R10, R4, 0xff, RZ, 0xc0, !PT ;  /* 0x000000ff040a7812 */ /* 0x000fe200078ec0ff */
[----:B------:R-:W-:Y:S01]  /*6430*/  @!P4 FADD.FTZ R232, -R232, -RZ ;  /* 0x800000ffe8e8c221 */ /* 0x000fe20000010100 */
[----:B------:R-:W-:Y:S01]  /*6440*/  LOP3.LUT R4, R16, 0xff, RZ, 0xc0, !PT ;  /* 0x000000ff10047812 */ /* 0x000fe200078ec0ff */
[----:B------:R-:W-:Y:S01]  /*6450*/  @!P3 FADD.FTZ R231, -R231, -RZ ;  /* 0x800000ffe7e7b221 */ /* 0x000fe20000010100 */
[----:B------:R-:W-:Y:S02]  /*6460*/  LOP3.LUT R5, R8, 0xff, RZ, 0xc0, !PT ;  /* 0x000000ff08057812 */ /* 0x000fe400078ec0ff */
[----:B------:R-:W-:Y:S02]  /*6470*/  ISETP.LE.U32.AND P2, PT, R4, UR11, PT ;  /* 0x0000000b04007c0c */ /* 0x000fe4000bf43070 */
[----:B------:R-:W-:Y:S02]  /*6480*/  SHF.R.U32.HI R4, RZ, 0x18, R7 ;  /* 0x00000018ff047819 */ /* 0x000fe40000011607 */
[----:B------:R-:W-:Y:S02]  /*6490*/  ISETP.LE.U32.AND P1, PT, R5, UR11, PT ;  /* 0x0000000b05007c0c */ /* 0x000fe4000bf23070 */
[----:B------:R-:W-:Y:S02]  /*64a0*/  ISETP.LE.U32.AND P0, PT, R4, UR11, PT ;  /* 0x0000000b04007c0c */ /* 0x000fe4000bf03070 */
[----:B------:R-:W-:Y:S02]  /*64b0*/  LOP3.LUT R4, R7, 0xff, RZ, 0xc0, !PT ;  /* 0x000000ff07047812 */ /* 0x000fe400078ec0ff */
[----:B------:R-:W-:Y:S02]  /*64c0*/  SHF.R.U32.HI R5, RZ, 0x18, R8 ;  /* 0x00000018ff057819 */ /* 0x000fe40000011608 */
[----:B------:R-:W-:Y:S01]  /*64d0*/  ISETP.LE.U32.AND P6, PT, R4, UR11, PT ;  /* 0x0000000b04007c0c */ /* 0x000fe2000bfc3070 */
[----:B------:R-:W-:Y:S01]  /*64e0*/  @!P2 FADD.FTZ R215, -R215, -RZ ;  /* 0x800000ffd7d7a221 */ /* 0x000fe20000010100 */
[----:B------:R-:W-:Y:S02]  /*64f0*/  LOP3.LUT R4, R12, 0xff, RZ, 0xc0, !PT ;  /* 0x000000ff0c047812 */ /* 0x000fe400078ec0ff */
[----:B------:R-:W-:Y:S01]  /*6500*/  ISETP.LE.U32.AND P5, PT, R5, UR11, PT ;  /* 0x0000000b05007c0c */ /* 0x000fe2000bfa3070 */
[----:B------:R-:W-:Y:S01]  /*6510*/  @!P1 FADD.FTZ R214, -R214, -RZ ;  /* 0x800000ffd6d69221 */ /* 0x000fe20000010100 */
[----:B------:R-:W-:Y:S01]  /*6520*/  ISETP.LE.U32.AND P4, PT, R4, UR11, PT ;  /* 0x0000000b04007c0c */ /* 0x000fe2000bf83070 */
[----:B------:R-:W-:Y:S01]  /*6530*/  @!P0 FADD.FTZ R223, -R223, -RZ ;  /* 0x800000ffdfdf8221 */ /* 0x000fe20000010100 */
[----:B------:R-:W-:Y:S02]  /*6540*/  SHF.R.U32.HI R4, RZ, 0x10, R9 ;  /* 0x00000010ff047819 */ /* 0x000fe40000011609 */
[----:B------:R-:W-:Y:S02]  /*6550*/  ISETP.LE.U32.AND P3, PT, R10, UR11, PT ;  /* 0x0000000b0a007c0c */ /* 0x000fe4000bf63070 */
[----:B------:R-:W-:Y:S01]  /*6560*/  SHF.R.U32.HI R5, RZ, 0x8, R17 ;  /* 0x00000008ff057819 */ /* 0x000fe20000011611 */
[----:B------:R-:W-:Y:S01]  /*6570*/  @!P6 FADD.FTZ R222, -R222, -RZ ;  /* 0x800000ffdedee221 */ /* 0x000fe20000010100 */
[----:B------:R-:W-:Y:S02]  /*6580*/  LOP3.LUT R4, R4, 0xff, RZ, 0xc0, !PT ;  /* 0x000000ff04047812 */ /* 0x000fe400078ec0ff */
[----:B------:R-:W-:Y:S01]  /*6590*/  ISETP.LE.U32.AND P0, PT, R11, UR11, PT ;  /* 0x0000000b0b007c0c */ /* 0x000fe2000bf03070 */
[----:B------:R-:W-:Y:S01]  /*65a0*/  @!P5 FADD.FTZ R213, -R213, -RZ ;  /* 0x800000ffd5d5d221 */ /* 0x000fe20000010100 */
[----:B------:R-:W-:Y:S01]  /*65b0*/  ISETP.LE.U32.AND P6, PT, R4, UR11, PT ;  /* 0x0000000b04007c0c */ /* 0x000fe2000bfc3070 */
[----:B------:R-:W-:Y:S01]  /*65c0*/  @!P4 FADD.FTZ R227, -R227, -RZ ;  /* 0x800000ffe3e3c221 */ /* 0x000fe20000010100 */
[----:B------:R-:W-:Y:S02]  /*65d0*/  LOP3.LUT R4, R5, 0xffff, RZ, 0xc0, !PT ;  /* 0x0000ffff05047812 */ /* 0x000fe400078ec0ff */
[----:B------:R-:W-:Y:S01]  /*65e0*/  SHF.R.U32.HI R5, RZ, 0x10, R7 ;  /* 0x00000010ff057819 */ /* 0x000fe20000011607 */
[----:B------:R-:W-:Y:S01]  /*65f0*/  @!P3 FADD.FTZ R225, -R225, -RZ ;  /* 0x800000ffe1e1b221 */ /* 0x000fe20000010100 */
[----:B------:R-:W-:Y:S02]  /*6600*/  SHF.R.U32.HI R10, RZ, 0x8, R13 ;  /* 0x00000008ff0a7819 */ /* 0x000fe4000001160d */
[----:B------:R-:W-:Y:S02]  /*6610*/  ISETP.LE.U32.AND P4, PT, R4, UR11, PT ;  /* 0x0000000b04007c0c */ /* 0x000fe4000bf83070 */
[----:B------:R-:W-:Y:S01]  /*6620*/  LOP3.LUT R4, R5, 0xff, RZ, 0xc0, !PT ;  /* 0x000000ff05047812 */ /* 0x000fe200078ec0ff */
[----:B------:R-:W-:Y:S01]  /*6630*/  @!P0 FADD.FTZ R224, -R224, -RZ ;  /* 0x800000ffe0e08221 */ /* 0x000fe20000010100 */
[----:B------:R-:W-:Y:S01]  /*6640*/  LOP3.LUT R5, R10, 0xffff, RZ, 0xc0, !PT ;  /* 0x0000ffff0a057812 */ /* 0x000fe200078ec0ff */
[----:B------:R-:W-:Y:S01]  /*6650*/  @!P6 FADD.FTZ R226, -R226, -RZ ;  /* 0x800000ffe2e2e221 */ /* 0x000fe20000010100 */
[----:B------:R-:W-:Y:S02]  /*6660*/  ISETP.LE.U32.AND P3, PT, R4, UR11, PT ;  /* 0x0000000b04007c0c */ /* 0x000fe4000bf63070 */
[----:B------:R-:W-:Y:S02]  /*6670*/  LOP3.LUT R4, R6, 0xff, RZ, 0xc0, !PT ;  /* 0x000000ff06047812 */ /* 0x000fe400078ec0ff */
[----:B------:R-:W-:Y:S02]  /*6680*/  ISETP.LE.U32.AND P0, PT, R5, UR11, PT ;  /* 0x0000000b05007c0c */ /* 0x000fe4000bf03070 */
[----:B------:R-:W-:Y:S01]  /*6690*/  ISETP.LE.U32.AND P6, PT, R4, UR11, PT ;  /* 0x0000000b04007c0c */ /* 0x000fe2000bfc3070 */
[----:B------:R-:W-:Y:S01]  /*66a0*/  @!P4 FADD.FTZ R228, -R228, -RZ ;  /* 0x800000ffe4e4c221 */ /* 0x000fe20000010100 */
[--C-:B------:R-:W-:Y:S02]  /*66b0*/  SHF.R.U32.HI R4, RZ, 0x18, R6.reuse ;  /* 0x00000018ff047819 */ /* 0x100fe40000011606 */
[----:B------:R-:W-:Y:S02]  /*66c0*/  LOP3.LUT R9, R9, 0xffff, RZ, 0xc0, !PT ;  /* 0x0000ffff09097812 */ /* 0x000fe400078ec0ff */
[----:B------:R-:W-:Y:S01]  /*66d0*/  ISETP.LE.U32.AND P4, PT, R4, UR11, PT ;  /* 0x0000000b04007c0c */ /* 0x000fe2000bf83070 */
[----:B------:R-:W-:Y:S01]  /*66e0*/  @!P3 FADD.FTZ R219, -R219, -RZ ;  /* 0x800000ffdbdbb221 */ /* 0x000fe20000010100 */
[----:B------:R-:W-:Y:S02]  /*66f0*/  SHF.R.U32.HI R4, RZ, 0x8, R9 ;  /* 0x00000008ff047819 */ /* 0x000fe40000011609 */
[----:B------:R-:W-:Y:S01]  /*6700*/  LOP3.LUT R5, R14, 0xff, RZ, 0xc0, !PT ;  /* 0x000000ff0e057812 */ /* 0x000fe200078ec0ff */
[----:B------:R-:W-:Y:S01]  /*6710*/  @!P0 FADD.FTZ R221, -R221, -RZ ;  /* 0x800000ffdddd8221 */ /* 0x000fe20000010100 */
[----:B------:R-:W-:Y:S01]  /*6720*/  LOP3.LUT R4, R4, 0xffff, RZ, 0xc0, !PT ;  /* 0x0000ffff04047812 */ /* 0x000fe200078ec0ff */
[----:B------:R-:W-:Y:S01]  /*6730*/  @!P6 FADD.FTZ R220, -R220, -RZ ;  /* 0x800000ffdcdce221 */ /* 0x000fe20000010100 */
[----:B------:R-:W-:Y:S02]  /*6740*/  ISETP.LE.U32.AND P3, PT, R5, UR11, PT ;  /* 0x0000000b05007c0c */ /* 0x000fe4000bf63070 */
[----:B------:R-:W-:Y:S02]  /*6750*/  SHF.R.U32.HI R5, RZ, 0x10, R6 ;  /* 0x00000010ff057819 */ /* 0x000fe40000011606 */
[----:B------:R-:W-:Y:S01]  /*6760*/  ISETP.LE.U32.AND P0, PT, R4, UR11, PT ;  /* 0x0000000b04007c0c */ /* 0x000fe2000bf03070 */
[----:B------:R-:W-:Y:S01]  /*6770*/  @!P4 FADD.FTZ R218, -R218, -RZ ;  /* 0x800000ffdadac221 */ /* 0x000fe20000010100 */
[----:B------:R-:W-:Y:S02]  /*6780*/  LOP3.LUT R4, R5, 0xff, RZ, 0xc0, !PT ;  /* 0x000000ff05047812 */ /* 0x000fe400078ec0ff */
[----:B------:R-:W-:Y:S02]  /*6790*/  LOP3.LUT R7, R7, 0xffff, RZ, 0xc0, !PT ;  /* 0x0000ffff07077812 */ /* 0x000fe400078ec0ff */
[----:B------:R-:W-:Y:S02]  /*67a0*/  ISETP.LE.U32.AND P4, PT, R4, UR11, PT ;  /* 0x0000000b04007c0c */ /* 0x000fe4000bf83070 */
[----:B------:R-:W-:Y:S01]  /*67b0*/  SHF.R.U32.HI R4, RZ, 0x8, R15 ;  /* 0x00000008ff047819 */ /* 0x000fe2000001160f */
[----:B------:R-:W-:Y:S01]  /*67c0*/  @!P3 FADD.FTZ R217, -R217, -RZ ;  /* 0x800000ffd9d9b221 */ /* 0x000fe20000010100 */
[----:B------:R-:W-:Y:S02]  /*67d0*/  SHF.R.U32.HI R7, RZ, 0x8, R7 ;  /* 0x00000008ff077819 */ /* 0x000fe40000011607 */
[----:B------:R-:W-:Y:S01]  /*67e0*/  LOP3.LUT R4, R4, 0xffff, RZ, 0xc0, !PT ;  /* 0x0000ffff04047812 */ /* 0x000fe200078ec0ff */
[----:B------:R-:W-:Y:S01]  /*67f0*/  @!P0 FADD.FTZ R216, -R216, -RZ ;  /* 0x800000ffd8d88221 */ /* 0x000fe20000010100 */
[----:B------:R-:W-:Y:S02]  /*6800*/  LOP3.LUT R7, R7, 0xffff, RZ, 0xc0, !PT ;  /* 0x0000ffff07077812 */ /* 0x000fe400078ec0ff */
[----:B------:R-:W-:Y:S02]  /*6810*/  ISETP.LE.U32.AND P0, PT, R4, UR11, PT ;  /* 0x0000000b04007c0c */ /* 0x000fe4000bf03070 */
[----:B------:R-:W-:Y:S01]  /*6820*/  SHF.R.U32.HI R4, RZ, 0x10, R8 ;  /* 0x00000010ff047819 */ /* 0x000fe20000011608 */
[----:B------:R-:W-:Y:S01]  /*6830*/  @!P4 FADD.FTZ R142, -R142, -RZ ;  /* 0x800000ff8e8ec221 */ /* 0x000fe20000010100 */
[----:B------:R-:W-:Y:S02]  /*6840*/  ISETP.LE.U32.AND P6, PT, R7, UR11, PT ;  /* 0x0000000b07007c0c */ /* 0x000fe4000bfc3070 */
[----:B------:R-:W-:Y:S02]  /*6850*/  LOP3.LUT R4, R4, 0xff, RZ, 0xc0, !PT ;  /* 0x000000ff04047812 */ /* 0x000fe400078ec0ff */
[----:B------:R-:W-:Y:S02]  /*6860*/  LOP3.LUT R6, R6, 0xffff, RZ, 0xc0, !PT ;  /* 0x0000ffff06067812 */ /* 0x000fe400078ec0ff */
[----:B------:R-:W-:Y:S02]  /*6870*/  ISETP.LE.U32.AND P4, PT, R4, UR11, PT ;  /* 0x0000000b04007c0c */ /* 0x000fe4000bf83070 */
[----:B------:R-:W-:Y:S01]  /*6880*/  F2FP.RELU.BF16.PACK_AB R4, R223, R219 ;  /* 0x000000dbdf04723e */ /* 0x000fe200000018ff */
[----:B------:R-:W-:Y:S01]  /*6890*/  @!P0 FADD.FTZ R143, -R143, -RZ ;  /* 0x800000ff8f8f8221 */ /* 0x000fe20000010100 */
[----:B------:R-:W-:Y:S02]  /*68a0*/  SHF.R.U32.HI R5, RZ, 0x8, R6 ;  /* 0x00000008ff057819 */ /* 0x000fe40000011606 */
[----:B------:R-:W-:Y:S01]  /*68b0*/  LOP3.LUT R7, R18, 0xff, RZ, 0xc0, !PT ;  /* 0x000000ff12077812 */ /* 0x000fe200078ec0ff */
[----:B------:R1:W-:Y:S01]  /*68c0*/  STS [R240+0x13400], R4 ;  /* 0x01340004f0007388 */ /* 0x0003e20000000800 */
[----:B------:R-:W-:Y:S01]  /*68d0*/  LOP3.LUT R5, R5, 0xffff, RZ, 0xc0, !PT ;  /* 0x0000ffff05057812 */ /* 0x000fe200078ec0ff */
[----:B------:R-:W-:Y:S01]  /*68e0*/  @!P6 FADD.FTZ R140, -R140, -RZ ;  /* 0x800000ff8c8ce221 */ /* 0x000fe20000010100 */
[----:B------:R-:W-:Y:S02]  /*68f0*/  LOP3.LUT R8, R8, 0xffff, RZ, 0xc0, !PT ;  /* 0x0000ffff08087812 */ /* 0x000fe400078ec0ff */
[----:B------:R-:W-:Y:S01]  /*6900*/  ISETP.LE.U32.AND P6, PT, R5, UR11, PT ;  /* 0x0000000b05007c0c */ /* 0x000fe2000bfc3070 */
[----:B------:R-:W-:Y:S01]  /*6910*/  @!P4 FADD.FTZ R211, -R211, -RZ ;  /* 0x800000ffd3d3c221 */ /* 0x000fe20000010100 */
[----:B------:R-:W-:Y:S02]  /*6920*/  ISETP.LE.U32.AND P3, PT, R7, UR11, PT ;  /* 0x0000000b07007c0c */ /* 0x000fe4000bf63070 */
[----:B------:R-:W-:Y:S02]  /*6930*/  F2FP.RELU.BF16.PACK_AB R7, R140, R222 ;  /* 0x000000de8c07723e */ /* 0x000fe400000018ff */
[----:B------:R-:W-:Y:S02]  /*6940*/  SHF.R.U32.HI R6, RZ, 0x8, R8 ;  /* 0x00000008ff067819 */ /* 0x000fe40000011608 */
[----:B------:R-:W-:Y:S01]  /*6950*/  F2FP.RELU.BF16.PACK_AB R0, R229, R227 ;  /* 0x000000e3e500723e */ /* 0x000fe200000018ff */
[----:B------:R2:W-:Y:S01]  /*6960*/  STS [R240+0x13000], R7 ;  /* 0x01300007f0007388 */ /* 0x0005e20000000800 */
[----:B------:R-:W-:Y:S02]  /*6970*/  LOP3.LUT R6, R6, 0xffff, RZ, 0xc0, !PT ;  /* 0x0000ffff06067812 */ /* 0x000fe400078ec0ff */
[----:B------:R-:W-:Y:S01]  /*6980*/  SHF.R.U32.HI R5, RZ, 0x8, R19 ;  /* 0x00000008ff057819 */ /* 0x000fe20000011613 */
[----:B------:R-:W-:Y:S01]  /*6990*/  @!P6 FADD.FTZ R141, -R141, -RZ ;  /* 0x800000ff8d8de221 */ /* 0x000fe20000010100 */
[----:B------:R-:W-:Y:S01]  /*69a0*/  ISETP.LE.U32.AND P6, PT, R6, UR11, PT ;  /* 0x0000000b06007c0c */ /* 0x000fe2000bfc3070 */
[----:B------:R3:W-:Y:S01]  /*69b0*/  STS [R239+0x13400], R0 ;  /* 0x01340000ef007388 */ /* 0x0007e20000000800 */
[----:B------:R-:W-:Y:S01]  /*69c0*/  LOP3.LUT R5, R5, 0xffff, RZ, 0xc0, !PT ;  /* 0x0000ffff05057812 */ /* 0x000fe200078ec0ff */
[----:B------:R-:W-:Y:S01]  /*69d0*/  @!P3 FADD.FTZ R146, -R146, -RZ ;  /* 0x800000ff9292b221 */ /* 0x000fe20000010100 */
[----:B------:R-:W-:Y:S02]  /*69e0*/  F2FP.RELU.BF16.PACK_AB R6, R141, R220 ;  /* 0x000000dc8d06723e */ /* 0x000fe400000018ff */
[----:B-1----:R-:W-:Y:S02]  /*69f0*/  F2FP.RELU.BF16.PACK_AB R4, R221, R230 ;  /* 0x000000e6dd04723e */ /* 0x002fe400000018ff */
[----:B------:R-:W-:Y:S02]  /*6a00*/  ISETP.LE.U32.AND P0, PT, R5, UR11, PT ;  /* 0x0000000b05007c0c */ /* 0x000fe4000bf03070 */
[----:B------:R-:W-:Y:S01]  /*6a10*/  F2FP.RELU.BF16.PACK_AB R5, R218, R142 ;  /* 0x0000008eda05723e */ /* 0x000fe200000018ff */
[----:B------:R1:W-:Y:S01]  /*6a20*/  STS [R239+0x13000], R4 ;  /* 0x01300004ef007388 */ /* 0x0003e20000000800 */
[----:B------:R-:W-:Y:S01]  /*6a30*/  FSETP.GE.FTZ.AND P2, PT, R222, RZ, PT ;  /* 0x000000ffde00720b */ /* 0x000fe20003f56000 */
[----:B------:R-:W-:Y:S01]  /*6a40*/  @!P6 FADD.FTZ R212, -R212, -RZ ;  /* 0x800000ffd4d4e221 */ /* 0x000fe20000010100 */
[----:B------:R-:W-:Y:S01]  /*6a50*/  FSETP.GE.FTZ.AND P1, PT, R140, RZ, PT ;  /* 0x000000ff8c00720b */ /* 0x000fe20003f36000 */
[----:B------:R4:W-:Y:S01]  /*6a60*/  STS [R240+0x14000], R6 ;  /* 0x01400006f0007388 */ /* 0x0009e20000000800 */
[----:B------:R-:W-:Y:S03]  /*6a70*/  FSETP.GE.FTZ.AND P3, PT, R220, RZ, PT ;  /* 0x000000ffdc00720b */ /* 0x000fe60003f76000 */
[----:B------:R4:W-:Y:S01]  /*6a80*/  STS [R240+0x14400], R5 ;  /* 0x01440005f0007388 */ /* 0x0009e20000000800 */
[----:B--2---:R-:W-:Y:S01]  /*6a90*/  F2FP.RELU.BF16.PACK_AB R7, R143, R225 ;  /* 0x000000e18f07723e */ /* 0x004fe200000018ff */
[----:B------:R-:W-:Y:S01]  /*6aa0*/  @!P0 FADD.FTZ R147, -R147, -RZ ;  /* 0x800000ff93938221 */ /* 0x000fe20000010100 */
[----:B------:R-:W-:Y:S03]  /*6ab0*/  FSETP.GE.FTZ.AND P0, PT, R219, RZ, PT ;  /* 0x000000ffdb00720b */ /* 0x000fe60003f16000 */
[----:B------:R2:W-:Y:S01]  /*6ac0*/  STS [R239+0x14000], R7 ;  /* 0x01400007ef007388 */ /* 0x0005e20000000800 */
[----:B---3--:R-:W-:Y:S02]  /*6ad0*/  F2FP.RELU.BF16.PACK_AB R0, R228, R235 ;  /* 0x000000ebe400723e */ /* 0x008fe400000018ff */
[----:B-1----:R-:W-:Y:S02]  /*6ae0*/  F2FP.RELU.BF16.PACK_AB R4, R231, R226 ;  /* 0x000000e2e704723e */ /* 0x002fe400000018ff */
[----:B----4-:R-:W-:Y:S02]  /*6af0*/  F2FP.RELU.BF16.PACK_AB R6, R224, R217 ;  /* 0x000000d9e006723e */ /* 0x010fe400000018ff */
[----:B------:R-:W-:Y:S03]  /*6b00*/  F2FP.RELU.BF16.PACK_AB R5, R216, R232 ;  /* 0x000000e8d805723e */ /* 0x000fe600000018ff */
[----:B------:R1:W-:Y:S04]  /*6b10*/  STS [R239+0x14400], R6 ;  /* 0x01440006ef007388 */ /* 0x0003e80000000800 */
[----:B------:R3:W-:Y:S01]  /*6b20*/  STS [R241+0x13000], R5 ;  /* 0x01300005f1007388 */ /* 0x0007e20000000800 */
[----:B--2---:R-:W-:Y:S03]  /*6b30*/  F2FP.RELU.BF16.PACK_AB R7, R212, R214 ;  /* 0x000000d6d407723e */ /* 0x004fe600000018ff */
[----:B------:R2:W-:Y:S04]  /*6b40*/  STS [R241+0x13400], R4 ;  /* 0x01340004f1007388 */ /* 0x0005e80000000800 */
[----:B------:R4:W-:Y:S01]  /*6b50*/  STS [R238+0x13000], R0 ;  /* 0x01300000ee007388 */ /* 0x0009e20000000800 */
[----:B-1----:R-:W-:Y:S02]  /*6b60*/  F2FP.RELU.BF16.PACK_AB R6, R213, R211 ;  /* 0x000000d3d506723e */ /* 0x002fe400000018ff */
[----:B---3--:R-:W-:Y:S02]  /*6b70*/  F2FP.RELU.BF16.PACK_AB R5, R236, R215 ;  /* 0x000000d7ec05723e */ /* 0x008fe400000018ff */
[----:B--2---:R-:W-:Y:S03]  /*6b80*/  F2FP.RELU.BF16.PACK_AB R4, R147, R233 ;  /* 0x000000e99304723e */ /* 0x004fe600000018ff */
[----:B------:R-:W-:Y:S01]  /*6b90*/  STS [R238+0x13400], R5 ;  /* 0x01340005ee007388 */ /* 0x000fe20000000800 */
[----:B----4-:R-:W-:Y:S03]  /*6ba0*/  F2FP.RELU.BF16.PACK_AB R0, R234, R146 ;  /* 0x00000092ea00723e */ /* 0x010fe600000018ff */
        /* <DEDUP_REMOVED lines=52> */
[-C--:B------:R-:W-:Y:S08]  /*6ef0*/  HMMA.16816.F32.BF16 R28, R136, R186.reuse, R28 ;  /* 0x000000ba881c723c */ /* 0x080ff0000004181c */
[----:B------:R-:W-:Y:S01]  /*6f00*/  HMMA.16816.F32.BF16 R32, R132, R186, R32 ;  /* 0x000000ba8420723c */ /* 0x000fe20000041820 */
[----:B------:R-:W1:Y:S07]  /*6f10*/  LDSM.16.M88.4 R132, [R200+0x8000] ;  /* 0x00800000c884783b */ /* 0x000e6e0000000200 */
[-C--:B-1----:R-:W-:Y:S11]  /*6f20*/  HMMA.16816.F32.BF16 R4, R132, R188.reuse, R4 ;  /* 0x000000bc8404723c */ /* 0x082ff60000041804 */
[----:B------:R-:W-:Y:S11]  /*6f30*/  @!UPT UIADD3 URZ, URZ, URZ, URZ ;  /* 0x0000003f3f3ff290 */ /* 0x000ff6000fffe03f */
[----:B------:R-:W-:Y:S02]  /*6f40*/  @!UPT UIADD3 URZ, URZ, URZ, URZ ;  /* 0x0000003f3f3ff290 */ /* 0x000fe4000fffe03f */
[C---:B-----5:R-:W-:Y:S02]  /*6f50*/  FADD.FTZ R136, -R210.reuse, R4 ;  /* 0x00000004d2887221 */ /* 0x060fe40000010100 */
[----:B------:R-:W-:Y:S02]  /*6f60*/  FADD.FTZ R4, -R210, R5 ;  /* 0x00000005d2047221 */ /* 0x000fe40000010100 */
[C---:B------:R-:W-:Y:S01]  /*6f70*/  FADD.FTZ R0, -R209.reuse, R6 ;  /* 0x00000006d1007221 */ /* 0x040fe20000010100 */
[-C--:B------:R-:W-:Y:S01]  /*6f80*/  FSEL R5, R136, R210.reuse, P2 ;  /* 0x000000d288057208 */ /* 0x080fe20001000000 */
[----:B------:R-:W-:Y:S01]  /*6f90*/  FADD.FTZ R7, -R209, R7 ;  /* 0x00000007d1077221 */ /* 0x000fe20000010100 */
[----:B------:R-:W1:Y:S01]  /*6fa0*/  LDSM.16.M88.4 R136, [R200+0x8800] ;  /* 0x00880000c888783b */ /* 0x000e620000000200 */
[----:B------:R-:W-:Y:S02]  /*6fb0*/  FSETP.GE.FTZ.AND P2, PT, R141, RZ, PT ;  /* 0x000000ff8d00720b */ /* 0x000fe40003f56000 */
[----:B------:R-:W-:Y:S01]  /*6fc0*/  FMUL.FTZ R222, R222, R5 ;  /* 0x00000005dede7220 */ /* 0x000fe20000410000 */
[-C--:B------:R-:W-:Y:S02]  /*6fd0*/  FSEL R0, R0, R209.reuse, P0 ;  /* 0x000000d100007208 */ /* 0x080fe40000000000 */
[----:B------:R-:W-:Y:S02]  /*6fe0*/  FSETP.GE.FTZ.AND P0, PT, R223, RZ, PT ;  /* 0x000000ffdf00720b */ /* 0x000fe40003f16000 */
[----:B------:R-:W-:Y:S01]  /*6ff0*/  FSEL R4, R4, R210, P1 ;  /* 0x000000d204047208 */ /* 0x000fe20000800000 */
[----:B------:R-:W-:Y:S01]  /*7000*/  FMUL.FTZ R219, R219, R0 ;  /* 0x00000000dbdb7220 */ /* 0x000fe20000410000 */
[----:B------:R-:W-:Y:S02]  /*7010*/  FSEL R7, R7, R209, P0 ;  /* 0x000000d107077208 */ /* 0x000fe40000000000 */
[----:B------:R-:W-:Y:S01]  /*7020*/  FSETP.GE.FTZ.AND P0, PT, R218, RZ, PT ;  /* 0x000000ffda00720b */ /* 0x000fe20003f16000 */
[----:B------:R-:W-:Y:S01]  /*7030*/  FMUL.FTZ R140, R140, R4 ;  /* 0x000000048c8c7220 */ /* 0x000fe20000410000 */
[----:B------:R-:W-:Y:S01]  /*7040*/  FSETP.GE.FTZ.AND P1, PT, R142, RZ, PT ;  /* 0x000000ff8e00720b */ /* 0x000fe20003f36000 */
[----:B------:R-:W-:Y:S01]  /*7050*/  FMUL.FTZ R223, R223, R7 ;  /* 0x00000007dfdf7220 */ /* 0x000fe20000410000 */
[C---:B-1----:R-:W-:Y:S08]  /*7060*/  HMMA.16816.F32.BF16 R8, R136.reuse, R188, R8 ;  /* 0x000000bc8808723c */ /* 0x042ff00000041808 */
[-C--:B------:R-:W-:Y:S08]  /*7070*/  HMMA.16816.F32.BF16 R12, R136, R190.reuse, R12 ;  /* 0x000000be880c723c */ /* 0x080ff0000004180c */
[C---:B------:R-:W-:Y:S08]  /*7080*/  HMMA.16816.F32.BF16 R16, R132.reuse, R190, R16 ;  /* 0x000000be8410723c */ /* 0x040ff00000041810 */
[----:B------:R-:W-:Y:S01]  /*7090*/  FADD.FTZ R9, -R145, R9 ;  /* 0x0000000991097221 */ /* 0x000fe20000010100 */
[-C--:B------:R-:W-:Y:S03]  /*70a0*/  HMMA.16816.F32.BF16 R20, R132, R192.reuse, R20 ;  /* 0x000000c08414723c */ /* 0x080fe60000041814 */
[C---:B------:R-:W-:Y:S01]  /*70b0*/  FADD.FTZ R10, -R144.reuse, R10 ;  /* 0x0000000a900a7221 */ /* 0x040fe20000010100 */
[-C--:B------:R-:W-:Y:S01]  /*70c0*/  FSEL R9, R9, R145.reuse, P2 ;  /* 0x0000009109097208 */ /* 0x080fe20001000000 */
[----:B------:R-:W-:Y:S01]  /*70d0*/  FADD.FTZ R11, -R144, R11 ;  /* 0x0000000b900b7221 */ /* 0x000fe20000010100 */
[----:B------:R-:W-:Y:S01]  /*70e0*/  FSETP.GE.FTZ.AND P2, PT, R143, RZ, PT ;  /* 0x000000ff8f00720b */ /* 0x000fe20003f56000 */
[----:B------:R-:W-:Y:S01]  /*70f0*/  FADD.FTZ R5, -R145, R13 ;  /* 0x0000000d91057221 */ /* 0x000fe20000010100 */
[-C--:B------:R-:W-:Y:S01]  /*7100*/  FSEL R10, R10, R144.reuse, P1 ;  /* 0x000000900a0a7208 */ /* 0x080fe20000800000 */
[----:B------:R-:W-:Y:S01]  /*7110*/  FADD.FTZ R15, -R144, R15 ;  /* 0x0000000f900f7221 */ /* 0x000fe20000010100 */
[C---:B------:R-:W-:Y:S01]  /*7120*/  HMMA.16816.F32.BF16 R24, R136.reuse, R192, R24 ;  /* 0x000000c08818723c */ /* 0x040fe20000041818 */
[----:B------:R-:W-:Y:S01]  /*7130*/  FSETP.GE.FTZ.AND P1, PT, R217, RZ, PT ;  /* 0x000000ffd900720b */ /* 0x000fe20003f36000 */
[----:B------:R-:W-:Y:S01]  /*7140*/  FADD.FTZ R8, -R145, R8 ;  /* 0x0000000891087221 */ /* 0x000fe20000010100 */
[----:B------:R-:W-:Y:S01]  /*7150*/  FSEL R11, R11, R144, P0 ;  /* 0x000000900b0b7208 */ /* 0x000fe20000000000 */
[----:B------:R-:W-:Y:S01]  /*7160*/  FMUL.FTZ R142, R142, R10 ;  /* 0x0000000a8e8e7220 */ /* 0x000fe20000410000 */
[----:B------:R-:W-:Y:S01]  /*7170*/  FSEL R5, R5, R145, P2 ;  /* 0x0000009105057208 */ /* 0x000fe20001000000 */
[----:B------:R-:W-:Y:S01]  /*7180*/  FADD.FTZ R14, -R144, R14 ;  /* 0x0000000e900e7221 */ /* 0x000fe20000010100 */
[----:B------:R-:W-:Y:S01]  /*7190*/  FSETP.GE.FTZ.AND P0, PT, R224, RZ, PT ;  /* 0x000000ffe000720b */ /* 0x000fe20003f16000 */
[----:B------:R-:W-:Y:S01]  /*71a0*/  FMUL.FTZ R13, R218, R11 ;  /* 0x0000000bda0d7220 */ /* 0x000fe20000410000 */
[-C--:B------:R-:W-:Y:S01]  /*71b0*/  HMMA.16816.F32.BF16 R28, R136, R194.reuse, R28 ;  /* 0x000000c2881c723c */ /* 0x080fe2000004181c */
[----:B------:R1:W5:Y:S01]  /*71c0*/  LDL R218, [R1+0x10] ;  /* 0x0000100001da7983 */ /* 0x0003620000100800 */
[----:B------:R-:W-:Y:S01]  /*71d0*/  FSETP.GE.FTZ.AND P2, PT, R221, RZ, PT ;  /* 0x000000ffdd00720b */ /* 0x000fe20003f56000 */
[----:B------:R-:W-:Y:S01]  /*71e0*/  FMUL.FTZ R10, R143, R5 ;  /* 0x000000058f0a7220 */ /* 0x000fe20000410000 */
[-C--:B------:R-:W-:Y:S01]  /*71f0*/  FSEL R15, R15, R144.reuse, P0 ;  /* 0x000000900f0f7208 */ /* 0x080fe20000000000 */
[----:B------:R-:W-:Y:S01]  /*7200*/  FADD.FTZ R0, -R209, R19 ;  /* 0x00000013d1007221 */ /* 0x000fe20000010100 */
[----:B------:R1:W5:Y:S01]  /*7210*/  LDL R143, [R1+0xc] ;  /* 0x00000c00018f7983 */ /* 0x0003620000100800 */
[----:B------:R-:W-:Y:S01]  /*7220*/  FADD.FTZ R6, -R145, R12 ;  /* 0x0000000c91067221 */ /* 0x000fe20000010100 */
[----:B------:R-:W-:Y:S01]  /*7230*/  FSETP.GE.FTZ.AND P0, PT, R229, RZ, PT ;  /* 0x000000ffe500720b */ /* 0x000fe20003f16000 */
[C---:B------:R-:W-:Y:S01]  /*7240*/  FADD.FTZ R4, -R209.reuse, R18 ;  /* 0x00000012d1047221 */ /* 0x040fe20000010100 */
[----:B------:R-:W-:Y:S02]  /*7250*/  HMMA.16816.F32.BF16 R32, R132, R194, R32 ;  /* 0x000000c28420723c */ /* 0x000fe40000041820 */
[----:B------:R-:W-:Y:S01]  /*7260*/  FADD.FTZ R17, -R210, R17 ;  /* 0x00000011d2117221 */ /* 0x000fe20000010100 */
[----:B------:R-:W-:Y:S01]  /*7270*/  FSEL R8, R8, R145, P3 ;  /* 0x0000009108087208 */ /* 0x000fe20001800000 */
[----:B------:R-:W-:Y:S01]  /*7280*/  FADD.FTZ R23, -R209, R23 ;  /* 0x00000017d1177221 */ /* 0x000fe20000010100 */
[----:B------:R-:W-:Y:S01]  /*7290*/  FSETP.GE.FTZ.AND P3, PT, R225, RZ, PT ;  /* 0x000000ffe100720b */ /* 0x000fe20003f76000 */
[----:B------:R-:W-:Y:S01]  /*72a0*/  FADD.FTZ R16, -R210, R16 ;  /* 0x00000010d2107221 */ /* 0x000fe20000010100 */
[----:B------:R-:W-:Y:S01]  /*72b0*/  FSEL R14, R14, R144, P1 ;  /* 0x000000900e0e7208 */ /* 0x000fe20000800000 */
[----:B------:R-:W-:Y:S01]  /*72c0*/  FADD.FTZ R22, -R209, R22 ;  /* 0x00000016d1167221 */ /* 0x000fe20000010100 */
[----:B------:R-:W-:Y:S03]  /*72d0*/  FSETP.GE.FTZ.AND P1, PT, R227, RZ, PT ;  /* 0x000000ffe300720b */ /* 0x000fe60003f36000 */
[----:B------:R-:W-:Y:S01]  /*72e0*/  FADD.FTZ R21, -R210, R21 ;  /* 0x00000015d2157221 */ /* 0x000fe20000010100 */
[----:B------:R-:W-:Y:S01]  /*72f0*/  FSEL R0, R0, R209, P0 ;  /* 0x000000d100007208 */ /* 0x000fe20000000000 */
[----:B------:R-:W-:Y:S01]  /*7300*/  FADD.FTZ R24, -R145, R24 ;  /* 0x0000001891187221 */ /* 0x000fe20000010100 */
[----:B------:R-:W-:Y:S01]  /*7310*/  FSEL R6, R6, R145, P3 ;  /* 0x0000009106067208 */ /* 0x000fe20001800000 */
[----:B------:R-:W-:Y:S01]  /*7320*/  FADD.FTZ R20, -R210, R20 ;  /* 0x00000014d2147221 */ /* 0x000fe20000010100 */
[-C--:B------:R-:W-:Y:S01]  /*7330*/  FSEL R4, R4, R209.reuse, P1 ;  /* 0x000000d104047208 */ /* 0x080fe20000800000 */
[----:B------:R-:W-:Y:S01]  /*7340*/  FMUL.FTZ R11, R229, R0 ;  /* 0x00000000e50b7220 */ /* 0x000fe20000410000 */
[----:B------:R-:W-:Y:S01]  /*7350*/  FSETP.GE.FTZ.AND P0, PT, R231, RZ, PT ;  /* 0x000000ffe700720b */ /* 0x000fe20003f16000 */
[----:B------:R-:W-:Y:S01]  /*7360*/  FMUL.FTZ R225, R225, R6 ;  /* 0x00000006e1e17220 */ /* 0x000fe20000410000 */
[----:B------:R-:W-:Y:S01]  /*7370*/  FSETP.GE.FTZ.AND P3, PT, R230, RZ, PT ;  /* 0x000000ffe600720b */ /* 0x000fe20003f76000 */
[----:B------:R-:W-:Y:S01]  /*7380*/  FMUL.FTZ R227, R227, R4 ;  /* 0x00000004e3e37220 */ /* 0x000fe20000410000 */
[----:B------:R-:W-:Y:S01]  /*7390*/  FSETP.GE.FTZ.AND P1, PT, R226, RZ, PT ;  /* 0x000000ffe200720b */ /* 0x000fe20003f36000 */
[----:B------:R-:W-:Y:S01]  /*73a0*/  FADD.FTZ R26, -R144, R26 ;  /* 0x0000001a901a7221 */ /* 0x000fe20000010100 */
[----:B------:R-:W-:Y:S01]  /*73b0*/  FSEL R5, R17, R210, P2 ;  /* 0x000000d211057208 */ /* 0x000fe20001000000 */
[----:B------:R-:W-:Y:S01]  /*73c0*/  FADD.FTZ R25, -R145, R25 ;  /* 0x0000001991197221 */ /* 0x000fe20000010100 */
[----:B------:R-:W-:Y:S01]  /*73d0*/  FSETP.GE.FTZ.AND P2, PT, R216, RZ, PT ;  /* 0x000000ffd800720b */ /* 0x000fe20003f56000 */
[----:B------:R-:W-:Y:S01]  /*73e0*/  FMUL.FTZ R220, R220, R8 ;  /* 0x00000008dcdc7220 */ /* 0x000fe20000410000 */
[----:B------:R-:W-:Y:S01]  /*73f0*/  FSEL R0, R23, R209, P0 ;  /* 0x000000d117007208 */ /* 0x000fe20000000000 */
[----:B------:R-:W-:Y:S01]  /*7400*/  FMUL.FTZ R12, R221, R5 ;  /* 0x00000005dd0c7220 */ /* 0x000fe20000410000 */
[----:B------:R-:W-:Y:S01]  /*7410*/  FSEL R6, R16, R210, P3 ;  /* 0x000000d210067208 */ /* 0x000fe20001800000 */
[----:B------:R-:W-:Y:S01]  /*7420*/  FADD.FTZ R27, -R144, R27 ;  /* 0x0000001b901b7221 */ /* 0x000fe20000010100 */
[----:B------:R-:W-:Y:S01]  /*7430*/  FSEL R4, R22, R209, P1 ;  /* 0x000000d116047208 */ /* 0x000fe20000800000 */
[----:B------:R-:W-:Y:S01]  /*7440*/  FMUL.FTZ R231, R231, R0 ;  /* 0x00000000e7e77220 */ /* 0x000fe20000410000 */
[----:B------:R-:W-:Y:S01]  /*7450*/  FSETP.GE.FTZ.AND P1, PT, R214, RZ, PT ;  /* 0x000000ffd600720b */ /* 0x000fe20003f36000 */
[----:B------:R-:W-:Y:S01]  /*7460*/  FMUL.FTZ R230, R230, R6 ;  /* 0x00000006e6e67220 */ /* 0x000fe20000410000 */
[----:B------:R-:W-:Y:S01]  /*7470*/  FSETP.GE.FTZ.AND P3, PT, R232, RZ, PT ;  /* 0x000000ffe800720b */ /* 0x000fe20003f76000 */
[----:B------:R-:W-:Y:S01]  /*7480*/  FADD.FTZ R30, -R144, R30 ;  /* 0x0000001e901e7221 */ /* 0x000fe20000010100 */
[----:B------:R-:W-:Y:S01]  /*7490*/  FSEL R5, R21, R210, P2 ;  /* 0x000000d215057208 */ /* 0x000fe20001000000 */
[----:B------:R-:W-:Y:S01]  /*74a0*/  FMUL.FTZ R226, R226, R4 ;  /* 0x00000004e2e27220 */ /* 0x000fe20000410000 */
[----:B------:R-:W-:Y:S01]  /*74b0*/  FSETP.GE.FTZ.AND P0, PT, R211, RZ, PT ;  /* 0x000000ffd300720b */ /* 0x000fe20003f16000 */
[----:B------:R-:W-:Y:S01]  /*74c0*/  FMUL.FTZ R141, R141, R9 ;  /* 0x000000098d8d7220 */ /* 0x000fe20000410000 */
[----:B------:R-:W-:Y:S01]  /*74d0*/  FSEL R0, R24, R145, P1 ;  /* 0x0000009118007208 */ /* 0x000fe20000800000 */
[----:B------:R-:W-:Y:S01]  /*74e0*/  FMUL.FTZ R8, R216, R5 ;  /* 0x00000005d8087220 */ /* 0x000fe20000410000 */
[----:B------:R-:W-:Y:S01]  /*74f0*/  FSEL R6, R20, R210, P3 ;  /* 0x000000d214067208 */ /* 0x000fe20001800000 */
[----:B------:R-:W-:Y:S01]  /*7500*/  FMUL.FTZ R217, R217, R14 ;  /* 0x0000000ed9d97220 */ /* 0x000fe20000410000 */
[----:B------:R-:W-:Y:S01]  /*7510*/  FSETP.GE.FTZ.AND P3, PT, R212, RZ, PT ;  /* 0x000000ffd400720b */ /* 0x000fe20003f76000 */
[----:B------:R-:W-:Y:S01]  /*7520*/  FMUL.FTZ R214, R214, R0 ;  /* 0x00000000d6d67220 */ /* 0x000fe20000410000 */
[----:B------:R-:W-:Y:S01]  /*7530*/  FSEL R5, R26, R144, P0 ;  /* 0x000000901a057208 */ /* 0x000fe20000000000 */
[----:B------:R-:W-:Y:S01]  /*7540*/  FADD.FTZ R0, -R145, R28 ;  /* 0x0000001c91007221 */ /* 0x000fe20000010100 */
[----:B------:R-:W-:Y:S01]  /*7550*/  FSETP.GE.FTZ.AND P0, PT, R234, RZ, PT ;  /* 0x000000ffea00720b */ /* 0x000fe20003f16000 */
[----:B------:R-:W-:Y:S01]  /*7560*/  FMUL.FTZ R232, R232, R6 ;  /* 0x00000006e8e87220 */ /* 0x000fe20000410000 */
[----:B------:R-:W-:Y:S01]  /*7570*/  FSETP.GE.FTZ.AND P2, PT, R147, RZ, PT ;  /* 0x000000ff9300720b */ /* 0x000fe20003f56000 */
[----:B------:R-:W-:Y:S01]  /*7580*/  FMUL.FTZ R9, R224, R15 ;  /* 0x0000000fe0097220 */ /* 0x000fe20000410000 */
[----:B------:R-:W-:Y:S01]  /*7590*/  FSEL R6, R25, R145, P3 ;  /* 0x0000009119067208 */ /* 0x000fe20001800000 */
[----:B------:R-:W-:Y:S01]  /*75a0*/  FMUL.FTZ R211, R211, R5 ;  /* 0x00000005d3d37220 */ /* 0x000fe20000410000 */
[----:B------:R-:W-:Y:S02]  /*75b0*/  FSETP.GE.FTZ.AND P3, PT, R233, RZ, PT ;  /* 0x000000ffe900720b */ /* 0x000fe40003f76000 */
[----:B------:R-:W-:Y:S01]  /*75c0*/  FSETP.GE.FTZ.AND P1, PT, R213, RZ, PT ;  /* 0x000000ffd500720b */ /* 0x000fe20003f36000 */
[----:B------:R-:W-:Y:S01]  /*75d0*/  FMUL.FTZ R212, R212, R6 ;  /* 0x00000006d4d47220 */ /* 0x000fe20000410000 */
[----:B------:R-:W-:Y:S02]  /*75e0*/  FSEL R0, R0, R145, P3 ;  /* 0x0000009100007208 */ /* 0x000fe40001800000 */
[----:B------:R-:W-:Y:S02]  /*75f0*/  FSEL R4, R27, R144, P1 ;  /* 0x000000901b047208 */ /* 0x000fe40000800000 */
[----:B------:R-:W-:Y:S01]  /*7600*/  FSETP.GE.FTZ.AND P1, PT, R146, RZ, PT ;  /* 0x000000ff9200720b */ /* 0x000fe20003f36000 */
[----:B------:R-:W-:Y:S01]  /*7610*/  FMUL.FTZ R20, R233, R0 ;  /* 0x00000000e9147220 */ /* 0x000fe20000410000 */
[----:B------:R-:W-:Y:S01]  /*7620*/  FSETP.GE.FTZ.AND P3, PT, R228, RZ, PT ;  /* 0x000000ffe400720b */ /* 0x000fe20003f76000 */
[----:B------:R-:W-:Y:S01]  /*7630*/  FADD.FTZ R0, -R209, R34 ;  /* 0x00000022d1007221 */ /* 0x000fe20000010100 */
[----:B------:R-:W-:Y:S01]  /*7640*/  FSEL R30, R30, R144, P1 ;  /* 0x000000901e1e7208 */ /* 0x000fe20000800000 */
[----:B------:R-:W-:Y:S01]  /*7650*/  @P0 FADD.FTZ R144, -R144, R31 ;  /* 0x0000001f90900221 */ /* 0x000fe20000010100 */
[----:B------:R-:W-:Y:S01]  /*7660*/  FSETP.GE.FTZ.AND P0, PT, R215, RZ, PT ;  /* 0x000000ffd700720b */ /* 0x000fe20003f16000 */
[----:B------:R-:W-:Y:S01]  /*7670*/  @P2 FADD.FTZ R145, -R145, R29 ;  /* 0x0000001d91912221 */ /* 0x000fe20000010100 */
[----:B------:R-:W-:Y:S01]  /*7680*/  FSETP.GE.FTZ.AND P2, PT, R236, RZ, PT ;  /* 0x000000ffec00720b */ /* 0x000fe20003f56000 */
[----:B------:R-:W-:Y:S01]  /*7690*/  FMUL.FTZ R213, R213, R4 ;  /* 0x00000004d5d57220 */ /* 0x000fe20000410000 */
[----:B------:R-:W-:Y:S01]  /*76a0*/  FSEL R0, R0, R209, P0 ;  /* 0x000000d100007208 */ /* 0x000fe20000000000 */
[----:B------:R-:W-:Y:S01]  /*76b0*/  FADD.FTZ R4, -R210, R32 ;  /* 0x00000020d2047221 */ /* 0x000fe20000010100 */
[----:B------:R-:W-:Y:S01]  /*76c0*/  PLOP3.LUT P0, PT, PT, PT, UP2, 0x80, 0x0 ;  /* 0x000000000000781c */ /* 0x000fe20003f0f028 */
[----:B------:R-:W-:Y:S01]  /*76d0*/  FMUL.FTZ R30, R146, R30 ;  /* 0x0000001e921e7220 */ /* 0x000fe20000410000 */
[----:B------:R-:W-:Y:S01]  /*76e0*/  FSETP.GE.FTZ.AND P1, PT, R235, RZ, PT ;  /* 0x000000ffeb00720b */ /* 0x000fe20003f36000 */
[----:B------:R-:W-:Y:S02]  /*76f0*/  FMUL.FTZ R215, R215, R0 ;  /* 0x00000000d7d77220 */ /* 0x000fe40000410000 */
[----:B------:R-:W-:Y:S01]  /*7700*/  FMUL.FTZ R18, R147, R145 ;  /* 0x0000009193127220 */ /* 0x000fe20000410000 */
[----:B------:R-:W-:Y:S01]  /*7710*/  FSEL R4, R4, R210, P1 ;  /* 0x000000d204047208 */ /* 0x000fe20000800000 */
[----:B------:R-:W-:Y:S02]  /*7720*/  @P3 FADD.FTZ R210, -R210, R33 ;  /* 0x00000021d2d23221 */ /* 0x000fe40000010100 */
[----:B------:R-:W-:Y:S02]  /*7730*/  @P2 FADD.FTZ R209, -R209, R35 ;  /* 0x00000023d1d12221 */ /* 0x000fe40000010100 */
        /* <DEDUP_REMOVED lines=53> */
.L_x_428:
        /* <DEDUP_REMOVED lines=138> */
.L_x_429:
[----:B------:R2:W3:Y:S01]  /*8330*/  LDL R145, [R1+0x4] ;  /* 0x0000040001917983 */ /* 0x0004e20000100800 */
[----:B-1----:R-:W-:Y:S01]  /*8340*/  @P0 IADD3 R4, R249, -0x40, RZ ;  /* 0xffffffc0f9040810 */ /* 0x002fe20007ffe0ff */
[----:B------:R-:W-:Y:S01]  /*8350*/  IMAD.MOV.U32 R5, RZ, RZ, 0x4 ;  /* 0x00000004ff057424 */ /* 0x000fe200078e00ff */
[----:B------:R-:W-:Y:S01]  /*8360*/  @UP2 UIADD3 UR9, UP0, UR12, -0x100, URZ ;  /* 0xffffff000c092890 */ /* 0x000fe2000ff1e03f */
[----:B------:R2:W4:Y:S01]  /*8370*/  LDL R146, [R1] ;  /* 0x0000000001927983 */ /* 0x0005220000100800 */
[----:B------:R-:W-:Y:S01]  /*8380*/  IMAD.MOV.U32 R142, RZ, RZ, c[0x0][0x22c] ;  /* 0x00008b00ff8e7624 */ /* 0x000fe200078e00ff */
[----:B------:R-:W-:Y:S01]  /*8390*/  UISETP.GT.AND UP1, UPT, UR7, UR18, UPT ;  /* 0x000000120700728c */ /* 0x000fe2000bf24270 */
[----:B------:R-:W-:Y:S01]  /*83a0*/  @P0 IMAD.WIDE R140, R4, R5, UR12 ;  /* 0x0000000c048c0e25 */ /* 0x000fe2000f8e0205 */
[----:B------:R2:W2:Y:S01]  /*83b0*/  LDL R147, [R1+0x8] ;  /* 0x0000080001937983 */ /* 0x0004a20000100800 */
[----:B------:R-:W-:Y:S02]  /*83c0*/  @UP2 UIADD3.X UR8, UR13, -0x1, URZ, UP0, !UPT ;  /* 0xffffffff0d082890 */ /* 0x000fe400087fe43f */
[----:B------:R-:W-:Y:S01]  /*83d0*/  IMAD R142, R142, c[0x0][0x1c0], RZ ;  /* 0x000070008e8e7a24 */ /* 0x000fe200078e02ff */
[----:B------:R-:W-:Y:S01]  /*83e0*/  LDSM.16.M88.4 R24, [R201] ;  /* 0x00000000c918783b */ /* 0x000fe20000000200 */
[----:B------:R-:W-:Y:S01]  /*83f0*/  IMAD.MOV.U32 R209, RZ, RZ, c[0x0][0x22c] ;  /* 0x00008b00ffd17624 */ /* 0x000fe200078e00ff */
[----:B------:R-:W-:Y:S01]  /*8400*/  @UP2 UMOV UR12, UR9 ;  /* 0x00000009000c2c82 */ /* 0x000fe20008000000 */
[----:B------:R-:W-:Y:S01]  /*8410*/  IMAD.U32 R142, R142, -0x40, RZ ;  /* 0xffffffc08e8e7824 */ /* 0x000fe200078e00ff */
[----:B------:R-:W1:Y:S01]  /*8420*/  LDSM.16.MT88.4 R8, [R0+0x9000] ;  /* 0x009000000008783b */ /* 0x000e620000004200 */
[----:B------:R-:W-:Y:S01]  /*8430*/  IMAD R209, R209, c[0x0][0x1c0], RZ ;  /* 0x00007000d1d17a24 */ /* 0x000fe200078e02ff */
[----:B------:R-:W-:Y:S01]  /*8440*/  @UP2 UMOV UR13, UR8 ;  /* 0x00000008000d2c82 */ /* 0x000fe20008000000 */
[----:B------:R-:W-:Y:S01]  /*8450*/  IMAD.MOV.U32 R210, RZ, RZ, c[0x0][0x22c] ;  /* 0x00008b00ffd27624 */ /* 0x000fe200078e00ff */
[----:B------:R-:W1:Y:S01]  /*8460*/  LDSM.16.MT88.4 R16, [R0+0xb000] ;  /* 0x00b000000010783b */ /* 0x000e620000004200 */
[C---:B------:R-:W-:Y:S01]  /*8470*/  LEA R212, P1, R142.reuse, R246, 0x2 ;  /* 0x000000f68ed47211 */ /* 0x040fe200078210ff */
[----:B------:R-:W-:Y:S01]  /*8480*/  IMAD R209, R209, 0x18, RZ ;  /* 0x00000018d1d17824 */ /* 0x000fe200078e02ff */
[----:B------:R-:W-:Y:S01]  /*8490*/  ULOP3.LUT UR8, UR7, 0x1, URZ, 0xc0, !UPT ;  /* 0x0000000107087892 */ /* 0x000fe2000f8ec03f */
[----:B------:R-:W1:Y:S01]  /*84a0*/  LDSM.16.MT88.4 R28, [R0+0xd000] ;  /* 0x00d00000001c783b */ /* 0x000e620000004200 */
[----:B------:R-:W-:Y:S01]  /*84b0*/  LEA.HI.X.SX32 R211, R142, R247, 0x2, P1 ;  /* 0x000000f78ed37211 */ /* 0x000fe200008f16ff */
[----:B------:R-:W-:Y:S01]  /*84c0*/  IMAD.MOV.U32 R142, RZ, RZ, c[0x0][0x22c] ;  /* 0x00008b00ff8e7624 */ /* 0x000fe200078e00ff */
[----:B------:R-:W-:Y:S01]  /*84d0*/  UISETP.NE.U32.AND UP0, UPT, UR8, 0x1, UPT ;  /* 0x000000010800788c */ /* 0x000fe2000bf05070 */
[----:B------:R-:W-:Y:S01]  /*84e0*/  LDSM.16.M88.4 R32, [R202] ;  /* 0x00000000ca20783b */ /* 0x000fe20000000200 */
[----:B------:R-:W-:Y:S01]  /*84f0*/  IMAD R210, R210, c[0x0][0x1c0], RZ ;  /* 0x00007000d2d27a24 */ /* 0x000fe200078e02ff */
[----:B------:R-:W-:Y:S01]  /*8500*/  UIADD3 UR7, UR7, -0x1, URZ ;  /* 0xffffffff07077890 */ /* 0x000fe2000fffe03f */
[----:B------:R-:W-:Y:S01]  /*8510*/  IMAD R142, R142, c[0x0][0x1c0], RZ ;  /* 0x000070008e8e7a24 */ /* 0x000fe200078e02ff */
[----:B------:R-:W1:Y:S01]  /*8520*/  LDSM.16.MT88.4 R132, [R0+0x9400] ;  /* 0x009400000084783b */ /* 0x000e620000004200 */
[----:B------:R-:W-:Y:S02]  /*8530*/  IMAD.SHL.U32 R210, R210, 0x8, RZ ;  /* 0x00000008d2d27824 */ /* 0x000fe400078e00ff */
[----:B------:R-:W-:Y:S01]  /*8540*/  IMAD.SHL.U32 R142, R142, 0x8, RZ ;  /* 0x000000088e8e7824 */ /* 0x000fe200078e00ff */
[----:B------:R-:W1:Y:S04]  /*8550*/  LDSM.16.MT88.4 R136, [R0+0xb400] ;  /* 0x00b400000088783b */ /* 0x000e680000004200 */
[----:B------:R1:W5:Y:S02]  /*8560*/  @P0 LDG.E R252, [R140.64+0x80] ;  /* 0x000080048cfc0981 */ /* 0x000364000c1e1900 */
[C---:B-1----:R-:W-:Y:S08]  /*8570*/  HMMA.16816.F32.BF16 R4, R24.reuse, R8, RZ ;  /* 0x000000081804723c */ /* 0x042ff000000418ff */
[C---:B------:R-:W-:Y:S08]  /*8580*/  HMMA.16816.F32.BF16 R8, R24.reuse, R10, RZ ;  /* 0x0000000a1808723c */ /* 0x040ff000000418ff */
[C---:B------:R-:W-:Y:S08]  /*8590*/  HMMA.16816.F32.BF16 R12, R24.reuse, R16, RZ ;  /* 0x00000010180c723c */ /* 0x040ff000000418ff */
[C---:B------:R-:W-:Y:S08]  /*85a0*/  HMMA.16816.F32.BF16 R16, R24.reuse, R18, RZ ;  /* 0x000000121810723c */ /* 0x040ff000000418ff */
[C---:B------:R-:W-:Y:S08]  /*85b0*/  HMMA.16816.F32.BF16 R20, R24.reuse, R28, RZ ;  /* 0x0000001c1814723c */ /* 0x040ff000000418ff */
[----:B------:R-:W-:Y:S01]  /*85c0*/  HMMA.16816.F32.BF16 R24, R24, R30, RZ ;  /* 0x0000001e1818723c */ /* 0x000fe200000418ff */
[----:B------:R-:W1:Y:S07]  /*85d0*/  LDSM.16.MT88.4 R28, [R0+0xd400] ;  /* 0x00d40000001c783b */ /* 0x000e6e0000004200 */
[C---:B------:R-:W-:Y:S08]  /*85e0*/  HMMA.16816.F32.BF16 R4, R32.reuse, R132, R4 ;  /* 0x000000842004723c */ /* 0x040ff00000041804 */
[C---:B------:R-:W-:Y:S01]  /*85f0*/  HMMA.16816.F32.BF16 R8, R32.reuse, R134, R8 ;  /* 0x000000862008723c */ /* 0x040fe20000041808 */
[----:B------:R-:W-:Y:S07]  /*8600*/  LDSM.16.M88.4 R132, [R204] ;  /* 0x00000000cc84783b */ /* 0x000fee0000000200 */
[C---:B------:R-:W-:Y:S08]  /*8610*/  HMMA.16816.F32.BF16 R12, R32.reuse, R136, R12 ;  /* 0x00000088200c723c */ /* 0x040ff0000004180c */
[C---:B------:R-:W-:Y:S01]  /*8620*/  HMMA.16816.F32.BF16 R16, R32.reuse, R138, R16 ;  /* 0x0000008a2010723c */ /* 0x040fe20000041810 */
[----:B------:R-:W1:Y:S07]  /*8630*/  LDSM.16.MT88.4 R136, [R0+0x9800] ;  /* 0x009800000088783b */ /* 0x000e6e0000004200 */
[C---:B-1----:R-:W-:Y:S08]  /*8640*/  HMMA.16816.F32.BF16 R20, R32.reuse, R28, R20 ;  /* 0x0000001c2014723c */ /* 0x042ff00000041814 */
[----:B------:R-:W-:Y:S01]  /*8650*/  HMMA.16816.F32.BF16 R24, R32, R30, R24 ;  /* 0x0000001e2018723c */ /* 0x000fe20000041818 */
[----:B------:R-:W1:Y:S04]  /*8660*/  LDSM.16.MT88.4 R28, [R0+0xb800] ;  /* 0x00b80000001c783b */ /* 0x000e680000004200 */
[----:B------:R-:W1:Y:S03]  /*8670*/  LDSM.16.MT88.4 R32, [R0+0xd800] ;  /* 0x00d800000020783b */ /* 0x000e660000004200 */
[C---:B------:R-:W-:Y:S08]  /*8680*/  HMMA.16816.F32.BF16 R4, R132.reuse, R136, R4 ;  /* 0x000000888404723c */ /* 0x040ff00000041804 */
[C---:B------:R-:W-:Y:S01]  /*8690*/  HMMA.16816.F32.BF16 R8, R132.reuse, R138, R8 ;  /* 0x0000008a8408723c */ /* 0x040fe20000041808 */
[----:B------:R-:W-:Y:S07]  /*86a0*/  LDSM.16.MT88.4 R136, [R0+0x9c00] ;  /* 0x009c00000088783b */ /* 0x000fee0000004200 */
[C---:B-1----:R-:W-:Y:S08]  /*86b0*/  HMMA.16816.F32.BF16 R12, R132.reuse, R28, R12 ;  /* 0x0000001c840c723c */ /* 0x042ff0000004180c */
[C---:B------:R-:W-:Y:S01]  /*86c0*/  HMMA.16816.F32.BF16 R16, R132.reuse, R30, R16 ;  /* 0x0000001e8410723c */ /* 0x040fe20000041810 */
[----:B------:R-:W1:Y:S07]  /*86d0*/  LDSM.16.M88.4 R28, [R203] ;  /* 0x00000000cb1c783b */ /* 0x000e6e0000000200 */
[C---:B------:R-:W-:Y:S08]  /*86e0*/  HMMA.16816.F32.BF16 R20, R132.reuse, R32, R20 ;  /* 0x000000208414723c */ /* 0x040ff00000041814 */
[----:B------:R-:W-:Y:S01]  /*86f0*/  HMMA.16816.F32.BF16 R24, R132, R34, R24 ;  /* 0x000000228418723c */ /* 0x000fe20000041818 */
[----:B------:R-:W1:Y:S04]  /*8700*/  LDSM.16.MT88.4 R32, [R0+0xbc00] ;  /* 0x00bc00000020783b */ /* 0x000e680000004200 */
[----:B------:R-:W1:Y:S03]  /*8710*/  LDSM.16.MT88.4 R132, [R0+0xdc00] ;  /* 0x00dc00000084783b */ /* 0x000e660000004200 */
[C---:B-1----:R-:W-:Y:S08]  /*8720*/  HMMA.16816.F32.BF16 R4, R28.reuse, R136, R4 ;  /* 0x000000881c04723c */ /* 0x042ff00000041804 */
[C---:B------:R-:W-:Y:S01]  /*8730*/  HMMA.16816.F32.BF16 R8, R28.reuse, R138, R8 ;  /* 0x0000008a1c08723c */ /* 0x040fe20000041808 */
[----:B------:R-:W-:Y:S07]  /*8740*/  LDSM.16.MT88.4 R136, [R0+0xa000] ;  /* 0x00a000000088783b */ /* 0x000fee0000004200 */
[C---:B------:R-:W-:Y:S08]  /*8750*/  HMMA.16816.F32.BF16 R12, R28.reuse, R32, R12 ;  /* 0x000000201c0c723c */ /* 0x040ff0000004180c */
[C---:B------:R-:W-:Y:S01]  /*8760*/  HMMA.16816.F32.BF16 R16, R28.reuse, R34, R16 ;  /* 0x000000221c10723c */ /* 0x040fe20000041810 */
[----:B------:R-:W1:Y:S07]  /*8770*/  LDSM.16.M88.4 R32, [R201+0x2000] ;  /* 0x00200000c920783b */ /* 0x000e6e0000000200 */
[C---:B------:R-:W-:Y:S08]  /*8780*/  HMMA.16816.F32.BF16 R20, R28.reuse, R132, R20 ;  /* 0x000000841c14723c */ /* 0x040ff00000041814 */
[----:B------:R-:W-:Y:S01]  /*8790*/  HMMA.16816.F32.BF16 R24, R28, R134, R24 ;  /* 0x000000861c18723c */ /* 0x000fe20000041818 */
[----:B------:R-:W2:Y:S04]  /*87a0*/  LDSM.16.MT88.4 R28, [R0+0xc000] ;  /* 0x00c00000001c783b */ /* 0x000ea80000004200 */
[----:B------:R-:W2:Y:S03]  /*87b0*/  LDSM.16.MT88.4 R132, [R0+0xe000] ;  /* 0x00e000000084783b */ /* 0x000ea60000004200 */
[C---:B-1----:R-:W-:Y:S01]  /*87c0*/  HMMA.16816.F32.BF16 R4, R32.reuse, R136, R4 ;  /* 0x000000882004723c */ /* 0x042fe20000041804 */
[----:B---3--:R-:W3:Y:S04]  /*87d0*/  @P0 LDG.E R145, [R140.64+0x20] ;  /* 0x000020048c910981 */ /* 0x008ee8000c1e1900 */
[----:B----4-:R-:W4:Y:S03]  /*87e0*/  @P0 LDG.E R146, [R140.64+0xa0] ;  /* 0x0000a0048c920981 */ /* 0x010f26000c1e1900 */
[C---:B------:R-:W-:Y:S01]  /*87f0*/  HMMA.16816.F32.BF16 R8, R32.reuse, R138, R8 ;  /* 0x0000008a2008723c */ /* 0x040fe20000041808 */
[----:B--2---:R-:W2:Y:S04]  /*8800*/  @P0 LDG.E R147, [R140.64] ;  /* 0x000000048c930981 */ /* 0x004ea8000c1e1900 */
[----:B------:R-:W-:Y:S03]  /*8810*/  LDSM.16.MT88.4 R136, [R0+0xa400] ;  /* 0x00a400000088783b */ /* 0x000fe60000004200 */
[C---:B------:R-:W-:Y:S08]  /*8820*/  HMMA.16816.F32.BF16 R12, R32.reuse, R28, R12 ;  /* 0x0000001c200c723c */ /* 0x040ff0000004180c */
[C---:B------:R-:W-:Y:S01]  /*8830*/  HMMA.16816.F32.BF16 R16, R32.reuse, R30, R16 ;  /* 0x0000001e2010723c */ /* 0x040fe20000041810 */
[----:B------:R-:W1:Y:S07]  /*8840*/  LDSM.16.M88.4 R28, [R202+0x2000] ;  /* 0x00200000ca1c783b */ /* 0x000e6e0000000200 */
        /* <DEDUP_REMOVED lines=23> */
[----:B------:R1:W1:Y:S03]  /*89c0*/  LDSM.16.MT88.4 R132, [R0+0xec00] ;  /* 0x00ec00000084783b */ /* 0x0002660000004200 */
[C---:B-1----:R-:W-:Y:S01]  /*89d0*/  HMMA.16816.F32.BF16 R4, R28.reuse, R136, R4 ;  /* 0x000000881c04723c */ /* 0x042fe20000041804 */
[----:B------:R-:W-:Y:S04]  /*89e0*/  IMAD.MOV.U32 R0, RZ, RZ, c[0x0][0x22c] ;  /* 0x00008b00ff007624 */ /* 0x000fe800078e00ff */
[----:B------:R-:W-:Y:S03]  /*89f0*/  IMAD R0, R0, c[0x0][0x1c0], RZ ;  /* 0x0000700000007a24 */ /* 0x000fe600078e02ff */
[C---:B------:R-:W-:Y:S04]  /*8a00*/  HMMA.16816.F32.BF16 R8, R28.reuse, R138, R8 ;  /* 0x0000008a1c08723c */ /* 0x040fe80000041808 */
[----:B------:R-:W-:Y:S04]  /*8a10*/  IMAD R0, R0, 0x30, RZ ;  /* 0x0000003000007824 */ /* 0x000fe800078e02ff */
[C---:B------:R-:W-:Y:S07]  /*8a20*/  HMMA.16816.F32.BF16 R12, R28.reuse, R32, R12 ;  /* 0x000000201c0c723c */ /* 0x040fee000004180c */
[----:B------:R-:W-:Y:S01]  /*8a30*/  IMAD.MOV.U32 R32, RZ, RZ, R212 ;  /* 0x000000ffff207224 */ /* 0x000fe200078e00d4 */
[C---:B------:R-:W-:Y:S04]  /*8a40*/  HMMA.16816.F32.BF16 R16, R28.reuse, R34, R16 ;  /* 0x000000221c10723c */ /* 0x040fe80000041810 */
[----:B------:R-:W-:Y:S03]  /*8a50*/  IMAD.MOV.U32 R33, RZ, RZ, R211 ;  /* 0x000000ffff217224 */ /* 0x000fe600078e00d3 */
[CC--:B------:R-:W-:Y:S01]  /*8a60*/  LEA R34, P1, R142.reuse, R32.reuse, 0x2 ;  /* 0x000000208e227211 */ /* 0x0c0fe200078210ff */
[C---:B------:R-:W-:Y:S01]  /*8a70*/  HMMA.16816.F32.BF16 R20, R28.reuse, R132, R20 ;  /* 0x000000841c14723c */ /* 0x040fe20000041814 */
[----:B------:R1:W-:Y:S03]  /*8a80*/  RED.E.ADD.F32.FTZ.RN.STRONG.GPU [R32.64], R4 ;  /* 0x000000042000798e */ /* 0x0003e6000c10e784 */
[-C--:B------:R-:W-:Y:S03]  /*8a90*/  LEA.HI.X.SX32 R35, R142, R33.reuse, 0x2, P1 ;  /* 0x000000218e237211 */ /* 0x080fe600008f16ff */
[CC--:B------:R-:W-:Y:S01]  /*8aa0*/  LEA R132, P1, R209.reuse, R32.reuse, 0x2 ;  /* 0x00000020d1847211 */ /* 0x0c0fe200078210ff */
[----:B------:R-:W-:Y:S01]  /*8ab0*/  HMMA.16816.F32.BF16 R24, R28, R134, R24 ;  /* 0x000000861c18723c */ /* 0x000fe20000041818 */
[----:B------:R1:W-:Y:S03]  /*8ac0*/  RED.E.ADD.F32.FTZ.RN.STRONG.GPU [R34.64], R5 ;  /* 0x000000052200798e */ /* 0x0003e6000c10e784 */
[-C--:B------:R-:W-:Y:S01]  /*8ad0*/  LEA.HI.X.SX32 R133, R209, R33.reuse, 0x2, P1 ;  /* 0x00000021d1857211 */ /* 0x080fe200008f16ff */
[----:B------:R-:W-:Y:S04]  /*8ae0*/  IMAD.MOV.U32 R209, RZ, RZ, c[0x0][0x22c] ;  /* 0x00008b00ffd17624 */ /* 0x000fe800078e00ff */
[----:B------:R-:W-:Y:S04]  /*8af0*/  IMAD R209, R209, c[0x0][0x1c0], RZ ;  /* 0x00007000d1d17a24 */ /* 0x000fe800078e02ff */
[----:B------:R-:W-:Y:S01]  /*8b00*/  IMAD R209, R209, 0x38, RZ ;  /* 0x00000038d1d17824 */ /* 0x000fe200078e02ff */
[CC--:B-1----:R-:W-:Y:S04]  /*8b10*/  LEA R4, P1, R0.reuse, R32.reuse, 0x2 ;  /* 0x0000002000047211 */ /* 0x0c2fe800078210ff */
[-C--:B------:R-:W-:Y:S01]  /*8b20*/  LEA.HI.X.SX32 R5, R0, R33.reuse, 0x2, P1 ;  /* 0x0000002100057211 */ /* 0x080fe200008f16ff */
[----:B---3--:R1:W-:Y:S04]  /*8b30*/  @P0 STL [R1+0x4], R145 ;  /* 0x0000049101000387 */ /* 0x0083e80000100800 */
[----:B------:R-:W3:Y:S04]  /*8b40*/  LDL R139, [R1+0x18] ;  /* 0x00001800018b7983 */ /* 0x000ee80000100800 */
[----:B------:R-:W3:Y:S04]  /*8b50*/  LDL R138, [R1+0x20] ;  /* 0x00002000018a7983 */ /* 0x000ee80000100800 */
[----:B----4-:R4:W-:Y:S04]  /*8b60*/  @P0 STL [R1], R146 ;  /* 0x0000009201000387 */ /* 0x0109e80000100800 */
[----:B--2---:R2:W-:Y:S04]  /*8b70*/  @P0 STL [R1+0x8], R147 ;  /* 0x0000089301000387 */ /* 0x0045e80000100800 */
[----:B------:R-:W3:Y:S01]  /*8b80*/  LDL R0, [R1+0x1c] ;  /* 0x00001c0001007983 */ /* 0x000ee20000100800 */
[----:B-1----:R-:W-:Y:S04]  /*8b90*/  IMAD.MOV.U32 R145, RZ, RZ, c[0x0][0x22c] ;  /* 0x00008b00ff917624 */ /* 0x002fe800078e00ff */
[----:B------:R-:W-:Y:S04]  /*8ba0*/  IMAD R145, R145, c[0x0][0x1c0], RZ ;  /* 0x0000700091917a24 */ /* 0x000fe800078e02ff */
[----:B------:R-:W-:Y:S02]  /*8bb0*/  IMAD.SHL.U32 R145, R145, 0x10, RZ ;  /* 0x0000001091917824 */ /* 0x000fe400078e00ff */
[----:B----4-:R-:W-:Y:S03]  /*8bc0*/  IMAD.MOV.U32 R146, RZ, RZ, c[0x0][0x22c] ;  /* 0x00008b00ff927624 */ /* 0x010fe600078e00ff */
[CC--:B------:R-:W-:Y:S02]  /*8bd0*/  LEA R136, P0, R145.reuse, R32.reuse, 0x2 ;  /* 0x0000002091887211 */ /* 0x0c0fe400078010ff */
[C---:B------:R-:W-:Y:S01]  /*8be0*/  IADD3 R134, R145.reuse, 0x40, RZ ;  /* 0x0000004091867810 */ /* 0x040fe20007ffe0ff */
[----:B--2---:R-:W-:Y:S01]  /*8bf0*/  IMAD.MOV.U32 R147, RZ, RZ, c[0x0][0x22c] ;  /* 0x00008b00ff937624 */ /* 0x004fe200078e00ff */
[-C--:B------:R-:W-:Y:S01]  /*8c00*/  LEA.HI.X.SX32 R137, R145, R33.reuse, 0x2, P0 ;  /* 0x0000002191897211 */ /* 0x080fe200000f16ff */
[----:B------:R-:W-:Y:S02]  /*8c10*/  IMAD R146, R146, c[0x0][0x1c0], RZ ;  /* 0x0000700092927a24 */ /* 0x000fe400078e02ff */
[----:B------:R-:W-:Y:S02]  /*8c20*/  IMAD R147, R147, c[0x0][0x1c0], RZ ;  /* 0x0000700093937a24 */ /* 0x000fe400078e02ff */
[----:B------:R1:W-:Y:S01]  /*8c30*/  RED.E.ADD.F32.FTZ.RN.STRONG.GPU [R136.64], R6 ;  /* 0x000000068800798e */ /* 0x0003e2000c10e784 */
[----:B------:R-:W-:Y:S02]  /*8c40*/  IMAD R146, R146, 0x28, RZ ;  /* 0x0000002892927824 */ /* 0x000fe400078e02ff */
[----:B------:R-:W-:Y:S01]  /*8c50*/  IMAD.SHL.U32 R147, R147, 0x20, RZ ;  /* 0x0000002093937824 */ /* 0x000fe200078e00ff */
[----:B------:R2:W-:Y:S02]  /*8c60*/  RED.E.ADD.F32.FTZ.RN.STRONG.GPU [R132.64], R7 ;  /* 0x000000078400798e */ /* 0x0005e4000c10e784 */
[CC--:B------:R-:W-:Y:S02]  /*8c70*/  LEA R28, P2, R146.reuse, R32.reuse, 0x2 ;  /* 0x00000020921c7211 */ /* 0x0c0fe400078410ff */
[CC--:B------:R-:W-:Y:S02]  /*8c80*/  LEA R30, P0, R147.reuse, R32.reuse, 0x2 ;  /* 0x00000020931e7211 */ /* 0x0c0fe400078010ff */
[-C--:B------:R-:W-:Y:S01]  /*8c90*/  LEA.HI.X.SX32 R29, R146, R33.reuse, 0x2, P2 ;  /* 0x00000021921d7211 */ /* 0x080fe200010f16ff */
[----:B------:R-:W-:Y:S01]  /*8ca0*/  IMAD.MOV.U32 R146, RZ, RZ, c[0x0][0x22c] ;  /* 0x00008b00ff927624 */ /* 0x000fe200078e00ff */
[-C--:B------:R-:W-:Y:S01]  /*8cb0*/  LEA.HI.X.SX32 R31, R147, R33.reuse, 0x2, P0 ;  /* 0x00000021931f7211 */ /* 0x080fe200000f16ff */
[----:B------:R-:W-:Y:S02]  /*8cc0*/  IMAD.MOV.U32 R147, RZ, RZ, c[0x0][0x22c] ;  /* 0x00008b00ff937624 */ /* 0x000fe400078e00ff */
[----:B------:R-:W-:Y:S02]  /*8cd0*/  IMAD R146, R146, c[0x0][0x1c0], RZ ;  /* 0x0000700092927a24 */ /* 0x000fe400078e02ff */
[----:B------:R4:W-:Y:S01]  /*8ce0*/  RED.E.ADD.F32.FTZ.RN.STRONG.GPU [R30.64], R8 ;  /* 0x000000081e00798e */ /* 0x0009e2000c10e784 */
[----:B------:R-:W-:Y:S02]  /*8cf0*/  IMAD R147, R147, c[0x0][0x1c0], RZ ;  /* 0x0000700093937a24 */ /* 0x000fe400078e02ff */
[----:B------:R-:W-:Y:S01]  /*8d00*/  IMAD.SHL.U32 R146, R146, 0x10, RZ ;  /* 0x0000001092927824 */ /* 0x000fe200078e00ff */
[----:B------:R4:W-:Y:S01]  /*8d10*/  RED.E.ADD.F32.FTZ.RN.STRONG.GPU [R28.64], R9 ;  /* 0x000000091c00798e */ /* 0x0009e2000c10e784 */
[----:B------:R-:W-:Y:S03]  /*8d20*/  IMAD.SHL.U32 R147, R147, 0x10, RZ ;  /* 0x0000001093937824 */ /* 0x000fe600078e00ff */
[----:B------:R4:W-:Y:S01]  /*8d30*/  RED.E.ADD.F32.FTZ.RN.STRONG.GPU [R4.64], R10 ;  /* 0x0000000a0400798e */ /* 0x0009e2000c10e784 */
[----:B------:R-:W-:Y:S02]  /*8d40*/  IADD3 R146, R146, 0x20, RZ ;  /* 0x0000002092927810 */ /* 0x000fe40007ffe0ff */
[CC--:B-1----:R-:W-:Y:S01]  /*8d50*/  LEA R6, P0, R209.reuse, R32.reuse, 0x2 ;  /* 0x00000020d1067211 */ /* 0x0c2fe200078010ff */
[----:B--2---:R-:W2:Y:S03]  /*8d60*/  LDL R132, [R1+0x14] ;  /* 0x0000140001847983 */ /* 0x004ea60000100800 */
[-C--:B------:R-:W-:Y:S02]  /*8d70*/  LEA.HI.X.SX32 R7, R209, R33.reuse, 0x2, P0 ;  /* 0x00000021d1077211 */ /* 0x080fe400000f16ff */
[----:B------:R-:W-:Y:S02]  /*8d80*/  IADD3 R209, R147, 0x20, RZ ;  /* 0x0000002093d17810 */ /* 0x000fe40007ffe0ff */
[C---:B------:R-:W-:Y:S01]  /*8d90*/  IADD3 R133, R145.reuse, 0x40, RZ ;  /* 0x0000004091857810 */ /* 0x040fe20007ffe0ff */
[----:B------:R-:W-:Y:S02]  /*8da0*/  RED.E.ADD.F32.FTZ.RN.STRONG.GPU [R6.64], R11 ;  /* 0x0000000b0600798e */ /* 0x000fe4000c10e784 */
[----:B------:R-:W-:Y:S02]  /*8db0*/  IMAD.IADD R209, R210, 0x1, R209 ;  /* 0x00000001d2d17824 */ /* 0x000fe400078e02d1 */
[----:B------:R1:W-:Y:S01]  /*8dc0*/  RED.E.ADD.F32.FTZ.RN.STRONG.GPU [R32.64+0x80], R12 ;  /* 0x0000800c2000798e */ /* 0x0003e2000c10e784 */
[C---:B------:R-:W-:Y:S01]  /*8dd0*/  IMAD.IADD R133, R142.reuse, 0x1, R133 ;  /* 0x000000018e857824 */ /* 0x040fe200078e0285 */
[C---:B----4-:R-:W-:Y:S02]  /*8de0*/  IADD3 R31, R145.reuse, 0x40, RZ ;  /* 0x00000040911f7810 */ /* 0x050fe40007ffe0ff */
[----:B------:R4:W-:Y:S01]  /*8df0*/  RED.E.ADD.F32.FTZ.RN.STRONG.GPU [R34.64+0x80], R13 ;  /* 0x0000800d2200798e */ /* 0x0009e2000c10e784 */
[----:B------:R-:W-:Y:S01]  /*8e00*/  IADD3 R30, R145, 0x40, RZ ;  /* 0x00000040911e7810 */ /* 0x000fe20007ffe0ff */
[C---:B------:R-:W-:Y:S01]  /*8e10*/  IMAD.IADD R133, R142.reuse, 0x1, R133 ;  /* 0x000000018e857824 */ /* 0x040fe200078e0285 */
[CC--:B------:R-:W-:Y:S01]  /*8e20*/  LEA R28, P1, R209.reuse, R32.reuse, 0x2 ;  /* 0x00000020d11c7211 */ /* 0x0c0fe200078210ff */
[C---:B------:R-:W-:Y:S02]  /*8e30*/  IMAD.IADD R31, R142.reuse, 0x1, R31 ;  /* 0x000000018e1f7824 */ /* 0x040fe400078e021f */
[----:B------:R-:W-:Y:S01]  /*8e40*/  IMAD.IADD R30, R142, 0x1, R30 ;  /* 0x000000018e1e7824 */ /* 0x000fe200078e021e */
[-C--:B------:R-:W-:Y:S01]  /*8e50*/  LEA R4, P0, R146, R32.reuse, 0x2 ;  /* 0x0000002092047211 */ /* 0x080fe200078010ff */
[C---:B------:R-:W-:Y:S01]  /*8e60*/  IMAD.IADD R133, R142.reuse, 0x1, R133 ;  /* 0x000000018e857824 */ /* 0x040fe200078e0285 */
[-C--:B------:R-:W-:Y:S01]  /*8e70*/  LEA.HI.X.SX32 R29, R209, R33.reuse, 0x2, P1 ;  /* 0x00000021d11d7211 */ /* 0x080fe200008f16ff */
[----:B------:R-:W-:Y:S01]  /*8e80*/  IMAD.IADD R30, R142, 0x1, R30 ;  /* 0x000000018e1e7824 */ /* 0x000fe200078e021e */
[-C--:B------:R-:W-:Y:S02]  /*8e90*/  LEA.HI.X.SX32 R5, R146, R33.reuse, 0x2, P0 ;  /* 0x0000002192057211 */ /* 0x080fe400000f16ff */
[C---:B------:R-:W-:Y:S02]  /*8ea0*/  IADD3 R146, R147.reuse, 0x20, RZ ;  /* 0x0000002093927810 */ /* 0x040fe40007ffe0ff */
[----:B------:R-:W-:Y:S01]  /*8eb0*/  IADD3 R147, R147, 0x20, RZ ;  /* 0x0000002093937810 */ /* 0x000fe20007ffe0ff */
[----:B------:R4:W-:Y:S02]  /*8ec0*/  RED.E.ADD.F32.FTZ.RN.STRONG.GPU [R4.64], R14 ;  /* 0x0000000e0400798e */ /* 0x0009e4000c10e784 */
[C---:B------:R-:W-:Y:S02]  /*8ed0*/  IMAD.IADD R146, R210.reuse, 0x1, R146 ;  /* 0x00000001d2927824 */ /* 0x040fe400078e0292 */
[C---:B------:R-:W-:Y:S01]  /*8ee0*/  IMAD.IADD R147, R210.reuse, 0x1, R147 ;  /* 0x00000001d2937824 */ /* 0x040fe200078e0293 */
[----:B------:R4:W-:Y:S01]  /*8ef0*/  RED.E.ADD.F32.FTZ.RN.STRONG.GPU [R28.64], R15 ;  /* 0x0000000f1c00798e */ /* 0x0009e2000c10e784 */
[C---:B------:R-:W-:Y:S01]  /*8f00*/  IMAD.IADD R146, R210.reuse, 0x1, R146 ;  /* 0x00000001d2927824 */ /* 0x040fe200078e0292 */
[CC--:B-1----:R-:W-:Y:S01]  /*8f10*/  LEA R12, P4, R31.reuse, R32.reuse, 0x2 ;  /* 0x000000201f0c7211 */ /* 0x0c2fe200078810ff */
[C---:B------:R-:W-:Y:S02]  /*8f20*/  IMAD.IADD R147, R210.reuse, 0x1, R147 ;  /* 0x00000001d2937824 */ /* 0x040fe400078e0293 */
[----:B------:R-:W-:Y:S01]  /*8f30*/  IMAD.IADD R146, R210, 0x1, R146 ;  /* 0x00000001d2927824 */ /* 0x000fe200078e0292 */
[-C--:B----4-:R-:W-:Y:S02]  /*8f40*/  LEA.HI.X.SX32 R13, R31, R33.reuse, 0x2, P4 ;  /* 0x000000211f0d7211 */ /* 0x090fe400020f16ff */
[CC--:B------:R-:W-:Y:S02]  /*8f50*/  LEA R10, P0, R147.reuse, R32.reuse, 0x2 ;  /* 0x00000020930a7211 */ /* 0x0c0fe400078010ff */
[CC--:B------:R-:W-:Y:S02]  /*8f60*/  LEA R8, P2, R146.reuse, R32.reuse, 0x2 ;  /* 0x0000002092087211 */ /* 0x0c0fe400078410ff */
[-C--:B------:R-:W-:Y:S02]  /*8f70*/  LEA.HI.X.SX32 R11, R147, R33.reuse, 0x2, P0 ;  /* 0x00000021930b7211 */ /* 0x080fe400000f16ff */
[-C--:B------:R-:W-:Y:S03]  /*8f80*/  LEA.HI.X.SX32 R9, R146, R33.reuse, 0x2, P2 ;  /* 0x0000002192097211 */ /* 0x080fe600010f16ff */
[----:B------:R1:W-:Y:S04]  /*8f90*/  RED.E.ADD.F32.FTZ.RN.STRONG.GPU [R10.64], R16 ;  /* 0x000000100a00798e */ /* 0x0003e8000c10e784 */
[----:B------:R4:W-:Y:S01]  /*8fa0*/  RED.E.ADD.F32.FTZ.RN.STRONG.GPU [R8.64], R17 ;  /* 0x000000110800798e */ /* 0x0009e2000c10e784 */
[CC--:B------:R-:W-:Y:S04]  /*8fb0*/  LEA R14, P5, R134.reuse, R32.reuse, 0x2 ;  /* 0x00000020860e7211 */ /* 0x0c0fe800078a10ff */
[-C--:B------:R-:W-:Y:S02]  /*8fc0*/  LEA.HI.X.SX32 R15, R134, R33.reuse, 0x2, P5 ;  /* 0x00000021860f7211 */ /* 0x080fe400028f16ff */
[CC--:B-1----:R-:W-:Y:S02]  /*8fd0*/  LEA R10, P3, R30.reuse, R32.reuse, 0x2 ;  /* 0x000000201e0a7211 */ /* 0x0c2fe400078610ff */
[CC--:B----4-:R-:W-:Y:S02]  /*8fe0*/  LEA R8, P2, R133.reuse, R32.reuse, 0x2 ;  /* 0x0000002085087211 */ /* 0x0d0fe400078410ff */
[-C--:B------:R-:W-:Y:S02]  /*8ff0*/  LEA.HI.X.SX32 R11, R30, R33.reuse, 0x2, P3 ;  /* 0x000000211e0b7211 */ /* 0x080fe400018f16ff */
[-C--:B------:R-:W-:Y:S01]  /*9000*/  LEA.HI.X.SX32 R9, R133, R33.reuse, 0x2, P2 ;  /* 0x0000002185097211 */ /* 0x080fe200010f16ff */
[----:B------:R-:W-:Y:S01]  /*9010*/  LDSM.16.MT88.4 R28, [R3+0x2000] ;  /* 0x00200000031c783b */ /* 0x000fe20000004200 */
        /* <DEDUP_REMOVED lines=12> */
[----:B------:R-:W-:Y:S01]  /*90e0*/  RED.E.ADD.F32.FTZ.RN.STRONG.GPU [R8.64], R25 ;  /* 0x000000190800798e */ /* 0x000fe2000c10e784 */
[CC--:B-1----:R-:W-:Y:S03]  /*90f0*/  LEA R4, P0, R0.reuse, R32.reuse, 0x2 ;  /* 0x0000002000047211 */ /* 0x0c2fe600078010ff */
[----:B------:R-:W-:Y:S01]  /*9100*/  LDSM.16.MT88.4 R8, [R3] ;  /* 0x000000000308783b */ /* 0x000fe20000004200 */
[-C--:B------:R-:W-:Y:S03]  /*9110*/  LEA.HI.X.SX32 R5, R0, R33.reuse, 0x2, P0 ;  /* 0x0000002100057211 */ /* 0x080fe600000f16ff */
[----:B------:R-:W-:Y:S01]  /*9120*/  LDSM.16.MT88.4 R12, [R2+0x11000] ;  /* 0x01100000020c783b */ /* 0x000fe20000004200 */
[----:B------:R-:W-:Y:S02]  /*9130*/  PLOP3.LUT P0, PT, PT, PT, UP1, 0x80, 0x0 ;  /* 0x000000000000781c */ /* 0x000fe40003f0f018 */
[C---:B------:R-:W-:Y:S01]  /*9140*/  IADD3 R0, R3.reuse, -0x3000, RZ ;  /* 0xffffd00003007810 */ /* 0x040fe20007ffe0ff */
[----:B------:R-:W-:Y:S04]  /*9150*/  LDSM.16.MT88.4 R16, [R3+0x1000] ;  /* 0x001000000310783b */ /* 0x000fe80000004200 */
[----:B------:R-:W-:Y:S01]  /*9160*/  LDSM.16.MT88.4 R20, [R3+0x400] ;  /* 0x000400000314783b */ /* 0x000fe20000004200 */
        /* <DEDUP_REMOVED lines=81> */
[----:B------:R-:W-:Y:S01]  /*9680*/  FMUL.FTZ R47, R85, c[0x0][0x2e0] ;  /* 0x0000b800552f7a20 */ /* 0x000fe20000410000 */
[----:B------:R-:W-:Y:S01]  /*9690*/  F2FP.BF16.PACK_AB R18, R18, R48 ;  /* 0x000000301212723e */ /* 0x000fe200000010ff */
        /* <DEDUP_REMOVED lines=10> */
[----:B------:R-:W-:Y:S01]  /*9740*/  F2FP.BF16.PACK_AB R22, R22, R133 ;  /* 0x000000851616723e */ /* 0x000fe200000010ff */
[----:B------:R-:W-:Y:S01]  /*9750*/  FMUL.FTZ R21, R49, c[0x0][0x2dc] ;  /* 0x0000b70031157a20 */ /* 0x000fe20000410000 */
[----:B------:R-:W-:Y:S01]  /*9760*/  @UP0 UIMAD.WIDE.U32 UR8, UR7, UR12, URZ ;  /* 0x0000000c070802a5 */ /* 0x000fe2000f8e003f */
[----:B------:R-:W-:Y:S01]  /*9770*/  FMUL.FTZ R19, R45, c[0x0][0x2dc] ;  /* 0x0000b7002d137a20 */ /* 0x000fe20000410000 */
[----:B------:R-:W-:Y:S01]  /*9780*/  F2FP.BF16.PACK_AB R43, R43, R96 ;  /* 0x000000602b2b723e */ /* 0x000fe200000010ff */
[----:B------:R-:W-:Y:S01]  /*9790*/  FMUL.FTZ R98, R98, c[0x0][0x2e0] ;  /* 0x0000b80062627a20 */ /* 0x000fe20000410000 */
[----:B------:R-:W-:Y:S01]  /*97a0*/  F2FP.BF16.PACK_AB R21, R21, R132 ;  /* 0x000000841515723e */ /* 0x000fe200000010ff */
[----:B------:R-:W-:Y:S01]  /*97b0*/  FMUL.FTZ R42, R99, c[0x0][0x2e0] ;  /* 0x0000b800632a7a20 */ /* 0x000fe20000410000 */
[----:B------:R-:W-:Y:S01]  /*97c0*/  @UP0 UIMAD UR15, UR7, UR13, UR9 ;  /* 0x0000000d070f02a4 */ /* 0x000fe2000f8e0209 */
        /* <DEDUP_REMOVED lines=186> */
.L_x_431:
        /* <DEDUP_REMOVED lines=19> */
.L_x_432:
        /* <DEDUP_REMOVED lines=55> */
.L_x_434:
[----:B------:R-:W-:Y:S05]  /*a810*/  BSYNC B0 ;  /* 0x0000000000007941 */ /* 0x000fea0003800000 */
.L_x_433:
        /* <DEDUP_REMOVED lines=20> */
.L_x_436:
[----:B------:R-:W-:Y:S05]  /*a960*/  BSYNC B0 ;  /* 0x0000000000007941 */ /* 0x000fea0003800000 */
.L_x_435:
        /* <DEDUP_REMOVED lines=31> */
.L_x_438:
[----:B------:R-:W-:Y:S05]  /*ab60*/  BSYNC B0 ;  /* 0x0000000000007941 */ /* 0x000fea0003800000 */
.L_x_437:
        /* <DEDUP_REMOVED lines=16> */
.L_x_412:
[----:B------:R-:W-:Y:S05]  /*ac70*/  BSYNC B1 ;  /* 0x0000000000017941 */ /* 0x000fea0003800000 */
.L_x_398:
        /* <DEDUP_REMOVED lines=11> */
.L_x_439:
[----:B------:R-:W-:Y:S05]  /*ad30*/  EXIT ;  /* 0x000000000000794d */ /* 0x000fea0003800000 */
.L_x_441:
        /* <DEDUP_REMOVED lines=12> */
.L_x_1286:


//--------------------- .text._ZN5flash44flash_bwd_dq_dk_dv_loop_seqk_parallel_kernelI23Flash_bwd_kernel_traitsILi96ELi64ELi128ELi8ELi2ELi4ELi4ELb1ELb0EN7cutlass10bfloat16_tE19Flash_kernel_traitsILi96ELi64ELi128ELi8ES3_EELb0ELb0ELb1ELb0ELb0ELb0ELb1EEEvNS_16Flash_bwd_paramsE --------------------------
	.section	.text._ZN5flash44flash_bwd_dq_dk_dv_loop_seqk_parallel_kernelI23Flash_bwd_kernel_traitsILi96ELi64ELi128ELi8ELi2ELi4ELi4ELb1ELb0EN7cutlass10bfloat16_tE19Flash_kernel_traitsILi96ELi64ELi128ELi8ES3_EELb0ELb0ELb1ELb0ELb0ELb0ELb1EEEvNS_16Flash_bwd_paramsE,"ax",@progbits
	.sectioninfo	@"SHI_REGISTERS=255"
	.align	128
        .global         _ZN5flash44flash_bwd_dq_dk_dv_loop_seqk_parallel_kernelI23Flash_bwd_kernel_traitsILi96ELi64ELi128ELi8ELi2ELi4ELi4ELb1ELb0EN7cutlass10bfloat16_tE19Flash_kernel_traitsILi96ELi64ELi128ELi8ES3_EELb0ELb0ELb1ELb0ELb0ELb0ELb1EEEvNS_16Flash_bwd_paramsE
        .type           _ZN5flash44flash_bwd_dq_dk_dv_loop_seqk_parallel_kernelI23Flash_bwd_kernel_traitsILi96ELi64ELi128ELi8ELi2ELi4ELi4ELb1ELb0EN7cutlass10bfloat16_tE19Flash_kernel_traitsILi96ELi64ELi128ELi8ES3_EELb0ELb0ELb1ELb0ELb0ELb0ELb1EEEvNS_16Flash_bwd_paramsE,@function
        .size           _ZN5flash44flash_bwd_dq_dk_dv_loop_seqk_parallel_kernelI23Flash_bwd_kernel_traitsILi96ELi64ELi128ELi8ELi2ELi4ELi4ELb1ELb0EN7cutlass10bfloat16_tE19Flash_kernel_traitsILi96ELi64ELi128ELi8ES3_EELb0ELb0ELb1ELb0ELb0ELb0ELb1EEEvNS_16Flash_bwd_paramsE,(.L_x_1287 - _ZN5flash44flash_bwd_dq_dk_dv_loop_seqk_parallel_kernelI23Flash_bwd_kernel_traitsILi96ELi64ELi128ELi8ELi2ELi4ELi4ELb1ELb0EN7cutlass10bfloat16_tE19Flash_kernel_traitsILi96ELi64ELi128ELi8ES3_EELb0ELb0ELb1ELb0ELb0ELb0ELb1EEEvNS_16Flash_bwd_paramsE)
        .other          _ZN5flash44flash_bwd_dq_dk_dv_loop_seqk_parallel_kernelI23Flash_bwd_kernel_traitsILi96ELi64ELi128ELi8ELi2ELi4ELi4ELb1ELb0EN7cutlass10bfloat16_tE19Flash_kernel_traitsILi96ELi64ELi128ELi8ES3_EELb0ELb0ELb1ELb0ELb0ELb0ELb1EEEvNS_16Flash_bwd_paramsE,@"STO_CUDA_ENTRY STV_DEFAULT"
_ZN5flash44flash_bwd_dq_dk_dv_loop_seqk_parallel_kernelI23Flash_bwd_kernel_traitsILi96ELi64ELi128ELi8ELi2ELi4ELi4ELb1ELb0EN7cutlass10bfloat16_tE19Flash_kernel_traitsILi96ELi64ELi128ELi8ES3_EELb0ELb0ELb1ELb0ELb0ELb0ELb1EEEvNS_16Flash_bwd_paramsE:
.text._ZN5flash44flash_bwd_dq_dk_dv_loop_seqk_parallel_kernelI23Flash_bwd_kernel_traitsILi96ELi64ELi128ELi8ELi2ELi4ELi4ELb1ELb0EN7cutlass10bfloat16_tE19Flash_kernel_traitsILi96ELi64ELi128ELi8ES3_EELb0ELb0ELb1ELb0ELb0ELb0ELb1EEEvNS_16Flash_bwd_paramsE:
        /* <DEDUP_REMOVED lines=35> */
[----:B------:R-:W-:Y:S01]  /*0230*/  LEA.HI R12, R20, R21, RZ, 0x4 ;  /* 0x00000015140c7211 */ /* 0x000fe200078f20ff */
[----:B---3--:R-:W-:Y:S01]  /*0240*/  UIMAD UR51, UR40, UR50, URZ ;  /* 0x00000032283372a4 */ /* 0x008fe2000f8e023f */
[--C-:B------:R-:W-:Y:S01]  /*0250*/  SHF.R.S32.HI R6, RZ, 0x2, R5.reuse ;  /* 0x00000002ff067819 */ /* 0x100fe20000011405 */
[----:B------:R-:W-:Y:S01]  /*0260*/  UIMAD UR50, UR50, UR12, URZ ;  /* 0x0000000c323272a4 */ /* 0x000fe2000f8e023f */
[----:B------:R-:W-:Y:S01]  /*0270*/  SHF.R.S32.HI R0, RZ, 0x1f, R5 ;  /* 0x0000001fff007819 */ /* 0x000fe20000011405 */
[----:B------:R-:W-:Y:S01]  /*0280*/  ULDC UR13, c[0x0][0x1c0] ;  /* 0x00007000000d7ab9 */ /* 0x000fe20000000800 */
[----:B------:R-:W-:Y:S01]  /*0290*/  LOP3.LUT R3, R11, 0xffffffe0, RZ, 0xc0, !PT ;  /* 0xffffffe00b037812 */ /* 0x000fe200078ec0ff */
[----:B------:R-:W-:Y:S01]  /*02a0*/  ULDC UR11, c[0x0][0x1c0] ;  /* 0x00007000000b7ab9 */ /* 0x000fe20000000800 */
[----:B------:R-:W-:Y:S01]  /*02b0*/  SHF.R.S32.HI R7, RZ, 0x4, R12 ;  /* 0x00000004ff077819 */ /* 0x000fe2000001140c */
[----:B------:R-:W-:Y:S01]  /*02c0*/  UIMAD UR56, UR7, UR36, URZ ;  /* 0x00000024073872a4 */ /* 0x000fe2000f8e023f */
[-C--:B------:R-:W-:Y:S01]  /*02d0*/  LEA.HI R2, R0, R6.reuse, RZ, 0x3 ;  /* 0x0000000600027211 */ /* 0x080fe200078f18ff */
[----:B------:R-:W-:Y:S01]  /*02e0*/  IMAD.IADD R0, R21, 0x1, -R3 ;  /* 0x0000000115007824 */ /* 0x000fe200078e0a03 */
[----:B------:R-:W-:Y:S01]  /*02f0*/  LEA.HI R4, R12, R7, RZ, 0x1 ;  /* 0x000000070c047211 */ /* 0x000fe200078f08ff */
[----:B------:R-:W-:Y:S01]  /*0300*/  UIMAD UR6, UR36, UR11, UR40 ;  /* 0x0000000b240672a4 */ /* 0x000fe2000f8e0228 */
[----:B------:R-:W-:Y:S01]  /*0310*/  LEA.HI R8, R5, R6, RZ, 0x1 ;  /* 0x0000000605087211 */ /* 0x000fe200078f08ff */
[----:B------:R-:W-:Y:S01]  /*0320*/  @!UP5 UIMAD UR7, UR36, UR13, UR40 ;  /* 0x0000000d2407d2a4 */ /* 0x000fe2000f8e0228 */
[----:B------:R-:W-:Y:S01]  /*0330*/  LOP3.LUT R2, R2, 0xfffffff8, RZ, 0xc0, !PT ;  /* 0xfffffff802027812 */ /* 0x000fe200078ec0ff */
[----:B------:R-:W-:Y:S01]  /*0340*/  USHF.L.U32 UR45, UR50, 0x6, URZ ;  /* 0x00000006322d7899 */ /* 0x000fe2000800063f */
[----:B------:R-:W-:Y:S01]  /*0350*/  SHF.R.S32.HI R10, RZ, 0x1f, R0 ;  /* 0x0000001fff0a7819 */ /* 0x000fe20000011400 */
[----:B------:R-:W-:Y:S01]  /*0360*/  ULDC UR53, c[0x0][0x214] ;  /* 0x0000850000357ab9 */ /* 0x000fe20000000800 */
[----:B------:R-:W-:Y:S01]  /*0370*/  LOP3.LUT R3, R4, 0xfffffffe, RZ, 0xc0, !PT ;  /* 0xfffffffe04037812 */ /* 0x000fe200078ec0ff */
[----:B------:R-:W-:Y:S01]  /*0380*/  ULDC UR60, c[0x0][0x1c8] ;  /* 0x00007200003c7ab9 */ /* 0x000fe20000000800 */
[----:B------:R-:W-:Y:S01]  /*0390*/  LOP3.LUT R4, R8, 0x7fffffe, RZ, 0xc0, !PT ;  /* 0x07fffffe08047812 */ /* 0x000fe200078ec0ff */
[----:B------:R-:W-:Y:S01]  /*03a0*/  IMAD.IADD R8, R6, 0x1, -R2 ;  /* 0x0000000106087824 */ /* 0x000fe200078e0a02 */
[----:B------:R-:W-:Y:S01]  /*03b0*/  LEA.HI R22, R10, R0, RZ, 0x2 ;  /* 0x000000000a167211 */ /* 0x000fe200078f10ff */
[----:B------:R-:W-:Y:S01]  /*03c0*/  IMAD.IADD R15, R7, 0x1, -R3 ;  /* 0x00000001070f7824 */ /* 0x000fe200078e0a03 */
[--C-:B------:R-:W-:Y:S01]  /*03d0*/  SHF.R.S32.HI R0, RZ, 0x5, R11.reuse ;  /* 0x00000005ff007819 */ /* 0x100fe2000001140b */
[----:B------:R-:W-:Y:S01]  /*03e0*/  IMAD.IADD R9, R6, 0x1, -R4 ;  /* 0x0000000106097824 */ /* 0x000fe200078e0a04 */
[-C--:B------:R-:W-:Y:S01]  /*03f0*/  LEA.HI R16, R20, R21.reuse, RZ, 0x3 ;  /* 0x0000001514107211 */ /* 0x080fe200078f18ff */
[----:B------:R-:W-:Y:S01]  /*0400*/  ULDC.U8 UR10, c[0x0][0x3d0] ;  /* 0x0000f400000a7ab9 */ /* 0x000fe20000000000 */
[----:B------:R-:W-:Y:S01]  /*0410*/  SHF.R.S32.HI R2, RZ, 0x1f, R11 ;  /* 0x0000001fff027819 */ /* 0x000fe2000001140b */
[----:B------:R-:W-:Y:S01]  /*0420*/  IMAD R9, R0, 0x8, R9 ;  /* 0x0000000800097824 */ /* 0x000fe200078e0209 */
[----:B------:R-:W-:Y:S01]  /*0430*/  LOP3.LUT R5, R5, 0xfffffffc, RZ, 0xc0, !PT ;  /* 0xfffffffc05057812 */ /* 0x000fe200078ec0ff */
[----:B------:R-:W-:Y:S01]  /*0440*/  ULDC UR54, c[0x0][0x224] ;  /* 0x0000890000367ab9 */ /* 0x000fe20000000800 */
[-C--:B------:R-:W-:Y:S01]  /*0450*/  LEA.HI R4, R11, R0.reuse, RZ, 0x1 ;  /* 0x000000000b047211 */ /* 0x080fe200078f08ff */
[----:B------:R-:W-:Y:S01]  /*0460*/  @UP5 UIMAD UR58, UR36, UR53, URZ ;  /* 0x00000035243a52a4 */ /* 0x000fe2000f8e023f */
[----:B------:R-:W-:Y:S01]  /*0470*/  SHF.R.S32.HI R3, RZ, 0x3, R16 ;  /* 0x00000003ff037819 */ /* 0x000fe20000011410 */
[----:B------:R-:W-:Y:S01]  /*0480*/  IMAD.IADD R17, R21, 0x1, -R5 ;  /* 0x0000000115117824 */ /* 0x000fe200078e0a05 */
[----:B------:R-:W-:Y:S01]  /*0490*/  LEA.HI R2, R2, R0, RZ, 0x2 ;  /* 0x0000000002027211 */ /* 0x000fe200078f10ff */
[----:B------:R-:W-:Y:S01]  /*04a0*/  ULDC.64 UR4, c[0x0][0x118] ;  /* 0x0000460000047ab9 */ /* 0x000fe20000000a00 */
        /* <DEDUP_REMOVED lines=11> */
[----:B------:R-:W-:Y:S01]  /*0560*/  ULDC UR44, c[0x0][0x2e8] ;  /* 0x0000ba00002c7ab9 */ /* 0x000fe20000000800 */
[----:B------:R-:W-:Y:S01]  /*0570*/  SHF.R.U32.HI R2, RZ, 0x3, R2 ;  /* 0x00000003ff027819 */ /* 0x000fe20000011602 */
[----:B------:R-:W-:Y:S01]  /*0580*/  IMAD.IADD R0, R21, 0x1, -R0 ;  /* 0x0000000115007824 */ /* 0x000fe200078e0a00 */
[----:B------:R-:W-:Y:S01]  /*0590*/  SHF.R.S32.HI R10, RZ, 0x6, R10 ;  /* 0x00000006ff0a7819 */ /* 0x000fe2000001140a */
[----:B------:R-:W-:Y:S01]  /*05a0*/  ULOP3.LUT UR60, UR40, UR60, URZ, 0x3c, !UPT ;  /* 0x0000003c283c7292 */ /* 0x000fe2000f8e3c3f */
[----:B------:R-:W-:Y:S01]  /*05b0*/  LOP3.LUT R7, R3, R2, RZ, 0x3c, !PT ;  /* 0x0000000203077212 */ /* 0x000fe200078e3cff */
[----:B------:R-:W-:Y:S01]  /*05c0*/  USHF.R.S32.HI UR61, URZ, 0x1f, UR40 ;  /* 0x0000001f3f3d7899 */ /* 0x000fe20008011428 */
[----:B------:R-:W-:Y:S01]  /*05d0*/  SHF.R.S32.HI R4, RZ, 0x1f, R0 ;  /* 0x0000001fff047819 */ /* 0x000fe20000011400 */
[----:B------:R-:W-:Y:S01]  /*05e0*/  UISETP.NE.AND UP6, UPT, UR10, URZ, UPT ;  /* 0x0000003f0a00728c */ /* 0x000fe2000bfc5270 */
[----:B------:R-:W-:Y:S01]  /*05f0*/  LOP3.LUT R3, R16, 0xfffffff8, RZ, 0xc0, !PT ;  /* 0xfffffff810037812 */ /* 0x000fe200078ec0ff */
[----:B------:R-:W-:Y:S01]  /*0600*/  UIMAD.WIDE.U32 UR46, UR38, UR48, URZ ;  /* 0x00000030262e72a5 */ /* 0x000fe2000f8e003f */
[-C--:B------:R-:W-:Y:S01]  /*0610*/  LEA.HI R2, R0, R0.reuse, RZ, 0x1 ;  /* 0x0000000000027211 */ /* 0x080fe200078f08ff */
[----:B------:R-:W-:Y:S01]  /*0620*/  UIMAD UR55, UR39, UR48, URZ ;  /* 0x00000030273772a4 */ /* 0x000fe2000f8e023f */
[----:B------:R-:W-:Y:S01]  /*0630*/  LEA.HI R12, R4, R0, RZ, 0x3 ;  /* 0x00000000040c7211 */ /* 0x000fe200078f18ff */
[----:B------:R-:W-:Y:S01]  /*0640*/  IMAD.IADD R3, R21, 0x1, -R3 ;  /* 0x0000000115037824 */ /* 0x000fe200078e0a03 */
[----:B------:R-:W-:Y:S01]  /*0650*/  LOP3.LUT R5, R2, 0x7fffffe, RZ, 0xc0, !PT ;  /* 0x07fffffe02057812 */ /* 0x000fe200078ec0ff */
[----:B------:R-:W-:Y:S01]  /*0660*/  USHF.R.S32.HI UR57, URZ, 0x1f, UR51 ;  /* 0x0000001f3f397899 */ /* 0x000fe20008011433 */
        /* <DEDUP_REMOVED lines=9> */
[----:B------:R-:W-:Y:S01]  /*0700*/  @!UP5 UIMAD UR53, UR7, UR53, URZ ;  /* 0x000000350735d2a4 */ /* 0x000fe2000f8e023f */
        /* <DEDUP_REMOVED lines=9> */
[----:B------:R-:W-:Y:S01]  /*07a0*/  IMAD.SHL.U32 R6, R17, 0x2, RZ ;  /* 0x0000000211067824 */ /* 0x000fe200078e00ff */
[----:B------:R-:W-:Y:S01]  /*07b0*/  LEA.HI R5, R2, R7, RZ, 0x2 ;  /* 0x0000000702057211 */ /* 0x000fe200078f10ff */
[----:B------:R-:W-:Y:S01]  /*07c0*/  IMAD.SHL.U32 R2, R3, 0x40, RZ ;  /* 0x0000004003027824 */ /* 0x000fe200078e00ff */
[----:B------:R-:W-:Y:S01]  /*07d0*/  LOP3.LUT P4, RZ, R0, 0x2, RZ, 0xc0, !PT ;  /* 0x0000000200ff7812 */ /* 0x000fe2000788c0ff */
[----:B------:R-:W-:Y:S01]  /*07e0*/  IMAD.SHL.U32 R3, R11, 0x10, RZ ;  /* 0x000000100b037824 */ /* 0x000fe200078e00ff */
[----:B------:R-:W-:Y:S01]  /*07f0*/  LOP3.LUT R5, R5, 0xfffffffc, RZ, 0xc0, !PT ;  /* 0xfffffffc05057812 */ /* 0x000fe200078ec0ff */
[----:B------:R-:W-:Y:S01]  /*0800*/  USHF.R.S32.HI UR52, URZ, 0x1f, UR45 ;  /* 0x0000001f3f347899 */ /* 0x000fe2000801142d */
[----:B------:R-:W-:Y:S01]  /*0810*/  LOP3.LUT P6, RZ, R14, 0x4, RZ, 0xc0, !PT ;  /* 0x000000040eff7812 */ /* 0x000fe200078cc0ff */
[----:B------:R-:W-:Y:S01]  /*0820*/  UMOV UR43, 0xffffd000 ;  /* 0xffffd000002b7882 */ /* 0x000fe20000000000 */
[C---:B------:R-:W-:Y:S01]  /*0830*/  SEL R202, R206.reuse, 0xffffffe0, !P5 ;  /* 0xffffffe0ceca7807 */ /* 0x040fe20006800000 */
[----:B------:R-:W-:Y:S01]  /*0840*/  IMAD.IADD R13, R7, 0x1, -R5 ;  /* 0x00000001070d7824 */ /* 0x000fe200078e0a05 */
        /* <DEDUP_REMOVED lines=14> */
[----:B------:R-:W-:Y:S02]  /*0930*/  LOP3.LUT R198, R5, R4, RZ, 0x3c, !PT ;  /* 0x0000000405c67212 */ /* 0x000fe400078e3cff */
[----:B------:R-:W-:Y:S02]  /*0940*/  SHF.R.U32.HI R0, RZ, 0x3, R0 ;  /* 0x00000003ff007819 */ /* 0x000fe40000011600 */
[----:B------:R-:W-:Y:S01]  /*0950*/  LEA.HI R4, R8, R8, RZ, 0x1 ;  /* 0x0000000808047211 */ /* 0x000fe200078f08ff */
[----:B------:R-:W-:Y:S01]  /*0960*/  IMAD.U32 R198, R18, 0x20, R198 ;  /* 0x0000002012c67824 */ /* 0x000fe200078e00c6 */
[----:B------:R-:W-:Y:S01]  /*0970*/  LOP3.LUT R16, R2, R0, RZ, 0x3c, !PT ;  /* 0x0000000002107212 */ /* 0x000fe200078e3cff */
[----:B------:R-:W-:Y:S01]  /*0980*/  IMAD.SHL.U32 R2, R8, 0x40, RZ ;  /* 0x0000004008027824 */ /* 0x000fe200078e00ff */
[----:B------:R-:W-:Y:S01]  /*0990*/  LOP3.LUT R0, R4, 0x3fffffe, RZ, 0xc0, !PT ;  /* 0x03fffffe04007812 */ /* 0x000fe200078ec0ff */
[C---:B------:R-:W-:Y:S01]  /*09a0*/  IMAD R197, R198.reuse, 0x2, R197 ;  /* 0x00000002c6c57824 */ /* 0x040fe200078e02c5 */
[----:B------:R-:W-:Y:S01]  /*09b0*/  SHF.R.S32.HI R3, RZ, 0x3, R12 ;  /* 0x00000003ff037819 */ /* 0x000fe2000001140c */
[----:B------:R-:W-:Y:S01]  /*09c0*/  IMAD.SHL.U32 R198, R198, 0x2, RZ ;  /* 0x00000002c6c67824 */ /* 0x000fe200078e00ff */
[----:B------:R-:W-:Y:S01]  /*09d0*/  LOP3.LUT R2, R2, 0x1c0, RZ, 0xc0, !PT ;  /* 0x000001c002027812 */ /* 0x000fe200078ec0ff */
[----:B------:R-:W-:-:S02]  /*09e0*/  IMAD.IADD R7, R8, 0x1, -R0 ;  /* 0x0000000108077824 */ /* 0x000fc400078e0a00 */
[----:B------:R-:W-:Y:S02]  /*09f0*/  IMAD.SHL.U32 R0, R10, 0x20, RZ ;  /* 0x000000200a007824 */ /* 0x000fe400078e00ff */
[----:B------:R-:W-:Y:S02]  /*0a00*/  IMAD R12, R3, 0x8, R19 ;  /* 0x00000008030c7824 */ /* 0x000fe400078e0213 */
[C---:B------:R-:W-:Y:S01]  /*0a10*/  IMAD R201, R11.reuse, 0x2, R3 ;  /* 0x000000020bc97824 */ /* 0x040fe200078e0203 */
[----:B------:R-:W-:Y:S02]  /*0a20*/  LOP3.LUT R8, R0, 0x6, R21, 0xf8, !PT ;  /* 0x0000000600087812 */ /* 0x000fe400078ef815 */
[----:B------:R-:W-:Y:S01]  /*0a30*/  LOP3.LUT R5, R2, 0x20, R0, 0xf8, !PT ;  /* 0x0000002002057812 */ /* 0x000fe200078ef800 */
[----:B------:R-:W-:Y:S01]  /*0a40*/  IMAD R0, R11, 0x200, R6 ;  /* 0x000002000b007824 */ /* 0x000fe200078e0206 */
[----:B------:R-:W-:Y:S01]  /*0a50*/  SHF.R.U32.HI R2, RZ, 0x3, R2 ;  /* 0x00000003ff027819 */ /* 0x000fe20000011602 */
[----:B------:R1:W-:Y:S02]  /*0a60*/  STL [R1+0x5c], R8 ;  /* 0x00005c0801007387 */ /* 0x0003e40000100800 */
[----:B------:R-:W-:Y:S01]  /*0a70*/  IMAD R10, R7, 0x20, R0 ;  /* 0x00000020070a7824 */ /* 0x000fe200078e0200 */
[----:B------:R-:W-:Y:S01]  /*0a80*/  SHF.R.S32.HI R0, RZ, 0x1, R4 ;  /* 0x00000001ff007819 */ /* 0x000fe20000011404 */
[----:B------:R-:W-:-:S02]  /*0a90*/  IMAD.U32 R4, RZ, RZ, UR14 ;  /* 0x0000000eff047e24 */ /* 0x000fc4000f8e00ff */
[----:B------:R-:W-:Y:S01]  /*0aa0*/  IMAD.SHL.U32 R4, R15, 0x10, RZ ;  /* 0x000000100f047824 */ /* 0x000fe200078e00ff */
[C---:B------:R-:W-:Y:S01]  /*0ab0*/  LOP3.LUT P1, RZ, R0.reuse, 0x2, RZ, 0xc0, !PT ;  /* 0x0000000200ff7812 */ /* 0x040fe2000782c0ff */
[----:B------:R-:W-:-:S05]  /*0ac0*/  IMAD.SHL.U32 R0, R0, 0x40, RZ ;  /* 0x0000004000007824 */ /* 0x000fca00078e00ff */
[----:B------:R-:W-:Y:S02]  /*0ad0*/  LOP3.LUT R0, R0, 0xc0, RZ, 0xc0, !PT ;  /* 0x000000c000007812 */ /* 0x000fe400078ec0ff */
[----:B-1----:R-:W-:Y:S02]  /*0ae0*/  LOP3.LUT R8, R5, R2, RZ, 0x3c, !PT ;  /* 0x0000000205087212 */ /* 0x002fe400078e3cff */
        /* <DEDUP_REMOVED lines=29> */
[----:B------:R-:W-:Y:S01]  /*0cc0*/  IADD3 R249, R248, 0x20, RZ ;  /* 0x00000020f8f97810 */ /* 0x000fe20007ffe0ff */
[----:B------:R-:W-:Y:S01]  /*0cd0*/  IMAD.IADD R205, R0, 0x1, R2 ;  /* 0x0000000100cd7824 */ /* 0x000fe200078e0202 */
[----:B------:R-:W-:Y:S01]  /*0ce0*/  LEA R201, R201, 0xf000, 0x1 ;  /* 0x0000f000c9c97811 */ /* 0x000fe200078e08ff */
[C---:B------:R-:W-:Y:S01]  /*0cf0*/  IMAD R4, R207.reuse, 0x10, R4 ;  /* 0x00000010cf047824 */ /* 0x040fe200078e0204 */
[----:B------:R-:W-:Y:S01]  /*0d00*/  @P2 IADD3 R249, R248, -0x20, RZ ;  /* 0xffffffe0f8f92810 */ /* 0x000fe20007ffe0ff */
[----:B------:R-:W-:-:S02]  /*0d10*/  IMAD R207, R207, 0x200, R0 ;  /* 0x00000200cfcf7824 */ /* 0x000fc400078e0200 */
        /* <DEDUP_REMOVED lines=25> */
.L_x_485:
        /* <DEDUP_REMOVED lines=53> */
.L_x_442:
        /* <DEDUP_REMOVED lines=67> */
.L_x_444:
        /* <DEDUP_REMOVED lines=18> */
.L_x_445:
        /* <DEDUP_REMOVED lines=71> */
.L_x_446:
[----:B------:R-:W-:Y:S02]  /*1bc0*/  UMOV UR11, UR54 ;  /* 0x00000036000b7c82 */ /* 0x000fe40008000000 */
.L_x_447:
[----:B------:R-:W2:Y:S04]  /*1bd0*/  LDL.64 R4, [R1+0x10] ;  /* 0x0000100001047983 */ /* 0x000ea80000100a00 */
[----:B------:R1:W2:Y:S01]  /*1be0*/  LDL.64 R20, [R1+0x10] ;  /* 0x0000100001147983 */ /* 0x0002a20000100a00 */
[----:B------:R-:W-:Y:S01]  /*1bf0*/  UIADD3 UR8, UP4, UP3, UR8, UR45, UR51 ;  /* 0x0000002d08087290 */ /* 0x000fe2000fb9e033 */
[----:B------:R-:W-:Y:S01]  /*1c00*/  IMAD.U32 R10, RZ, RZ, UR5 ;  /* 0x00000005ff0a7e24 */ /* 0x000fe2000f8e00ff */
[----:B------:R-:W-:Y:S01]  /*1c10*/  BSSY B1, `(.L_x_443) ;  /* 0x0000874000017945 */ /* 0x000fe20003800000 */
[----:B------:R-:W3:Y:S01]  /*1c20*/  S2R R11, SR_TID.X ;  /* 0x00000000000b7919 */ /* 0x000ee20000002100 */
[----:B------:R-:W-:Y:S01]  /*1c30*/  UIADD3 UR30, UP2, UP1, UR15, UR8, UR16 ;  /* 0x000000080f1e7290 */ /* 0x000fe2000f95e010 */
[----:B------:R-:W-:Y:S01]  /*1c40*/  IMAD.U32 R8, RZ, RZ, UR4 ;  /* 0x00000004ff087e24 */ /* 0x000fe2000f8e00ff */
[----:B------:R-:W-:Y:S01]  /*1c50*/  UIADD3.X UR7, UR10, UR52, UR57, UP4, UP3 ;  /* 0x000000340a077290 */ /* 0x000fe2000a7e6439 */
[----:B------:R-:W-:Y:S01]  /*1c60*/  IMAD.U32 R9, RZ, RZ, UR20 ;  /* 0x00000014ff097e24 */ /* 0x000fe2000f8e00ff */
[----:B------:R-:W-:-:S02]  /*1c70*/  ULDC.64 UR8, c[0x0][0x1a8] ;  /* 0x00006a0000087ab9 */ /* 0x000fc40000000a00 */
[----:B------:R-:W-:Y:S02]  /*1c80*/  UIADD3.X UR28, UR13, UR7, UR14, UP2, UP1 ;  /* 0x000000070d1c7290 */ /* 0x000fe400097e240e */
[----:B------:R-:W-:Y:S02]  /*1c90*/  UIMAD UR7, UR61, UR8, URZ ;  /* 0x000000083d0772a4 */ /* 0x000fe4000f8e023f */
[----:B------:R-:W-:Y:S02]  /*1ca0*/  UMOV UR14, 0x4 ;  /* 0x00000004000e7882 */ /* 0x000fe40000000000 */
[----:B------:R-:W-:Y:S02]  /*1cb0*/  UIMAD UR24, UR40, UR9, UR7 ;  /* 0x00000009281872a4 */ /* 0x000fe4000f8e0207 */
[----:B------:R-:W-:Y:S02]  /*1cc0*/  ULDC.64 UR4, c[0x0][0x3c8] ;  /* 0x0000f20000047ab9 */ /* 0x000fe40000000a00 */
[----:B------:R-:W-:-:S02]  /*1cd0*/  ULDC.64 UR8, c[0x0][0x378] ;  /* 0x0000de0000087ab9 */ /* 0x000fc40000000a00 */
[----:B------:R-:W-:-:S04]  /*1ce0*/  UIMAD UR7, UR61, UR8, URZ ;  /* 0x000000083d0772a4 */ /* 0x000fc8000f8e023f */
[----:B------:R-:W-:Y:S01]  /*1cf0*/  UIMAD UR18, UR40, UR9, UR7 ;  /* 0x00000009281272a4 */ /* 0x000fe2000f8e0207 */
[----:B---3--:R-:W-:Y:S02]  /*1d00*/  SHF.R.S32.HI R12, RZ, 0x1f, R11 ;  /* 0x0000001fff0c7819 */ /* 0x008fe4000001140b */
[----:B------:R-:W-:Y:S02]  /*1d10*/  ULDC.64 UR8, c[0x0][0x370] ;  /* 0x0000dc0000087ab9 */ /* 0x000fe40000000a00 */
[----:B------:R-:W-:Y:S01]  /*1d20*/  LEA.HI R3, R12, R11, RZ, 0x2 ;  /* 0x0000000b0c037211 */ /* 0x000fe200078f10ff */
[----:B------:R-:W-:Y:S02]  /*1d30*/  UIMAD UR7, UR32, UR8, URZ ;  /* 0x00000008200772a4 */ /* 0x000fe4000f8e023f */
[----:B------:R-:W-:Y:S01]  /*1d40*/  UIADD3 UR8, UR20, UR11, URZ ;  /* 0x0000000b14087290 */ /* 0x000fe2000fffe03f */
[----:B------:R-:W-:Y:S01]  /*1d50*/  SHF.R.S32.HI R3, RZ, 0x2, R3 ;  /* 0x00000002ff037819 */ /* 0x000fe20000011403 */
[----:B------:R-:W-:-:S02]  /*1d60*/  UIMAD UR10, UR20, UR9, UR7 ;  /* 0x00000009140a72a4 */ /* 0x000fc4000f8e0207 */
[----:B------:R-:W-:Y:S01]  /*1d70*/  UIMAD.WIDE UR8, UR8, UR14, UR4 ;  /* 0x0000000e080872a5 */ /* 0x000fe2000f8e0204 */
[----:B------:R-:W-:Y:S01]  /*1d80*/  SHF.R.S32.HI R17, RZ, 0x1f, R3 ;  /* 0x0000001fff117819 */ /* 0x000fe20000011403 */
[----:B------:R-:W-:Y:S01]  /*1d90*/  UIADD3 UR7, -UR6, UR12, UR23 ;  /* 0x0000000c06077290 */ /* 0x000fe2000fffe117 */
[----:B------:R-:W-:Y:S01]  /*1da0*/  IADD3 R0, P0, R3, UR20, RZ ;  /* 0x0000001403007c10 */ /* 0x000fe2000ff1e0ff */
[----:B------:R-:W-:-:S03]  /*1db0*/  ULDC.64 UR4, c[0x0][0x200] ;  /* 0x0000800000047ab9 */ /* 0x000fc60000000a00 */
[----:B------:R-:W-:Y:S01]  /*1dc0*/  IADD3.X R7, R17, UR32, RZ, P0, !PT ;  /* 0x0000002011077c10 */ /* 0x000fe200087fe4ff */
[----:B------:R-:W-:Y:S02]  /*1dd0*/  UMOV UR16, UR8 ;  /* 0x0000000800107c82 */ /* 0x000fe40008000000 */
[----:B------:R-:W-:Y:S02]  /*1de0*/  UIADD3 UR8, UR20, UR17, URZ ;  /* 0x0000001114087290 */ /* 0x000fe4000fffe03f */
[----:B------:R-:W-:Y:S01]  /*1df0*/  IMAD R7, R7, c[0x0][0x190], RZ ;  /* 0x0000640007077a24 */ /* 0x000fe200078e02ff */
[----:B------:R-:W-:Y:S02]  /*1e00*/  UMOV UR15, UR9 ;  /* 0x00000009000f7c82 */ /* 0x000fe40008000000 */
[----:B------:R-:W-:Y:S01]  /*1e10*/  UIMAD.WIDE UR8, UR8, UR14, UR4 ;  /* 0x0000000e080872a5 */ /* 0x000fe2000f8e0204 */
[----:B------:R3:W4:Y:S01]  /*1e20*/  R2UR UR4, R8 ;  /* 0x00000000080473c2 */ /* 0x00072200000e0000 */
[----:B------:R-:W-:-:S02]  /*1e30*/  ULDC UR32, c[0x0][0x2e8] ;  /* 0x0000ba0000207ab9 */ /* 0x000fc40000000800 */
[----:B------:R-:W-:-:S03]  /*1e40*/  UIADD3 UR7, UR7, -UR32, URZ ;  /* 0x8000002007077290 */ /* 0x000fc6000fffe03f */
[----:B------:R-:W-:Y:S02]  /*1e50*/  UMOV UR14, UR8 ;  /* 0x00000008000e7c82 */ /* 0x000fe40008000000 */
[----:B------:R-:W-:Y:S01]  /*1e60*/  USHF.R.S32.HI UR17, URZ, 0x1f, UR7 ;  /* 0x0000001f3f117899 */ /* 0x000fe20008011407 */
[----:B------:R1:W1:Y:S01]  /*1e70*/  R2UR UR5, R10 ;  /* 0x000000000a0573c2 */ /* 0x00026200000e0000 */
[----:B------:R-:W-:Y:S02]  /*1e80*/  UMOV UR13, UR9 ;  /* 0x00000009000d7c82 */ /* 0x000fe40008000000 */
[----:B------:R-:W-:Y:S02]  /*1e90*/  ULEA.HI UR17, UR17, UR7, URZ, 0x6 ;  /* 0x0000000711117291 */ /* 0x000fe4000f8f303f */
[----:B------:R-:W-:Y:S02]  /*1ea0*/  UIADD3 UR7, UR33, -0x1, URZ ;  /* 0xffffffff21077890 */ /* 0x000fe4000fffe03f */
[----:B------:R-:W-:-:S04]  /*1eb0*/  USHF.R.S32.HI UR17, URZ, 0x6, UR17 ;  /* 0x000000063f117899 */ /* 0x000fc80008011411 */
[----:B------:R-:W-:-:S04]  /*1ec0*/  UISETP.LT.AND UP1, UPT, URZ, UR17, UPT ;  /* 0x000000113f00728c */ /* 0x000fc8000bf21270 */
[----:B------:R-:W-:-:S04]  /*1ed0*/  USEL UR17, URZ, UR17, !UP1 ;  /* 0x000000113f117287 */ /* 0x000fc8000c800000 */
[----:B------:R-:W-:Y:S01]  /*1ee0*/  UISETP.GT.AND UP1, UPT, UR33, UR17, UPT ;  /* 0x000000112100728c */ /* 0x000fe2000bf24270 */
[----:B--2---:R-:W-:-:S05]  /*1ef0*/  IMAD.MOV.U32 R20, RZ, RZ, R4 ;  /* 0x000000ffff147224 */ /* 0x004fca00078e0004 */
[----:B------:R-:W-:-:S05]  /*1f00*/  SHF.R.S32.HI R21, RZ, 0x1f, R20 ;  /* 0x0000001fff157819 */ /* 0x000fca0000011414 */
[C---:B------:R-:W-:Y:S01]  /*1f10*/  IMAD.WIDE.U32 R4, R0.reuse, c[0x0][0x190], R20 ;  /* 0x0000640000047a25 */ /* 0x040fe200078e0014 */
[----:B------:R2:W-:Y:S03]  /*1f20*/  STL [R1+0x14], R21 ;  /* 0x0000141501007387 */ /* 0x0005e60000100800 */
[----:B------:R-:W-:Y:S01]  /*1f30*/  IMAD R0, R0, c[0x0][0x194], R7 ;  /* 0x0000650000007a24 */ /* 0x000fe200078e0207 */
[----:B------:R-:W-:-:S04]  /*1f40*/  IADD3 R6, P0, R4, UR41, RZ ;  /* 0x0000002904067c10 */ /* 0x000fc8000ff1e0ff */
[----:B------:R-:W-:Y:S02]  /*1f50*/  IADD3.X R7, R5, UR37, R0, P0, !PT ;  /* 0x0000002505077c10 */ /* 0x000fe400087fe400 */
[----:B------:R-:W-:Y:S02]  /*1f60*/  LEA.HI R0, R12, R11, RZ, 0x5 ;  /* 0x0000000b0c007211 */ /* 0x000fe400078f28ff */
[----:B------:R-:W-:Y:S02]  /*1f70*/  IADD3 R4, P0, R20, UR29, RZ ;  /* 0x0000001d14047c10 */ /* 0x000fe4000ff1e0ff */
[----:B---3--:R-:W-:Y:S02]  /*1f80*/  LOP3.LUT R8, R0, 0xffffffe0, RZ, 0xc0, !PT ;  /* 0xffffffe000087812 */ /* 0x008fe400078ec0ff */
[----:B------:R-:W-:Y:S02]  /*1f90*/  SHF.R.S32.HI R0, RZ, 0x5, R0 ;  /* 0x00000005ff007819 */ /* 0x000fe40000011400 */
[----:B------:R-:W-:Y:S01]  /*1fa0*/  IADD3.X R5, R21, UR31, RZ, P0, !PT ;  /* 0x0000001f15057c10 */ /* 0x000fe200087fe4ff */
[----:B------:R-:W-:-:S04]  /*1fb0*/  IMAD.IADD R8, R11, 0x1, -R8 ;  /* 0x000000010b087824 */ /* 0x000fc800078e0a08 */
[----:B------:R-:W-:Y:S02]  /*1fc0*/  IMAD R0, R0, UR50, R8 ;  /* 0x0000003200007c24 */ /* 0x000fe4000f8e0208 */
[----:B------:R-:W-:-:S03]  /*1fd0*/  IMAD.WIDE.U32 R4, R9, c[0x0][0x370], R4 ;  /* 0x0000dc0009047a25 */ /* 0x000fc600078e0004 */
[C---:B------:R-:W-:Y:S02]  /*1fe0*/  IADD3 R8, P0, R0.reuse, UR30, RZ ;  /* 0x0000001e00087c10 */ /* 0x040fe4000ff1e0ff */
[----:B------:R-:W-:Y:S02]  /*1ff0*/  IADD3 R5, R5, UR10, RZ ;  /* 0x0000000a05057c10 */ /* 0x000fe4000fffe0ff */
        /* <DEDUP_REMOVED lines=15> */
[----:B------:R-:W-:Y:S02]  /*20f0*/  IMAD.IADD R0, R5, 0x1, R0 ;  /* 0x0000000105007824 */ /* 0x000fe400078e0200 */
[----:B------:R2:W-:Y:S03]  /*2100*/  STL [R1], R18 ;  /* 0x0000001201007387 */ /* 0x0005e60000100800 */
[----:B------:R-:W-:Y:S01]  /*2110*/  LEA.HI.X R251, R4, c[0x0][0x334], R0, 0x1, P3 ;  /* 0x0000cd0004fb7a11 */ /* 0x000fe200018f0c00 */
[----:B-1--4-:R-:W-:Y:S05]  /*2120*/  @P0 BRA `(.L_x_448) ;  /* 0x000008c000000947 */ /* 0x012fea0003800000 */
[----:B------:R-:W-:Y:S02]  /*2130*/  @UP0 UIADD3 UR7, UR21, UR25, URZ ;  /* 0x0000001915070290 */ /* 0x000fe4000fffe03f */
[----:B------:R-:W-:-:S02]  /*2140*/  ULDC.64 UR10, c[0x0][0x3a0] ;  /* 0x0000e800000a7ab9 */ /* 0x000fc40000000a00 */
        /* <DEDUP_REMOVED lines=16> */
.L_x_449:
        /* <DEDUP_REMOVED lines=18> */
.L_x_450:
        /* <DEDUP_REMOVED lines=34> */
.L_x_452:
[----:B-1----:R-:W-:Y:S05]  /*2590*/  BSYNC B0 ;  /* 0x0000000000007941 */ /* 0x002fea0003800000 */
.L_x_451:
        /* <DEDUP_REMOVED lines=19> */
.L_x_454:
[----:B------:R-:W-:Y:S05]  /*26d0*/  BSYNC B0 ;  /* 0x0000000000007941 */ /* 0x000fea0003800000 */
.L_x_453:
        /* <DEDUP_REMOVED lines=30> */
.L_x_456:
[----:B------:R-:W-:Y:S05]  /*28c0*/  BSYNC B0 ;  /* 0x0000000000007941 */ /* 0x000fea0003800000 */
.L_x_455:
        /* <DEDUP_REMOVED lines=18> */
.L_x_448:
[----:B------:R-:W3:Y:S01]  /*29f0*/  LDL R16, [R1+0x40] ;  /* 0x0000400001107983 */ /* 0x000ee20000100800 */
        /* <DEDUP_REMOVED lines=21> */
[----:B---3--:R-:W-:-:S09]  /*2b50*/  SHF.L.U32 R0, R16, 0x1, RZ ;  /* 0x0000000110007819 */ /* 0x008fd200000006ff */
[----:B------:R1:W-:Y:S04]  /*2b60*/  @P1 STS [R0+0xf000], RZ ;  /* 0x00f000ff00001388 */ /* 0x0003e80000000800 */
[----:B------:R1:W-:Y:S04]  /*2b70*/  @P1 STS [R0+0xf004], RZ ;  /* 0x00f004ff00001388 */ /* 0x0003e80000000800 */
[----:B------:R1:W-:Y:S04]  /*2b80*/  @P1 STS.64 [R0+0xf008], RZ ;  /* 0x00f008ff00001388 */ /* 0x0003e80000000a00 */
[----:B------:R1:W-:Y:S04]  /*2b90*/  @P1 STS.128 [R0+0x11000], RZ ;  /* 0x011000ff00001388 */ /* 0x0003e80000000c00 */
[----:B------:R1:W-:Y:S01]  /*2ba0*/  @P1 STS.128 [R0+0x13000], RZ ;  /* 0x013000ff00001388 */ /* 0x0003e20000000c00 */
[----:B------:R-:W-:Y:S05]  /*2bb0*/  @P1 BRA `(.L_x_459) ;  /* 0x0000023000001947 */ /* 0x000fea0003800000 */
[----:B------:R-:W3:Y:S04]  /*2bc0*/  LDL R8, [R1+0x24] ;  /* 0x0000240001087983 */ /* 0x000ee80000100800 */
[----:B------:R-:W4:Y:S01]  /*2bd0*/  LDL R10, [R1+0x28] ;  /* 0x00002800010a7983 */ /* 0x000f220000100800 */
        /* <DEDUP_REMOVED lines=8> */
[----:B---3--:R-:W-:Y:S01]  /*2c60*/  ISETP.GE.AND P4, PT, R8, c[0x0][0x220], PT ;  /* 0x0000880008007a0c */ /* 0x008fe20003f86270 */
[----:B------:R-:W-:Y:S01]  /*2c70*/  IMAD R8, R17, c[0x0][0x1a0], RZ ;  /* 0x0000680011087a24 */ /* 0x000fe200078e02ff */
[----:B----4-:R-:W-:-:S03]  /*2c80*/  ISETP.GE.AND P3, PT, R10, c[0x0][0x220], PT ;  /* 0x000088000a007a0c */ /* 0x010fc60003f66270 */
        /* <DEDUP_REMOVED lines=22> */
.L_x_459:
[----:B------:R-:W-:Y:S05]  /*2df0*/  BSYNC B0 ;  /* 0x0000000000007941 */ /* 0x000fea0003800000 */
.L_x_458:
[----:B------:R-:W-:Y:S01]  /*2e00*/  IADD3 R4, R3, 0x40, RZ ;  /* 0x0000004003047810 */ /* 0x000fe20007ffe0ff */
[----:B------:R-:W-:Y:S03]  /*2e10*/  BSSY B0, `(.L_x_460) ;  /* 0x0000028000007945 */ /* 0x000fe60003800000 */
[----:B------:R-:W-:-:S13]  /*2e20*/  ISETP.GE.AND P5, PT, R4, UR8, PT ;  /* 0x0000000804007c0c */ /* 0x000fda000bfa6270 */
[----:B------:R3:W-:Y:S04]  /*2e30*/  @P5 STS.128 [R0+0x10000], RZ ;  /* 0x010000ff00005388 */ /* 0x0007e80000000c00 */
        /* <DEDUP_REMOVED lines=37> */
.L_x_461:
[----:B------:R-:W-:Y:S05]  /*3090*/  BSYNC B0 ;  /* 0x0000000000007941 */ /* 0x000fea0003800000 */
.L_x_460:
        /* <DEDUP_REMOVED lines=39> */
.L_x_463:
[----:B------:R-:W-:Y:S05]  /*3310*/  BSYNC B0 ;  /* 0x0000000000007941 */ /* 0x000fea0003800000 */
.L_x_462:
        /* <DEDUP_REMOVED lines=19> */
.L_x_465:
        /* <DEDUP_REMOVED lines=36> */
.L_x_466:
[----:B------:R-:W-:Y:S05]  /*3690*/  BSYNC B0 ;  /* 0x0000000000007941 */ /* 0x000fea0003800000 */
.L_x_464:
[----:B--2---:R-:W2:Y:S01]  /*36a0*/  LDL R18, [R1+0x3c] ;  /* 0x00003c0001127983 */ /* 0x004ea20000100800 */
[----:B------:R-:W-:Y:S02]  /*36b0*/  IMAD.MOV.U32 R11, RZ, RZ, 0x7f800000 ;  /* 0x7f800000ff0b7424 */ /* 0x000fe400078e00ff */
        /* <DEDUP_REMOVED lines=17> */
[----:B------:R1:W2:Y:S01]  /*37d0*/  @!P4 LDG.E R11, [R6.64] ;  /* 0x00000004060bc981 */ /* 0x0002a2000c1e1900 */
[----:B------:R-:W-:Y:S01]  /*37e0*/  ISETP.GE.AND P2, PT, R18, UR8, PT ;  /* 0x0000000812007c0c */ /* 0x000fe2000bf46270 */
[----:B------:R-:W-:Y:S02]  /*37f0*/  ULDC.64 UR8, c[0x0][0x198] ;  /* 0x0000660000087ab9 */ /* 0x000fe40000000a00 */
[----:B---3--:R5:W3:Y:S08]  /*3800*/  @!P6 LDG.E R13, [R4.64+0x20] ;  /* 0x00002004040de981 */ /* 0x008af0000c1e1900 */
[----:B----4-:R5:W4:Y:S04]  /*3810*/  @!P3 LDG.E R12, [R4.64+0x80] ;  /* 0x00008004040cb981 */ /* 0x010b28000c1e1900 */
[----:B------:R5:W3:Y:S01]  /*3820*/  @!P2 LDG.E R19, [R4.64] ;  /* 0x000000040413a981 */ /* 0x000ae2000c1e1900 */
[----:B------:R-:W-:-:S03]  /*3830*/  UIMAD UR8, UR19, UR8, URZ ;  /* 0x00000008130872a4 */ /* 0x000fc6000f8e023f */
[----:B------:R1:W-:Y:S01]  /*3840*/  @P1 STS [R0+0x9000], RZ ;  /* 0x009000ff00001388 */ /* 0x0003e20000000800 */
[----:B------:R-:W-:-:S03]  /*3850*/  UIMAD UR8, UR23, UR9, UR8 ;  /* 0x00000009170872a4 */ /* 0x000fc6000f8e0208 */
[----:B------:R1:W-:Y:S04]  /*3860*/  @P1 STS [R0+0x9004], RZ ;  /* 0x009004ff00001388 */ /* 0x0003e80000000800 */
[----:B------:R2:W-:Y:S04]  /*3870*/  @P1 STS.64 [R0+0x9008], RZ ;  /* 0x009008ff00001388 */ /* 0x0005e80000000a00 */
[----:B------:R2:W-:Y:S04]  /*3880*/  @P1 STS.128 [R0+0xb000], RZ ;  /* 0x00b000ff00001388 */ /* 0x0005e80000000c00 */
[----:B------:R2:W-:Y:S01]  /*3890*/  @P1 STS.128 [R0+0xd000], RZ ;  /* 0x00d000ff00001388 */ /* 0x0005e20000000c00 */
[----:B-----5:R-:W-:-:S04]  /*38a0*/  IMAD.U32 R4, RZ, RZ, UR23 ;  /* 0x00000017ff047e24 */ /* 0x020fc8000f8e00ff */
        /* <DEDUP_REMOVED lines=9> */
[----:B--2---:R1:W-:Y:S04]  /*3940*/  STL [R1+0x18], R11 ;  /* 0x0000180b01007387 */ /* 0x0043e80000100800 */
[----:B----4-:R1:W-:Y:S04]  /*3950*/  STL [R1+0x8], R12 ;  /* 0x0000080c01007387 */ /* 0x0103e80000100800 */
[----:B---3--:R1:W-:Y:S04]  /*3960*/  STL [R1+0x20], R13 ;  /* 0x0000200d01007387 */ /* 0x0083e80000100800 */
        /* <DEDUP_REMOVED lines=37> */
.L_x_468:
[----:B------:R-:W-:Y:S05]  /*3bc0*/  BSYNC B0 ;  /* 0x0000000000007941 */ /* 0x000fea0003800000 */
.L_x_467:
        /* <DEDUP_REMOVED lines=39> */
.L_x_470:
[----:B------:R-:W-:Y:S05]  /*3e40*/  BSYNC B0 ;  /* 0x0000000000007941 */ /* 0x000fea0003800000 */
.L_x_469:
[----:B------:R-:W0:Y:S01]  /*3e50*/  LDGDEPBAR ;  /* 0x00000000000079af */ /* 0x000e220000000000 */
[----:B------:R-:W-:Y:S01]  /*3e60*/  IADD3 R3, R207, 0x1800, RZ ;  /* 0x00001800cf037810 */ /* 0x000fe20007ffe0ff */
[----:B-1----:R-:W-:Y:S01]  /*3e70*/  IMAD.SHL.U32 R7, R18, 0x4, RZ ;  /* 0x0000000412077824 */ /* 0x002fe200078e00ff */
[----:B--2---:R-:W-:Y:S01]  /*3e80*/  IADD3 R0, R205, 0x1800, RZ ;  /* 0x00001800cd007810 */ /* 0x004fe20007ffe0ff */
[----:B------:R-:W-:Y:S01]  /*3e90*/  STL [R1+0x4], R210 ;  /* 0x000004d201007387 */ /* 0x000fe20000100800 */
[----:B------:R-:W-:Y:S01]  /*3ea0*/  SEL R3, R3, R207, !P0 ;  /* 0x000000cf03037207 */ /* 0x000fe20004000000 */
[----:B------:R-:W-:Y:S01]  /*3eb0*/  UIADD3 UR18, UR23, UR12, URZ ;  /* 0x0000000c17127290 */ /* 0x000fe2000fffe03f */
[----:B------:R-:W-:Y:S01]  /*3ec0*/  SEL R0, R0, R205, !P0 ;  /* 0x000000cd00007207 */ /* 0x000fe20004000000 */
[----:B------:R-:W-:Y:S01]  /*3ed0*/  CS2R R126, SRZ ;  /* 0x00000000007e7805 */ /* 0x000fe2000001ff00 */
[----:B------:R-:W-:Y:S01]  /*3ee0*/  CS2R R124, SRZ ;  /* 0x00000000007c7805 */ /* 0x000fe2000001ff00 */
[----:B------:R-:W-:Y:S01]  /*3ef0*/  IMAD.SHL.U32 R196, R3, 0x2, RZ ;  /* 0x0000000203c47824 */ /* 0x000fe200078e00ff */
[----:B------:R-:W-:Y:S01]  /*3f00*/  UIADD3 UR19, -UR6, 0x80, UR18 ;  /* 0x0000008006137890 */ /* 0x000fe2000fffe112 */
        /* <DEDUP_REMOVED lines=19> */
[----:B------:R-:W-:Y:S01]  /*4040*/  SHF.L.U64.HI R6, R18, 0x2, R16 ;  /* 0x0000000212067819 */ /* 0x000fe20000010210 */
[----:B------:R-:W-:Y:S01]  /*4050*/  CS2R R106, SRZ ;  /* 0x00000000006a7805 */ /* 0x000fe2000001ff00 */
[C---:B------:R-:W-:Y:S01]  /*4060*/  IADD3 R5, R4.reuse, R5, RZ ;  /* 0x0000000504057210 */ /* 0x040fe20007ffe0ff */
[C---:B------:R-:W-:Y:S01]  /*4070*/  IMAD.IADD R0, R4.reuse, 0x1, R0 ;  /* 0x0000000104007824 */ /* 0x040fe200078e0200 */
[----:B------:R-:W-:Y:S01]  /*4080*/  CS2R R104, SRZ ;  /* 0x0000000000687805 */ /* 0x000fe2000001ff00 */
[----:B------:R1:W-:Y:S01]  /*4090*/  STL [R1+0x50], R6 ;  /* 0x0000500601007387 */ /* 0x0003e20000100800 */
[----:B------:R-:W-:Y:S01]  /*40a0*/  CS2R R102, SRZ ;  /* 0x0000000000667805 */ /* 0x000fe2000001ff00 */
[----:B------:R-:W-:Y:S01]  /*40b0*/  CS2R R100, SRZ ;  /* 0x0000000000647805 */ /* 0x000fe2000001ff00 */
[----:B------:R-:W-:Y:S01]  /*40c0*/  CS2R R94, SRZ ;  /* 0x00000000005e7805 */ /* 0x000fe2000001ff00 */
[----:B------:R-:W-:Y:S01]  /*40d0*/  STL [R1+0x4c], R7 ;  /* 0x00004c0701007387 */ /* 0x000fe20000100800 */
        /* <DEDUP_REMOVED lines=8> */
[----:B------:R-:W2:Y:S01]  /*4160*/  LDSM.16.M88.4 R148, [R198+0xf000] ;  /* 0x00f00000c694783b */ /* 0x000ea20000000200 */
        /* <DEDUP_REMOVED lines=11> */
[C---:B-1----:R-:W-:Y:S01]  /*4220*/  IADD3 R6, R4.reuse, R5, RZ ;  /* 0x0000000504067210 */ /* 0x042fe20007ffe0ff */
[C---:B------:R-:W-:Y:S01]  /*4230*/  IMAD.IADD R5, R4.reuse, 0x1, R0 ;  /* 0x0000000104057824 */ /* 0x040fe200078e0200 */
[----:B------:R-:W1:Y:S01]  /*4240*/  LDSM.16.M88.4 R160, [R197+0xf400] ;  /* 0x00f40000c5a0783b */ /* 0x000e620000000200 */
[----:B------:R-:W-:Y:S01]  /*4250*/  CS2R R66, SRZ ;  /* 0x0000000000427805 */ /* 0x000fe2000001ff00 */
[----:B------:R-:W-:Y:S01]  /*4260*/  CS2R R64, SRZ ;  /* 0x0000000000407805 */ /* 0x000fe2000001ff00 */
[C---:B------:R-:W-:Y:S01]  /*4270*/  IMAD.IADD R6, R4.reuse, 0x1, R6 ;  /* 0x0000000104067824 */ /* 0x040fe200078e0206 */
[----:B------:R-:W1:Y:S01]  /*4280*/  LDSM.16.M88.4 R164, [R198+0x11000] ;  /* 0x01100000c6a4783b */ /* 0x000e620000000200 */
[C---:B------:R-:W-:Y:S01]  /*4290*/  IADD3 R5, R4.reuse, R5, RZ ;  /* 0x0000000504057210 */ /* 0x040fe20007ffe0ff */
[----:B------:R-:W-:Y:S01]  /*42a0*/  CS2R R58, SRZ ;  /* 0x00000000003a7805 */ /* 0x000fe2000001ff00 */
[C---:B------:R-:W-:Y:S01]  /*42b0*/  IMAD.IADD R6, R4.reuse, 0x1, R6 ;  /* 0x0000000104067824 */ /* 0x040fe200078e0206 */
        /* <DEDUP_REMOVED lines=18> */
[----:B------:R-:W-:-:S02]  /*43e0*/  ULDC UR8, c[0x0][0x2e8] ;  /* 0x0000ba0000087ab9 */ /* 0x000fc40000000800 */
[----:B------:R-:W1:Y:S01]  /*43f0*/  LDSM.16.M88.4 R188, [R197+0x13000] ;  /* 0x01300000c5bc783b */ /* 0x000e620000000200 */
[----:B------:R-:W-:Y:S02]  /*4400*/  UIADD3 UR20, UR23, 0x80, URZ ;  /* 0x0000008017147890 */ /* 0x000fe4000fffe03f */
[----:B------:R-:W-:Y:S01]  /*4410*/  UIADD3 UR19, UR19, -UR8, URZ ;  /* 0x8000000813137290 */ /* 0x000fe2000fffe03f */
[----:B------:R-:W1:Y:S01]  /*4420*/  LDSM.16.M88.4 R192, [R197+0x13400] ;  /* 0x01340000c5c0783b */ /* 0x000e620000000200 */
[----:B------:R-:W-:-:S03]  /*4430*/  ULDC UR11, c[0x0][0x2e4] ;  /* 0x0000b900000b7ab9 */ /* 0x000fc60000000800 */
[----:B------:R5:W-:Y:S04]  /*4440*/  STL [R1+0x30], R6 ;  /* 0x0000300601007387 */ /* 0x000be80000100800 */
[----:B------:R1:W-:Y:S01]  /*4450*/  STL [R1+0x2c], R5 ;  /* 0x00002c0501007387 */ /* 0x0003e20000100800 */
[----:B-----5:R-:W-:-:S05]  /*4460*/  IMAD.IADD R6, R4, 0x1, R6 ;  /* 0x0000000104067824 */ /* 0x020fca00078e0206 */
[----:B------:R1:W-:Y:S04]  /*4470*/  STL [R1+0x38], R6 ;  /* 0x0000380601007387 */ /* 0x0003e80000100800 */
[----:B--234-:R1:W-:Y:S02]  /*4480*/  STL [R1+0x34], R0 ;  /* 0x0000340001007387 */ /* 0x01c3e40000100800 */
.L_x_475:
[----:B------:R-:W0:Y:S01]  /*4490*/  LDGDEPBAR ;  /* 0x00000000000079af */ /* 0x000e220000000000 */
[----:B-1----:R-:W-:Y:S01]  /*44a0*/  IADD3 R0, R206, R196, RZ ;  /* 0x000000c4ce007210 */ /* 0x002fe20007ffe0ff */
[----:B------:R-:W-:Y:S01]  /*44b0*/  USHF.L.U32 UR8, UR7, 0x6, URZ ;  /* 0x0000000607087899 */ /* 0x000fe2000800063f */
[----:B------:R-:W-:Y:S01]  /*44c0*/  MOV R245, R243 ;  /* 0x000000f300f57202 */ /* 0x000fe20000000f00 */
[----:B------:R-:W-:Y:S02]  /*44d0*/  ULDC UR9, c[0x0][0x2e4] ;  /* 0x0000b90000097ab9 */ /* 0x000fe40000000800 */
[----:B------:R-:W-:Y:S02]  /*44e0*/  UISETP.GE.AND UP0, UPT, UR8, UR19, UPT ;  /* 0x000000130800728c */ /* 0x000fe4000bf06270 */
[----:B------:R-:W2:Y:S04]  /*44f0*/  LDL R209, [R1+0x4c] ;  /* 0x00004c0001d17983 */ /* 0x000ea80000100800 */
[----:B------:R-:W3:Y:S01]  /*4500*/  LDL R208, [R1+0x50] ;  /* 0x0000500001d07983 */ /* 0x000ee20000100800 */
[----:B------:R-:W-:Y:S04]  /*4510*/  DEPBAR.LE SB0, 0x0 ;  /* 0x000080000000791a */ /* 0x000fe80000000000 */
[----:B------:R-:W-:Y:S08]  /*4520*/  BAR.SYNC.DEFER_BLOCKING 0x0 ;  /* 0x0000000000007b1d */ /* 0x000ff00000010000 */
[----:B------:R-:W-:Y:S08]  /*4530*/  LDSM.16.M88.4 R32, [R196] ;  /* 0x00000000c420783b */ /* 0x000ff00000000200 */
[----:B------:R-:W1:Y:S08]  /*4540*/  LDSM.16.M88.4 R16, [R198+0x9000] ;  /* 0x00900000c610783b */ /* 0x000e700000000200 */
[----:B------:R-:W4:Y:S08]  /*4550*/  LDSM.16.M88.4 R28, [R196+0x800] ;  /* 0x00080000c41c783b */ /* 0x000f300000000200 */
[----:B------:R-:W4:Y:S08]  /*4560*/  LDSM.16.M88.4 R132, [R198+0x9400] ;  /* 0x00940000c684783b */ /* 0x000f300000000200 */
[----:B------:R-:W-:Y:S08]  /*4570*/  LDSM.16.M88.4 R136, [R0] ;  /* 0x000000000088783b */ /* 0x000ff00000000200 */
[----:B------:R-:W4:Y:S01]  /*4580*/  LDSM.16.M88.4 R140, [R197+0x9000] ;  /* 0x00900000c58c783b */ /* 0x000f220000000200 */
[-C--:B-1----:R-:W-:Y:S07]  /*4590*/  HMMA.16816.F32.BF16 R4, R32, R16.reuse, RZ ;  /* 0x000000102004723c */ /* 0x082fee00000418ff */
[----:B------:R-:W-:Y:S01]  /*45a0*/  LDSM.16.M88.4 R144, [R197+0xd400] ;  /* 0x00d40000c590783b */ /* 0x000fe20000000200 */
[C---:B----4-:R-:W-:Y:S08]  /*45b0*/  HMMA.16816.F32.BF16 R8, R28.reuse, R16, RZ ;  /* 0x000000101c08723c */ /* 0x050ff000000418ff */
        /* <DEDUP_REMOVED lines=18> */
[----:B------:R-:W4:Y:S01]  /*46e0*/  LDSM.16.M88.4 R140, [R196+0x1800] ;  /* 0x00180000c48c783b */ /* 0x000f220000000200 */
        /* <DEDUP_REMOVED lines=37> */
[C---:B----4-:R-:W-:Y:S07]  /*4940*/  HMMA.16816.F32.BF16 R8, R136.reuse, R132, R8 ;  /* 0x000000848808723c */ /* 0x050fee0000041808 */
[----:B--2---:R-:W-:Y:S01]  /*4950*/  IADD3 R132, P0, R209, UR16, RZ ;  /* 0x00000010d1847c10 */ /* 0x004fe2000ff1e0ff */
[-C--:B------:R-:W-:Y:S04]  /*4960*/  HMMA.16816.F32.BF16 R12, R136, R134.reuse, R12 ;  /* 0x00000086880c723c */ /* 0x080fe8000004180c */
[----:B---3--:R-:W-:Y:S02]  /*4970*/  IADD3.X R133, R208, UR15, RZ, P0, !PT ;  /* 0x0000000fd0857c10 */ /* 0x008fe400087fe4ff */
[----:B------:R-:W-:Y:S02]  /*4980*/  PLOP3.LUT P0, PT, PT, PT, UP0, 0x80, 0x0 ;  /* 0x000000000000781c */ /* 0x000fe40003f0f008 */
[C---:B------:R-:W-:Y:S01]  /*4990*/  HMMA.16816.F32.BF16 R16, R140.reuse, R134, R16 ;  /* 0x000000868c10723c */ /* 0x040fe20000041810 */
[----:B------:R1:W5:Y:S03]  /*49a0*/  LDG.E R209, [R132.64] ;  /* 0x0000000484d17981 */ /* 0x000366000c1e1900 */
[----:B------:R-:W-:Y:S01]  /*49b0*/  FMUL.FTZ R4, R4, c[0x0][0x2ec] ;  /* 0x0000bb0004047a20 */ /* 0x000fe20000410000 */
[----:B------:R1:W5:Y:S01]  /*49c0*/  LDG.E R208, [R132.64+0x20] ;  /* 0x0000200484d07981 */ /* 0x000362000c1e1900 */
[----:B------:R-:W-:Y:S02]  /*49d0*/  FMUL.FTZ R5, R5, c[0x0][0x2ec] ;  /* 0x0000bb0005057a20 */ /* 0x000fe40000410000 */
[----:B------:R1:W2:Y:S01]  /*49e0*/  MUFU.TANH R214, R4 ;  /* 0x0000000400d67308 */ /* 0x0002a20000002400 */
[-C--:B------:R-:W-:Y:S03]  /*49f0*/  HMMA.16816.F32.BF16 R20, R140, R144.reuse, R20 ;  /* 0x000000908c14723c */ /* 0x080fe60000041814 */
[----:B------:R-:W-:Y:S02]  /*4a00*/  FMUL.FTZ R6, R6, c[0x0][0x2ec] ;  /* 0x0000bb0006067a20 */ /* 0x000fe40000410000 */
[----:B------:R-:W-:Y:S02]  /*4a10*/  FMUL.FTZ R7, R7, c[0x0][0x2ec] ;  /* 0x0000bb0007077a20 */ /* 0x000fe40000410000 */
[----:B------:R-:W-:Y:S01]  /*4a20*/  FMUL.FTZ R8, R8, c[0x0][0x2ec] ;  /* 0x0000bb0008087a20 */ /* 0x000fe20000410000 */
[C---:B------:R-:W-:Y:S01]  /*4a30*/  HMMA.16816.F32.BF16 R24, R136.reuse, R144, R24 ;  /* 0x000000908818723c */ /* 0x040fe20000041818 */
[----:B------:R1:W3:Y:S01]  /*4a40*/  MUFU.TANH R213, R5 ;  /* 0x0000000500d57308 */ /* 0x0002e20000002400 */
[----:B------:R1:W5:Y:S02]  /*4a50*/  LDG.E R145, [R132.64+0x80] ;  /* 0x0000800484917981 */ /* 0x000364000c1e1900 */
[----:B------:R-:W-:Y:S02]  /*4a60*/  FMUL.FTZ R9, R9, c[0x0][0x2ec] ;  /* 0x0000bb0009097a20 */ /* 0x000fe40000410000 */
[----:B------:R1:W5:Y:S01]  /*4a70*/  LDG.E R144, [R132.64+0xa0] ;  /* 0x0000a00484907981 */ /* 0x000362000c1e1900 */
[----:B------:R-:W-:Y:S01]  /*4a80*/  FMUL.FTZ R10, R10, c[0x0][0x2ec] ;  /* 0x0000bb000a0a7a20 */ /* 0x000fe20000410000 */
[-C--:B------:R-:W-:Y:S03]  /*4a90*/  HMMA.16816.F32.BF16 R28, R136, R146.reuse, R28 ;  /* 0x00000092881c723c */ /* 0x080fe6000004181c */
[----:B------:R1:W4:Y:S01]  /*4aa0*/  MUFU.TANH R212, R6 ;  /* 0x0000000600d47308 */ /* 0x0003220000002400 */
[----:B------:R-:W-:Y:S02]  /*4ab0*/  FMUL.FTZ R11, R11, c[0x0][0x2ec] ;  /* 0x0000bb000b0b7a20 */ /* 0x000fe40000410000 */
[----:B------:R-:W-:Y:S02]  /*4ac0*/  FMUL.FTZ R12, R12, c[0x0][0x2ec] ;  /* 0x0000bb000c0c7a20 */ /* 0x000fe40000410000 */
[----:B------:R-:W-:Y:S04]  /*4ad0*/  HMMA.16816.F32.BF16 R32, R140, R146, R32 ;  /* 0x000000928c20723c */ /* 0x000fe80000041820 */
[----:B------:R-:W-:Y:S01]  /*4ae0*/  FMUL.FTZ R13, R13, c[0x0][0x2ec] ;  /* 0x0000bb000d0d7a20 */ /* 0x000fe20000410000 */
[----:B------:R1:W1:Y:S01]  /*4af0*/  MUFU.TANH R211, R7 ;  /* 0x0000000700d37308 */ /* 0x0002620000002400 */
[----:B------:R-:W-:Y:S02]  /*4b00*/  FMUL.FTZ R14, R14, c[0x0][0x2ec] ;  /* 0x0000bb000e0e7a20 */ /* 0x000fe40000410000 */
[----:B------:R-:W-:Y:S04]  /*4b10*/  FMUL.FTZ R15, R15, c[0x0][0x2ec] ;  /* 0x0000bb000f0f7a20 */ /* 0x000fe80000410000 */
[----:B------:R-:W-:Y:S02]  /*4b20*/  FMUL.FTZ R16, R16, c[0x0][0x2ec] ;  /* 0x0000bb0010107a20 */ /* 0x000fe40000410000 */
[----:B------:R-:W-:Y:S01]  /*4b30*/  FMUL.FTZ R17, R17, c[0x0][0x2ec] ;  /* 0x0000bb0011117a20 */ /* 0x000fe20000410000 */
[----:B------:R1:W1:Y:S01]  /*4b40*/  MUFU.TANH R218, R8 ;  /* 0x0000000800da7308 */ /* 0x0002620000002400 */
[----:B------:R-:W-:Y:S02]  /*4b50*/  FMUL.FTZ R18, R18, c[0x0][0x2ec] ;  /* 0x0000bb0012127a20 */ /* 0x000fe40000410000 */
[----:B------:R-:W-:Y:S02]  /*4b60*/  FMUL.FTZ R19, R19, c[0x0][0x2ec] ;  /* 0x0000bb0013137a20 */ /* 0x000fe40000410000 */
[----:B------:R-:W-:Y:S02]  /*4b70*/  FMUL.FTZ R20, R20, c[0x0][0x2ec] ;  /* 0x0000bb0014147a20 */ /* 0x000fe40000410000 */
        /* <DEDUP_REMOVED lines=17> */
[----:B------:R-:W-:Y:S05]  /*4c90*/  FMUL.FTZ R35, R35, c[0x0][0x2ec] ;  /* 0x0000bb0023237a20 */ /* 0x000fea0000410000 */
[----:B------:R1:W1:Y:S10]  /*4ca0*/  MUFU.TANH R222, R12 ;  /* 0x0000000c00de7308 */ /* 0x0002740000002400 */
        /* <DEDUP_REMOVED lines=22> */
[----:B------:R1:W1:Y:S01]  /*4e10*/  MUFU.TANH R235, R35 ;  /* 0x0000002300eb7308 */ /* 0x0002620000002400 */
[----:B------:R-:W-:-:S05]  /*4e20*/  @!P0 BRA `(.L_x_471) ;  /* 0x0000029000008947 */ /* 0x000fca0003800000 */
[----:B-1234-:R-:W-:Y:S01]  /*4e30*/  MOV R13, R231 ;  /* 0x000000e7000d7202 */ /* 0x01efe20000000f00 */
[----:B------:R-:W-:Y:S01]  /*4e40*/  UIADD3 UR10, UR11, UR18, -UR6 ;  /* 0x000000120b0a7290 */ /* 0x000fe2000fffe806 */
[----:B------:R-:W-:Y:S01]  /*4e50*/  MOV R17, R233 ;  /* 0x000000e900117202 */ /* 0x000fe20000000f00 */
[----:B------:R-:W-:Y:S01]  /*4e60*/  IMAD.U32 R0, RZ, RZ, UR20 ;  /* 0x00000014ff007e24 */ /* 0x000fe2000f8e00ff */
[----:B------:R-:W-:Y:S01]  /*4e70*/  MOV R30, R235 ;  /* 0x000000eb001e7202 */ /* 0x000fe20000000f00 */
[----:B------:R-:W-:Y:S01]  /*4e80*/  IMAD.MOV.U32 R12, RZ, RZ, R232 ;  /* 0x000000ffff0c7224 */ /* 0x000fe200078e00e8 */
[----:B------:R-:W-:Y:S01]  /*4e90*/  MOV R134, R237 ;  /* 0x000000ed00867202 */ /* 0x000fe20000000f00 */
[----:B------:R-:W-:Y:S01]  /*4ea0*/  IMAD.MOV.U32 R16, RZ, RZ, R234 ;  /* 0x000000ffff107224 */ /* 0x000fe200078e00ea */
[----:B------:R-:W-:Y:S01]  /*4eb0*/  ISETP.LT.AND P0, PT, R0, UR6, PT ;  /* 0x0000000600007c0c */ /* 0x000fe2000bf01270 */
[----:B------:R-:W-:Y:S01]  /*4ec0*/  IMAD.MOV.U32 R29, RZ, RZ, R236 ;  /* 0x000000ffff1d7224 */ /* 0x000fe200078e00ec */
[----:B------:R-:W-:Y:S01]  /*4ed0*/  MOV R11, R239 ;  /* 0x000000ef000b7202 */ /* 0x000fe20000000f00 */
        /* <DEDUP_REMOVED lines=19> */
[----:B------:R-:W-:Y:S01]  /*5010*/  UIADD3 UR9, UR8, 0x40, URZ ;  /* 0x0000004008097890 */ /* 0x000fe2000fffe03f */
[----:B------:R-:W-:Y:S01]  /*5020*/  MOV R22, R211 ;  /* 0x000000d300167202 */ /* 0x000fe20000000f00 */
[----:B------:R-:W-:Y:S01]  /*5030*/  IMAD.MOV.U32 R25, RZ, RZ, R218 ;  /* 0x000000ffff197224 */ /* 0x000fe200078e00da */
[----:B------:R-:W-:Y:S01]  /*5040*/  MOV R26, R213 ;  /* 0x000000d5001a7202 */ /* 0x000fe20000000f00 */
[----:B------:R-:W-:Y:S01]  /*5050*/  UISETP.GE.AND UP0, UPT, UR9, UR10, UPT ;  /* 0x0000000a0900728c */ /* 0x000fe2000bf06270 */
[----:B------:R-:W-:Y:S02]  /*5060*/  IMAD.MOV.U32 R31, RZ, RZ, R212 ;  /* 0x000000ffff1f7224 */ /* 0x000fe400078e00d4 */
[----:B------:R-:W-:Y:S01]  /*5070*/  UMOV UR9, UR11 ;  /* 0x0000000b00097c82 */ /* 0x000fe20008000000 */
[----:B------:R-:W-:Y:S02]  /*5080*/  IMAD.MOV.U32 R34, RZ, RZ, R214 ;  /* 0x000000ffff227224 */ /* 0x000fe400078e00d6 */
[----:B------:R-:W-:Y:S11]  /*5090*/  PLOP3.LUT P1, PT, PT, PT, UP0, 0x80, 0x0 ;  /* 0x000000000000781c */ /* 0x000ff60003f2f008 */
[----:B------:R-:W-:Y:S02]  /*50a0*/  @!UPT UIADD3 URZ, URZ, URZ, URZ ;  /* 0x0000003f3f3ff290 */ /* 0x000fe4000fffe03f */
[----:B------:R-:W-:-:S05]  /*50b0*/  @!P1 BRA P0, `(.L_x_472) ;  /* 0x0000083000009947 */ /* 0x000fca0000000000 */
.L_x_471:
[----:B--234-:R-:W2:Y:S01]  /*50c0*/  LDL R0, [R1+0x3c] ;  /* 0x00003c0001007983 */ /* 0x01cea20000100800 */
[----:B------:R-:W-:Y:S03]  /*50d0*/  UMOV UR11, UR9 ;  /* 0x00000009000b7c82 */ /* 0x000fe60008000000 */
[----:B------:R-:W3:Y:S01]  /*50e0*/  LDL R135, [R1+0x5c] ;  /* 0x00005c0001877983 */ /* 0x000ee20000100800 */
[----:B-12---:R-:W-:Y:S01]  /*50f0*/  IADD3 R4, R0, UR8, RZ ;  /* 0x0000000800047c10 */ /* 0x006fe2000fffe0ff */
[----:B------:R-:W-:Y:S01]  /*5100*/  UIADD3 UR8, -UR9, UR6, -UR12 ;  /* 0x0000000609087290 */ /* 0x000fe2000fffe90c */
[----:B------:R-:W-:Y:S02]  /*5110*/  IMAD.U32 R0, RZ, RZ, UR22 ;  /* 0x00000016ff007e24 */ /* 0x000fe4000f8e00ff */
[C---:B------:R-:W-:Y:S02]  /*5120*/  IADD3 R6, R4.reuse, 0x8, RZ ;  /* 0x0000000804067810 */ /* 0x040fe40007ffe0ff */
[----:B------:R-:W-:Y:S01]  /*5130*/  IADD3 R14, R4, 0x20, RZ ;  /* 0x00000020040e7810 */ /* 0x000fe20007ffe0ff */
[----:B---3--:R-:W-:Y:S01]  /*5140*/  IMAD R0, R0, 0x80, R135 ;  /* 0x0000008000007824 */ /* 0x008fe200078e0287 */
[C---:B------:R-:W-:Y:S02]  /*5150*/  IADD3 R15, R4.reuse, 0x28, RZ ;  /* 0x00000028040f7810 */ /* 0x040fe40007ffe0ff */
[----:B------:R-:W-:Y:S02]  /*5160*/  IADD3 R5, R4, UR8, RZ ;  /* 0x0000000804057c10 */ /* 0x000fe4000fffe0ff */
[----:B------:R-:W-:Y:S02]  /*5170*/  IADD3 R17, R6, UR8, RZ ;  /* 0x0000000806117c10 */ /* 0x000fe4000fffe0ff */
[----:B------:R-:W-:Y:S02]  /*5180*/  IADD3 R18, R14, UR8, RZ ;  /* 0x000000080e127c10 */ /* 0x000fe4000fffe0ff */
[----:B------:R-:W-:Y:S01]  /*5190*/  IADD3 R19, R15, UR8, RZ ;  /* 0x000000080f137c10 */ /* 0x000fe2000fffe0ff */
[----:B------:R-:W-:Y:S01]  /*51a0*/  UIADD3 UR8, UR6, 0x1, -UR12 ;  /* 0x0000000106087890 */ /* 0x000fe2000fffe80c */
[C---:B------:R-:W-:Y:S02]  /*51b0*/  IADD3 R13, R0.reuse, 0x1, RZ ;  /* 0x00000001000d7810 */ /* 0x040fe40007ffe0ff */
[C---:B------:R-:W-:Y:S01]  /*51c0*/  IADD3 R12, R0.reuse, 0x8, RZ ;  /* 0x00000008000c7810 */ /* 0x040fe20007ffe0ff */
[----:B------:R-:W-:Y:S01]  /*51d0*/  UIADD3 UR8, UR8, UR44, URZ ;  /* 0x0000002c08087290 */ /* 0x000fe2000fffe03f */
[C---:B------:R-:W-:Y:S02]  /*51e0*/  IADD3 R11, R0.reuse, 0x9, RZ ;  /* 0x00000009000b7810 */ /* 0x040fe40007ffe0ff */
[C---:B------:R-:W-:Y:S02]  /*51f0*/  IADD3 R10, R0.reuse, 0x10, RZ ;  /* 0x00000010000a7810 */ /* 0x040fe40007ffe0ff */
[----:B------:R-:W-:Y:S02]  /*5200*/  IADD3 R9, R0, 0x11, RZ ;  /* 0x0000001100097810 */ /* 0x000fe40007ffe0ff */
[----:B------:R-:W-:Y:S02]  /*5210*/  IADD3 R16, R4, UR8, RZ ;  /* 0x0000000804107c10 */ /* 0x000fe4000fffe0ff */
[----:B------:R-:W-:Y:S02]  /*5220*/  IMNMX R4, RZ, R5, !PT ;  /* 0x00000005ff047217 */ /* 0x000fe40007800200 */
[----:B------:R-:W-:Y:S02]  /*5230*/  IMNMX R5, R16, UR6, PT ;  /* 0x0000000610057c17 */ /* 0x000fe4000b800200 */
[CC--:B------:R-:W-:Y:S02]  /*5240*/  ISETP.GE.AND P3, PT, R0.reuse, R4.reuse, PT ;  /* 0x000000040000720c */ /* 0x0c0fe40003f66270 */
[C---:B------:R-:W-:Y:S02]  /*5250*/  IADD3 R8, R0.reuse, 0x18, RZ ;  /* 0x0000001800087810 */ /* 0x040fe40007ffe0ff */
[C---:B------:R-:W-:Y:S02]  /*5260*/  IADD3 R7, R0.reuse, 0x19, RZ ;  /* 0x0000001900077810 */ /* 0x040fe40007ffe0ff */
[-C--:B------:R-:W-:Y:S02]  /*5270*/  ISETP.GE.AND P2, PT, R13, R4.reuse, PT ;  /* 0x000000040d00720c */ /* 0x080fe40003f46270 */
        /* <DEDUP_REMOVED lines=8> */
[----:B------:R-:W-:Y:S02]  /*5300*/  IADD3 R6, R6, UR8, RZ ;  /* 0x0000000806067c10 */ /* 0x000fe4000fffe0ff */
[----:B------:R-:W-:Y:S02]  /*5310*/  IMNMX R4, RZ, R17, !PT ;  /* 0x00000011ff047217 */ /* 0x000fe40007800200 */
[-C--:B------:R-:W-:Y:S02]  /*5320*/  ISETP.GE.OR P2, PT, R13, R5.reuse, !P2 ;  /* 0x000000050d00720c */ /* 0x080fe40005746670 */
[-C--:B------:R-:W-:Y:S02]  /*5330*/  ISETP.GE.OR P1, PT, R12, R5.reuse, !P1 ;  /* 0x000000050c00720c */ /* 0x080fe40004f26670 */
[-C--:B------:R-:W-:Y:S02]  /*5340*/  ISETP.GE.OR P0, PT, R11, R5.reuse, !P0 ;  /* 0x000000050b00720c */ /* 0x080fe40004706670 */
[-C--:B------:R-:W-:Y:S02]  /*5350*/  ISETP.GE.OR P6, PT, R10, R5.reuse, !P6 ;  /* 0x000000050a00720c */ /* 0x080fe400077c6670 */
[-C--:B------:R-:W-:Y:S02]  /*5360*/  ISETP.GE.OR P5, PT, R9, R5.reuse, !P5 ;  /* 0x000000050900720c */ /* 0x080fe40006fa6670 */
[-C--:B------:R-:W-:Y:S02]  /*5370*/  ISETP.GE.OR P4, PT, R8, R5.reuse, !P4 ;  /* 0x000000050800720c */ /* 0x080fe40006786670 */
[----:B------:R-:W-:Y:S02]  /*5380*/  ISETP.GE.OR P3, PT, R7, R5, !P3 ;  /* 0x000000050700720c */ /* 0x000fe40005f66670 */
[----:B------:R-:W-:Y:S02]  /*5390*/  IMNMX R5, R6, UR6, PT ;  /* 0x0000000606057c17 */ /* 0x000fe4000b800200 */
[----:B------:R-:W-:Y:S02]  /*53a0*/  FSEL R26, R213, -INF , !P2 ;  /* 0xff800000d51a7808 */ /* 0x000fe40005000000 */
[-C--:B------:R-:W-:Y:S02]  /*53b0*/  ISETP.GE.AND P2, PT, R0, R4.reuse, PT ;  /* 0x000000040000720c */ /* 0x080fe40003f46270 */
[----:B------:R-:W-:Y:S02]  /*53c0*/  FSEL R32, R226, -INF , !P1 ;  /* 0xff800000e2207808 */ /* 0x000fe40004800000 */
[-C--:B------:R-:W-:Y:S02]  /*53d0*/  ISETP.GE.AND P1, PT, R13, R4.reuse, PT ;  /* 0x000000040d00720c */ /* 0x080fe40003f26270 */
        /* <DEDUP_REMOVED lines=14> */
[----:B------:R-:W-:Y:S02]  /*54c0*/  IMNMX R4, RZ, R18, !PT ;  /* 0x00000012ff047217 */ /* 0x000fe40007800200 */
[-C--:B------:R-:W-:Y:S02]  /*54d0*/  ISETP.GE.OR P1, PT, R13, R5.reuse, !P1 ;  /* 0x000000050d00720c */ /* 0x080fe40004f26670 */
[-C--:B------:R-:W-:Y:S02]  /*54e0*/  ISETP.GE.OR P0, PT, R12, R5.reuse, !P0 ;  /* 0x000000050c00720c */ /* 0x080fe40004706670 */
[----:B------:R-:W-:Y:S02]  /*54f0*/  IMNMX R6, R6, UR6, PT ;  /* 0x0000000606067c17 */ /* 0x000fe4000b800200 */
[----:B------:R-:W-:Y:S02]  /*5500*/  FSEL R22, R211, -INF , !P1 ;  /* 0xff800000d3167808 */ /* 0x000fe40004800000 */
[-C--:B------:R-:W-:Y:S02]  /*5510*/  ISETP.GE.AND P1, PT, R0, R4.reuse, PT ;  /* 0x000000040000720c */ /* 0x080fe40003f26270 */
[-C--:B------:R-:W-:Y:S02]  /*5520*/  ISETP.GE.OR P6, PT, R11, R5.reuse, !P6 ;  /* 0x000000050b00720c */ /* 0x080fe400077c6670 */
[-C--:B------:R-:W-:Y:S02]  /*5530*/  ISETP.GE.OR P5, PT, R10, R5.reuse, !P5 ;  /* 0x000000050a00720c */ /* 0x080fe40006fa6670 */
[-C--:B------:R-:W-:Y:S02]  /*5540*/  ISETP.GE.OR P4, PT, R9, R5.reuse, !P4 ;  /* 0x000000050900720c */ /* 0x080fe40006786670 */
[-C--:B------:R-:W-:Y:S02]  /*5550*/  ISETP.GE.OR P3, PT, R8, R5.reuse, !P3 ;  /* 0x000000050800720c */ /* 0x080fe40005f66670 */
[----:B------:R-:W-:Y:S02]  /*5560*/  ISETP.GE.OR P2, PT, R7, R5, !P2 ;  /* 0x000000050700720c */ /* 0x000fe40005746670 */
[----:B------:R-:W-:Y:S02]  /*5570*/  FSEL R23, R224, -INF , !P0 ;  /* 0xff800000e0177808 */ /* 0x000fe40004000000 */
[----:B------:R-:W-:Y:S02]  /*5580*/  ISETP.GE.AND P0, PT, R13, R4, PT ;  /* 0x000000040d00720c */ /* 0x000fe40003f06270 */
        /* <DEDUP_REMOVED lines=54> */
.L_x_472:
[----:B------:R-:W2:Y:S01]  /*58f0*/  LDL R0, [R1+0x1c] ;  /* 0x00001c0001007983 */ /* 0x000ea20000100800 */
[----:B------:R-:W-:Y:S03]  /*5900*/  UISETP.GT.AND UP3, UPT, UR7, UR17, UPT ;  /* 0x000000110700728c */ /* 0x000fe6000bf64270 */
[----:B------:R-:W3:Y:S04]  /*5910*/  LDL R4, [R1+0x20] ;  /* 0x0000200001047983 */ /* 0x000ee80000100800 */
[----:B------:R-:W4:Y:S04]  /*5920*/  LDL R136, [R1+0x8] ;  /* 0x0000080001887983 */ /* 0x000f280000100800 */
[----:B------:R-:W4:Y:S04]  /*5930*/  LDL R135, [R1+0x18] ;  /* 0x0000180001877983 */ /* 0x000f280000100800 */
[----:B------:R1:W-:Y:S04]  /*5940*/  STL [R1+0xc0], R58 ;  /* 0x0000c03a01007387 */ /* 0x0003e80000100800 */
[----:B------:R-:W-:Y:S04]  /*5950*/  STL [R1+0xbc], R57 ;  /* 0x0000bc3901007387 */ /* 0x000fe80000100800 */
[----:B------:R-:W-:Y:S04]  /*5960*/  STL [R1+0xb8], R56 ;  /* 0x0000b83801007387 */ /* 0x000fe80000100800 */
[----:B------:R-:W-:Y:S04]  /*5970*/  STL [R1+0xb4], R55 ;  /* 0x0000b43701007387 */ /* 0x000fe80000100800 */
[----:B------:R-:W-:Y:S04]  /*5980*/  STL [R1+0xb0], R54 ;  /* 0x0000b03601007387 */ /* 0x000fe80000100800 */
[----:B------:R1:W-:Y:S04]  /*5990*/  STL [R1+0xac], R53 ;  /* 0x0000ac3501007387 */ /* 0x0003e80000100800 */
[----:B------:R1:W-:Y:S04]  /*59a0*/  STL [R1+0xa8], R52 ;  /* 0x0000a83401007387 */ /* 0x0003e80000100800 */
[----:B------:R1:W-:Y:S04]  /*59b0*/  STL [R1+0xa4], R51 ;  /* 0x0000a43301007387 */ /* 0x0003e80000100800 */
[----:B------:R1:W-:Y:S04]  /*59c0*/  STL [R1+0xa0], R50 ;  /* 0x0000a03201007387 */ /* 0x0003e80000100800 */
[----:B------:R1:W-:Y:S04]  /*59d0*/  STL [R1+0x9c], R49 ;  /* 0x00009c3101007387 */ /* 0x0003e80000100800 */
[----:B------:R1:W-:Y:S04]  /*59e0*/  STL [R1+0x98], R48 ;  /* 0x0000983001007387 */ /* 0x0003e80000100800 */
[----:B------:R1:W-:Y:S04]  /*59f0*/  STL [R1+0x94], R47 ;  /* 0x0000942f01007387 */ /* 0x0003e80000100800 */
[----:B------:R1:W-:Y:S04]  /*5a00*/  STL [R1+0x90], R46 ;  /* 0x0000902e01007387 */ /* 0x0003e80000100800 */
        /* <DEDUP_REMOVED lines=9> */
[----:B------:R1:W-:Y:S04]  /*5aa0*/  STL [R1+0x68], R36 ;  /* 0x0000682401007387 */ /* 0x0003e80000100800 */
[----:B------:R1:W-:Y:S04]  /*5ab0*/  STL [R1+0x64], R3 ;  /* 0x0000640301007387 */ /* 0x0003e80000100800 */
[----:B------:R1:W-:Y:S01]  /*5ac0*/  STL [R1+0x60], R2 ;  /* 0x0000600201007387 */ /* 0x0003e20000100800 */
[C---:B--2---:R-:W-:Y:S01]  /*5ad0*/  FMUL.FTZ R6, R0.reuse, 1.4426950216293334961 ;  /* 0x3fb8aa3b00067820 */ /* 0x044fe20000410000 */
[----:B------:R-:W-:Y:S01]  /*5ae0*/  FSETP.NEU.FTZ.AND P0, PT, R0, -INF , PT ;  /* 0xff8000000000780b */ /* 0x000fe20003f1d000 */
[----:B---3--:R-:W-:Y:S03]  /*5af0*/  FMUL.FTZ R5, R4, 1.4426950216293334961 ;  /* 0x3fb8aa3b04057820 */ /* 0x008fe60000410000 */
[----:B------:R-:W-:Y:S02]  /*5b00*/  FSEL R6, R6, RZ, P0 ;  /* 0x000000ff06067208 */ /* 0x000fe40000000000 */
[----:B------:R-:W-:Y:S01]  /*5b10*/  FSETP.NEU.FTZ.AND P0, PT, R4, -INF , PT ;  /* 0xff8000000400780b */ /* 0x000fe20003f1d000 */
[----:B----4-:R-:W-:Y:S02]  /*5b20*/  FMUL.FTZ R4, R136, 1.4426950216293334961 ;  /* 0x3fb8aa3b88047820 */ /* 0x010fe40000410000 */
[--C-:B------:R-:W-:Y:S01]  /*5b30*/  FFMA.FTZ R0, R34, c[0x0][0x23c], -R6.reuse ;  /* 0x00008f0022007a23 */ /* 0x100fe20000010806 */
[----:B------:R-:W-:Y:S02]  /*5b40*/  FSEL R5, R5, RZ, P0 ;  /* 0x000000ff05057208 */ /* 0x000fe40000000000 */
[----:B------:R-:W-:Y:S01]  /*5b50*/  FSETP.NEU.FTZ.AND P0, PT, R136, -INF , PT ;  /* 0xff8000008800780b */ /* 0x000fe20003f1d000 */
[----:B------:R2:W-:Y:S03]  /*5b60*/  MUFU.EX2 R243, R0 ;  /* 0x0000000000f37308 */ /* 0x0005e60000000800 */
[----:B------:R-:W-:Y:S02]  /*5b70*/  FSEL R4, R4, RZ, P0 ;  /* 0x000000ff04047208 */ /* 0x000fe40000000000 */
[----:B------:R-:W-:Y:S01]  /*5b80*/  FSETP.NEU.FTZ.AND P0, PT, R135, -INF , PT ;  /* 0xff8000008700780b */ /* 0x000fe20003f1d000 */
[--C-:B--2---:R-:W-:Y:S04]  /*5b90*/  FFMA.FTZ R0, R26, c[0x0][0x23c], -R6.reuse ;  /* 0x00008f001a007a23 */ /* 0x104fe80000010806 */
[----:B------:R2:W-:Y:S02]  /*5ba0*/  MUFU.EX2 R140, R0 ;  /* 0x00000000008c7308 */ /* 0x0005e40000000800 */
[--C-:B--2---:R-:W-:Y:S08]  /*5bb0*/  FFMA.FTZ R0, R31, c[0x0][0x23c], -R5.reuse ;  /* 0x00008f001f007a23 */ /* 0x104ff00000010805 */
[----:B------:R2:W-:Y:S02]  /*5bc0*/  MUFU.EX2 R141, R0 ;  /* 0x00000000008d7308 */ /* 0x0005e40000000800 */
[--C-:B--2---:R-:W-:Y:S02]  /*5bd0*/  FFMA.FTZ R0, R22, c[0x0][0x23c], -R5.reuse ;  /* 0x00008f0016007a23 */ /* 0x104fe40000010805 */
[----:B------:R-:W-:Y:S06]  /*5be0*/  FMUL.FTZ R22, R135, 1.4426950216293334961 ;  /* 0x3fb8aa3b87167820 */ /* 0x000fec0000410000 */
[----:B-1----:R1:W2:Y:S02]  /*5bf0*/  MUFU.EX2 R58, R0 ;  /* 0x00000000003a7308 */ /* 0x0022a40000000800 */
[--C-:B-1----:R-:W-:Y:S08]  /*5c00*/  FFMA.FTZ R0, R32, c[0x0][0x23c], -R6.reuse ;  /* 0x00008f0020007a23 */ /* 0x102ff00000010806 */
[----:B------:R1:W-:Y:S02]  /*5c10*/  MUFU.EX2 R53, R0 ;  /* 0x0000000000357308 */ /* 0x0003e40000000800 */
[----:B-1----:R-:W-:Y:S08]  /*5c20*/  FFMA.FTZ R0, R33, c[0x0][0x23c], -R6 ;  /* 0x00008f0021007a23 */ /* 0x002ff00000010806 */
[----:B------:R1:W-:Y:S02]  /*5c30*/  MUFU.EX2 R52, R0 ;  /* 0x0000000000347308 */ /* 0x0003e40000000800 */
[--C-:B-1----:R-:W-:Y:S08]  /*5c40*/  FFMA.FTZ R0, R23, c[0x0][0x23c], -R5.reuse ;  /* 0x00008f0017007a23 */ /* 0x102ff00000010805 */
[----:B------:R1:W-:Y:S02]  /*5c50*/  MUFU.EX2 R51, R0 ;  /* 0x0000000000337308 */ /* 0x0003e40000000800 */
[--C-:B-1----:R-:W-:Y:S08]  /*5c60*/  FFMA.FTZ R0, R24, c[0x0][0x23c], -R5.reuse ;  /* 0x00008f0018007a23 */ /* 0x102ff00000010805 */
[----:B------:R1:W-:Y:S02]  /*5c70*/  MUFU.EX2 R50, R0 ;  /* 0x0000000000327308 */ /* 0x0003e40000000800 */
[--C-:B-1----:R-:W-:Y:S08]  /*5c80*/  FFMA.FTZ R0, R25, c[0x0][0x23c], -R4.reuse ;  /* 0x00008f0019007a23 */ /* 0x102ff00000010804 */
[----:B------:R1:W-:Y:S02]  /*5c90*/  MUFU.EX2 R147, R0 ;  /* 0x0000000000937308 */ /* 0x0003e40000000800 */
[----:B-1----:R-:W-:Y:S08]  /*5ca0*/  FFMA.FTZ R0, R18, c[0x0][0x23c], -R4 ;  /* 0x00008f0012007a23 */ /* 0x002ff00000010804 */
[----:B------:R1:W3:Y:S02]  /*5cb0*/  MUFU.EX2 R142, R0 ;  /* 0x00000000008e7308 */ /* 0x0002e40000000800 */
[----:B-1----:R-:W-:Y:S02]  /*5cc0*/  FSEL R0, R22, RZ, P0 ;  /* 0x000000ff16007208 */ /* 0x002fe40000000000 */
[----:B------:R-:W-:Y:S03]  /*5cd0*/  PLOP3.LUT P0, PT, PT, PT, UP3, 0x80, 0x0 ;  /* 0x000000000000781c */ /* 0x000fe60003f0f038 */
[--C-:B------:R-:W-:Y:S02]  /*5ce0*/  FFMA.FTZ R7, R7, c[0x0][0x23c], -R0.reuse ;  /* 0x00008f0007077a23 */ /* 0x100fe40000010800 */
[----:B------:R-:W-:Y:S02]  /*5cf0*/  FFMA.FTZ R14, R14, c[0x0][0x23c], -R0 ;  /* 0x00008f000e0e7a23 */ /* 0x000fe40000010800 */
[----:B------:R1:W-:Y:S10]  /*5d00*/  MUFU.EX2 R143, R7 ;  /* 0x00000007008f7308 */ /* 0x0003f40000000800 */
[----:B------:R-:W-:Y:S01]  /*5d10*/  MUFU.EX2 R146, R14 ;  /* 0x0000000e00927308 */ /* 0x000fe20000000800 */
[--C-:B-1----:R-:W-:Y:S09]  /*5d20*/  FFMA.FTZ R7, R19, c[0x0][0x23c], -R4.reuse ;  /* 0x00008f0013077a23 */ /* 0x102ff20000010804 */
[----:B------:R1:W-:Y:S02]  /*5d30*/  MUFU.EX2 R57, R7 ;  /* 0x0000000700397308 */ /* 0x0003e40000000800 */
[----:B-1----:R-:W-:Y:S08]  /*5d40*/  FFMA.FTZ R7, R20, c[0x0][0x23c], -R4 ;  /* 0x00008f0014077a23 */ /* 0x002ff00000010804 */
[----:B------:R1:W4:Y:S02]  /*5d50*/  MUFU.EX2 R56, R7 ;  /* 0x0000000700387308 */ /* 0x0003240000000800 */
        /* <DEDUP_REMOVED lines=10> */
[--C-:B-1----:R-:W-:Y:S08]  /*5e00*/  FFMA.FTZ R7, R28, c[0x0][0x23c], -R5.reuse ;  /* 0x00008f001c077a23 */ /* 0x102ff00000010805 */
[----:B------:R1:W-:Y:S02]  /*5e10*/  MUFU.EX2 R46, R7 ;  /* 0x00000007002e7308 */ /* 0x0003e40000000800 */
[--C-:B-1----:R-:W-:Y:S02]  /*5e20*/  FFMA.FTZ R7, R133, c[0x0][0x23c], -R6.reuse ;  /* 0x00008f0085077a23 */ /* 0x102fe40000010806 */
[----:B------:R-:W-:Y:S06]  /*5e30*/  FFMA.FTZ R6, R134, c[0x0][0x23c], -R6 ;  /* 0x00008f0086067a23 */ /* 0x000fec0000010806 */
[----:B------:R1:W-:Y:S10]  /*5e40*/  MUFU.EX2 R37, R7 ;  /* 0x0000000700257308 */ /* 0x0003f40000000800 */
[----:B------:R2:W2:Y:S01]  /*5e50*/  MUFU.EX2 R36, R6 ;  /* 0x0000000600247308 */ /* 0x0004a20000000800 */
[--C-:B-1----:R-:W-:Y:S09]  /*5e60*/  FFMA.FTZ R7, R21, c[0x0][0x23c], -R4.reuse ;  /* 0x00008f0015077a23 */ /* 0x102ff20000010804 */
[----:B------:R1:W-:Y:S01]  /*5e70*/  MUFU.EX2 R45, R7 ;  /* 0x00000007002d7308 */ /* 0x0003e20000000800 */
[--C-:B--2---:R-:W-:Y:S02]  /*5e80*/  FFMA.FTZ R6, R29, c[0x0][0x23c], -R5.reuse ;  /* 0x00008f001d067a23 */ /* 0x104fe40000010805 */
[----:B------:R-:W-:Y:S07]  /*5e90*/  FFMA.FTZ R5, R30, c[0x0][0x23c], -R5 ;  /* 0x00008f001e057a23 */ /* 0x000fee0000010805 */
[----:B------:R3:W-:Y:S10]  /*5ea0*/  MUFU.EX2 R3, R6 ;  /* 0x0000000600037308 */ /* 0x0007f40000000800 */
[----:B------:R2:W-:Y:S01]  /*5eb0*/  MUFU.EX2 R2, R5 ;  /* 0x0000000500027308 */ /* 0x0005e20000000800 */
[----:B-1----:R-:W-:Y:S05]  /*5ec0*/  F2FP.BF16.PACK_AB R7, R58, R141 ;  /* 0x0000008d3a07723e */ /* 0x002fea00000010ff */
[----:B------:R4:W-:Y:S01]  /*5ed0*/  STS [R248+0x13400], R7 ;  /* 0x01340007f8007388 */ /* 0x0009e20000000800 */
[----:B---3--:R-:W-:Y:S01]  /*5ee0*/  F2FP.BF16.PACK_AB R6, R142, R147 ;  /* 0x000000938e06723e */ /* 0x008fe200000010ff */
[----:B--2---:R-:W-:Y:S04]  /*5ef0*/  FFMA.FTZ R5, R15, c[0x0][0x23c], -R4 ;  /* 0x00008f000f057a23 */ /* 0x004fe80000010804 */
[----:B------:R1:W2:Y:S01]  /*5f00*/  MUFU.EX2 R44, R5 ;  /* 0x00000005002c7308 */ /* 0x0002a20000000800 */
[----:B----4-:R-:W-:Y:S01]  /*5f10*/  F2FP.BF16.PACK_AB R7, R56, R57 ;  /* 0x000000393807723e */ /* 0x010fe200000010ff */
[--C-:B-1----:R-:W-:Y:S08]  /*5f20*/  FFMA.FTZ R5, R10, c[0x0][0x23c], -R0.reuse ;  /* 0x00008f000a057a23 */ /* 0x102ff00000010800 */
[----:B------:R1:W-:Y:S02]  /*5f30*/  MUFU.EX2 R43, R5 ;  /* 0x00000005002b7308 */ /* 0x0003e40000000800 */
[----:B-1----:R-:W-:Y:S08]  /*5f40*/  FFMA.FTZ R5, R11, c[0x0][0x23c], -R0 ;  /* 0x00008f000b057a23 */ /* 0x002ff00000010800 */
[----:B------:R1:W3:Y:S02]  /*5f50*/  MUFU.EX2 R42, R5 ;  /* 0x00000005002a7308 */ /* 0x0002e40000000800 */
[--C-:B-1----:R-:W-:Y:S02]  /*5f60*/  FFMA.FTZ R5, R16, c[0x0][0x23c], -R4.reuse ;  /* 0x00008f0010057a23 */ /* 0x102fe40000010804 */
[----:B------:R-:W-:Y:S06]  /*5f70*/  FFMA.FTZ R4, R17, c[0x0][0x23c], -R4 ;  /* 0x00008f0011047a23 */ /* 0x000fec0000010804 */
[----:B------:R1:W-:Y:S10]  /*5f80*/  MUFU.EX2 R41, R5 ;  /* 0x0000000500297308 */ /* 0x0003f40000000800 */
[----:B------:R4:W2:Y:S01]  /*5f90*/  MUFU.EX2 R40, R4 ;  /* 0x0000000400287308 */ /* 0x0008a20000000800 */
[----:B-1----:R-:W-:Y:S01]  /*5fa0*/  F2FP.BF16.PACK_AB R5, R143, R146 ;  /* 0x000000928f05723e */ /* 0x002fe200000010ff */
[--C-:B----4-:R-:W-:Y:S02]  /*5fb0*/  FFMA.FTZ R4, R12, c[0x0][0x23c], -R0.reuse ;  /* 0x00008f000c047a23 */ /* 0x110fe40000010800 */
[----:B------:R-:W-:Y:S06]  /*5fc0*/  FFMA.FTZ R0, R13, c[0x0][0x23c], -R0 ;  /* 0x00008f000d007a23 */ /* 0x000fec0000010800 */
[----:B------:R1:W-:Y:S10]  /*5fd0*/  MUFU.EX2 R39, R4 ;  /* 0x0000000400277308 */ /* 0x0003f40000000800 */
[----:B------:R4:W2:Y:S01]  /*5fe0*/  MUFU.EX2 R38, R0 ;  /* 0x0000000000267308 */ /* 0x0008a20000000800 */
[----:B-1----:R-:W-:Y:S05]  /*5ff0*/  F2FP.BF16.PACK_AB R4, R140, R243 ;  /* 0x000000f38c04723e */ /* 0x002fea00000010ff */
[----:B------:R1:W-:Y:S01]  /*6000*/  STS [R248+0x13000], R4 ;  /* 0x01300004f8007388 */ /* 0x0003e20000000800 */
[----:B----4-:R-:W-:Y:S05]  /*6010*/  F2FP.BF16.PACK_AB R0, R50, R51 ;  /* 0x000000333200723e */ /* 0x010fea00000010ff */
[----:B------:R4:W-:Y:S01]  /*6020*/  STS [R247+0x13400], R0 ;  /* 0x01340000f7007388 */ /* 0x0009e20000000800 */
[----:B-1----:R-:W-:Y:S05]  /*6030*/  F2FP.BF16.PACK_AB R4, R52, R53 ;  /* 0x000000353404723e */ /* 0x002fea00000010ff */
[----:B------:R1:W-:Y:S04]  /*6040*/  STS [R247+0x13000], R4 ;  /* 0x01300004f7007388 */ /* 0x0003e80000000800 */
[----:B------:R2:W-:Y:S01]  /*6050*/  STS [R248+0x14000], R6 ;  /* 0x01400006f8007388 */ /* 0x0005e20000000800 */
[----:B----4-:R-:W-:Y:S03]  /*6060*/  F2FP.BF16.PACK_AB R0, R36, R37 ;  /* 0x000000252400723e */ /* 0x010fe600000010ff */
[----:B------:R4:W-:Y:S04]  /*6070*/  STS [R248+0x14400], R5 ;  /* 0x01440005f8007388 */ /* 0x0009e80000000800 */
[----:B------:R3:W-:Y:S01]  /*6080*/  STS [R247+0x14000], R7 ;  /* 0x01400007f7007388 */ /* 0x0007e20000000800 */
[----:B-1----:R-:W-:Y:S02]  /*6090*/  F2FP.BF16.PACK_AB R4, R46, R47 ;  /* 0x0000002f2e04723e */ /* 0x002fe400000010ff */
[----:B--2---:R-:W-:Y:S02]  /*60a0*/  F2FP.BF16.PACK_AB R6, R54, R55 ;  /* 0x000000373606723e */ /* 0x004fe400000010ff */
[----:B----4-:R-:W-:Y:S03]  /*60b0*/  F2FP.BF16.PACK_AB R5, R48, R49 ;  /* 0x000000313005723e */ /* 0x010fe600000010ff */
        /* <DEDUP_REMOVED lines=13> */
[----:B------:R1:W-:Y:S04]  /*6190*/  STS [R246+0x14400], R0 ;  /* 0x01440000f6007388 */ /* 0x0003e80000000800 */
[----:B------:R-:W2:Y:S08]  /*61a0*/  LDSM.16.M88.4 R32, [R199+0x6000] ;  /* 0x00600000c720783b */ /* 0x000eb00000000200 */
[----:B------:R-:W3:Y:S08]  /*61b0*/  LDSM.16.M88.4 R28, [R199+0x6800] ;  /* 0x00680000c71c783b */ /* 0x000ef00000000200 */
[----:B------:R-:W4:Y:S01]  /*61c0*/  LDSM.16.M88.4 R132, [R200+0x6000] ;  /* 0x00600000c884783b */ /* 0x000f220000000200 */
[----:B-1----:R-:W-:Y:S07]  /*61d0*/  FFMA.FTZ R0, -R214, R214, 1 ;  /* 0x3f800000d6007423 */ /* 0x002fee00000101d6 */
        /* <DEDUP_REMOVED lines=10> */
[C---:B-1----:R-:W-:Y:S08]  /*6280*/  HMMA.16816.F32.BF16 R8, R136.reuse, R156, R8 ;  /* 0x0000009c8808723c */ /* 0x042ff00000041808 */
        /* <DEDUP_REMOVED lines=42> */
[C---:B------:R-:W-:Y:S03]  /*6530*/  HMMA.16816.F32.BF16 R16, R132.reuse, R190, R16 ;  /* 0x000000be8410723c */ /* 0x040fe60000041810 */
[C---:B------:R-:W-:Y:S02]  /*6540*/  FADD.FTZ R7, -R208.reuse, R7 ;  /* 0x00000007d0077221 */ /* 0x040fe40000010100 */
[----:B------:R-:W-:Y:S02]  /*6550*/  FADD.FTZ R4, -R209, R4 ;  /* 0x00000004d1047221 */ /* 0x000fe40000010100 */
[----:B------:R-:W-:Y:S01]  /*6560*/  FADD.FTZ R6, -R208, R6 ;  /* 0x00000006d0067221 */ /* 0x000fe20000010100 */
[-C--:B------:R-:W-:Y:S01]  /*6570*/  HMMA.16816.F32.BF16 R20, R132, R192.reuse, R20 ;  /* 0x000000c08414723c */ /* 0x080fe20000041814 */
[----:B------:R-:W-:Y:S03]  /*6580*/  FMUL.FTZ R140, R140, R5 ;  /* 0x000000058c8c7220 */ /* 0x000fe60000410000 */
[----:B------:R-:W-:Y:S02]  /*6590*/  FMUL.FTZ R7, R58, R7 ;  /* 0x000000073a077220 */ /* 0x000fe40000410000 */
[----:B------:R-:W-:Y:S01]  /*65a0*/  FFMA.FTZ R5, -R213, R213, 1 ;  /* 0x3f800000d5057423 */ /* 0x000fe200000101d5 */
[----:B------:R1:W5:Y:S01]  /*65b0*/  LDL.LU R58, [R1+0xc0] ;  /* 0x0000c000013a7983 */ /* 0x0003620000300800 */
[----:B------:R-:W-:Y:S01]  /*65c0*/  FADD.FTZ R12, -R145, R12 ;  /* 0x0000000c910c7221 */ /* 0x000fe20000010100 */
[C---:B------:R-:W-:Y:S03]  /*65d0*/  HMMA.16816.F32.BF16 R24, R136.reuse, R192, R24 ;  /* 0x000000c08818723c */ /* 0x040fe60000041818 */
[----:B------:R-:W-:Y:S02]  /*65e0*/  FMUL.FTZ R243, R243, R4 ;  /* 0x00000004f3f37220 */ /* 0x000fe40000410000 */
[----:B------:R-:W-:Y:S02]  /*65f0*/  FMUL.FTZ R6, R141, R6 ;  /* 0x000000068d067220 */ /* 0x000fe40000410000 */
[----:B------:R-:W-:Y:S01]  /*6600*/  FFMA.FTZ R4, -R212, R212, 1 ;  /* 0x3f800000d4047423 */ /* 0x000fe200000101d4 */
[-C--:B------:R-:W-:Y:S01]  /*6610*/  HMMA.16816.F32.BF16 R28, R136, R194.reuse, R28 ;  /* 0x000000c2881c723c */ /* 0x080fe2000004181c */
[----:B------:R-:W-:Y:S03]  /*6620*/  FMUL.FTZ R5, R5, c[0x0][0x2ec] ;  /* 0x0000bb0005057a20 */ /* 0x000fe60000410000 */
[----:B------:R-:W-:Y:S02]  /*6630*/  FADD.FTZ R13, -R145, R13 ;  /* 0x0000000d910d7221 */ /* 0x000fe40000010100 */
[----:B------:R-:W-:Y:S02]  /*6640*/  FMUL.FTZ R141, R57, R12 ;  /* 0x0000000c398d7220 */ /* 0x000fe40000410000 */
[----:B------:R-:W-:Y:S01]  /*6650*/  FADD.FTZ R9, -R145, R9 ;  /* 0x0000000991097221 */ /* 0x000fe20000010100 */
[----:B------:R1:W5:Y:S01]  /*6660*/  LDL.LU R57, [R1+0xbc] ;  /* 0x0000bc0001397983 */ /* 0x0003620000300800 */
[----:B------:R-:W-:Y:S02]  /*6670*/  HMMA.16816.F32.BF16 R32, R132, R194, R32 ;  /* 0x000000c28420723c */ /* 0x000fe40000041820 */
[----:B------:R-:W-:Y:S02]  /*6680*/  FADD.FTZ R11, -R144, R11 ;  /* 0x0000000b900b7221 */ /* 0x000fe40000010100 */
[----:B------:R-:W-:Y:S02]  /*6690*/  FMUL.FTZ R4, R4, c[0x0][0x2ec] ;  /* 0x0000bb0004047a20 */ /* 0x000fe40000410000 */
[----:B------:R-:W-:Y:S02]  /*66a0*/  FMUL.FTZ R214, R140, R5 ;  /* 0x000000058cd67220 */ /* 0x000fe40000410000 */
[----:B------:R-:W-:Y:S04]  /*66b0*/  FADD.FTZ R14, -R144, R14 ;  /* 0x0000000e900e7221 */ /* 0x000fe80000010100 */
[----:B------:R-:W-:Y:S02]  /*66c0*/  FMUL.FTZ R140, R56, R13 ;  /* 0x0000000d388c7220 */ /* 0x000fe40000410000 */
[----:B------:R-:W-:Y:S01]  /*66d0*/  FADD.FTZ R10, -R144, R10 ;  /* 0x0000000a900a7221 */ /* 0x000fe20000010100 */
[----:B------:R1:W5:Y:S01]  /*66e0*/  LDL.LU R56, [R1+0xb8] ;  /* 0x0000b80001387983 */ /* 0x0003620000300800 */
[----:B------:R-:W-:Y:S02]  /*66f0*/  FMUL.FTZ R142, R142, R9 ;  /* 0x000000098e8e7220 */ /* 0x000fe40000410000 */
[----:B------:R-:W-:Y:S02]  /*6700*/  FMUL.FTZ R11, R143, R11 ;  /* 0x0000000b8f0b7220 */ /* 0x000fe40000410000 */
[----:B------:R-:W-:Y:S02]  /*6710*/  FMUL.FTZ R9, R0, c[0x0][0x2ec] ;  /* 0x0000bb0000097a20 */ /* 0x000fe40000410000 */
[----:B------:R-:W-:Y:S02]  /*6720*/  FFMA.FTZ R0, -R211, R211, 1 ;  /* 0x3f800000d3007423 */ /* 0x000fe400000101d3 */
[----:B------:R-:W-:Y:S02]  /*6730*/  FMUL.FTZ R213, R6, R4 ;  /* 0x0000000406d57220 */ /* 0x000fe40000410000 */
[----:B------:R-:W-:Y:S02]  /*6740*/  FADD.FTZ R15, -R144, R15 ;  /* 0x0000000f900f7221 */ /* 0x000fe40000010100 */
[----:B------:R-:W-:Y:S02]  /*6750*/  FMUL.FTZ R143, R55, R14 ;  /* 0x0000000e378f7220 */ /* 0x000fe40000410000 */
[----:B------:R-:W-:Y:S01]  /*6760*/  FFMA.FTZ R4, -R216, R216, 1 ;  /* 0x3f800000d8047423 */ /* 0x000fe200000101d8 */
[----:B------:R1:W5:Y:S01]  /*6770*/  LDL.LU R55, [R1+0xb4] ;  /* 0x0000b40001377983 */ /* 0x0003620000300800 */
[----:B------:R-:W-:Y:S02]  /*6780*/  FADD.FTZ R8, -R145, R8 ;  /* 0x0000000891087221 */ /* 0x000fe40000010100 */
[----:B------:R-:W-:Y:S02]  /*6790*/  FMUL.FTZ R10, R146, R10 ;  /* 0x0000000a920a7220 */ /* 0x000fe40000410000 */
[----:B------:R-:W-:Y:S02]  /*67a0*/  FMUL.FTZ R0, R0, c[0x0][0x2ec] ;  /* 0x0000bb0000007a20 */ /* 0x000fe40000410000 */
[----:B------:R-:W-:Y:S02]  /*67b0*/  FMUL.FTZ R15, R54, R15 ;  /* 0x0000000f360f7220 */ /* 0x000fe40000410000 */
[----:B------:R-:W-:Y:S01]  /*67c0*/  FMUL.FTZ R4, R4, c[0x0][0x2ec] ;  /* 0x0000bb0004047a20 */ /* 0x000fe20000410000 */
[----:B------:R1:W5:Y:S01]  /*67d0*/  LDL.LU R54, [R1+0xb0] ;  /* 0x0000b00001367983 */ /* 0x0003620000300800 */
[----:B------:R-:W-:Y:S02]  /*67e0*/  FADD.FTZ R16, -R209, R16 ;  /* 0x00000010d1107221 */ /* 0x000fe40000010100 */
[----:B------:R-:W-:Y:S02]  /*67f0*/  FMUL.FTZ R8, R147, R8 ;  /* 0x0000000893087220 */ /* 0x000fe40000410000 */
[----:B------:R-:W-:Y:S02]  /*6800*/  FMUL.FTZ R212, R7, R0 ;  /* 0x0000000007d47220 */ /* 0x000fe40000410000 */
[----:B------:R-:W-:Y:S02]  /*6810*/  FFMA.FTZ R0, -R218, R218, 1 ;  /* 0x3f800000da007423 */ /* 0x000fe400000101da */
[----:B------:R-:W-:Y:S02]  /*6820*/  FMUL.FTZ R147, R10, R4 ;  /* 0x000000040a937220 */ /* 0x000fe40000410000 */
[----:B------:R-:W-:Y:S02]  /*6830*/  FADD.FTZ R17, -R209, R17 ;  /* 0x00000011d1117221 */ /* 0x000fe40000010100 */
[----:B------:R-:W-:Y:S02]  /*6840*/  FMUL.FTZ R10, R53, R16 ;  /* 0x00000010350a7220 */ /* 0x000fe40000410000 */
[----:B------:R-:W-:Y:S01]  /*6850*/  FMUL.FTZ R211, R0, c[0x0][0x2ec] ;  /* 0x0000bb0000d37a20 */ /* 0x000fe20000410000 */
[----:B------:R1:W5:Y:S01]  /*6860*/  LDL.LU R53, [R1+0xac] ;  /* 0x0000ac0001357983 */ /* 0x0003620000300800 */
[----:B------:R-:W-:Y:S02]  /*6870*/  FFMA.FTZ R0, -R215, R215, 1 ;  /* 0x3f800000d7007423 */ /* 0x000fe400000101d7 */
[----:B------:R-:W-:Y:S02]  /*6880*/  FADD.FTZ R18, -R208, R18 ;  /* 0x00000012d0127221 */ /* 0x000fe40000010100 */
[----:B------:R-:W-:Y:S02]  /*6890*/  FMUL.FTZ R12, R52, R17 ;  /* 0x00000011340c7220 */ /* 0x000fe40000410000 */
[----:B------:R-:W-:Y:S01]  /*68a0*/  FMUL.FTZ R0, R0, c[0x0][0x2ec] ;  /* 0x0000bb0000007a20 */ /* 0x000fe20000410000 */
[----:B------:R1:W5:Y:S01]  /*68b0*/  LDL.LU R52, [R1+0xa8] ;  /* 0x0000a80001347983 */ /* 0x0003620000300800 */
[----:B------:R-:W-:Y:S02]  /*68c0*/  FADD.FTZ R19, -R208, R19 ;  /* 0x00000013d0137221 */ /* 0x000fe40000010100 */
[----:B------:R-:W-:Y:S02]  /*68d0*/  FMUL.FTZ R13, R51, R18 ;  /* 0x00000012330d7220 */ /* 0x000fe40000410000 */
[----:B------:R-:W-:Y:S01]  /*68e0*/  FMUL.FTZ R146, R11, R0 ;  /* 0x000000000b927220 */ /* 0x000fe20000410000 */
[----:B------:R1:W5:Y:S01]  /*68f0*/  LDL.LU R51, [R1+0xa4] ;  /* 0x0000a40001337983 */ /* 0x0003620000300800 */
[----:B------:R-:W-:Y:S02]  /*6900*/  FMUL.FTZ R11, R50, R19 ;  /* 0x00000013320b7220 */ /* 0x000fe40000410000 */
[C---:B------:R-:W-:Y:S01]  /*6910*/  FADD.FTZ R20, -R209.reuse, R20 ;  /* 0x00000014d1147221 */ /* 0x040fe20000010100 */
[----:B------:R1:W5:Y:S01]  /*6920*/  LDL.LU R50, [R1+0xa0] ;  /* 0x0000a00001327983 */ /* 0x0003620000300800 */
[----:B------:R-:W-:Y:S02]  /*6930*/  FADD.FTZ R21, -R209, R21 ;  /* 0x00000015d1157221 */ /* 0x000fe40000010100 */
[----:B------:R-:W-:Y:S02]  /*6940*/  FMUL.FTZ R20, R49, R20 ;  /* 0x0000001431147220 */ /* 0x000fe40000410000 */
[----:B------:R-:W-:Y:S01]  /*6950*/  FFMA.FTZ R5, -R217, R217, 1 ;  /* 0x3f800000d9057423 */ /* 0x000fe200000101d9 */
[----:B------:R1:W5:Y:S01]  /*6960*/  LDL.LU R49, [R1+0x9c] ;  /* 0x00009c0001317983 */ /* 0x0003620000300800 */
[----:B------:R-:W-:Y:S02]  /*6970*/  FADD.FTZ R22, -R208, R22 ;  /* 0x00000016d0167221 */ /* 0x000fe40000010100 */
[----:B------:R-:W-:Y:S02]  /*6980*/  FMUL.FTZ R21, R48, R21 ;  /* 0x0000001530157220 */ /* 0x000fe40000410000 */
[----:B------:R-:W-:Y:S01]  /*6990*/  FMUL.FTZ R5, R5, c[0x0][0x2ec] ;  /* 0x0000bb0005057a20 */ /* 0x000fe20000410000 */
[----:B------:R1:W5:Y:S01]  /*69a0*/  LDL.LU R48, [R1+0x98] ;  /* 0x0000980001307983 */ /* 0x0003620000300800 */
[----:B------:R-:W-:Y:S02]  /*69b0*/  FFMA.FTZ R4, -R219, R219, 1 ;  /* 0x3f800000db047423 */ /* 0x000fe400000101db */
[----:B------:R-:W-:Y:S02]  /*69c0*/  FADD.FTZ R23, -R208, R23 ;  /* 0x00000017d0177221 */ /* 0x000fe40000010100 */
[----:B------:R-:W-:Y:S02]  /*69d0*/  FMUL.FTZ R22, R47, R22 ;  /* 0x000000162f167220 */ /* 0x000fe40000410000 */
[----:B------:R-:W-:Y:S01]  /*69e0*/  FMUL.FTZ R14, R142, R5 ;  /* 0x000000058e0e7220 */ /* 0x000fe20000410000 */
[----:B------:R1:W5:Y:S01]  /*69f0*/  LDL.LU R47, [R1+0x94] ;  /* 0x00009400012f7983 */ /* 0x0003620000300800 */
[----:B------:R-:W-:Y:S02]  /*6a00*/  FFMA.FTZ R5, -R220, R220, 1 ;  /* 0x3f800000dc057423 */ /* 0x000fe400000101dc */
[----:B------:R-:W-:Y:S02]  /*6a10*/  FMUL.FTZ R4, R4, c[0x0][0x2ec] ;  /* 0x0000bb0004047a20 */ /* 0x000fe40000410000 */
[----:B------:R-:W-:Y:S02]  /*6a20*/  FMUL.FTZ R23, R46, R23 ;  /* 0x000000172e177220 */ /* 0x000fe40000410000 */
[----:B------:R-:W-:Y:S01]  /*6a30*/  FADD.FTZ R24, -R145, R24 ;  /* 0x0000001891187221 */ /* 0x000fe20000010100 */
[----:B------:R1:W5:Y:S01]  /*6a40*/  LDL.LU R46, [R1+0x90] ;  /* 0x00009000012e7983 */ /* 0x0003620000300800 */
[----:B------:R-:W-:Y:S02]  /*6a50*/  FMUL.FTZ R211, R8, R211 ;  /* 0x000000d308d37220 */ /* 0x000fe40000410000 */
[----:B------:R-:W-:Y:S02]  /*6a60*/  FMUL.FTZ R5, R5, c[0x0][0x2ec] ;  /* 0x0000bb0005057a20 */ /* 0x000fe40000410000 */
[----:B------:R-:W-:Y:S02]  /*6a70*/  FMUL.FTZ R142, R15, R4 ;  /* 0x000000040f8e7220 */ /* 0x000fe40000410000 */
[----:B------:R-:W-:Y:S02]  /*6a80*/  FFMA.FTZ R4, -R224, R224, 1 ;  /* 0x3f800000e0047423 */ /* 0x000fe400000101e0 */
[----:B------:R-:W-:Y:S02]  /*6a90*/  FADD.FTZ R25, -R145, R25 ;  /* 0x0000001991197221 */ /* 0x000fe40000010100 */
[----:B------:R-:W-:Y:S02]  /*6aa0*/  FMUL.FTZ R8, R45, R24 ;  /* 0x000000182d087220 */ /* 0x000fe40000410000 */
[----:B------:R-:W-:Y:S01]  /*6ab0*/  FFMA.FTZ R0, -R222, R222, 1 ;  /* 0x3f800000de007423 */ /* 0x000fe200000101de */
[----:B------:R1:W5:Y:S01]  /*6ac0*/  LDL.LU R45, [R1+0x8c] ;  /* 0x00008c00012d7983 */ /* 0x0003620000300800 */
[----:B------:R-:W-:Y:S02]  /*6ad0*/  FMUL.FTZ R143, R143, R5 ;  /* 0x000000058f8f7220 */ /* 0x000fe40000410000 */
[----:B------:R-:W-:Y:S02]  /*6ae0*/  FFMA.FTZ R5, -R225, R225, 1 ;  /* 0x3f800000e1057423 */ /* 0x000fe400000101e1 */
[----:B------:R-:W-:Y:S02]  /*6af0*/  FMUL.FTZ R4, R4, c[0x0][0x2ec] ;  /* 0x0000bb0004047a20 */ /* 0x000fe40000410000 */
[----:B------:R-:W-:Y:S02]  /*6b00*/  FADD.FTZ R26, -R144, R26 ;  /* 0x0000001a901a7221 */ /* 0x000fe40000010100 */
[----:B------:R-:W-:Y:S02]  /*6b10*/  FMUL.FTZ R25, R44, R25 ;  /* 0x000000192c197220 */ /* 0x000fe40000410000 */
[----:B------:R-:W-:Y:S01]  /*6b20*/  FMUL.FTZ R0, R0, c[0x0][0x2ec] ;  /* 0x0000bb0000007a20 */ /* 0x000fe20000410000 */
[----:B------:R1:W5:Y:S01]  /*6b30*/  LDL.LU R44, [R1+0x88] ;  /* 0x00008800012c7983 */ /* 0x0003620000300800 */
[----:B------:R-:W-:Y:S02]  /*6b40*/  FMUL.FTZ R5, R5, c[0x0][0x2ec] ;  /* 0x0000bb0005057a20 */ /* 0x000fe40000410000 */
[----:B------:R-:W-:Y:S02]  /*6b50*/  FMUL.FTZ R13, R13, R4 ;  /* 0x000000040d0d7220 */ /* 0x000fe40000410000 */
[----:B------:R-:W-:Y:S02]  /*6b60*/  FADD.FTZ R27, -R144, R27 ;  /* 0x0000001b901b7221 */ /* 0x000fe40000010100 */
[----:B------:R-:W-:Y:S02]  /*6b70*/  FMUL.FTZ R7, R43, R26 ;  /* 0x0000001a2b077220 */ /* 0x000fe40000410000 */
[----:B------:R-:W-:Y:S01]  /*6b80*/  FFMA.FTZ R4, -R228, R228, 1 ;  /* 0x3f800000e4047423 */ /* 0x000fe200000101e4 */
[----:B------:R1:W5:Y:S01]  /*6b90*/  LDL.LU R43, [R1+0x84] ;  /* 0x00008400012b7983 */ /* 0x0003620000300800 */
[----:B------:R-:W-:Y:S02]  /*6ba0*/  FMUL.FTZ R141, R141, R0 ;  /* 0x000000008d8d7220 */ /* 0x000fe40000410000 */
[----:B------:R-:W-:Y:S02]  /*6bb0*/  FFMA.FTZ R0, -R223, R223, 1 ;  /* 0x3f800000df007423 */ /* 0x000fe400000101df */
[----:B------:R-:W-:Y:S02]  /*6bc0*/  FMUL.FTZ R12, R12, R5 ;  /* 0x000000050c0c7220 */ /* 0x000fe40000410000 */
[----:B------:R-:W-:Y:S02]  /*6bd0*/  FADD.FTZ R28, -R145, R28 ;  /* 0x0000001c911c7221 */ /* 0x000fe40000010100 */
[----:B------:R-:W-:Y:S02]  /*6be0*/  FMUL.FTZ R27, R42, R27 ;  /* 0x0000001b2a1b7220 */ /* 0x000fe40000410000 */
[----:B------:R-:W-:Y:S01]  /*6bf0*/  FFMA.FTZ R5, -R229, R229, 1 ;  /* 0x3f800000e5057423 */ /* 0x000fe200000101e5 */
[----:B------:R1:W5:Y:S01]  /*6c00*/  LDL.LU R42, [R1+0x80] ;  /* 0x00008000012a7983 */ /* 0x0003620000300800 */
[----:B------:R-:W-:Y:S02]  /*6c10*/  FMUL.FTZ R4, R4, c[0x0][0x2ec] ;  /* 0x0000bb0004047a20 */ /* 0x000fe40000410000 */
[----:B------:R-:W-:Y:S02]  /*6c20*/  FFMA.FTZ R6, -R221, R221, 1 ;  /* 0x3f800000dd067423 */ /* 0x000fe400000101dd */
[----:B------:R-:W-:Y:S02]  /*6c30*/  FMUL.FTZ R0, R0, c[0x0][0x2ec] ;  /* 0x0000bb0000007a20 */ /* 0x000fe40000410000 */
[----:B------:R-:W-:Y:S02]  /*6c40*/  FADD.FTZ R29, -R145, R29 ;  /* 0x0000001d911d7221 */ /* 0x000fe40000010100 */
[----:B------:R-:W-:Y:S02]  /*6c50*/  FMUL.FTZ R5, R5, c[0x0][0x2ec] ;  /* 0x0000bb0005057a20 */ /* 0x000fe40000410000 */
[----:B------:R-:W-:Y:S02]  /*6c60*/  FMUL.FTZ R135, R22, R4 ;  /* 0x0000000416877220 */ /* 0x000fe40000410000 */
[----:B------:R-:W-:Y:S02]  /*6c70*/  FMUL.FTZ R22, R41, R28 ;  /* 0x0000001c29167220 */ /* 0x000fe40000410000 */
[----:B------:R-:W-:Y:S01]  /*6c80*/  FMUL.FTZ R6, R6, c[0x0][0x2ec] ;  /* 0x0000bb0006067a20 */ /* 0x000fe20000410000 */
[----:B------:R1:W5:Y:S01]  /*6c90*/  LDL.LU R41, [R1+0x7c] ;  /* 0x00007c0001297983 */ /* 0x0003620000300800 */
[----:B------:R-:W-:Y:S02]  /*6ca0*/  FMUL.FTZ R11, R11, R0 ;  /* 0x000000000b0b7220 */ /* 0x000fe40000410000 */
[----:B------:R-:W-:Y:S02]  /*6cb0*/  FADD.FTZ R30, -R144, R30 ;  /* 0x0000001e901e7221 */ /* 0x000fe40000010100 */
[----:B------:R-:W-:Y:S02]  /*6cc0*/  FFMA.FTZ R0, -R227, R227, 1 ;  /* 0x3f800000e3007423 */ /* 0x000fe400000101e3 */
[----:B------:R-:W-:Y:S02]  /*6cd0*/  FMUL.FTZ R132, R21, R5 ;  /* 0x0000000515847220 */ /* 0x000fe40000410000 */
[----:B------:R-:W-:Y:S02]  /*6ce0*/  FMUL.FTZ R21, R40, R29 ;  /* 0x0000001d28157220 */ /* 0x000fe40000410000 */
[----:B------:R-:W-:Y:S01]  /*6cf0*/  FMUL.FTZ R140, R140, R6 ;  /* 0x000000068c8c7220 */ /* 0x000fe20000410000 */
[----:B------:R1:W5:Y:S01]  /*6d00*/  LDL.LU R40, [R1+0x78] ;  /* 0x0000780001287983 */ /* 0x0003620000300800 */
[----:B------:R-:W-:Y:S02]  /*6d10*/  FFMA.FTZ R6, -R226, R226, 1 ;  /* 0x3f800000e2067423 */ /* 0x000fe400000101e2 */
[----:B------:R-:W-:Y:S02]  /*6d20*/  FADD.FTZ R31, -R144, R31 ;  /* 0x0000001f901f7221 */ /* 0x000fe40000010100 */
[----:B------:R-:W-:Y:S02]  /*6d30*/  FMUL.FTZ R0, R0, c[0x0][0x2ec] ;  /* 0x0000bb0000007a20 */ /* 0x000fe40000410000 */
        /* <DEDUP_REMOVED lines=22> */
[----:B------:R-:W-:Y:S01]  /*6ea0*/  FFMA.FTZ R5, -R241, R241, 1 ;  /* 0x3f800000f1057423 */ /* 0x000fe200000101f1 */
[----:B------:R1:W5:Y:S01]  /*6eb0*/  LDL.LU R2, [R1+0x60] ;  /* 0x0000600001027983 */ /* 0x0003620000300800 */
[----:B------:R-:W-:Y:S02]  /*6ec0*/  FFMA.FTZ R4, -R240, R240, 1 ;  /* 0x3f800000f0047423 */ /* 0x000fe400000101f0 */
[----:B------:R-:W-:Y:S01]  /*6ed0*/  FFMA.FTZ R0, -R239, R239, 1 ;  /* 0x3f800000ef007423 */ /* 0x000fe200000101ef */
[----:B------:R1:W5:Y:S01]  /*6ee0*/  LDL.64 R208, [R1+0x10] ;  /* 0x0000100001d07983 */ /* 0x0003620000100a00 */
[----:B------:R-:W-:Y:S02]  /*6ef0*/  FMUL.FTZ R6, R6, c[0x0][0x2ec] ;  /* 0x0000bb0006067a20 */ /* 0x000fe40000410000 */
[----:B------:R-:W-:Y:S02]  /*6f00*/  FMUL.FTZ R5, R5, c[0x0][0x2ec] ;  /* 0x0000bb0005057a20 */ /* 0x000fe40000410000 */
[----:B------:R-:W-:Y:S01]  /*6f10*/  FMUL.FTZ R4, R4, c[0x0][0x2ec] ;  /* 0x0000bb0004047a20 */ /* 0x000fe20000410000 */
[----:B------:R1:W5:Y:S01]  /*6f20*/  LDL R145, [R1+0x24] ;  /* 0x0000240001917983 */ /* 0x0003620000100800 */
[----:B------:R-:W-:Y:S02]  /*6f30*/  FMUL.FTZ R0, R0, c[0x0][0x2ec] ;  /* 0x0000bb0000007a20 */ /* 0x000fe40000410000 */
[----:B------:R-:W-:Y:S01]  /*6f40*/  FMUL.FTZ R26, R8, R6 ;  /* 0x00000006081a7220 */ /* 0x000fe20000410000 */
[----:B------:R1:W5:Y:S01]  /*6f50*/  LDL R144, [R1+0x28] ;  /* 0x0000280001907983 */ /* 0x0003620000100800 */
[----:B------:R-:W-:Y:S02]  /*6f60*/  FMUL.FTZ R25, R25, R5 ;  /* 0x0000000519197220 */ /* 0x000fe40000410000 */
[----:B------:R-:W-:Y:S02]  /*6f70*/  FMUL.FTZ R28, R7, R4 ;  /* 0x00000004071c7220 */ /* 0x000fe40000410000 */
[----:B------:R-:W-:Y:S02]  /*6f80*/  FMUL.FTZ R27, R27, R0 ;  /* 0x000000001b1b7220 */ /* 0x000fe40000410000 */
[----:B------:R-:W-:Y:S02]  /*6f90*/  FFMA.FTZ R6, -R234, R234, 1 ;  /* 0x3f800000ea067423 */ /* 0x000fe400000101ea */
[----:B------:R-:W-:Y:S02]  /*6fa0*/  FFMA.FTZ R5, -R233, R233, 1 ;  /* 0x3f800000e9057423 */ /* 0x000fe400000101e9 */
[----:B------:R-:W-:Y:S02]  /*6fb0*/  FFMA.FTZ R4, -R232, R232, 1 ;  /* 0x3f800000e8047423 */ /* 0x000fe400000101e8 */
[----:B------:R-:W-:Y:S02]  /*6fc0*/  FFMA.FTZ R0, -R231, R231, 1 ;  /* 0x3f800000e7007423 */ /* 0x000fe400000101e7 */
        /* <DEDUP_REMOVED lines=20> */
[----:B------:R-:W-:Y:S01]  /*7110*/  FMUL.FTZ R19, R19, R0 ;  /* 0x0000000013137220 */ /* 0x000fe20000410000 */
[----:B------:R-:W-:-:S05]  /*7120*/  @!P0 BRA `(.L_x_473) ;  /* 0x0000031000008947 */ /* 0x000fca0003800000 */
[----:B-1----:R-:W2:Y:S01]  /*7130*/  LDL.LU R7, [R1+0x4] ;  /* 0x0000040001077983 */ /* 0x002ea20000300800 */
        /* <DEDUP_REMOVED lines=15> */
[----:B------:R-:W-:Y:S02]  /*7230*/  @!P2 IMAD.MOV.U32 R6, RZ, RZ, R252 ;  /* 0x000000ffff06a224 */ /* 0x000fe400078e00fc */
        /* <DEDUP_REMOVED lines=11> */
[----:B------:R-:W-:Y:S03]  /*72f0*/  @!P2 IMAD.MOV.U32 R7, RZ, RZ, R250 ;  /* 0x000000ffff07a224 */ /* 0x000fe600078e00fa */
        /* <DEDUP_REMOVED lines=19> */
[----:B------:R1:W-:Y:S02]  /*7430*/  STL [R1+0x4], R0 ;  /* 0x0000040001007387 */ /* 0x0003e40000100800 */
.L_x_473:
        /* <DEDUP_REMOVED lines=105> */
[----:B------:R-:W2:Y:S01]  /*7ad0*/  LDL.LU R216, [R1] ;  /* 0x0000000001d87983 */ /* 0x000ea20000300800 */
[----:B------:R-:W-:Y:S01]  /*7ae0*/  IMAD.MOV.U32 R5, RZ, RZ, c[0x0][0x370] ;  /* 0x0000dc00ff057624 */ /* 0x000fe200078e00ff */
[----:B------:R-:W-:Y:S01]  /*7af0*/  ISETP.GE.AND P3, PT, R208, c[0x0][0x220], PT ;  /* 0x00008800d0007a0c */ /* 0x000fe20003f66270 */
[----:B------:R-:W-:Y:S01]  /*7b00*/  IMAD.SHL.U32 R4, R215, 0x2, RZ ;  /* 0x00000002d7047824 */ /* 0x000fe200078e00ff */
[----:B------:R-:W-:Y:S01]  /*7b10*/  ISETP.GE.AND P2, PT, R145, c[0x0][0x220], PT ;  /* 0x0000880091007a0c */ /* 0x000fe20003f46270 */
[----:B------:R-:W-:Y:S01]  /*7b20*/  IMAD.U32 R5, R5, -0x40, RZ ;  /* 0xffffffc005057824 */ /* 0x000fe200078e00ff */
[----:B------:R-:W-:Y:S04]  /*7b30*/  ISETP.GE.AND P1, PT, R144, c[0x0][0x220], PT ;  /* 0x0000880090007a0c */ /* 0x000fe80003f26270 */
[----:B------:R-:W-:Y:S05]  /*7b40*/  SHF.R.S32.HI R6, RZ, 0x1f, R5 ;  /* 0x0000001fff067819 */ /* 0x000fea0000011405 */
[----:B------:R1:W-:Y:S04]  /*7b50*/  @P3 STS [R4+0x6000], RZ ;  /* 0x006000ff04003388 */ /* 0x0003e80000000800 */
[----:B------:R1:W-:Y:S04]  /*7b60*/  @P3 STS [R4+0x6004], RZ ;  /* 0x006004ff04003388 */ /* 0x0003e80000000800 */
[----:B------:R1:W-:Y:S01]  /*7b70*/  @P3 STS.64 [R4+0x6008], RZ ;  /* 0x006008ff04003388 */ /* 0x0003e20000000a00 */
[C---:B--2---:R-:W-:Y:S04]  /*7b80*/  LEA R216, P4, R5.reuse, R216, 0x1 ;  /* 0x000000d805d87211 */ /* 0x044fe800078808ff */
[----:B------:R-:W-:Y:S01]  /*7b90*/  LEA.HI.X R251, R5, R251, R6, 0x1, P4 ;  /* 0x000000fb05fb7211 */ /* 0x000fe200020f0c06 */
[----:B------:R1:W-:Y:S01]  /*7ba0*/  STL [R1], R216 ;  /* 0x000000d801007387 */ /* 0x0003e20000100800 */
[----:B------:R-:W-:Y:S01]  /*7bb0*/  @!P3 MOV R10, R216 ;  /* 0x000000d8000ab202 */ /* 0x000fe20000000f00 */
[--C-:B------:R-:W-:Y:S01]  /*7bc0*/  @!P2 IMAD.MOV.U32 R8, RZ, RZ, R216.reuse ;  /* 0x000000ffff08a224 */ /* 0x100fe200078e00d8 */
[-C--:B------:R-:W-:Y:S01]  /*7bd0*/  @!P2 MOV R9, R251.reuse ;  /* 0x000000fb0009a202 */ /* 0x080fe20000000f00 */
[----:B------:R-:W-:Y:S01]  /*7be0*/  @!P3 IMAD.MOV.U32 R11, RZ, RZ, R251 ;  /* 0x000000ffff0bb224 */ /* 0x000fe200078e00fb */
[----:B------:R-:W-:Y:S01]  /*7bf0*/  @!P1 MOV R7, R251 ;  /* 0x000000fb00079202 */ /* 0x000fe20000000f00 */
        /* <DEDUP_REMOVED lines=16> */
.L_x_474:
        /* <DEDUP_REMOVED lines=8> */
[----:B------:R-:W-:Y:S02]  /*7d80*/  UISETP.GT.AND UP2, UPT, UR7, UR17, UPT ;  /* 0x000000110700728c */ /* 0x000fe4000bf44270 */
        /* <DEDUP_REMOVED lines=221> */
[C---:B---3--:R-:W-:Y:S04]  /*8b60*/  LEA R6, P1, R132.reuse, R32, 0x2 ;  /* 0x0000002084067211 */ /* 0x048fe800078210ff */
        /* <DEDUP_REMOVED lines=238> */
.L_x_476:
        /* <DEDUP_REMOVED lines=19> */
.L_x_477:
[----:B------:R-:W-:Y:S01]  /*9b80*/  BAR.SYNC.DEFER_BLOCKING 0x0 ;  /* 0x0000000000007b1d */ /* 0x000fe20000010000 */
[----:B-1----:R-:W-:Y:S01]  /*9b90*/  IMAD.SHL.U32 R3, R215, 0x2, RZ ;  /* 0x00000002d7037824 */ /* 0x002fe200078e00ff */
        /* <DEDUP_REMOVED lines=53> */
.L_x_479:
[----:B------:R-:W-:Y:S05]  /*9ef0*/  BSYNC B0 ;  /* 0x0000000000007941 */ /* 0x000fea0003800000 */
.L_x_478:
        /* <DEDUP_REMOVED lines=20> */
.L_x_481:
[----:B------:R-:W-:Y:S05]  /*a040*/  BSYNC B0 ;  /* 0x0000000000007941 */ /* 0x000fea0003800000 */
.L_x_480:
        /* <DEDUP_REMOVED lines=31> */
.L_x_483:
[----:B------:R-:W-:Y:S05]  /*a240*/  BSYNC B0 ;  /* 0x0000000000007941 */ /* 0x000fea0003800000 */
.L_x_482:
        /* <DEDUP_REMOVED lines=16> */
.L_x_457:
[----:B------:R-:W-:Y:S05]  /*a350*/  BSYNC B1 ;  /* 0x0000000000017941 */ /* 0x000fea0003800000 */
.L_x_443:
        /* <DEDUP_REMOVED lines=11> */
.L_x_484:
[----:B------:R-:W-:Y:S05]  /*a410*/  EXIT ;  /* 0x000000000000794d */ /* 0x000fea0003800000 */
.L_x_486:
        /* <DEDUP_REMOVED lines=14> */
.L_x_1287:


//--------------------- .text._ZN5flash44flash_bwd_dq_dk_dv_loop_seqk_parallel_kernelI23Flash_bwd_kernel_traitsILi96ELi64ELi128ELi8ELi2ELi4ELi4ELb1ELb0EN7cutlass10bfloat16_tE19Flash_kernel_traitsILi96ELi64ELi128ELi8ES3_EELb1ELb0ELb0ELb0ELb1ELb1ELb0EEEvNS_16Flash_bwd_paramsE --------------------------
	.section	.text._ZN5flash44flash_bwd_dq_dk_dv_loop_seqk_parallel_kernelI23Flash_bwd_kernel_traitsILi96ELi64ELi128ELi8ELi2ELi4ELi4ELb1ELb0EN7cutlass10bfloat16_tE19Flash_kernel_traitsILi96ELi64ELi128ELi8ES3_EELb1ELb0ELb0ELb0ELb1ELb1ELb0EEEvNS_16Flash_bwd_paramsE,"ax",@progbits
	.sectioninfo	@"SHI_REGISTERS=255"
	.align	128
        .global         _ZN5flash44flash_bwd_dq_dk_dv_loop_seqk_parallel_kernelI23Flash_bwd_kernel_traitsILi96ELi64ELi128ELi8ELi2ELi4ELi4ELb1ELb0EN7cutlass10bfloat16_tE19Flash_kernel_traitsILi96ELi64ELi128ELi8ES3_EELb1ELb0ELb0ELb0ELb1ELb1ELb0EEEvNS_16Flash_bwd_paramsE
        .type           _ZN5flash44flash_bwd_dq_dk_dv_loop_seqk_parallel_kernelI23Flash_bwd_kernel_traitsILi96ELi64ELi128ELi8ELi2ELi4ELi4ELb1ELb0EN7cutlass10bfloat16_tE19Flash_kernel_traitsILi96ELi64ELi128ELi8ES3_EELb1ELb0ELb0ELb0ELb1ELb1ELb0EEEvNS_16Flash_bwd_paramsE,@function
        .size           _ZN5flash44flash_bwd_dq_dk_dv_loop_seqk_parallel_kernelI23Flash_bwd_kernel_traitsILi96ELi64ELi128ELi8ELi2ELi4ELi4ELb1ELb0EN7cutlass10bfloat16_tE19Flash_kernel_traitsILi96ELi64ELi128ELi8ES3_EELb1ELb0ELb0ELb0ELb1ELb1ELb0EEEvNS_16Flash_bwd_paramsE,(.L_x_1288 - _ZN5flash44flash_bwd_dq_dk_dv_loop_seqk_parallel_kernelI23Flash_bwd_kernel_traitsILi96ELi64ELi128ELi8ELi2ELi4ELi4ELb1ELb0EN7cutlass10bfloat16_tE19Flash_kernel_traitsILi96ELi64ELi128ELi8ES3_EELb1ELb0ELb0ELb0ELb1ELb1ELb0EEEvNS_16Flash_bwd_paramsE)
        .other          _ZN5flash44flash_bwd_dq_dk_dv_loop_seqk_parallel_kernelI23Flash_bwd_kernel_traitsILi96ELi64ELi128ELi8ELi2ELi4ELi4ELb1ELb0EN7cutlass10bfloat16_tE19Flash_kernel_traitsILi96ELi64ELi128ELi8ES3_EELb1ELb0ELb0ELb0ELb1ELb1ELb0EEEvNS_16Flash_bwd_paramsE,@"STO_CUDA_ENTRY STV_DEFAULT"
_ZN5flash44flash_bwd_dq_dk_dv_loop_seqk_parallel_kernelI23Flash_bwd_kernel_traitsILi96ELi64ELi128ELi8ELi2ELi4ELi4ELb1ELb0EN7cutlass10bfloat16_tE19Flash_kernel_traitsILi96ELi64ELi128ELi8ES3_EELb1ELb0ELb0ELb0ELb1ELb1ELb0EEEvNS_16Flash_bwd_paramsE:
.text._ZN5flash44flash_bwd_dq_dk_dv_loop_seqk_parallel_kernelI23Flash_bwd_kernel_traitsILi96ELi64ELi128ELi8ELi2ELi4ELi4ELb1ELb0EN7cutlass10bfloat16_tE19Flash_kernel_traitsILi96ELi64ELi128ELi8ES3_EELb1ELb0ELb0ELb0ELb1ELb1ELb0EEEvNS_16Flash_bwd_paramsE:
        /* <DEDUP_REMOVED lines=16> */
[----:B------:R-:W-:Y:S01]  /*0100*/  IMAD.MOV.U32 R227, RZ, RZ, 0x40 ;  /* 0x00000040ffe37424 */ /* 0x000fe200078e00ff */
        /* <DEDUP_REMOVED lines=24> */
[----:B------:R-:W-:Y:S01]  /*0290*/  SHF.R.S32.HI R0, RZ, 0x4, R4 ;  /* 0x00000004ff007819 */ /* 0x000fe20000011404 */
[----:B------:R-:W-:Y:S01]  /*02a0*/  ULDC UR9, c[0x0][0x22c] ;  /* 0x00008b0000097ab9 */ /* 0x000fe20000000800 */
[C---:B------:R-:W-:Y:S01]  /*02b0*/  LOP3.LUT R5, R4.reuse, 0xfffffff0, RZ, 0xc0, !PT ;  /* 0xfffffff004057812 */ /* 0x040fe200078ec0ff */
[----:B------:R-:W-:Y:S01]  /*02c0*/  ULDC UR8, c[0x0][0x1c0] ;  /* 0x0000700000087ab9 */ /* 0x000fe20000000800 */
[----:B------:R-:W-:Y:S01]  /*02d0*/  LEA.HI R4, R4, R0, RZ, 0x1 ;  /* 0x0000000004047211 */ /* 0x000fe200078f08ff */
[----:B------:R-:W-:Y:S01]  /*02e0*/  UIMAD UR17, UR4, UR17, URZ ;  /* 0x00000011041172a4 */ /* 0x000fe2000f8e023f */
[----:B------:R-:W-:Y:S01]  /*02f0*/  SHF.R.S32.HI R2, RZ, 0x2, R9 ;  /* 0x00000002ff027819 */ /* 0x000fe20000011409 */
[----:B------:R-:W-:Y:S01]  /*0300*/  IMAD.IADD R8, R10, 0x1, -R5 ;  /* 0x000000010a087824 */ /* 0x000fe200078e0a05 */
[----:B------:R-:W-:Y:S01]  /*0310*/  SHF.R.S32.HI R6, RZ, 0x1f, R9 ;  /* 0x0000001fff067819 */ /* 0x000fe20000011409 */
[----:B------:R-:W-:Y:S01]  /*0320*/  USHF.R.S32.HI UR18, URZ, 0x1f, UR19 ;  /* 0x0000001f3f127899 */ /* 0x000fe20008011413 */
[----:B------:R-:W-:Y:S01]  /*0330*/  LOP3.LUT R7, R9, 0xfffffffc, RZ, 0xc0, !PT ;  /* 0xfffffffc09077812 */ /* 0x000fe200078ec0ff */
[----:B------:R-:W-:Y:S01]  /*0340*/  UMOV UR16, 0xffffd000 ;  /* 0xffffd00000107882 */ /* 0x000fe20000000000 */
[----:B------:R-:W-:-:S02]  /*0350*/  LOP3.LUT R5, R4, 0xfffffffe, RZ, 0xc0, !PT ;  /* 0xfffffffe04057812 */ /* 0x000fc400078ec0ff */
[-C--:B------:R-:W-:Y:S01]  /*0360*/  LEA.HI R9, R9, R2.reuse, RZ, 0x1 ;  /* 0x0000000209097211 */ /* 0x080fe200078f08ff */
[----:B------:R-:W-:Y:S01]  /*0370*/  IMAD.IADD R18, R10, 0x1, -R7 ;  /* 0x000000010a127824 */ /* 0x000fe200078e0a07 */
[----:B------:R-:W-:Y:S01]  /*0380*/  LEA.HI R4, R6, R2, RZ, 0x3 ;  /* 0x0000000206047211 */ /* 0x000fe200078f18ff */
[----:B------:R-:W-:Y:S01]  /*0390*/  IMAD.IADD R15, R0, 0x1, -R5 ;  /* 0x00000001000f7824 */ /* 0x000fe200078e0a05 */
[----:B------:R-:W-:Y:S01]  /*03a0*/  LOP3.LUT R12, R3, 0xffffffe0, RZ, 0xc0, !PT ;  /* 0xffffffe0030c7812 */ /* 0x000fe200078ec0ff */
[----:B------:R-:W-:Y:S01]  /*03b0*/  IMAD.SHL.U32 R16, R18, 0x8, RZ ;  /* 0x0000000812107824 */ /* 0x000fe200078e00ff */
[----:B------:R-:W-:Y:S02]  /*03c0*/  LOP3.LUT R6, R9, 0x7fffffe, RZ, 0xc0, !PT ;  /* 0x07fffffe09067812 */ /* 0x000fe400078ec0ff */
[----:B------:R-:W-:Y:S01]  /*03d0*/  LOP3.LUT R4, R4, 0xfffffff8, RZ, 0xc0, !PT ;  /* 0xfffffff804047812 */ /* 0x000fe200078ec0ff */
[----:B------:R-:W-:Y:S01]  /*03e0*/  IMAD.IADD R7, R10, 0x1, -R12 ;  /* 0x000000010a077824 */ /* 0x000fe200078e0a0c */
[----:B------:R-:W-:Y:S01]  /*03f0*/  LOP3.LUT R11, R13, 0xfffffff8, RZ, 0xc0, !PT ;  /* 0xfffffff80d0b7812 */ /* 0x000fe200078ec0ff */
[C---:B------:R-:W-:Y:S01]  /*0400*/  IMAD.IADD R6, R2.reuse, 0x1, -R6 ;  /* 0x0000000102067824 */ /* 0x040fe200078e0a06 */
[--C-:B------:R-:W-:Y:S01]  /*0410*/  SHF.R.S32.HI R0, RZ, 0x5, R3.reuse ;  /* 0x00000005ff007819 */ /* 0x100fe20000011403 */
[----:B------:R-:W-:Y:S01]  /*0420*/  IMAD.IADD R9, R2, 0x1, -R4 ;  /* 0x0000000102097824 */ /* 0x000fe200078e0a04 */
[----:B------:R-:W-:Y:S01]  /*0430*/  SHF.R.S32.HI R5, RZ, 0x1f, R3 ;  /* 0x0000001fff057819 */ /* 0x000fe20000011403 */
[----:B------:R-:W-:Y:S01]  /*0440*/  IMAD.IADD R11, R10, 0x1, -R11 ;  /* 0x000000010a0b7824 */ /* 0x000fe200078e0a0b */
[----:B------:R-:W-:-:S02]  /*0450*/  LEA.HI R3, R3, R0, RZ, 0x1 ;  /* 0x0000000003037211 */ /* 0x000fc400078f08ff */
[----:B------:R-:W-:Y:S02]  /*0460*/  LEA.HI R2, R5, R0, RZ, 0x2 ;  /* 0x0000000005027211 */ /* 0x000fe400078f10ff */
[----:B------:R-:W-:Y:S02]  /*0470*/  SHF.R.S32.HI R5, RZ, 0x1f, R7 ;  /* 0x0000001fff057819 */ /* 0x000fe40000011407 */
[----:B------:R-:W-:Y:S02]  /*0480*/  SHF.R.S32.HI R10, RZ, 0x3, R13 ;  /* 0x00000003ff0a7819 */ /* 0x000fe4000001140d */
[----:B------:R-:W-:Y:S02]  /*0490*/  LOP3.LUT R4, R3, 0xfffffffe, RZ, 0xc0, !PT ;  /* 0xfffffffe03047812 */ /* 0x000fe400078ec0ff */
[----:B------:R-:W-:Y:S01]  /*04a0*/  LOP3.LUT R2, R2, 0xfffffffc, RZ, 0xc0, !PT ;  /* 0xfffffffc02027812 */ /* 0x000fe200078ec0ff */
[----:B------:R-:W-:Y:S01]  /*04b0*/  IMAD.SHL.U32 R3, R10, 0x40, RZ ;  /* 0x000000400a037824 */ /* 0x000fe200078e00ff */
[----:B------:R-:W-:Y:S01]  /*04c0*/  LEA.HI R21, R5, R7, RZ, 0x2 ;  /* 0x0000000705157211 */ /* 0x000fe200078f10ff */
[C---:B------:R-:W-:Y:S01]  /*04d0*/  IMAD R7, R0.reuse, 0x8, R6 ;  /* 0x0000000800077824 */ /* 0x040fe200078e0206 */
[----:B------:R-:W-:Y:S01]  /*04e0*/  LEA.HI R6, R11, R11, RZ, 0x1 ;  /* 0x0000000b0b067211 */ /* 0x000fe200078f08ff */
[C---:B------:R-:W-:Y:S01]  /*04f0*/  IMAD.IADD R22, R0.reuse, 0x1, -R4 ;  /* 0x0000000100167824 */ /* 0x040fe200078e0a04 */
[----:B------:R-:W-:Y:S01]  /*0500*/  SHF.R.S32.HI R14, RZ, 0x6, R14 ;  /* 0x00000006ff0e7819 */ /* 0x000fe2000001140e */
[----:B------:R-:W-:Y:S01]  /*0510*/  IMAD.IADD R10, R0, 0x1, -R2 ;  /* 0x00000001000a7824 */ /* 0x000fe200078e0a02 */
[----:B------:R-:W-:-:S02]  /*0520*/  LOP3.LUT R0, R3, 0xc0, RZ, 0xc0, !PT ;  /* 0x000000c003007812 */ /* 0x000fc400078ec0ff */
[----:B------:R-:W-:Y:S01]  /*0530*/  LOP3.LUT R2, R6, 0x7fffffe, RZ, 0xc0, !PT ;  /* 0x07fffffe06027812 */ /* 0x000fe200078ec0ff */
[----:B------:R-:W-:Y:S01]  /*0540*/  STL [R1+0x40], R22 ;  /* 0x0000401601007387 */ /* 0x000fe20000100800 */
[----:B------:R-:W-:Y:S02]  /*0550*/  SHF.R.S32.HI R12, RZ, 0x1f, R8 ;  /* 0x0000001fff0c7819 */ /* 0x000fe40000011408 */
[----:B------:R-:W-:Y:S01]  /*0560*/  SHF.R.U32.HI R5, RZ, 0x3, R0 ;  /* 0x00000003ff057819 */ /* 0x000fe20000011600 */
[----:B------:R-:W-:Y:S01]  /*0570*/  IMAD.IADD R2, R11, 0x1, -R2 ;  /* 0x000000010b027824 */ /* 0x000fe200078e0a02 */
[----:B------:R-:W-:Y:S01]  /*0580*/  LOP3.LUT R3, R0, 0x18, R16, 0xf8, !PT ;  /* 0x0000001800037812 */ /* 0x000fe200078ef810 */
[----:B------:R-:W-:Y:S01]  /*0590*/  IMAD R0, R14, 0x4, R15 ;  /* 0x000000040e007824 */ /* 0x000fe200078e020f */
[-C--:B------:R-:W-:Y:S01]  /*05a0*/  LEA.HI R12, R12, R8.reuse, RZ, 0x3 ;  /* 0x000000080c0c7211 */ /* 0x080fe200078f18ff */
[----:B------:R1:W-:Y:S01]  /*05b0*/  STL [R1+0x48], R16 ;  /* 0x0000481001007387 */ /* 0x0003e20000100800 */
[----:B------:R-:W-:Y:S01]  /*05c0*/  LEA.HI R4, R8, R8, RZ, 0x1 ;  /* 0x0000000808047211 */ /* 0x000fe200078f08ff */
[----:B------:R-:W-:Y:S01]  /*05d0*/  IMAD R19, R0, 0x8, R2 ;  /* 0x0000000800137824 */ /* 0x000fe200078e0202 */
[----:B------:R-:W-:-:S02]  /*05e0*/  LOP3.LUT R0, R12, 0xfffffff8, RZ, 0xc0, !PT ;  /* 0xfffffff80c007812 */ /* 0x000fc400078ec0ff */
[----:B------:R-:W-:Y:S02]  /*05f0*/  LOP3.LUT R5, R3, R5, RZ, 0x3c, !PT ;  /* 0x0000000503057212 */ /* 0x000fe400078e3cff */
[----:B------:R-:W-:Y:S02]  /*0600*/  LOP3.LUT R2, R9, 0x1, RZ, 0xc0, !PT ;  /* 0x0000000109027812 */ /* 0x000fe400078ec0ff */
[----:B------:R-:W-:Y:S01]  /*0610*/  LOP3.LUT R3, R4, 0x7fffffe, RZ, 0xc0, !PT ;  /* 0x07fffffe04037812 */ /* 0x000fe200078ec0ff */
[----:B------:R-:W-:Y:S01]  /*0620*/  IMAD.U32 R5, R7, 0x20, R5 ;  /* 0x0000002007057824 */ /* 0x000fe200078e0005 */
[----:B------:R-:W-:Y:S01]  /*0630*/  ISETP.NE.U32.AND P5, PT, R2, 0x1, PT ;  /* 0x000000010200780c */ /* 0x000fe20003fa5070 */
[----:B------:R-:W-:Y:S01]  /*0640*/  IMAD.SHL.U32 R2, R11, 0x40, RZ ;  /* 0x000000400b027824 */ /* 0x000fe200078e00ff */
[----:B------:R-:W-:Y:S01]  /*0650*/  LOP3.LUT P4, RZ, R9, 0x2, RZ, 0xc0, !PT ;  /* 0x0000000209ff7812 */ /* 0x000fe2000788c0ff */
[C---:B------:R-:W-:Y:S01]  /*0660*/  IMAD.IADD R17, R8.reuse, 0x1, -R3 ;  /* 0x0000000108117824 */ /* 0x040fe200078e0a03 */
[----:B------:R2:W-:Y:S01]  /*0670*/  STL [R1+0x30], R5 ;  /* 0x0000300501007387 */ /* 0x0005e20000100800 */
[----:B------:R-:W-:Y:S01]  /*0680*/  SEL R241, R241, 0x10, !P5 ;  /* 0x00000010f1f17807 */ /* 0x000fe20006800000 */
[----:B-1----:R-:W-:Y:S01]  /*0690*/  IMAD.IADD R16, R8, 0x1, -R0 ;  /* 0x0000000108107824 */ /* 0x002fe200078e0a00 */
[----:B------:R-:W-:-:S02]  /*06a0*/  SHF.R.S32.HI R0, RZ, 0x1, R6 ;  /* 0x00000001ff007819 */ /* 0x000fc40000011406 */
[--C-:B------:R-:W-:Y:S02]  /*06b0*/  SHF.R.S32.HI R6, RZ, 0x1, R4.reuse ;  /* 0x00000001ff067819 */ /* 0x100fe40000011404 */
[C---:B------:R-:W-:Y:S01]  /*06c0*/  LOP3.LUT P6, RZ, R0.reuse, 0x2, RZ, 0xc0, !PT ;  /* 0x0000000200ff7812 */ /* 0x040fe200078cc0ff */
[----:B------:R-:W-:Y:S01]  /*06d0*/  IMAD.SHL.U32 R3, R0, 0x40, RZ ;  /* 0x0000004000037824 */ /* 0x000fe200078e00ff */
[----:B------:R-:W-:Y:S01]  /*06e0*/  SHF.R.S32.HI R4, RZ, 0x1f, R4 ;  /* 0x0000001fff047819 */ /* 0x000fe20000011404 */
[----:B------:R-:W-:Y:S01]  /*06f0*/  IMAD.SHL.U32 R0, R10, 0x10, RZ ;  /* 0x000000100a007824 */ /* 0x000fe200078e00ff */
[----:B------:R-:W-:Y:S02]  /*0700*/  LEA.HI R8, R9, R9, RZ, 0x1 ;  /* 0x0000000909087211 */ /* 0x000fe400078f08ff */
[----:B------:R-:W-:Y:S02]  /*0710*/  LEA.HI R4, R4, R6, RZ, 0x2 ;  /* 0x0000000604047211 */ /* 0x000fe400078f10ff */
[----:B------:R-:W-:-:S02]  /*0720*/  SEL R222, R230, 0xffffffe0, !P6 ;  /* 0xffffffe0e6de7807 */ /* 0x000fc40007000000 */
[----:B--2---:R-:W-:Y:S02]  /*0730*/  LOP3.LUT R5, R2, 0x1c0, RZ, 0xc0, !PT ;  /* 0x000001c002057812 */ /* 0x004fe400078ec0ff */
[----:B------:R-:W-:Y:S02]  /*0740*/  LOP3.LUT R4, R4, 0xfffffffc, RZ, 0xc0, !PT ;  /* 0xfffffffc04047812 */ /* 0x000fe400078ec0ff */
[----:B------:R-:W-:Y:S02]  /*0750*/  LOP3.LUT R0, R5, 0x30, R0, 0xf8, !PT ;  /* 0x0000003005007812 */ /* 0x000fe400078ef800 */
[----:B------:R-:W-:Y:S01]  /*0760*/  LOP3.LUT R2, R3, 0xc0, RZ, 0xc0, !PT ;  /* 0x000000c003027812 */ /* 0x000fe200078ec0ff */
[----:B------:R-:W-:Y:S01]  /*0770*/  IMAD.IADD R11, R6, 0x1, -R4 ;  /* 0x00000001060b7824 */ /* 0x000fe200078e0a04 */
[----:B------:R-:W-:Y:S01]  /*0780*/  LOP3.LUT R7, R0, 0x8, R13, 0xf8, !PT ;  /* 0x0000000800077812 */ /* 0x000fe200078ef80d */
[----:B------:R-:W-:Y:S01]  /*0790*/  IMAD.SHL.U32 R4, R14, 0x20, RZ ;  /* 0x000000200e047824 */ /* 0x000fe200078e00ff */
[----:B------:R-:W-:-:S02]  /*07a0*/  LOP3.LUT R0, R8, 0x3fffffe, RZ, 0xc0, !PT ;  /* 0x03fffffe08007812 */ /* 0x000fc400078ec0ff */
[----:B------:R-:W-:Y:S02]  /*07b0*/  LOP3.LUT R3, R2, 0x8, R13, 0xf8, !PT ;  /* 0x0000000802037812 */ /* 0x000fe400078ef80d */
[----:B------:R-:W-:Y:S01]  /*07c0*/  SHF.R.U32.HI R2, RZ, 0x3, R2 ;  /* 0x00000003ff027819 */ /* 0x000fe20000011602 */
[C---:B------:R-:W-:Y:S02]  /*07d0*/  IMAD.IADD R6, R9.reuse, 0x1, -R0 ;  /* 0x0000000109067824 */ /* 0x040fe400078e0a00 */
[----:B------:R-:W-:Y:S01]  /*07e0*/  IMAD.SHL.U32 R0, R9, 0x40, RZ ;  /* 0x0000004009007824 */ /* 0x000fe200078e00ff */
[----:B------:R-:W-:Y:S02]  /*07f0*/  LOP3.LUT R221, R3, R2, RZ, 0x3c, !PT ;  /* 0x0000000203dd7212 */ /* 0x000fe400078e3cff */
[----:B------:R-:W-:Y:S01]  /*0800*/  SHF.R.U32.HI R3, RZ, 0x3, R5 ;  /* 0x00000003ff037819 */ /* 0x000fe20000011605 */
[----:B------:R-:W-:Y:S01]  /*0810*/  IMAD.SHL.U32 R5, R18, 0x2, RZ ;  /* 0x0000000212057824 */ /* 0x000fe200078e00ff */
[----:B------:R-:W-:Y:S01]  /*0820*/  LOP3.LUT R0, R0, 0x1c0, RZ, 0xc0, !PT ;  /* 0x000001c000007812 */ /* 0x000fe200078ec0ff */
[----:B------:R-:W-:Y:S01]  /*0830*/  IMAD.U32 R221, R19, 0x20, R221 ;  /* 0x0000002013dd7824 */ /* 0x000fe200078e00dd */
[----:B------:R-:W-:-:S02]  /*0840*/  SHF.R.S32.HI R2, RZ, 0x3, R12 ;  /* 0x00000003ff027819 */ /* 0x000fc4000001140c */
[----:B------:R-:W-:Y:S01]  /*0850*/  LOP3.LUT R9, R7, R3, RZ, 0x3c, !PT ;  /* 0x0000000307097212 */ /* 0x000fe200078e3cff */
[----:B------:R-:W-:Y:S01]  /*0860*/  IMAD.SHL.U32 R221, R221, 0x2, RZ ;  /* 0x00000002dddd7824 */ /* 0x000fe200078e00ff */
[----:B------:R-:W-:Y:S01]  /*0870*/  LOP3.LUT R4, R0, 0x20, R4, 0xf8, !PT ;  /* 0x0000002000047812 */ /* 0x000fe200078ef804 */
[C---:B------:R-:W-:Y:S01]  /*0880*/  IMAD R225, R10.reuse, 0x2, R2 ;  /* 0x000000020ae17824 */ /* 0x040fe200078e0202 */
[----:B------:R-:W-:Y:S01]  /*0890*/  SHF.R.U32.HI R3, RZ, 0x3, R0 ;  /* 0x00000003ff037819 */ /* 0x000fe20000011600 */
[----:B------:R-:W-:Y:S02]  /*08a0*/  IMAD R0, R10, 0x200, R5 ;  /* 0x000002000a007824 */ /* 0x000fe400078e0205 */
[----:B------:R-:W-:Y:S01]  /*08b0*/  IMAD R17, R2, 0x8, R17 ;  /* 0x0000000802117824 */ /* 0x000fe200078e0211 */
[----:B------:R-:W-:Y:S01]  /*08c0*/  SHF.R.S32.HI R2, RZ, 0x7, R20 ;  /* 0x00000007ff027819 */ /* 0x000fe20000011414 */
[----:B------:R-:W-:Y:S01]  /*08d0*/  IMAD R10, R6, 0x20, R0 ;  /* 0x00000020060a7824 */ /* 0x000fe200078e0200 */
[----:B------:R-:W-:Y:S01]  /*08e0*/  SHF.R.S32.HI R0, RZ, 0x1, R8 ;  /* 0x00000001ff007819 */ /* 0x000fe20000011408 */
[----:B------:R-:W-:Y:S01]  /*08f0*/  IMAD.IADD R222, R221, 0x1, R222 ;  /* 0x00000001ddde7824 */ /* 0x000fe200078e02de */
[----:B------:R-:W-:Y:S01]  /*0900*/  LOP3.LUT R7, R4, R3, RZ, 0x3c, !PT ;  /* 0x0000000304077212 */ /* 0x000fe200078e3cff */
[----:B------:R-:W-:Y:S01]  /*0910*/  IMAD R3, R2, 0x1000, R5 ;  /* 0x0000100002037824 */ /* 0x000fe200078e0205 */
[C---:B------:R-:W-:Y:S01]  /*0920*/  LOP3.LUT P3, RZ, R0.reuse, 0x2, RZ, 0xc0, !PT ;  /* 0x0000000200ff7812 */ /* 0x040fe2000786c0ff */
[----:B------:R-:W-:-:S02]  /*0930*/  IMAD.SHL.U32 R0, R0, 0x40, RZ ;  /* 0x0000004000007824 */ /* 0x000fc400078e00ff */
[----:B------:R-:W-:Y:S01]  /*0940*/  IMAD.SHL.U32 R2, R2, 0x8, RZ ;  /* 0x0000000802027824 */ /* 0x000fe200078e00ff */
[----:B------:R-:W-:Y:S01]  /*0950*/  R2P PR, R16, 0x6 ;  /* 0x0000000610007804 */ /* 0x000fe20000000000 */
[----:B------:R-:W-:Y:S01]  /*0960*/  IMAD R5, R22, 0x400, R3 ;  /* 0x0000040016057824 */ /* 0x000fe200078e0203 */
[----:B------:R-:W-:Y:S01]  /*0970*/  LOP3.LUT R0, R0, 0xc0, RZ, 0xc0, !PT ;  /* 0x000000c000007812 */ /* 0x000fe200078ec0ff */
[----:B------:R-:W-:Y:S01]  /*0980*/  IMAD.SHL.U32 R4, R15, 0x10, RZ ;  /* 0x000000100f047824 */ /* 0x000fe200078e00ff */
        /* <DEDUP_REMOVED lines=31> */
[----:B------:R-:W-:Y:S01]  /*0b80*/  IADD3 R243, R244, 0x20, RZ ;  /* 0x00000020f4f37810 */ /* 0x000fe20007ffe0ff */
[----:B------:R-:W-:Y:S01]  /*0b90*/  IMAD R0, R22, 0x10, R0 ;  /* 0x0000001016007824 */ /* 0x000fe200078e0200 */
[----:B------:R-:W-:Y:S01]  /*0ba0*/  @P4 IADD3 R243, R244, -0x20, RZ ;  /* 0xffffffe0f4f34810 */ /* 0x000fe20007ffe0ff */
[----:B------:R-:W-:Y:S01]  /*0bb0*/  IMAD.IADD R226, R225, 0x1, R226 ;  /* 0x00000001e1e27824 */ /* 0x000fe200078e02e2 */
[----:B------:R-:W-:Y:S01]  /*0bc0*/  LOP3.LUT P0, RZ, R11, 0x2, RZ, 0xc0, !PT ;  /* 0x000000020bff7812 */ /* 0x000fe2000780c0ff */
[----:B------:R-:W-:Y:S01]  /*0bd0*/  IMAD.IADD R228, R225, 0x1, R227 ;  /* 0x00000001e1e47824 */ /* 0x000fe200078e02e3 */
[----:B------:R1:W-:Y:S01]  /*0be0*/  STL [R1+0x10], R0 ;  /* 0x0000100001007387 */ /* 0x0003e20000100800 */
[----:B------:R-:W-:Y:S01]  /*0bf0*/  IMAD.IADD R241, R241, 0x1, R243 ;  /* 0x00000001f1f17824 */ /* 0x000fe200078e02f3 */
[----:B------:R-:W-:Y:S01]  /*0c00*/  SEL R230, R230, 0xffffffe0, !P0 ;  /* 0xffffffe0e6e67807 */ /* 0x000fe20004000000 */
[----:B------:R-:W-:Y:S01]  /*0c10*/  IMAD.IADD R227, R226, 0x1, R227 ;  /* 0x00000001e2e37824 */ /* 0x000fe200078e02e3 */
[----:B------:R2:W-:Y:S01]  /*0c20*/  STL [R1+0x28], R4 ;  /* 0x0000280401007387 */ /* 0x0005e20000100800 */
[----:B-1----:R-:W-:-:S02]  /*0c30*/  IADD3 R0, R4, 0x20, RZ ;  /* 0x0000002004007810 */ /* 0x002fc40007ffe0ff */
[----:B------:R-:W-:-:S05]  /*0c40*/  @P3 IADD3 R0, R4, -0x20, RZ ;  /* 0xffffffe004003810 */ /* 0x000fca0007ffe0ff */
[----:B------:R2:W-:Y:S02]  /*0c50*/  STL [R1+0x2c], R0 ;  /* 0x00002c0001007387 */ /* 0x0005e40000100800 */
.L_x_495:
        /* <DEDUP_REMOVED lines=10> */
[----:B--2---:R-:W2:Y:S01]  /*0d00*/  @P0 S2R R0, SR_CTAID.Y ;  /* 0x0000000000000919 */ /* 0x004ea20000002600 */
        /* <DEDUP_REMOVED lines=22> */
[----:B------:R-:W1:Y:S01]  /*0e70*/  S2UR UR37, SR_CTAID.Z ;  /* 0x00000000002579c3 */ /* 0x000e620000002700 */
[----:B------:R-:W-:Y:S01]  /*0e80*/  ULDC UR45, c[0x0][0x1c8] ;  /* 0x00007200002d7ab9 */ /* 0x000fe20000000800 */
[----:B------:R-:W-:Y:S01]  /*0e90*/  ISETP.NE.AND P2, PT, RZ, c[0x0][0x1c8], PT ;  /* 0x00007200ff007a0c */ /* 0x000fe20003f45270 */
[----:B------:R-:W2:Y:S01]  /*0ea0*/  I2F.RP R4, R6 ;  /* 0x0000000600047306 */ /* 0x000ea20000209400 */
[----:B------:R-:W-:Y:S02]  /*0eb0*/  ULDC UR31, c[0x0][0x214] ;  /* 0x00008500001f7ab9 */ /* 0x000fe40000000800 */
[----:B------:R-:W-:Y:S02]  /*0ec0*/  ULDC.U8 UR34, c[0x0][0x328] ;  /* 0x0000ca0000227ab9 */ /* 0x000fe40000000000 */
[----:B------:R-:W3:Y:S01]  /*0ed0*/  S2UR UR30, SR_CTAID.Y ;  /* 0x00000000001e79c3 */ /* 0x000ee20000002600 */
[----:B------:R-:W-:-:S02]  /*0ee0*/  UIADD3 UR33, UR31, 0x3f, URZ ;  /* 0x0000003f1f217890 */ /* 0x000fc4000fffe03f */
[----:B------:R-:W-:Y:S02]  /*0ef0*/  ULDC.64 UR4, c[0x0][0x240] ;  /* 0x0000900000047ab9 */ /* 0x000fe40000000a00 */
[----:B------:R-:W-:Y:S02]  /*0f00*/  UISETP.NE.AND UP0, UPT, UR34, URZ, UPT ;  /* 0x0000003f2200728c */ /* 0x000fe4000bf05270 */
[----:B------:R-:W-:Y:S02]  /*0f10*/  UISETP.NE.U32.AND UP1, UPT, URZ, UR4, UPT ;  /* 0x000000043f00728c */ /* 0x000fe4000bf25070 */
[----:B------:R-:W-:Y:S01]  /*0f20*/  USHF.R.S32.HI UR43, URZ, 0x1f, UR33 ;  /* 0x0000001f3f2b7899 */ /* 0x000fe20008011421 */
[----:B--2---:R-:W2:Y:S01]  /*0f30*/  MUFU.RCP R4, R4 ;  /* 0x0000000400047308 */ /* 0x004ea20000001000 */
[----:B------:R-:W-:Y:S02]  /*0f40*/  UISETP.NE.AND.EX UP1, UPT, URZ, UR5, UPT, UP1 ;  /* 0x000000053f00728c */ /* 0x000fe4000bf25310 */
[----:B------:R-:W-:Y:S01]  /*0f50*/  ULEA.HI UR43, UR43, UR33, URZ, 0x6 ;  /* 0x000000212b2b7291 */ /* 0x000fe2000f8f303f */
[----:B-1----:R-:W-:Y:S01]  /*0f60*/  IABS R3, UR37 ;  /* 0x0000002500037c13 */ /* 0x002fe20008000000 */
[----:B------:R-:W-:-:S02]  /*0f70*/  ULOP3.LUT UR45, UR37, UR45, URZ, 0x3c, !UPT ;  /* 0x0000002d252d7292 */ /* 0x000fc4000f8e3c3f */
[----:B------:R-:W-:Y:S02]  /*0f80*/  ULDC UR5, c[0x0][0x214] ;  /* 0x0000850000057ab9 */ /* 0x000fe40000000800 */
[----:B------:R-:W-:Y:S02]  /*0f90*/  ULDC UR42, c[0x0][0x22c] ;  /* 0x00008b00002a7ab9 */ /* 0x000fe40000000800 */
[----:B------:R-:W-:Y:S01]  /*0fa0*/  ISETP.LE.AND P1, PT, RZ, UR45, PT ;  /* 0x0000002dff007c0c */ /* 0x000fe2000bf23270 */
[----:B---3--:R-:W-:Y:S02]  /*0fb0*/  UIMAD.WIDE UR46, UR30, 0x80, URZ ;  /* 0x000000801e2e78a5 */ /* 0x008fe4000f8e023f */
[----:B------:R-:W-:Y:S01]  /*0fc0*/  ULDC UR7, c[0x0][0x1c0] ;  /* 0x0000700000077ab9 */ /* 0x000fe20000000800 */
[----:B--2---:R-:W-:Y:S01]  /*0fd0*/  IADD3 R4, R4, 0xffffffe, RZ ;  /* 0x0ffffffe04047810 */ /* 0x004fe20007ffe0ff */
[----:B------:R-:W-:Y:S02]  /*0fe0*/  USEL UR33, UR46, URZ, UP1 ;  /* 0x0000003f2e217287 */ /* 0x000fe40008800000 */
[----:B------:R-:W-:Y:S01]  /*0ff0*/  ULOP3.LUT UR46, UR43, 0xffffffc0, URZ, 0xc0, !UPT ;  /* 0xffffffc02b2e7892 */ /* 0x000fe2000f8ec03f */
[----:B------:R-:W1:Y:S01]  /*1000*/  F2I.FTZ.U32.TRUNC.NTZ R5, R4 ;  /* 0x0000000400057305 */ /* 0x000e62000021f000 */
[----:B------:R-:W-:-:S02]  /*1010*/  @UP0 UIMAD UR40, UR30, UR5, URZ ;  /* 0x000000051e2802a4 */ /* 0x000fc4000f8e023f */
[----:B------:R-:W-:Y:S02]  /*1020*/  ULDC.U8 UR32, c[0x0][0x3d0] ;  /* 0x0000f40000207ab9 */ /* 0x000fe40000000000 */
[----:B------:R-:W-:Y:S02]  /*1030*/  UIMAD UR42, UR37, UR42, URZ ;  /* 0x0000002a252a72a4 */ /* 0x000fe4000f8e023f */
[----:B------:R-:W-:Y:S02]  /*1040*/  @!UP0 UIMAD UR7, UR30, UR7, UR37 ;  /* 0x000000071e0782a4 */ /* 0x000fe4000f8e0225 */
[----:B------:R-:W-:Y:S02]  /*1050*/  UIADD3 UR46, UR46, -0x40, URZ ;  /* 0xffffffc02e2e7890 */ /* 0x000fe4000fffe03f */
[----:B------:R-:W-:Y:S02]  /*1060*/  ULDC UR41, c[0x0][0x234] ;  /* 0x00008d0000297ab9 */ /* 0x000fe40000000800 */
[----:B------:R-:W-:-:S02]  /*1070*/  ULDC UR35, c[0x0][0x1c0] ;  /* 0x0000700000237ab9 */ /* 0x000fc40000000800 */
        /* <DEDUP_REMOVED lines=10> */
[----:B------:R-:W-:Y:S02]  /*1120*/  USHF.R.S32.HI UR34, URZ, 0x1f, UR42 ;  /* 0x0000001f3f227899 */ /* 0x000fe4000801142a */
[----:B------:R-:W-:Y:S01]  /*1130*/  @!UP0 UIMAD UR41, UR7, UR5, URZ ;  /* 0x00000005072982a4 */ /* 0x000fe2000f8e023f */
[----:B------:R-:W-:-:S04]  /*1140*/  IMAD.HI.U32 R0, R0, R3, RZ ;  /* 0x0000000300007227 */ /* 0x000fc800078e00ff */
[----:B------:R-:W-:-:S04]  /*1150*/  IMAD.MOV R4, RZ, RZ, -R0 ;  /* 0x000000ffff047224 */ /* 0x000fc800078e0a00 */
[C---:B------:R-:W-:Y:S02]  /*1160*/  IMAD R3, R6.reuse, R4, R3 ;  /* 0x0000000406037224 */ /* 0x040fe400078e0203 */
[----:B------:R-:W1:Y:S03]  /*1170*/  S2R R4, SR_CTAID.X ;  /* 0x0000000000047919 */ /* 0x000e660000002500 */
[----:B------:R-:W-:-:S13]  /*1180*/  ISETP.GT.U32.AND P3, PT, R6, R3, PT ;  /* 0x000000030600720c */ /* 0x000fda0003f64070 */
[----:B------:R-:W-:Y:S01]  /*1190*/  @!P3 IMAD.IADD R3, R3, 0x1, -R6 ;  /* 0x000000010303b824 */ /* 0x000fe200078e0a06 */
[----:B------:R-:W-:Y:S02]  /*11a0*/  @!P3 IADD3 R0, R0, 0x1, RZ ;  /* 0x000000010000b810 */ /* 0x000fe40007ffe0ff */
[----:B------:R-:W-:Y:S01]  /*11b0*/  ISETP.NE.AND P3, PT, RZ, UR32, PT ;  /* 0x00000020ff007c0c */ /* 0x000fe2000bf65270 */
[----:B------:R-:W-:Y:S01]  /*11c0*/  USEL UR32, UR47, URZ, UP1 ;  /* 0x0000003f2f207287 */ /* 0x000fe20008800000 */
[----:B------:R-:W-:Y:S01]  /*11d0*/  ISETP.GE.U32.AND P0, PT, R3, R6, PT ;  /* 0x000000060300720c */ /* 0x000fe20003f06070 */
[----:B------:R-:W-:Y:S01]  /*11e0*/  USHF.R.S32.HI UR47, URZ, 0x1f, UR46 ;  /* 0x0000001f3f2f7899 */ /* 0x000fe2000801142e */
[----:B-1----:R-:W-:-:S04]  /*11f0*/  IMAD.WIDE.U32 R20, R4, c[0x0][0x3d8], RZ ;  /* 0x0000f60004147a25 */ /* 0x002fc800078e00ff */
[----:B------:R-:W-:Y:S01]  /*1200*/  IMAD R3, R4, c[0x0][0x3dc], R21 ;  /* 0x0000f70004037a24 */ /* 0x000fe200078e0215 */
[----:B------:R-:W-:-:S04]  /*1210*/  SEL R20, R20, RZ, P3 ;  /* 0x000000ff14147207 */ /* 0x000fc80001800000 */
[----:B------:R-:W-:Y:S02]  /*1220*/  SEL R19, R3, RZ, P3 ;  /* 0x000000ff03137207 */ /* 0x000fe40001800000 */
        /* <DEDUP_REMOVED lines=9> */
.L_x_488:
[----:B------:R-:W-:-:S04]  /*12c0*/  UIMAD UR40, UR30, UR12, UR37 ;  /* 0x0000000c1e2872a4 */ /* 0x000fc8000f8e0225 */
[----:B------:R-:W-:Y:S02]  /*12d0*/  UIMAD UR40, UR40, UR11, URZ ;  /* 0x0000000b282872a4 */ /* 0x000fe4000f8e023f */
.L_x_489:
[----:B------:R-:W2:Y:S04]  /*12e0*/  LDL.64 R4, [R1+0x48] ;  /* 0x0000480001047983 */ /* 0x000ea80000100a00 */
[----:B------:R1:W2:Y:S01]  /*12f0*/  LDL.64 R24, [R1+0x48] ;  /* 0x0000480001187983 */ /* 0x0002a20000100a00 */
[----:B------:R-:W-:Y:S01]  /*1300*/  UIADD3 UR15, UP0, UR6, UR15, URZ ;  /* 0x0000000f060f7290 */ /* 0x000fe2000ff1e03f */
[----:B------:R-:W-:Y:S01]  /*1310*/  MOV R12, UR30 ;  /* 0x0000001e000c7c02 */ /* 0x000fe20008000f00 */
[----:B------:R-:W-:Y:S01]  /*1320*/  IMAD.U32 R11, RZ, RZ, UR30 ;  /* 0x0000001eff0b7e24 */ /* 0x000fe2000f8e00ff */
[----:B------:R-:W3:Y:S01]  /*1330*/  S2R R21, SR_TID.X ;  /* 0x0000000000157919 */ /* 0x000ee20000002100 */
[----:B------:R-:W-:Y:S01]  /*1340*/  UIADD3.X UR14, UR4, UR14, URZ, UP0, !UPT ;  /* 0x0000000e040e7290 */ /* 0x000fe200087fe43f */
[----:B------:R-:W-:Y:S01]  /*1350*/  IMAD.U32 R8, RZ, RZ, UR30 ;  /* 0x0000001eff087e24 */ /* 0x000fe2000f8e00ff */
[----:B------:R-:W-:Y:S01]  /*1360*/  ULDC.64 UR6, c[0x0][0x368] ;  /* 0x0000da0000067ab9 */ /* 0x000fe20000000a00 */
[----:B------:R-:W-:Y:S01]  /*1370*/  MOV R6, UR15 ;  /* 0x0000000f00067c02 */ /* 0x000fe20008000f00 */
[----:B------:R-:W-:-:S02]  /*1380*/  ULDC.64 UR4, c[0x0][0x1a0] ;  /* 0x0000680000047ab9 */ /* 0x000fc40000000a00 */
[----:B------:R-:W-:Y:S02]  /*1390*/  UIMAD UR4, UR14, UR4, URZ ;  /* 0x000000040e0472a4 */ /* 0x000fe4000f8e023f */
[----:B------:R-:W-:-:S04]  /*13a0*/  UIMAD UR6, UR44, UR6, URZ ;  /* 0x000000062c0672a4 */ /* 0x000fc8000f8e023f */
[----:B------:R-:W-:Y:S02]  /*13b0*/  UIMAD UR7, UR30, UR7, UR6 ;  /* 0x000000071e0772a4 */ /* 0x000fe4000f8e0206 */
[----:B------:R-:W-:-:S03]  /*13c0*/  UIMAD UR6, UR15, UR5, UR4 ;  /* 0x000000050f0672a4 */ /* 0x000fc6000f8e0204 */
[----:B------:R-:W-:Y:S02]  /*13d0*/  ULDC.64 UR4, c[0x0][0x198] ;  /* 0x0000660000047ab9 */ /* 0x000fe40000000a00 */
[----:B------:R-:W-:Y:S01]  /*13e0*/  UIMAD UR4, UR14, UR4, URZ ;  /* 0x000000040e0472a4 */ /* 0x000fe2000f8e023f */
[----:B---3--:R-:W-:-:S03]  /*13f0*/  SHF.R.S32.HI R22, RZ, 0x1f, R21 ;  /* 0x0000001fff167819 */ /* 0x008fc60000011415 */
[----:B------:R-:W-:Y:S01]  /*1400*/  UIMAD UR4, UR15, UR5, UR4 ;  /* 0x000000050f0472a4 */ /* 0x000fe2000f8e0204 */
[----:B------:R-:W-:-:S04]  /*1410*/  LEA.HI R16, R22, R21, RZ, 0x2 ;  /* 0x0000001516107211 */ /* 0x000fc800078f10ff */
[----:B------:R-:W-:-:S04]  /*1420*/  SHF.R.S32.HI R16, RZ, 0x2, R16 ;  /* 0x00000002ff107819 */ /* 0x000fc80000011410 */
[----:B------:R-:W-:Y:S02]  /*1430*/  SHF.R.S32.HI R17, RZ, 0x1f, R16 ;  /* 0x0000001fff117819 */ /* 0x000fe40000011410 */
[----:B------:R-:W-:-:S04]  /*1440*/  IADD3 R3, P0, R16, UR46, RZ ;  /* 0x0000002e10037c10 */ /* 0x000fc8000ff1e0ff */
[----:B------:R-:W-:-:S05]  /*1450*/  IADD3.X R10, R17, UR47, RZ, P0, !PT ;  /* 0x0000002f110a7c10 */ /* 0x000fca00087fe4ff */
[----:B------:R-:W-:Y:S01]  /*1460*/  IMAD R13, R10, c[0x0][0x190], RZ ;  /* 0x000064000a0d7a24 */ /* 0x000fe200078e02ff */
[----:B------:R-:W-:Y:S01]  /*1470*/  ULEA.HI.SX32 UR43, UR43, 0xffffffff, 0x1a ;  /* 0xffffffff2b2b7891 */ /* 0x000fe2000f8fd23f */
[----:B------:R-:W-:Y:S01]  /*1480*/  IMAD.U32 R18, RZ, RZ, UR37 ;  /* 0x00000025ff127e24 */ /* 0x000fe2000f8e00ff */
[----:B------:R-:W-:Y:S01]  /*1490*/  UIADD3 UR41, UR46, UR41, URZ ;  /* 0x000000292e297290 */ /* 0x000fe2000fffe03f */
[----:B------:R-:W-:Y:S01]  /*14a0*/  @P3 BAR.SYNC.DEFER_BLOCKING 0x0 ;  /* 0x0000000000003b1d */ /* 0x000fe20000010000 */
[----:B--2---:R-:W-:Y:S02]  /*14b0*/  IMAD.MOV.U32 R24, RZ, RZ, R4 ;  /* 0x000000ffff187224 */ /* 0x004fe400078e0004 */
[----:B------:R-:W-:-:S03]  /*14c0*/  IMAD.U32 R4, RZ, RZ, UR15 ;  /* 0x0000000fff047e24 */ /* 0x000fc6000f8e00ff */
[----:B------:R-:W-:-:S05]  /*14d0*/  SHF.R.S32.HI R25, RZ, 0x1f, R24 ;  /* 0x0000001fff197819 */ /* 0x000fca0000011418 */
[--C-:B------:R-:W-:Y:S01]  /*14e0*/  IMAD.WIDE.U32 R4, R4, c[0x0][0x198], R24.reuse ;  /* 0x0000660004047a25 */ /* 0x100fe200078e0018 */
[----:B------:R1:W-:Y:S03]  /*14f0*/  STL [R1+0x4c], R25 ;  /* 0x00004c1901007387 */ /* 0x0003e60000100800 */
[--C-:B------:R-:W-:Y:S01]  /*1500*/  IMAD.WIDE.U32 R6, R6, c[0x0][0x1a0], R24.reuse ;  /* 0x0000680006067a25 */ /* 0x100fe200078e0018 */
[----:B------:R-:W-:Y:S01]  /*1510*/  IADD3 R5, R5, UR4, RZ ;  /* 0x0000000405057c10 */ /* 0x000fe2000fffe0ff */
[----:B------:R-:W2:Y:S01]  /*1520*/  LDL R23, [R1+0x10] ;  /* 0x0000100001177983 */ /* 0x000ea20000100800 */
[----:B------:R-:W-:Y:S01]  /*1530*/  ULDC.64 UR4, c[0x0][0x180] ;  /* 0x0000600000047ab9 */ /* 0x000fe20000000a00 */
[----:B------:R-:W-:Y:S01]  /*1540*/  IMAD.WIDE.U32 R8, R8, c[0x0][0x368], R24 ;  /* 0x0000da0008087a25 */ /* 0x000fe200078e0018 */
[----:B------:R-:W-:Y:S01]  /*1550*/  IADD3 R7, R7, UR6, RZ ;  /* 0x0000000607077c10 */ /* 0x000fe2000fffe0ff */
[----:B------:R-:W-:-:S02]  /*1560*/  UIMAD UR4, UR44, UR4, URZ ;  /* 0x000000042c0472a4 */ /* 0x000fc4000f8e023f */
[----:B------:R-:W-:Y:S01]  /*1570*/  IMAD.WIDE.U32 R4, R12, c[0x0][0x180], R4 ;  /* 0x000060000c047a25 */ /* 0x000fe200078e0004 */
[----:B------:R-:W-:Y:S01]  /*1580*/  IADD3 R9, R9, UR7, RZ ;  /* 0x0000000709097c10 */ /* 0x000fe2000fffe0ff */
[----:B------:R-:W-:Y:S02]  /*1590*/  UIMAD UR4, UR30, UR5, UR4 ;  /* 0x000000051e0472a4 */ /* 0x000fe4000f8e0204 */
[----:B------:R-:W-:Y:S01]  /*15a0*/  IMAD.WIDE.U32 R6, R11, c[0x0][0x188], R6 ;  /* 0x000062000b067a25 */ /* 0x000fe200078e0006 */
[----:B------:R-:W-:Y:S02]  /*15b0*/  ULDC.64 UR6, c[0x0][0x188] ;  /* 0x0000620000067ab9 */ /* 0x000fe40000000a00 */
[----:B------:R-:W-:Y:S01]  /*15c0*/  UIMAD UR6, UR44, UR6, URZ ;  /* 0x000000062c0672a4 */ /* 0x000fe2000f8e023f */
[----:B------:R-:W-:Y:S02]  /*15d0*/  IMAD R12, R10, c[0x0][0x370], RZ ;  /* 0x0000dc000a0c7a24 */ /* 0x000fe400078e02ff */
[----:B------:R-:W-:Y:S01]  /*15e0*/  IMAD.WIDE.U32 R10, R3, c[0x0][0x190], R24 ;  /* 0x00006400030a7a25 */ /* 0x000fe200078e0018 */
[----:B------:R-:W-:Y:S01]  /*15f0*/  IADD3 R5, R5, UR4, RZ ;  /* 0x0000000405057c10 */ /* 0x000fe2000fffe0ff */
[----:B------:R-:W3:Y:S01]  /*1600*/  LDL R24, [R1+0x30] ;  /* 0x0000300001187983 */ /* 0x000ee20000100800 */
[----:B------:R-:W-:-:S02]  /*1610*/  ULDC.64 UR4, c[0x0][0x378] ;  /* 0x0000de0000047ab9 */ /* 0x000fc40000000a00 */
[----:B------:R-:W-:Y:S02]  /*1620*/  UIMAD UR6, UR30, UR7, UR6 ;  /* 0x000000071e0672a4 */ /* 0x000fe4000f8e0206 */
[----:B------:R-:W-:Y:S01]  /*1630*/  UIMAD UR4, UR36, UR4, URZ ;  /* 0x00000004240472a4 */ /* 0x000fe2000f8e023f */
[C---:B------:R-:W-:Y:S02]  /*1640*/  IMAD R13, R3.reuse, c[0x0][0x194], R13 ;  /* 0x00006500030d7a24 */ /* 0x040fe400078e020d */
[----:B------:R-:W-:Y:S01]  /*1650*/  IMAD.WIDE.U32 R8, R3, c[0x0][0x370], R8 ;  /* 0x0000dc0003087a25 */ /* 0x000fe200078e0008 */
[----:B------:R-:W-:-:S03]  /*1660*/  IADD3 R7, R7, UR6, RZ ;  /* 0x0000000607077c10 */ /* 0x000fc6000fffe0ff */
[----:B------:R-:W-:Y:S01]  /*1670*/  IMAD R12, R3, c[0x0][0x374], R12 ;  /* 0x0000dd00030c7a24 */ /* 0x000fe200078e020c */
[----:B------:R-:W-:Y:S01]  /*1680*/  UIMAD UR6, UR37, UR5, UR4 ;  /* 0x00000005250672a4 */ /* 0x000fe2000f8e0204 */
[----:B------:R-:W-:Y:S02]  /*1690*/  IMAD.IADD R11, R11, 0x1, R13 ;  /* 0x000000010b0b7824 */ /* 0x000fe400078e020d */
[----:B------:R-:W-:Y:S01]  /*16a0*/  IMAD.IADD R9, R9, 0x1, R12 ;  /* 0x0000000109097824 */ /* 0x000fe200078e020c */
[----:B------:R-:W-:Y:S01]  /*16b0*/  ULDC.64 UR4, c[0x0][0x178] ;  /* 0x00005e0000047ab9 */ /* 0x000fe20000000a00 */
[----:B------:R-:W-:Y:S01]  /*16c0*/  IMAD.U32 R13, RZ, RZ, UR37 ;  /* 0x00000025ff0d7e24 */ /* 0x000fe2000f8e00ff */
[----:B------:R-:W-:Y:S01]  /*16d0*/  UIMAD UR4, UR44, UR4, URZ ;  /* 0x000000042c0472a4 */ /* 0x000fe2000f8e023f */
[C---:B------:R-:W-:Y:S02]  /*16e0*/  IMAD R12, R14.reuse, c[0x0][0x1b8], RZ ;  /* 0x00006e000e0c7a24 */ /* 0x040fe400078e02ff */
[----:B------:R-:W-:Y:S01]  /*16f0*/  IMAD R3, R14, c[0x0][0x1b0], RZ ;  /* 0x00006c000e037a24 */ /* 0x000fe200078e02ff */
[----:B------:R-:W-:Y:S01]  /*1700*/  MOV R14, UR30 ;  /* 0x0000001e000e7c02 */ /* 0x000fe20008000f00 */
[----:B------:R-:W-:Y:S01]  /*1710*/  IMAD.WIDE.U32 R8, R13, c[0x0][0x378], R8 ;  /* 0x0000de000d087a25 */ /* 0x000fe200078e0008 */
[----:B------:R-:W-:-:S03]  /*1720*/  UIMAD UR4, UR30, UR5, UR4 ;  /* 0x000000051e0472a4 */ /* 0x000fc6000f8e0204 */
[C---:B------:R-:W-:Y:S02]  /*1730*/  IMAD R3, R0.reuse, c[0x0][0x1b4], R3 ;  /* 0x00006d0000037a24 */ /* 0x040fe400078e0203 */
[----:B------:R-:W-:Y:S01]  /*1740*/  IMAD.WIDE.U32 R4, R0, c[0x0][0x1b0], R4 ;  /* 0x00006c0000047a25 */ /* 0x000fe200078e0004 */
[----:B------:R-:W-:-:S03]  /*1750*/  LEA R248, P0, R8, c[0x0][0x330], 0x1 ;  /* 0x0000cc0008f87a11 */ /* 0x000fc600078008ff */
[----:B------:R-:W-:Y:S01]  /*1760*/  IMAD.WIDE.U32 R14, R14, c[0x0][0x178], R10 ;  /* 0x00005e000e0e7a25 */ /* 0x000fe200078e000a */
[----:B------:R-:W-:-:S03]  /*1770*/  IADD3 R5, R5, R3, RZ ;  /* 0x0000000305057210 */ /* 0x000fc60007ffe0ff */
[C---:B------:R-:W-:Y:S02]  /*1780*/  IMAD R12, R0.reuse, c[0x0][0x1bc], R12 ;  /* 0x00006f00000c7a24 */ /* 0x040fe400078e020c */
[----:B------:R-:W-:Y:S01]  /*1790*/  IMAD.WIDE.U32 R6, R0, c[0x0][0x1b8], R6 ;  /* 0x00006e0000067a25 */ /* 0x000fe200078e0006 */
[----:B------:R-:W-:Y:S02]  /*17a0*/  IADD3 R0, R9, UR6, RZ ;  /* 0x0000000609007c10 */ /* 0x000fe4000fffe0ff */
[----:B------:R-:W-:Y:S01]  /*17b0*/  IADD3 R9, R15, UR4, RZ ;  /* 0x000000040f097c10 */ /* 0x000fe2000fffe0ff */
[----:B------:R-:W-:Y:S01]  /*17c0*/  IMAD.IADD R7, R7, 0x1, R12 ;  /* 0x0000000107077824 */ /* 0x000fe200078e020c */
[----:B------:R-:W-:Y:S01]  /*17d0*/  LEA.HI.X R249, R8, c[0x0][0x334], R0, 0x1, P0 ;  /* 0x0000cd0008f97a11 */ /* 0x000fe200000f0c00 */
[C---:B------:R-:W-:Y:S01]  /*17e0*/  IMAD R3, R17.reuse, c[0x0][0x1a0], RZ ;  /* 0x0000680011037a24 */ /* 0x040fe200078e02ff */
[----:B------:R-:W-:Y:S01]  /*17f0*/  ULDC.64 UR4, c[0x0][0x1a8] ;  /* 0x00006a0000047ab9 */ /* 0x000fe20000000a00 */
[----:B------:R-:W-:Y:S01]  /*1800*/  IMAD R0, R17, c[0x0][0x198], RZ ;  /* 0x0000660011007a24 */ /* 0x000fe200078e02ff */
[----:B------:R-:W-:Y:S01]  /*1810*/  UIMAD UR4, UR36, UR4, URZ ;  /* 0x00000004240472a4 */ /* 0x000fe2000f8e023f */
[----:B------:R-:W-:-:S02]  /*1820*/  IMAD R3, R16, c[0x0][0x1a4], R3 ;  /* 0x0000690010037a24 */ /* 0x000fc400078e0203 */
[----:B------:R-:W-:Y:S01]  /*1830*/  IMAD.WIDE.U32 R12, R16, c[0x0][0x1a0], R6 ;  /* 0x00006800100c7a25 */ /* 0x000fe200078e0006 */
[----:B------:R-:W-:-:S03]  /*1840*/  UIMAD UR4, UR37, UR5, UR4 ;  /* 0x00000005250472a4 */ /* 0x000fc6000f8e0204 */
[C---:B------:R-:W-:Y:S02]  /*1850*/  IMAD R17, R16.reuse, c[0x0][0x19c], R0 ;  /* 0x0000670010117a24 */ /* 0x040fe400078e0200 */
[----:B------:R-:W-:Y:S01]  /*1860*/  IMAD.WIDE.U32 R10, R16, c[0x0][0x198], R4 ;  /* 0x00006600100a7a25 */ /* 0x000fe200078e0004 */
[----:B------:R-:W-:Y:S01]  /*1870*/  ULEA.HI UR5, UR43, UR43, URZ, 0x1 ;  /* 0x0000002b2b057291 */ /* 0x000fe2000f8f083f */
[----:B------:R-:W-:Y:S02]  /*1880*/  IADD3 R0, R13, R3, RZ ;  /* 0x000000030d007210 */ /* 0x000fe40007ffe0ff */
[----:B------:R-:W-:Y:S01]  /*1890*/  IMAD.IADD R3, R11, 0x1, R17 ;  /* 0x000000010b037824 */ /* 0x000fe200078e0211 */
[----:B------:R-:W-:Y:S01]  /*18a0*/  LEA R4, P0, R10, c[0x0][0x168], 0x1 ;  /* 0x00005a000a047a11 */ /* 0x000fe200078008ff */
[----:B------:R-:W-:Y:S01]  /*18b0*/  IMAD.MOV.U32 R8, RZ, RZ, R14 ;  /* 0x000000ffff087224 */ /* 0x000fe200078e000e */
[----:B------:R-:W-:Y:S01]  /*18c0*/  ULOP3.LUT UR5, UR5, 0xfffffffe, URZ, 0xc0, !UPT ;  /* 0xfffffffe05057892 */ /* 0x000fe2000f8ec03f */
[----:B------:R-:W-:-:S02]  /*18d0*/  LEA R6, P1, R12, c[0x0][0x170], 0x1 ;  /* 0x00005c000c067a11 */ /* 0x000fc400078208ff */
[----:B------:R-:W-:Y:S01]  /*18e0*/  IMAD.WIDE.U32 R14, R18, c[0x0][0x1a8], R8 ;  /* 0x00006a00120e7a25 */ /* 0x000fe200078e0008 */
[----:B------:R-:W-:Y:S01]  /*18f0*/  LEA.HI.X R5, R10, c[0x0][0x16c], R3, 0x1, P0 ;  /* 0x00005b000a057a11 */ /* 0x000fe200000f0c03 */
[----:B------:R-:W-:Y:S02]  /*1900*/  UIADD3 UR5, UR43, -UR5, URZ ;  /* 0x800000052b057290 */ /* 0x000fe4000fffe03f */
[----:B------:R-:W-:Y:S01]  /*1910*/  IMAD.MOV.U32 R3, RZ, RZ, c[0x0][0x198] ;  /* 0x00006600ff037624 */ /* 0x000fe200078e00ff */
[----:B------:R-:W-:Y:S01]  /*1920*/  LEA.HI.X R7, R12, c[0x0][0x174], R0, 0x1, P1 ;  /* 0x00005d000c077a11 */ /* 0x000fe200008f0c00 */
[----:B------:R-:W-:Y:S01]  /*1930*/  IMAD.MOV.U32 R9, RZ, RZ, c[0x0][0x1a0] ;  /* 0x00006800ff097624 */ /* 0x000fe200078e00ff */
[----:B------:R-:W-:Y:S01]  /*1940*/  IADD3 R0, R15, UR4, RZ ;  /* 0x000000040f007c10 */ /* 0x000fe2000fffe0ff */
[----:B------:R-:W-:Y:S01]  /*1950*/  IMAD.MOV.U32 R11, RZ, RZ, c[0x0][0x19c] ;  /* 0x00006700ff0b7624 */ /* 0x000fe200078e00ff */
[----:B------:R-:W-:Y:S01]  /*1960*/  LEA R246, P2, R14, c[0x0][0x160], 0x1 ;  /* 0x000058000ef67a11 */ /* 0x000fe200078408ff */
[----:B------:R-:W-:Y:S01]  /*1970*/  UISETP.NE.AND UP0, UPT, UR5, 0x1, UPT ;  /* 0x000000010500788c */ /* 0x000fe2000bf05270 */
[----:B------:R-:W-:-:S02]  /*1980*/  LEA R10, P0, R3, R4, 0x7 ;  /* 0x00000004030a7211 */ /* 0x000fc400078038ff */
[----:B------:R-:W-:Y:S02]  /*1990*/  MOV R12, c[0x0][0x1a4] ;  /* 0x00006900000c7a02 */ /* 0x000fe40000000f00 */
[----:B------:R-:W-:Y:S02]  /*19a0*/  LEA R8, P1, R9, R6, 0x7 ;  /* 0x0000000609087211 */ /* 0x000fe400078238ff */
[----:B------:R-:W-:Y:S02]  /*19b0*/  LEA.HI.X R247, R14, c[0x0][0x164], R0, 0x1, P2 ;  /* 0x000059000ef77a11 */ /* 0x000fe400010f0c00 */
[----:B------:R-:W-:Y:S02]  /*19c0*/  LEA.HI.X R11, R3, R5, R11, 0x7, P0 ;  /* 0x00000005030b7211 */ /* 0x000fe400000f3c0b */
[----:B------:R-:W-:Y:S02]  /*19d0*/  PLOP3.LUT P0, PT, PT, PT, UP0, 0x80, 0x0 ;  /* 0x000000000000781c */ /* 0x000fe40003f0f008 */
[----:B------:R-:W-:Y:S01]  /*19e0*/  LEA.HI.X R9, R9, R7, R12, 0x7, P1 ;  /* 0x0000000709097211 */ /* 0x000fe200008f3c0c */
[----:B------:R-:W-:-:S02]  /*19f0*/  UIMAD.WIDE UR4, UR41, UR13, UR26 ;  /* 0x0000000d290472a5 */ /* 0x000fc4000f8e021a */
[----:B------:R-:W-:Y:S02]  /*1a00*/  UIMAD.WIDE UR6, UR30, UR10, UR46 ;  /* 0x0000000a1e0672a5 */ /* 0x000fe4000f8e022e */
[----:B------:R-:W-:Y:S02]  /*1a10*/  UIMAD UR35, UR35, UR9, UR17 ;  /* 0x00000009232372a4 */ /* 0x000fe4000f8e0211 */
[----:B------:R-:W-:Y:S02]  /*1a20*/  UIADD3 UR33, UP0, UR6, UR33, URZ ;  /* 0x0000002106217290 */ /* 0x000fe4000ff1e03f */
[----:B------:R-:W-:Y:S02]  /*1a30*/  UIADD3 UR35, UR29, UR35, URZ ;  /* 0x000000231d237290 */ /* 0x000fe4000fffe03f */
[----:B------:R-:W-:Y:S02]  /*1a40*/  UIADD3.X UR32, UR7, UR32, URZ, UP0, !UPT ;  /* 0x0000002007207290 */ /* 0x000fe400087fe43f */
[----:B------:R-:W-:-:S04]  /*1a50*/  UIMAD UR35, UR35, UR33, URZ ;  /* 0x00000021232372a4 */ /* 0x000fc8000f8e023f */
[----:B------:R-:W-:Y:S02]  /*1a60*/  UIMAD UR32, UR32, UR28, UR35 ;  /* 0x0000001c202072a4 */ /* 0x000fe4000f8e0223 */
[----:B------:R-:W-:Y:S01]  /*1a70*/  UISETP.GE.AND UP0, UPT, UR31, 0x1, UPT ;  /* 0x000000011f00788c */ /* 0x000fe2000bf06270 */
        /* <DEDUP_REMOVED lines=48> */
[----:B---3--:R-:W-:-:S02]  /*1d80*/  SHF.L.U32 R0, R24, 0x1, RZ ;  /* 0x0000000118007819 */ /* 0x008fc400000006ff */
[----:B------:R-:W-:-:S03]  /*1d90*/  IADD3 R3, R24, 0x1800, RZ ;  /* 0x0000180018037810 */ /* 0x000fc60007ffe0ff */
[----:B------:R-:W-:Y:S01]  /*1da0*/  @!PT LDS RZ, [RZ] ;  /* 0x00000000fffff984 */ /* 0x000fe20000000800 */
[----:B------:R-:W-:Y:S01]  /*1db0*/  @!PT LDS RZ, [RZ] ;  /* 0x00000000fffff984 */ /* 0x000fe20000000800 */
[----:B------:R-:W-:Y:S01]  /*1dc0*/  @!PT LDS RZ, [RZ] ;  /* 0x00000000fffff984 */ /* 0x000fe20000000800 */
[----:B------:R3:W-:Y:S01]  /*1dd0*/  LDGSTS.E.BYPASS.LTC128B.128 [R0+0xf000], [R6.64] ;  /* 0x0f00000006007fae */ /* 0x0007e2000b901d66 */
[----:B------:R-:W-:-:S03]  /*1de0*/  SEL R3, R3, R24, !P0 ;  /* 0x0000001803037207 */ /* 0x000fc60004000000 */
[----:B------:R3:W-:Y:S04]  /*1df0*/  LDGSTS.E.BYPASS.LTC128B.128 [R0+0x11000], [R6.64+0x40] ;  /* 0x1100004006007fae */ /* 0x0007e8000b901d66 */
[----:B------:R3:W-:Y:S01]  /*1e00*/  LDGSTS.E.BYPASS.LTC128B.128 [R0+0x13000], [R6.64+0x80] ;  /* 0x1300008006007fae */ /* 0x0007e2000b901d66 */
[----:B------:R-:W-:-:S03]  /*1e10*/  IMAD.SHL.U32 R245, R3, 0x2, RZ ;  /* 0x0000000203f57824 */ /* 0x000fc600078e00ff */
        /* <DEDUP_REMOVED lines=16> */
[----:B------:R-:W0:Y:S01]  /*1f20*/  LDGDEPBAR ;  /* 0x00000000000079af */ /* 0x000e220000000000 */
[----:B---3--:R-:W-:Y:S01]  /*1f30*/  IMAD.MOV.U32 R6, RZ, RZ, 0x4 ;  /* 0x00000004ff067424 */ /* 0x008fe200078e00ff */
[----:B----4-:R-:W-:Y:S01]  /*1f40*/  LEA.HI R0, R22, R21, RZ, 0x5 ;  /* 0x0000001516007211 */ /* 0x010fe200078f28ff */
[----:B------:R-:W-:Y:S01]  /*1f50*/  IMAD.U32 R4, RZ, RZ, UR42 ;  /* 0x0000002aff047e24 */ /* 0x000fe2000f8e00ff */
[----:B------:R-:W-:-:S04]  /*1f60*/  DEPBAR.LE SB0, 0x1 ;  /* 0x000080400000791a */ /* 0x000fc80000000000 */
[----:B------:R-:W-:Y:S02]  /*1f70*/  LOP3.LUT R3, R0, 0xffffffe0, RZ, 0xc0, !PT ;  /* 0xffffffe000037812 */ /* 0x000fe400078ec0ff */
[----:B------:R-:W-:Y:S02]  /*1f80*/  SHF.R.S32.HI R0, RZ, 0x5, R0 ;  /* 0x00000005ff007819 */ /* 0x000fe40000011400 */
[----:B------:R-:W-:-:S05]  /*1f90*/  IADD3 R8, -R3, R21, RZ ;  /* 0x0000001503087210 */ /* 0x000fca0007ffe1ff */
[----:B------:R-:W-:Y:S02]  /*1fa0*/  IMAD R0, R0, UR20, R8 ;  /* 0x0000001400007c24 */ /* 0x000fe4000f8e0208 */
[----:B------:R-:W-:-:S03]  /*1fb0*/  IMAD.U32 R3, RZ, RZ, UR34 ;  /* 0x00000022ff037e24 */ /* 0x000fc6000f8e00ff */
[----:B------:R-:W-:Y:S02]  /*1fc0*/  IADD3 R4, P2, P1, R0, UR19, R4 ;  /* 0x0000001300047c10 */ /* 0x000fe4000f95e004 */
[----:B------:R-:W-:Y:S01]  /*1fd0*/  SHF.R.S32.HI R0, RZ, 0x1f, R0 ;  /* 0x0000001fff007819 */ /* 0x000fe20000011400 */
[----:B--2---:R-:W-:-:S03]  /*1fe0*/  IMAD.WIDE R6, R23, R6, UR4 ;  /* 0x0000000417067e25 */ /* 0x004fc6000f8e0206 */
[----:B------:R-:W-:Y:S02]  /*1ff0*/  IADD3.X R0, R0, UR18, R3, P2, P1 ;  /* 0x0000001200007c10 */ /* 0x000fe400097e2403 */
[----:B------:R-:W-:Y:S01]  /*2000*/  IADD3 R4, P1, R4, R20, RZ ;  /* 0x0000001404047210 */ /* 0x000fe20007f3e0ff */
[----:B------:R2:W5:Y:S03]  /*2010*/  LDG.E R9, [R6.64] ;  /* 0x0000002606097981 */ /* 0x000566000c1e1900 */
[----:B------:R-:W-:Y:S01]  /*2020*/  IADD3.X R5, R0, R19, RZ, P1, !PT ;  /* 0x0000001300057210 */ /* 0x000fe20000ffe4ff */
[----:B------:R2:W5:Y:S04]  /*2030*/  LDG.E R252, [R6.64+0x20] ;  /* 0x0000202606fc7981 */ /* 0x000568000c1e1900 */
[----:B------:R2:W5:Y:S04]  /*2040*/  LDG.E R251, [R6.64+0x80] ;  /* 0x0000802606fb7981 */ /* 0x000568000c1e1900 */
[----:B------:R2:W5:Y:S04]  /*2050*/  LDG.E R250, [R6.64+0xa0] ;  /* 0x0000a02606fa7981 */ /* 0x000568000c1e1900 */
[----:B------:R-:W-:Y:S01]  /*2060*/  BAR.SYNC.DEFER_BLOCKING 0x0 ;  /* 0x0000000000007b1d */ /* 0x000fe20000010000 */
[----:B--2---:R-:W-:Y:S01]  /*2070*/  IMAD.U32 R6, RZ, RZ, UR28 ;  /* 0x0000001cff067e24 */ /* 0x004fe2000f8e00ff */
[----:B------:R-:W-:-:S04]  /*2080*/  MOV R7, UR29 ;  /* 0x0000001d00077c02 */ /* 0x000fc80008000f00 */
[----:B------:R1:W2:Y:S01]  /*2090*/  LDSM.16.M88.4 R172, [R221+0xf000] ;  /* 0x00f00000ddac783b */ /* 0x0002a20000000200 */
[----:B------:R-:W-:-:S03]  /*20a0*/  IMAD.WIDE.U32 R4, R6, UR33, R4 ;  /* 0x0000002106047c25 */ /* 0x000fc6000f8e0004 */
[----:B------:R1:W3:Y:S02]  /*20b0*/  LDSM.16.M88.4 R176, [R221+0xf400] ;  /* 0x00f40000ddb0783b */ /* 0x0002e40000000200 */
[----:B------:R-:W-:Y:S02]  /*20c0*/  IADD3 R0, R5, UR32, RZ ;  /* 0x0000002005007c10 */ /* 0x000fe4000fffe0ff */
[C---:B------:R-:W-:Y:S01]  /*20d0*/  LEA R232, P1, R4.reuse, c[0x0][0x350], 0x2 ;  /* 0x0000d40004e87a11 */ /* 0x040fe200078210ff */
[----:B------:R1:W4:Y:S03]  /*20e0*/  LDSM.16.M88.4 R180, [R222+0xf000] ;  /* 0x00f00000deb4783b */ /* 0x0003260000000200 */
[----:B------:R-:W-:Y:S01]  /*20f0*/  LEA.HI.X R233, R4, c[0x0][0x354], R0, 0x2, P1 ;  /* 0x0000d50004e97a11 */ /* 0x000fe200008f1400 */
[----:B------:R1:W1:Y:S01]  /*2100*/  LDSM.16.M88.4 R184, [R222+0xf400] ;  /* 0x00f40000deb8783b */ /* 0x0002620000000200 */
[----:B------:R-:W-:Y:S01]  /*2110*/  PLOP3.LUT P1, PT, PT, PT, UP0, 0x80, 0x0 ;  /* 0x000000000000781c */ /* 0x000fe20003f2f008 */
[----:B------:R-:W-:-:S02]  /*2120*/  UIADD3 UR32, UR46, UR40, URZ ;  /* 0x000000282e207290 */ /* 0x000fc4000fffe03f */
[----:B------:R1:W1:Y:S02]  /*2130*/  LDSM.16.M88.4 R188, [R221+0x11000] ;  /* 0x01100000ddbc783b */ /* 0x0002640000000200 */
[----:B------:R-:W-:Y:S02]  /*2140*/  UIMAD.WIDE UR32, UR32, UR13, UR24 ;  /* 0x0000000d202072a5 */ /* 0x000fe4000f8e0218 */
        /* <DEDUP_REMOVED lines=8> */
[----:B--23--:R-:W-:Y:S02]  /*21d0*/  IMAD.MOV.U32 R4, RZ, RZ, c[0x0][0x308] ;  /* 0x0000c200ff047624 */ /* 0x00cfe400078e00ff */
[----:B------:R-:W-:-:S05]  /*21e0*/  IMAD.MOV.U32 R5, RZ, RZ, c[0x0][0x30c] ;  /* 0x0000c300ff057624 */ /* 0x000fca00078e00ff */
[----:B------:R2:W3:Y:S04]  /*21f0*/  LDG.E.64 R6, [R4.64] ;  /* 0x0000002604067981 */ /* 0x0004e8000c1e1b00 */
[----:B--2---:R-:W2:Y:S01]  /*2200*/  LDG.E.64 R4, [R4.64+0x8] ;  /* 0x0000082604047981 */ /* 0x004ea2000c1e1b00 */
[----:B------:R-:W-:Y:S01]  /*2210*/  UIMAD UR7, UR30, UR8, UR37 ;  /* 0x000000081e0772a4 */ /* 0x000fe2000f8e0225 */
[----:B------:R-:W-:Y:S01]  /*2220*/  LEA.HI R3, R22, R21, RZ, 0x6 ;  /* 0x0000001516037211 */ /* 0x000fe200078f30ff */
[----:B------:R-:W-:Y:S01]  /*2230*/  IMAD.U32 R0, RZ, RZ, UR23 ;  /* 0x00000017ff007e24 */ /* 0x000fe2000f8e00ff */
[----:B-----5:R4:W-:Y:S01]  /*2240*/  STL [R1], R9 ;  /* 0x0000000901007387 */ /* 0x0209e20000100800 */
[----:B------:R-:W-:Y:S01]  /*2250*/  USHF.L.U32 UR7, UR7, 0x5, URZ ;  /* 0x0000000507077899 */ /* 0x000fe2000800063f */
[----:B------:R-:W-:Y:S01]  /*2260*/  SHF.R.S32.HI R3, RZ, 0x6, R3 ;  /* 0x00000006ff037819 */ /* 0x000fe20000011403 */
[----:B------:R-:W-:-:S02]  /*2270*/  IMAD.MOV.U32 R127, RZ, RZ, RZ ;  /* 0x000000ffff7f7224 */ /* 0x000fc400078e00ff */
[----:B------:R-:W-:Y:S01]  /*2280*/  USHF.R.S32.HI UR6, URZ, 0x1f, UR7 ;  /* 0x0000001f3f067899 */ /* 0x000fe20008011407 */
[----:B---3--:R3:W1:Y:S08]  /*2290*/  R2UR UR35, R6 ;  /* 0x00000000062373c2 */ /* 0x00867000000e0000 */
[----:B------:R1:W1:Y:S01]  /*22a0*/  R2UR UR34, R7 ;  /* 0x00000000072273c2 */ /* 0x00026200000e0000 */
[----:B---3--:R-:W-:Y:S01]  /*22b0*/  IMAD R6, R0, 0x4, R3 ;  /* 0x0000000400067824 */ /* 0x008fe200078e0203 */
[----:B------:R-:W-:-:S02]  /*22c0*/  IADD3 R0, R229, 0x1800, RZ ;  /* 0x00001800e5007810 */ /* 0x000fc40007ffe0ff */
[----:B------:R-:W-:Y:S02]  /*22d0*/  IADD3 R3, R231, 0x1800, RZ ;  /* 0x00001800e7037810 */ /* 0x000fe40007ffe0ff */
[----:B------:R-:W-:Y:S02]  /*22e0*/  SEL R0, R0, R229, !P0 ;  /* 0x000000e500007207 */ /* 0x000fe40004000000 */
[----:B------:R-:W-:Y:S02]  /*22f0*/  SEL R220, R3, R231, !P0 ;  /* 0x000000e703dc7207 */ /* 0x000fe40004000000 */
[--C-:B-1----:R-:W-:Y:S01]  /*2300*/  SHF.R.S32.HI R7, RZ, 0x1f, R8.reuse ;  /* 0x0000001fff077819 */ /* 0x102fe20000011408 */
[----:B------:R-:W-:Y:S01]  /*2310*/  IMAD.SHL.U32 R3, R0, 0x2, RZ ;  /* 0x0000000200037824 */ /* 0x000fe200078e00ff */
[----:B--2---:R-:W-:Y:S01]  /*2320*/  IADD3 R8, P2, P1, R4, UR7, R8 ;  /* 0x0000000704087c10 */ /* 0x004fe2000f95e008 */
[----:B------:R-:W-:Y:S01]  /*2330*/  IMAD.SHL.U32 R220, R220, 0x2, RZ ;  /* 0x00000002dcdc7824 */ /* 0x000fe200078e00ff */
[----:B------:R-:W-:Y:S01]  /*2340*/  LOP3.LUT R0, R6, UR34, RZ, 0x3c, !PT ;  /* 0x0000002206007c12 */ /* 0x000fe2000f8e3cff */
[----:B------:R-:W-:Y:S01]  /*2350*/  UMOV UR7, UR33 ;  /* 0x0000002100077c82 */ /* 0x000fe20008000000 */
[----:B------:R-:W-:Y:S01]  /*2360*/  IADD3.X R4, R5, UR6, R7, P2, P1 ;  /* 0x0000000605047c10 */ /* 0x000fe200097e2407 */
[----:B------:R-:W-:-:S03]  /*2370*/  UMOV UR6, UR32 ;  /* 0x0000002000067c82 */ /* 0x000fc60008000000 */
[----:B------:R-:W-:-:S05]  /*2380*/  LOP3.LUT R4, R4, UR35, RZ, 0x3c, !PT ;  /* 0x0000002304047c12 */ /* 0x000fca000f8e3cff */
[----:B------:R4:W-:Y:S02]  /*2390*/  STL [R1+0x24], R4 ;  /* 0x0000240401007387 */ /* 0x0009e40000100800 */
[----:B----4-:R-:W-:Y:S01]  /*23a0*/  MOV R4, c[0x0][0x1c0] ;  /* 0x0000700000047a02 */ /* 0x010fe20000000f00 */
[----:B------:R-:W-:-:S04]  /*23b0*/  IMAD.WIDE.U32 R8, R8, -0x2daee0ad, RZ ;  /* 0xd2511f5308087825 */ /* 0x000fc800078e00ff */
[----:B------:R-:W-:Y:S01]  /*23c0*/  IMAD R4, R4, c[0x0][0x22c], RZ ;  /* 0x00008b0004047a24 */ /* 0x000fe200078e02ff */
[----:B------:R-:W-:Y:S01]  /*23d0*/  LOP3.LUT R0, R9, R0, RZ, 0x3c, !PT ;  /* 0x0000000009007212 */ /* 0x000fe200078e3cff */
[----:B------:R1:W-:Y:S01]  /*23e0*/  STL.64 [R1+0x38], R8 ;  /* 0x0000380801007387 */ /* 0x0003e20000100a00 */
[----:B------:R-:W-:Y:S02]  /*23f0*/  IMAD.SHL.U32 R223, R231, 0x2, RZ ;  /* 0x00000002e7df7824 */ /* 0x000fe400078e00ff */
[C---:B------:R-:W-:Y:S02]  /*2400*/  SHF.L.U32 R7, R4.reuse, 0x4, RZ ;  /* 0x0000000404077819 */ /* 0x040fe400000006ff */
[----:B------:R-:W-:Y:S01]  /*2410*/  SHF.L.U32 R5, R4, 0x3, RZ ;  /* 0x0000000304057819 */ /* 0x000fe200000006ff */
[----:B------:R-:W-:Y:S01]  /*2420*/  IMAD.IADD R224, R223, 0x1, R230 ;  /* 0x00000001dfe07824 */ /* 0x000fe200078e02e6 */
[C---:B------:R-:W-:Y:S02]  /*2430*/  IADD3 R6, R7.reuse, 0x20, RZ ;  /* 0x0000002007067810 */ /* 0x040fe40007ffe0ff */
[----:B------:R-:W-:-:S03]  /*2440*/  IADD3 R4, R7, 0x40, RZ ;  /* 0x0000004007047810 */ /* 0x000fc60007ffe0ff */
[C---:B------:R-:W-:Y:S01]  /*2450*/  IMAD.IADD R7, R5.reuse, 0x1, R6 ;  /* 0x0000000105077824 */ /* 0x040fe200078e0206 */
[----:B------:R-:W-:-:S04]  /*2460*/  IADD3 R6, R5, R4, RZ ;  /* 0x0000000405067210 */ /* 0x000fc80007ffe0ff */
[C---:B------:R-:W-:Y:S01]  /*2470*/  IADD3 R7, R5.reuse, R7, RZ ;  /* 0x0000000705077210 */ /* 0x040fe20007ffe0ff */
[----:B------:R-:W-:-:S03]  /*2480*/  IMAD.IADD R6, R5, 0x1, R6 ;  /* 0x0000000105067824 */ /* 0x000fc600078e0206 */
[C---:B------:R-:W-:Y:S01]  /*2490*/  IADD3 R7, R5.reuse, R7, RZ ;  /* 0x0000000705077210 */ /* 0x040fe20007ffe0ff */
[----:B------:R-:W-:-:S03]  /*24a0*/  IMAD.IADD R6, R5, 0x1, R6 ;  /* 0x0000000105067824 */ /* 0x000fc600078e0206 */
[C---:B------:R-:W-:Y:S01]  /*24b0*/  IADD3 R7, R5.reuse, R7, RZ ;  /* 0x0000000705077210 */ /* 0x040fe20007ffe0ff */
[C---:B------:R-:W-:Y:S02]  /*24c0*/  IMAD.IADD R6, R5.reuse, 0x1, R6 ;  /* 0x0000000105067824 */ /* 0x040fe400078e0206 */
[----:B-1----:R-:W-:Y:S01]  /*24d0*/  IMAD.WIDE.U32 R8, R0, -0x326172a9, RZ ;  /* 0xcd9e8d5700087825 */ /* 0x002fe200078e00ff */
[C---:B------:R-:W-:Y:S01]  /*24e0*/  IADD3 R4, R5.reuse, R7, RZ ;  /* 0x0000000705047210 */ /* 0x040fe20007ffe0ff */
[----:B------:R1:W-:Y:S02]  /*24f0*/  STL [R1+0x18], R7 ;  /* 0x0000180701007387 */ /* 0x0003e40000100800 */
[----:B------:R-:W-:Y:S02]  /*2500*/  IMAD.IADD R0, R5, 0x1, R6 ;  /* 0x0000000105007824 */ /* 0x000fe400078e0206 */
[----:B------:R1:W-:Y:S04]  /*2510*/  STL.64 [R1+0x8], R8 ;  /* 0x0000080801007387 */ /* 0x0003e80000100a00 */
[----:B------:R1:W-:Y:S04]  /*2520*/  STL [R1+0x14], R6 ;  /* 0x0000140601007387 */ /* 0x0003e80000100800 */
[----:B------:R1:W-:Y:S04]  /*2530*/  STL [R1+0x20], R4 ;  /* 0x0000200401007387 */ /* 0x0003e80000100800 */
[----:B------:R1:W-:Y:S02]  /*2540*/  STL [R1+0x1c], R0 ;  /* 0x00001c0001007387 */ /* 0x0003e40000100800 */
.L_x_493:
[----:B------:R-:W0:Y:S01]  /*2550*/  LDGDEPBAR ;  /* 0x00000000000079af */ /* 0x000e220000000000 */
[----:B-1----:R-:W-:Y:S01]  /*2560*/  IMAD.IADD R0, R230, 0x1, R220 ;  /* 0x00000001e6007824 */ /* 0x002fe200078e02dc */
[----:B------:R-:W-:Y:S02]  /*2570*/  UIADD3 UR30, UR35, -0x61c88647, URZ ;  /* 0x9e3779b9231e7890 */ /* 0x000fe4000fffe03f */
[----:B------:R-:W-:Y:S02]  /*2580*/  UIADD3 UR31, UR34, -0x4498517b, URZ ;  /* 0xbb67ae85221f7890 */ /* 0x000fe4000fffe03f */
[----:B------:R-:W-:Y:S02]  /*2590*/  UIADD3 UR32, UR34, -0x56f99767, URZ ;  /* 0xa906689922207890 */ /* 0x000fe4000fffe03f */
[----:B------:R-:W2:Y:S01]  /*25a0*/  LDL R234, [R1] ;  /* 0x0000000001ea7983 */ /* 0x000ea20000100800 */
[----:B------:R-:W-:Y:S02]  /*25b0*/  UIADD3 UR33, UR34, 0x646e171e, URZ ;  /* 0x646e171e22217890 */ /* 0x000fe4000fffe03f */
[----:B------:R-:W-:Y:S01]  /*25c0*/  UISETP.GE.AND UP2, UPT, UR43, 0x1, UPT ;  /* 0x000000012b00788c */ /* 0x000fe2000bf46270 */
[----:B--2---:R-:W-:Y:S01]  /*25d0*/  FSETP.NEU.FTZ.AND P0, PT, R234, -INF , PT ;  /* 0xff800000ea00780b */ /* 0x004fe20003f1d000 */
[----:B------:R-:W-:Y:S04]  /*25e0*/  DEPBAR.LE SB0, 0x0 ;  /* 0x000080000000791a */ /* 0x000fe80000000000 */
[----:B------:R-:W-:Y:S08]  /*25f0*/  BAR.SYNC.DEFER_BLOCKING 0x0 ;  /* 0x0000000000007b1d */ /* 0x000ff00000010000 */
[----:B------:R-:W-:Y:S08]  /*2600*/  LDSM.16.M88.4 R32, [R220] ;  /* 0x00000000dc20783b */ /* 0x000ff00000000200 */
[----:B------:R-:W1:Y:S08]  /*2610*/  LDSM.16.M88.4 R16, [R221+0x9000] ;  /* 0x00900000dd10783b */ /* 0x000e700000000200 */
[----:B------:R-:W2:Y:S08]  /*2620*/  LDSM.16.M88.4 R28, [R220+0x800] ;  /* 0x00080000dc1c783b */ /* 0x000eb00000000200 */
[----:B------:R-:W3:Y:S08]  /*2630*/  LDSM.16.M88.4 R132, [R221+0x9400] ;  /* 0x00940000dd84783b */ /* 0x000ef00000000200 */
[----:B------:R-:W-:Y:S08]  /*2640*/  LDSM.16.M88.4 R136, [R0] ;  /* 0x000000000088783b */ /* 0x000ff00000000200 */
[----:B------:R-:W4:Y:S01]  /*2650*/  LDSM.16.M88.4 R140, [R222+0x9000] ;  /* 0x00900000de8c783b */ /* 0x000f220000000200 */
[-C--:B-1----:R-:W-:Y:S07]  /*2660*/  HMMA.16816.F32.BF16 R4, R32, R16.reuse, RZ ;  /* 0x000000102004723c */ /* 0x082fee00000418ff */
[----:B------:R-:W1:Y:S01]  /*2670*/  LDSM.16.M88.4 R144, [R0+0x800] ;  /* 0x000800000090783b */ /* 0x000e620000000200 */
[C---:B--2---:R-:W-:Y:S07]  /*2680*/  HMMA.16816.F32.BF16 R8, R28.reuse, R16, RZ ;  /* 0x000000101c08723c */ /* 0x044fee00000418ff */
[----:B------:R-:W2:Y:S01]  /*2690*/  LDSM.16.M88.4 R148, [R222+0x9400] ;  /* 0x00940000de94783b */ /* 0x000ea20000000200 */
[-C--:B------:R-:W-:Y:S07]  /*26a0*/  HMMA.16816.F32.BF16 R12, R28, R18.reuse, RZ ;  /* 0x000000121c0c723c */ /* 0x080fee00000418ff */
[----:B------:R-:W-:Y:S01]  /*26b0*/  LDSM.16.M88.4 R152, [R220+0x1000] ;  /* 0x00100000dc98783b */ /* 0x000fe20000000200 */
[C---:B------:R-:W-:Y:S07]  /*26c0*/  HMMA.16816.F32.BF16 R16, R32.reuse, R18, RZ ;  /* 0x000000122010723c */ /* 0x040fee00000418ff */
[----:B-----5:R-:W5:Y:S01]  /*26d0*/  LDSM.16.M88.4 R156, [R221+0xb000] ;  /* 0x00b00000dd9c783b */ /* 0x020f620000000200 */
[-C--:B---3--:R-:W-:Y:S07]  /*26e0*/  HMMA.16816.F32.BF16 R20, R32, R132.reuse, RZ ;  /* 0x000000842014723c */ /* 0x088fee00000418ff */
[----:B------:R-:W3:Y:S01]  /*26f0*/  LDSM.16.M88.4 R160, [R220+0x1800] ;  /* 0x00180000dca0783b */ /* 0x000ee20000000200 */
[C---:B------:R-:W-:Y:S07]  /*2700*/  HMMA.16816.F32.BF16 R24, R28.reuse, R132, RZ ;  /* 0x000000841c18723c */ /* 0x040fee00000418ff */
[----:B------:R-:W-:Y:S01]  /*2710*/  LDSM.16.M88.4 R164, [R0+0x1000] ;  /* 0x0010000000a4783b */ /* 0x000fe20000000200 */
[-C--:B------:R-:W-:Y:S07]  /*2720*/  HMMA.16816.F32.BF16 R28, R28, R134.reuse, RZ ;  /* 0x000000861c1c723c */ /* 0x080fee00000418ff */
[----:B------:R-:W-:Y:S01]  /*2730*/  LDSM.16.M88.4 R168, [R222+0xb000] ;  /* 0x00b00000dea8783b */ /* 0x000fe20000000200 */
[----:B------:R-:W-:Y:S07]  /*2740*/  HMMA.16816.F32.BF16 R32, R32, R134, RZ ;  /* 0x000000862020723c */ /* 0x000fee00000418ff */
[----:B------:R-:W3:Y:S01]  /*2750*/  LDSM.16.M88.4 R132, [R221+0xb400] ;  /* 0x00b40000dd84783b */ /* 0x000ee20000000200 */
[-C--:B----4-:R-:W-:Y:S08]  /*2760*/  HMMA.16816.F32.BF16 R4, R136, R140.reuse, R4 ;  /* 0x0000008c8804723c */ /* 0x090ff00000041804 */
[C---:B-1----:R-:W-:Y:S08]  /*2770*/  HMMA.16816.F32.BF16 R8, R144.reuse, R140, R8 ;  /* 0x0000008c9008723c */ /* 0x042ff00000041808 */
[-C--:B------:R-:W-:Y:S08]  /*2780*/  HMMA.16816.F32.BF16 R12, R144, R142.reuse, R12 ;  /* 0x0000008e900c723c */ /* 0x080ff0000004180c */
[C---:B------:R-:W-:Y:S01]  /*2790*/  HMMA.16816.F32.BF16 R16, R136.reuse, R142, R16 ;  /* 0x0000008e8810723c */ /* 0x040fe20000041810 */
[----:B------:R-:W1:Y:S07]  /*27a0*/  LDSM.16.M88.4 R140, [R0+0x1800] ;  /* 0x00180000008c783b */ /* 0x000e6e0000000200 */
[-C--:B--2---:R-:W-:Y:S08]  /*27b0*/  HMMA.16816.F32.BF16 R20, R136, R148.reuse, R20 ;  /* 0x000000948814723c */ /* 0x084ff00000041814 */
[C---:B------:R-:W-:Y:S08]  /*27c0*/  HMMA.16816.F32.BF16 R24, R144.reuse, R148, R24 ;  /* 0x000000949018723c */ /* 0x040ff00000041818 */
[-C--:B------:R-:W-:Y:S01]  /*27d0*/  HMMA.16816.F32.BF16 R28, R144, R150.reuse, R28 ;  /* 0x00000096901c723c */ /* 0x080fe2000004181c */
[----:B------:R-:W-:Y:S07]  /*27e0*/  LDSM.16.M88.4 R144, [R221+0xd000] ;  /* 0x00d00000dd90783b */ /* 0x000fee0000000200 */
[----:B------:R-:W-:Y:S01]  /*27f0*/  HMMA.16816.F32.BF16 R32, R136, R150, R32 ;  /* 0x000000968820723c */ /* 0x000fe20000041820 */
[----:B------:R-:W2:Y:S07]  /*2800*/  LDSM.16.M88.4 R136, [R222+0xb400] ;  /* 0x00b40000de88783b */ /* 0x000eae0000000200 */
[-C--:B-----5:R-:W-:Y:S01]  /*2810*/  HMMA.16816.F32.BF16 R4, R152, R156.reuse, R4 ;  /* 0x0000009c9804723c */ /* 0x0a0fe20000041804 */
[----:B------:R-:W-:Y:S07]  /*2820*/  LDSM.16.M88.4 R148, [R220+0x2800] ;  /* 0x00280000dc94783b */ /* 0x000fee0000000200 */
[C---:B---3--:R-:W-:Y:S08]  /*2830*/  HMMA.16816.F32.BF16 R8, R160.reuse, R156, R8 ;  /* 0x0000009ca008723c */ /* 0x048ff00000041808 */
[-C--:B------:R-:W-:Y:S08]  /*2840*/  HMMA.16816.F32.BF16 R12, R160, R158.reuse, R12 ;  /* 0x0000009ea00c723c */ /* 0x080ff0000004180c */
[C---:B------:R-:W-:Y:S01]  /*2850*/  HMMA.16816.F32.BF16 R16, R152.reuse, R158, R16 ;  /* 0x0000009e9810723c */ /* 0x040fe20000041810 */
[----:B------:R-:W-:Y:S07]  /*2860*/  LDSM.16.M88.4 R156, [R222+0xd000] ;  /* 0x00d00000de9c783b */ /* 0x000fee0000000200 */
[-C--:B------:R-:W-:Y:S08]  /*2870*/  HMMA.16816.F32.BF16 R20, R152, R132.reuse, R20 ;  /* 0x000000849814723c */ /* 0x080ff00000041814 */
[C---:B------:R-:W-:Y:S08]  /*2880*/  HMMA.16816.F32.BF16 R24, R160.reuse, R132, R24 ;  /* 0x00000084a018723c */ /* 0x040ff00000041818 */
[-C--:B------:R-:W-:Y:S08]  /*2890*/  HMMA.16816.F32.BF16 R28, R160, R134.reuse, R28 ;  /* 0x00000086a01c723c */ /* 0x080ff0000004181c */
[----:B------:R-:W-:Y:S01]  /*28a0*/  HMMA.16816.F32.BF16 R32, R152, R134, R32 ;  /* 0x000000869820723c */ /* 0x000fe20000041820 */
[----:B------:R-:W3:Y:S07]  /*28b0*/  LDSM.16.M88.4 R132, [R220+0x2000] ;  /* 0x00200000dc84783b */ /* 0x000eee0000000200 */
[-C--:B------:R-:W-:Y:S01]  /*28c0*/  HMMA.16816.F32.BF16 R4, R164, R168.reuse, R4 ;  /* 0x000000a8a404723c */ /* 0x080fe20000041804 */
[----:B------:R-:W4:Y:S07]  /*28d0*/  LDSM.16.M88.4 R152, [R221+0xd400] ;  /* 0x00d40000dd98783b */ /* 0x000f2e0000000200 */
[C---:B-1----:R-:W-:Y:S08]  /*28e0*/  HMMA.16816.F32.BF16 R8, R140.reuse, R168, R8 ;  /* 0x000000a88c08723c */ /* 0x042ff00000041808 */
[-C--:B------:R-:W-:Y:S08]  /*28f0*/  HMMA.16816.F32.BF16 R12, R140, R170.reuse, R12 ;  /* 0x000000aa8c0c723c */ /* 0x080ff0000004180c */
[C---:B------:R-:W-:Y:S08]  /*2900*/  HMMA.16816.F32.BF16 R16, R164.reuse, R170, R16 ;  /* 0x000000aaa410723c */ /* 0x040ff00000041810 */
[-C--:B--2---:R-:W-:Y:S08]  /*2910*/  HMMA.16816.F32.BF16 R20, R164, R136.reuse, R20 ;  /* 0x00000088a414723c */ /* 0x084ff00000041814 */
[C---:B------:R-:W-:Y:S07]  /*2920*/  HMMA.16816.F32.BF16 R24, R140.reuse, R136, R24 ;  /* 0x000000888c18723c */ /* 0x040fee0000041818 */
[----:B------:R-:W-:Y:S01]  /*2930*/  FMUL.FTZ R137, R252, 1.4426950216293334961 ;  /* 0x3fb8aa3bfc897820 */ /* 0x000fe20000410000 */
[-C--:B------:R-:W-:Y:S01]  /*2940*/  HMMA.16816.F32.BF16 R28, R140, R138.reuse, R28 ;  /* 0x0000008a8c1c723c */ /* 0x080fe2000004181c */
[----:B------:R-:W1:Y:S03]  /*2950*/  LDSM.16.M88.4 R140, [R0+0x2000] ;  /* 0x00200000008c783b */ /* 0x000e660000000200 */
[----:B------:R-:W-:Y:S04]  /*2960*/  FMUL.FTZ R136, R251, 1.4426950216293334961 ;  /* 0x3fb8aa3bfb887820 */ /* 0x000fe80000410000 */
[----:B------:R-:W-:Y:S01]  /*2970*/  HMMA.16816.F32.BF16 R32, R164, R138, R32 ;  /* 0x0000008aa420723c */ /* 0x000fe20000041820 */
[----:B------:R-:W2:Y:S06]  /*2980*/  LDL R139, [R1+0x24] ;  /* 0x00002400018b7983 */ /* 0x000eac0000100800 */
[----:B------:R-:W-:Y:S01]  /*2990*/  FMUL.FTZ R138, R234, 1.4426950216293334961 ;  /* 0x3fb8aa3bea8a7820 */ /* 0x000fe20000410000 */
[-C--:B---3--:R-:W-:Y:S05]  /*29a0*/  HMMA.16816.F32.BF16 R4, R132, R144.reuse, R4 ;  /* 0x000000908404723c */ /* 0x088fea0000041804 */
[----:B------:R-:W-:Y:S02]  /*29b0*/  FSEL R138, R138, RZ, P0 ;  /* 0x000000ff8a8a7208 */ /* 0x000fe40000000000 */
[----:B------:R-:W-:Y:S01]  /*29c0*/  FSETP.NEU.FTZ.AND P0, PT, R252, -INF , PT ;  /* 0xff800000fc00780b */ /* 0x000fe20003f1d000 */
[C---:B------:R-:W-:Y:S01]  /*29d0*/  HMMA.16816.F32.BF16 R8, R148.reuse, R144, R8 ;  /* 0x000000909408723c */ /* 0x040fe20000041808 */
[----:B------:R-:W3:Y:S03]  /*29e0*/  LDL.64 R144, [R1+0x38] ;  /* 0x0000380001907983 */ /* 0x000ee60000100a00 */
[----:B------:R-:W-:Y:S02]  /*29f0*/  FSEL R137, R137, RZ, P0 ;  /* 0x000000ff89897208 */ /* 0x000fe40000000000 */
[----:B------:R-:W-:Y:S02]  /*2a00*/  FSETP.NEU.FTZ.AND P0, PT, R251, -INF , PT ;  /* 0xff800000fb00780b */ /* 0x000fe40003f1d000 */
[-C--:B------:R-:W-:Y:S04]  /*2a10*/  HMMA.16816.F32.BF16 R12, R148, R146.reuse, R12 ;  /* 0x00000092940c723c */ /* 0x080fe8000004180c */
[----:B------:R-:W-:Y:S02]  /*2a20*/  FSEL R136, R136, RZ, P0 ;  /* 0x000000ff88887208 */ /* 0x000fe40000000000 */
[C---:B------:R-:W-:Y:S02]  /*2a30*/  FSETP.NEU.FTZ.AND P0, PT, R250.reuse, -INF , PT ;  /* 0xff800000fa00780b */ /* 0x040fe40003f1d000 */
[C---:B------:R-:W-:Y:S01]  /*2a40*/  HMMA.16816.F32.BF16 R16, R132.reuse, R146, R16 ;  /* 0x000000928410723c */ /* 0x040fe20000041810 */
[----:B------:R-:W5:Y:S07]  /*2a50*/  LDL.64 R146, [R1+0x8] ;  /* 0x0000080001927983 */ /* 0x000f6e0000100a00 */
[-C--:B----4-:R-:W-:Y:S08]  /*2a60*/  HMMA.16816.F32.BF16 R20, R132, R152.reuse, R20 ;  /* 0x000000988414723c */ /* 0x090ff00000041814 */
[C---:B------:R-:W-:Y:S08]  /*2a70*/  HMMA.16816.F32.BF16 R24, R148.reuse, R152, R24 ;  /* 0x000000989418723c */ /* 0x040ff00000041818 */
[-C--:B------:R-:W-:Y:S01]  /*2a80*/  HMMA.16816.F32.BF16 R28, R148, R154.reuse, R28 ;  /* 0x0000009a941c723c */ /* 0x080fe2000004181c */
[----:B------:R-:W4:Y:S07]  /*2a90*/  LDL R148, [R1+0x40] ;  /* 0x0000400001947983 */ /* 0x000f2e0000100800 */
[----:B------:R-:W-:Y:S01]  /*2aa0*/  HMMA.16816.F32.BF16 R32, R132, R154, R32 ;  /* 0x0000009a8420723c */ /* 0x000fe20000041820 */
[----:B------:R1:W1:Y:S07]  /*2ab0*/  LDSM.16.M88.4 R132, [R0+0x2800] ;  /* 0x002800000084783b */ /* 0x00026e0000000200 */
[-C--:B-1----:R-:W-:Y:S05]  /*2ac0*/  HMMA.16816.F32.BF16 R4, R140, R156.reuse, R4 ;  /* 0x0000009c8c04723c */ /* 0x082fea0000041804 */
[----:B------:R-:W-:Y:S07]  /*2ad0*/  FMUL.FTZ R0, R250, 1.4426950216293334961 ;  /* 0x3fb8aa3bfa007820 */ /* 0x000fee0000410000 */
[----:B------:R-:W-:Y:S11]  /*2ae0*/  FSEL R0, R0, RZ, P0 ;  /* 0x000000ff00007208 */ /* 0x000ff60000000000 */
[----:B------:R-:W-:Y:S01]  /*2af0*/  @!UPT UIADD3 URZ, URZ, URZ, URZ ;  /* 0x0000003f3f3ff290 */ /* 0x000fe2000fffe03f */
[--C-:B------:R-:W-:Y:S02]  /*2b00*/  FFMA.FTZ R6, R6, c[0x0][0x23c], -R137.reuse ;  /* 0x00008f0006067a23 */ /* 0x100fe40000010889 */
[--C-:B------:R-:W-:Y:S02]  /*2b10*/  FFMA.FTZ R4, R4, c[0x0][0x23c], -R138.reuse ;  /* 0x00008f0004047a23 */ /* 0x100fe4000001088a */
[----:B------:R-:W-:Y:S01]  /*2b20*/  FFMA.FTZ R5, R5, c[0x0][0x23c], -R138 ;  /* 0x00008f0005057a23 */ /* 0x000fe2000001088a */
[----:B------:R1:W-:Y:S01]  /*2b30*/  MUFU.EX2 R164, R6 ;  /* 0x0000000600a47308 */ /* 0x0003e20000000800 */
[--C-:B------:R-:W-:Y:S01]  /*2b40*/  FFMA.FTZ R7, R7, c[0x0][0x23c], -R137.reuse ;  /* 0x00008f0007077a23 */ /* 0x100fe20000010889 */
[C---:B------:R-:W-:Y:S08]  /*2b50*/  HMMA.16816.F32.BF16 R8, R132.reuse, R156, R8 ;  /* 0x0000009c8408723c */ /* 0x040ff00000041808 */
[----:B------:R-:W-:Y:S01]  /*2b60*/  MUFU.EX2 R166, R4 ;  /* 0x0000000400a67308 */ /* 0x000fe20000000800 */
[-C--:B------:R-:W-:Y:S08]  /*2b70*/  HMMA.16816.F32.BF16 R12, R132, R158.reuse, R12 ;  /* 0x0000009e840c723c */ /* 0x080ff0000004180c */
[C---:B------:R-:W-:Y:S01]  /*2b80*/  HMMA.16816.F32.BF16 R16, R140.reuse, R158, R16 ;  /* 0x0000009e8c10723c */ /* 0x040fe20000041810 */
[----:B------:R-:W-:Y:S03]  /*2b90*/  MUFU.EX2 R165, R5 ;  /* 0x0000000500a57308 */ /* 0x000fe60000000800 */
[----:B-1----:R-:W-:Y:S03]  /*2ba0*/  IMAD.U32 R6, RZ, RZ, UR43 ;  /* 0x0000002bff067e24 */ /* 0x002fe6000f8e00ff */
[--C-:B------:R-:W-:Y:S04]  /*2bb0*/  FFMA.FTZ R8, R8, c[0x0][0x23c], -R136.reuse ;  /* 0x00008f0008087a23 */ /* 0x100fe80000010888 */
[----:B------:R-:W-:Y:S01]  /*2bc0*/  MUFU.EX2 R171, R7 ;  /* 0x0000000700ab7308 */ /* 0x000fe20000000800 */
[----:B------:R-:W-:Y:S02]  /*2bd0*/  FFMA.FTZ R9, R9, c[0x0][0x23c], -R136 ;  /* 0x00008f0009097a23 */ /* 0x000fe40000010888 */
[--C-:B------:R-:W-:Y:S02]  /*2be0*/  FFMA.FTZ R10, R10, c[0x0][0x23c], -R0.reuse ;  /* 0x00008f000a0a7a23 */ /* 0x100fe40000010800 */
[----:B------:R-:W-:Y:S02]  /*2bf0*/  FFMA.FTZ R11, R11, c[0x0][0x23c], -R0 ;  /* 0x00008f000b0b7a23 */ /* 0x000fe40000010800 */
[--C-:B------:R-:W-:Y:S02]  /*2c00*/  FFMA.FTZ R12, R12, c[0x0][0x23c], -R136.reuse ;  /* 0x00008f000c0c7a23 */ /* 0x100fe40000010888 */
[----:B------:R-:W-:Y:S01]  /*2c10*/  FFMA.FTZ R13, R13, c[0x0][0x23c], -R136 ;  /* 0x00008f000d0d7a23 */ /* 0x000fe20000010888 */
[----:B------:R-:W-:Y:S01]  /*2c20*/  MUFU.EX2 R235, R8 ;  /* 0x0000000800eb7308 */ /* 0x000fe20000000800 */
[----:B------:R-:W-:Y:S02]  /*2c30*/  FFMA.FTZ R14, R14, c[0x0][0x23c], -R0 ;  /* 0x00008f000e0e7a23 */ /* 0x000fe40000010800 */
[--C-:B------:R-:W-:Y:S02]  /*2c40*/  FFMA.FTZ R16, R16, c[0x0][0x23c], -R138.reuse ;  /* 0x00008f0010107a23 */ /* 0x100fe4000001088a */
[----:B------:R-:W-:Y:S02]  /*2c50*/  FFMA.FTZ R17, R17, c[0x0][0x23c], -R138 ;  /* 0x00008f0011117a23 */ /* 0x000fe4000001088a */
[--C-:B------:R-:W-:Y:S02]  /*2c60*/  FFMA.FTZ R18, R18, c[0x0][0x23c], -R137.reuse ;  /* 0x00008f0012127a23 */ /* 0x100fe40000010889 */
[--C-:B------:R-:W-:Y:S01]  /*2c70*/  FFMA.FTZ R19, R19, c[0x0][0x23c], -R137.reuse ;  /* 0x00008f0013137a23 */ /* 0x100fe20000010889 */
[----:B------:R-:W-:Y:S10]  /*2c80*/  MUFU.EX2 R234, R9 ;  /* 0x0000000900ea7308 */ /* 0x000ff40000000800 */
[----:B------:R-:W-:Y:S10]  /*2c90*/  MUFU.EX2 R237, R10 ;  /* 0x0000000a00ed7308 */ /* 0x000ff40000000800 */
[----:B------:R-:W-:Y:S10]  /*2ca0*/  MUFU.EX2 R236, R11 ;  /* 0x0000000b00ec7308 */ /* 0x000ff40000000800 */
[----:B------:R3:W-:Y:S10]  /*2cb0*/  MUFU.EX2 R170, R12 ;  /* 0x0000000c00aa7308 */ /* 0x0007f40000000800 */
[----:B------:R-:W-:Y:S10]  /*2cc0*/  MUFU.EX2 R167, R13 ;  /* 0x0000000d00a77308 */ /* 0x000ff40000000800 */
[----:B------:R5:W-:Y:S10]  /*2cd0*/  MUFU.EX2 R169, R14 ;  /* 0x0000000e00a97308 */ /* 0x000bf40000000800 */
[----:B------:R1:W-:Y:S10]  /*2ce0*/  MUFU.EX2 R163, R16 ;  /* 0x0000001000a37308 */ /* 0x0003f40000000800 */
[----:B------:R1:W-:Y:S10]  /*2cf0*/  MUFU.EX2 R162, R17 ;  /* 0x0000001100a27308 */ /* 0x0003f40000000800 */
[----:B------:R-:W-:Y:S10]  /*2d00*/  MUFU.EX2 R161, R18 ;  /* 0x0000001200a17308 */ /* 0x000ff40000000800 */
[----:B------:R-:W-:Y:S01]  /*2d10*/  MUFU.EX2 R160, R19 ;  /* 0x0000001300a07308 */ /* 0x000fe20000000800 */
[----:B---3--:R-:W-:Y:S01]  /*2d20*/  LOP3.LUT R12, R144, UR31, RZ, 0x3c, !PT ;  /* 0x0000001f900c7c12 */ /* 0x008fe2000f8e3cff */
[----:B------:R-:W-:Y:S06]  /*2d30*/  UIADD3 UR31, UR35, 0x3c6ef372, URZ ;  /* 0x3c6ef372231f7890 */ /* 0x000fec000fffe03f */
[----:B-----5:R-:W-:Y:S01]  /*2d40*/  LOP3.LUT R14, R146, UR31, RZ, 0x3c, !PT ;  /* 0x0000001f920e7c12 */ /* 0x020fe2000f8e3cff */
[----:B------:R-:W-:Y:S01]  /*2d50*/  UIADD3 UR31, UR34, -0x126145ec, URZ ;  /* 0xed9eba14221f7890 */ /* 0x000fe2000fffe03f */
[----:B----4-:R-:W-:Y:S05]  /*2d60*/  IMAD R6, R6, 0x4, R148 ;  /* 0x0000000406067824 */ /* 0x010fea00078e0294 */
[C---:B------:R-:W-:Y:S01]  /*2d70*/  IADD3 R4, R6.reuse, 0x2, RZ ;  /* 0x0000000206047810 */ /* 0x040fe20007ffe0ff */
[----:B------:R-:W-:Y:S04]  /*2d80*/  IMAD.WIDE.U32 R6, R6, -0x326172a9, RZ ;  /* 0xcd9e8d5706067825 */ /* 0x000fe800078e00ff */
[----:B------:R-:W-:Y:S01]  /*2d90*/  IMAD.WIDE.U32 R4, R4, -0x326172a9, RZ ;  /* 0xcd9e8d5704047825 */ /* 0x000fe200078e00ff */
[-C--:B--2---:R-:W-:Y:S02]  /*2da0*/  LOP3.LUT R10, R7, R139.reuse, RZ, 0x3c, !PT ;  /* 0x0000008b070a7212 */ /* 0x084fe400078e3cff */
[----:B------:R-:W-:Y:S02]  /*2db0*/  LOP3.LUT R9, R147, UR30, R6, 0x96, !PT ;  /* 0x0000001e93097c12 */ /* 0x000fe4000f8e9606 */
[----:B------:R-:W-:Y:S01]  /*2dc0*/  LOP3.LUT R8, R5, R139, RZ, 0x3c, !PT ;  /* 0x0000008b05087212 */ /* 0x000fe200078e3cff */
[----:B------:R-:W-:Y:S01]  /*2dd0*/  IMAD.WIDE.U32 R10, R10, -0x2daee0ad, RZ ;  /* 0xd2511f530a0a7825 */ /* 0x000fe200078e00ff */
[----:B------:R-:W-:Y:S01]  /*2de0*/  LOP3.LUT R139, R147, UR30, R4, 0x96, !PT ;  /* 0x0000001e938b7c12 */ /* 0x000fe2000f8e9604 */
[----:B------:R-:W-:Y:S01]  /*2df0*/  UIADD3 UR30, UR34, 0x76cf5d0a, URZ ;  /* 0x76cf5d0a221e7890 */ /* 0x000fe2000fffe03f */
[----:B------:R-:W2:Y:S01]  /*2e00*/  LDSM.16.M88.4 R4, [R222+0xd400] ;  /* 0x00d40000de04783b */ /* 0x000ea20000000200 */
[----:B------:R-:W-:Y:S01]  /*2e10*/  IMAD.WIDE.U32 R144, R9, -0x2daee0ad, RZ ;  /* 0xd2511f5309907825 */ /* 0x000fe200078e00ff */
[----:B------:R-:W-:Y:S03]  /*2e20*/  LOP3.LUT R11, R12, R11, RZ, 0x3c, !PT ;  /* 0x0000000b0c0b7212 */ /* 0x000fe600078e3cff */
[----:B------:R-:W-:Y:S01]  /*2e30*/  IMAD.WIDE.U32 R150, R139, -0x2daee0ad, RZ ;  /* 0xd2511f538b967825 */ /* 0x000fe200078e00ff */
[----:B------:R-:W-:Y:S03]  /*2e40*/  LOP3.LUT R13, R145, UR30, R10, 0x96, !PT ;  /* 0x0000001e910d7c12 */ /* 0x000fe6000f8e960a */
[----:B------:R-:W-:Y:S04]  /*2e50*/  IMAD.WIDE.U32 R8, R8, -0x2daee0ad, RZ ;  /* 0xd2511f5308087825 */ /* 0x000fe800078e00ff */
[----:B------:R-:W-:Y:S01]  /*2e60*/  FFMA.FTZ R139, R15, c[0x0][0x23c], -R0 ;  /* 0x00008f000f8b7a23 */ /* 0x000fe20000010800 */
[----:B------:R-:W-:Y:S01]  /*2e70*/  LOP3.LUT R148, R151, UR30, R8, 0x96, !PT ;  /* 0x0000001e97947c12 */ /* 0x000fe2000f8e9608 */
[----:B------:R-:W-:Y:S01]  /*2e80*/  UIADD3 UR30, UR35, -0x255992d5, URZ ;  /* 0xdaa66d2b231e7890 */ /* 0x000fe2000fffe03f */
[----:B------:R-:W-:Y:S01]  /*2e90*/  LOP3.LUT R9, R12, R9, RZ, 0x3c, !PT ;  /* 0x000000090c097212 */ /* 0x000fe200078e3cff */
[----:B------:R-:W-:Y:S01]  /*2ea0*/  IMAD.WIDE.U32 R12, R13, -0x326172a9, RZ ;  /* 0xcd9e8d570d0c7825 */ /* 0x000fe200078e00ff */
[----:B------:R3:W-:Y:S03]  /*2eb0*/  MUFU.EX2 R168, R139 ;  /* 0x0000008b00a87308 */ /* 0x0007e60000000800 */
[----:B------:R-:W-:Y:S04]  /*2ec0*/  IMAD.WIDE.U32 R148, R148, -0x326172a9, RZ ;  /* 0xcd9e8d5794947825 */ /* 0x000fe800078e00ff */
[----:B------:R-:W-:Y:S04]  /*2ed0*/  IMAD.WIDE.U32 R8, R9, -0x326172a9, RZ ;  /* 0xcd9e8d5709087825 */ /* 0x000fe800078e00ff */
[----:B------:R-:W-:Y:S01]  /*2ee0*/  IMAD.WIDE.U32 R10, R11, -0x326172a9, RZ ;  /* 0xcd9e8d570b0a7825 */ /* 0x000fe200078e00ff */
[----:B------:R-:W-:Y:S02]  /*2ef0*/  LOP3.LUT R146, R149, UR30, R8, 0x96, !PT ;  /* 0x0000001e95927c12 */ /* 0x000fe4000f8e9608 */
[----:B------:R-:W-:Y:S02]  /*2f00*/  LOP3.LUT R9, R14, R9, RZ, 0x3c, !PT ;  /* 0x000000090e097212 */ /* 0x000fe400078e3cff */
[----:B------:R-:W-:Y:S01]  /*2f10*/  LOP3.LUT R15, R13, UR30, R10, 0x96, !PT ;  /* 0x0000001e0d0f7c12 */ /* 0x000fe2000f8e960a */
[----:B------:R-:W-:Y:S01]  /*2f20*/  UIADD3 UR30, UR34, 0x32370b8f, URZ ;  /* 0x32370b8f221e7890 */ /* 0x000fe2000fffe03f */
[----:B------:R-:W-:Y:S01]  /*2f30*/  IMAD.WIDE.U32 R146, R146, -0x2daee0ad, RZ ;  /* 0xd2511f5392927825 */ /* 0x000fe200078e00ff */
[----:B------:R-:W-:Y:S01]  /*2f40*/  LOP3.LUT R11, R14, R11, RZ, 0x3c, !PT ;  /* 0x0000000b0e0b7212 */ /* 0x000fe200078e3cff */
[-C--:B--2---:R-:W-:Y:S04]  /*2f50*/  HMMA.16816.F32.BF16 R20, R140, R4.reuse, R20 ;  /* 0x000000048c14723c */ /* 0x084fe80000041814 */
[----:B------:R-:W-:Y:S04]  /*2f60*/  IMAD.WIDE.U32 R10, R11, -0x2daee0ad, RZ ;  /* 0xd2511f530b0a7825 */ /* 0x000fe800078e00ff */
[----:B------:R-:W-:Y:S01]  /*2f70*/  IMAD.WIDE.U32 R8, R9, -0x2daee0ad, RZ ;  /* 0xd2511f5309087825 */ /* 0x000fe200078e00ff */
[C---:B------:R-:W-:Y:S04]  /*2f80*/  HMMA.16816.F32.BF16 R24, R132.reuse, R4, R24 ;  /* 0x000000048418723c */ /* 0x040fe80000041818 */
[----:B------:R-:W-:Y:S01]  /*2f90*/  IMAD.WIDE.U32 R14, R15, -0x2daee0ad, RZ ;  /* 0xd2511f530f0e7825 */ /* 0x000fe200078e00ff */
[----:B------:R-:W-:Y:S02]  /*2fa0*/  LOP3.LUT R11, R11, UR30, R144, 0x96, !PT ;  /* 0x0000001e0b0b7c12 */ /* 0x000fe4000f8e9690 */
[----:B------:R-:W-:Y:S01]  /*2fb0*/  LOP3.LUT R13, R9, UR30, R150, 0x96, !PT ;  /* 0x0000001e090d7c12 */ /* 0x000fe2000f8e9696 */
[-C--:B------:R-:W-:Y:S01]  /*2fc0*/  HMMA.16816.F32.BF16 R28, R132, R6.reuse, R28 ;  /* 0x00000006841c723c */ /* 0x080fe2000004181c */
[----:B------:R-:W-:Y:S03]  /*2fd0*/  UIADD3 UR30, UR35, 0x78dde6e4, URZ ;  /* 0x78dde6e4231e7890 */ /* 0x000fe6000fffe03f */
[----:B------:R-:W-:Y:S01]  /*2fe0*/  LOP3.LUT R144, R15, UR31, R10, 0x96, !PT ;  /* 0x0000001f0f907c12 */ /* 0x000fe2000f8e960a */
[----:B------:R-:W-:Y:S01]  /*2ff0*/  IMAD.WIDE.U32 R10, R11, -0x326172a9, RZ ;  /* 0xcd9e8d570b0a7825 */ /* 0x000fe200078e00ff */
[----:B-1----:R-:W-:Y:S01]  /*3000*/  LOP3.LUT R16, R147, UR31, R8, 0x96, !PT ;  /* 0x0000001f93107c12 */ /* 0x002fe2000f8e9608 */
[----:B------:R-:W-:Y:S01]  /*3010*/  UIADD3 UR31, UR35, 0x1715609d, URZ ;  /* 0x1715609d231f7890 */ /* 0x000fe2000fffe03f */
[----:B------:R-:W-:Y:S04]  /*3020*/  HMMA.16816.F32.BF16 R32, R140, R6, R32 ;  /* 0x000000068c20723c */ /* 0x000fe80000041820 */
[----:B------:R-:W-:Y:S01]  /*3030*/  FFMA.FTZ R20, R20, c[0x0][0x23c], -R138 ;  /* 0x00008f0014147a23 */ /* 0x000fe2000001088a */
[----:B------:R-:W-:Y:S01]  /*3040*/  LOP3.LUT R8, R11, UR30, R12, 0x96, !PT ;  /* 0x0000001e0b087c12 */ /* 0x000fe2000f8e960c */
[----:B------:R-:W-:Y:S02]  /*3050*/  IMAD.WIDE.U32 R144, R144, -0x326172a9, RZ ;  /* 0xcd9e8d5790907825 */ /* 0x000fe400078e00ff */
[----:B------:R1:W2:Y:S04]  /*3060*/  MUFU.EX2 R159, R20 ;  /* 0x00000014009f7308 */ /* 0x0002a80000000800 */
[----:B------:R-:W-:Y:S01]  /*3070*/  IMAD.WIDE.U32 R12, R13, -0x326172a9, RZ ;  /* 0xcd9e8d570d0c7825 */ /* 0x000fe200078e00ff */
[----:B------:R-:W-:Y:S03]  /*3080*/  LOP3.LUT R10, R145, UR31, R10, 0x96, !PT ;  /* 0x0000001f910a7c12 */ /* 0x000fe6000f8e960a */
[----:B------:R-:W-:Y:S01]  /*3090*/  IMAD.WIDE.U32 R8, R8, -0x2daee0ad, RZ ;  /* 0xd2511f5308087825 */ /* 0x000fe200078e00ff */
[----:B------:R-:W-:Y:S01]  /*30a0*/  LOP3.LUT R15, R13, UR30, R148, 0x96, !PT ;  /* 0x0000001e0d0f7c12 */ /* 0x000fe2000f8e9694 */
[----:B------:R-:W-:Y:S02]  /*30b0*/  ULDC.U8 UR30, c[0x0][0x2d8] ;  /* 0x0000b600001e7ab9 */ /* 0x000fe40000000000 */
[----:B------:R-:W-:Y:S01]  /*30c0*/  IMAD.WIDE.U32 R16, R16, -0x326172a9, RZ ;  /* 0xcd9e8d5710107825 */ /* 0x000fe200078e00ff */
[----:B---3--:R-:W-:Y:S03]  /*30d0*/  LOP3.LUT R139, R9, UR32, R14, 0x96, !PT ;  /* 0x00000020098b7c12 */ /* 0x008fe6000f8e960e */
[----:B------:R-:W-:Y:S01]  /*30e0*/  IMAD.WIDE.U32 R10, R10, -0x2daee0ad, RZ ;  /* 0xd2511f530a0a7825 */ /* 0x000fe200078e00ff */
[----:B------:R-:W-:Y:S01]  /*30f0*/  LOP3.LUT R12, R17, UR31, R12, 0x96, !PT ;  /* 0x0000001f110c7c12 */ /* 0x000fe2000f8e960c */
[----:B------:R-:W-:Y:S02]  /*3100*/  UIADD3 UR31, UR35, -0x4ab325aa, URZ ;  /* 0xb54cda56231f7890 */ /* 0x000fe4000fffe03f */
[----:B------:R-:W-:Y:S01]  /*3110*/  IMAD.WIDE.U32 R14, R15, -0x2daee0ad, RZ ;  /* 0xd2511f530f0e7825 */ /* 0x000fe200078e00ff */
[----:B------:R-:W-:Y:S02]  /*3120*/  SHF.R.U32.HI R240, RZ, 0x10, R10 ;  /* 0x00000010fff07819 */ /* 0x000fe4000001160a */
[----:B------:R-:W-:Y:S01]  /*3130*/  LOP3.LUT R147, R10, 0xffff, RZ, 0xc0, !PT ;  /* 0x0000ffff0a937812 */ /* 0x000fe200078ec0ff */
[----:B------:R-:W-:Y:S01]  /*3140*/  FFMA.FTZ R21, R21, c[0x0][0x23c], -R138 ;  /* 0x00008f0015157a23 */ /* 0x000fe2000001088a */
[----:B------:R-:W-:Y:S01]  /*3150*/  LOP3.LUT R13, R11, UR33, R8, 0x96, !PT ;  /* 0x000000210b0d7c12 */ /* 0x000fe2000f8e9608 */
[----:B------:R-:W-:Y:S01]  /*3160*/  IMAD.WIDE.U32 R8, R12, -0x2daee0ad, RZ ;  /* 0xd2511f530c087825 */ /* 0x000fe200078e00ff */
[----:B------:R-:W-:Y:S01]  /*3170*/  LOP3.LUT R18, R10, 0xff, RZ, 0xc0, !PT ;  /* 0x000000ff0a127812 */ /* 0x000fe200078ec0ff */
[----:B------:R-:W-:Y:S01]  /*3180*/  MUFU.EX2 R158, R21 ;  /* 0x00000015009e7308 */ /* 0x000fe20000000800 */
[----:B------:R-:W-:Y:S01]  /*3190*/  SHF.R.U32.HI R17, RZ, 0x18, R10 ;  /* 0x00000018ff117819 */ /* 0x000fe2000001160a */
[----:B------:R-:W-:Y:S01]  /*31a0*/  IMAD.WIDE.U32 R10, R139, -0x326172a9, RZ ;  /* 0xcd9e8d578b0a7825 */ /* 0x000fe200078e00ff */
[----:B------:R-:W-:Y:S02]  /*31b0*/  LOP3.LUT R146, R15, UR32, R146, 0x96, !PT ;  /* 0x000000200f927c12 */ /* 0x000fe4000f8e9692 */
[----:B------:R-:W-:Y:S01]  /*31c0*/  LOP3.LUT R145, R8, 0xffff, RZ, 0xc0, !PT ;  /* 0x0000ffff08917812 */ /* 0x000fe200078ec0ff */
[--C-:B------:R-:W-:Y:S01]  /*31d0*/  FFMA.FTZ R22, R22, c[0x0][0x23c], -R137.reuse ;  /* 0x00008f0016167a23 */ /* 0x100fe20000010889 */
[----:B------:R-:W-:Y:S01]  /*31e0*/  LOP3.LUT R12, R9, UR33, R14, 0x96, !PT ;  /* 0x00000021090c7c12 */ /* 0x000fe2000f8e960e */
[----:B------:R-:W-:Y:S01]  /*31f0*/  IMAD.WIDE.U32 R4, R146, -0x326172a9, RZ ;  /* 0xcd9e8d5792047825 */ /* 0x000fe200078e00ff */
[----:B------:R-:W-:Y:S01]  /*3200*/  LOP3.LUT R9, R11, UR31, R144, 0x96, !PT ;  /* 0x0000001f0b097c12 */ /* 0x000fe2000f8e9690 */
[----:B------:R-:W-:Y:S01]  /*3210*/  MUFU.EX2 R157, R22 ;  /* 0x00000016009d7308 */ /* 0x000fe20000000800 */
[----:B------:R-:W-:Y:S01]  /*3220*/  LOP3.LUT R139, R8, 0xff, RZ, 0xc0, !PT ;  /* 0x000000ff088b7812 */ /* 0x000fe200078ec0ff */
[----:B------:R-:W-:Y:S01]  /*3230*/  FFMA.FTZ R24, R24, c[0x0][0x23c], -R136 ;  /* 0x00008f0018187a23 */ /* 0x000fe20000010888 */
[----:B------:R-:W-:Y:S01]  /*3240*/  SHF.R.U32.HI R238, RZ, 0x18, R8 ;  /* 0x00000018ffee7819 */ /* 0x000fe20000011608 */
[----:B------:R-:W-:Y:S01]  /*3250*/  FFMA.FTZ R32, R32, c[0x0][0x23c], -R138 ;  /* 0x00008f0020207a23 */ /* 0x000fe2000001088a */
[----:B------:R-:W-:Y:S01]  /*3260*/  SHF.R.U32.HI R239, RZ, 0x10, R8 ;  /* 0x00000010ffef7819 */ /* 0x000fe20000011608 */
[----:B------:R-:W-:Y:S01]  /*3270*/  FFMA.FTZ R138, R33, c[0x0][0x23c], -R138 ;  /* 0x00008f00218a7a23 */ /* 0x000fe2000001088a */
[----:B------:R-:W-:Y:S01]  /*3280*/  ISETP.LE.U32.AND P5, PT, R17, UR30, PT ;  /* 0x0000001e11007c0c */ /* 0x000fe2000bfa3070 */
[--C-:B------:R-:W-:Y:S01]  /*3290*/  FFMA.FTZ R30, R30, c[0x0][0x23c], -R0.reuse ;  /* 0x00008f001e1e7a23 */ /* 0x100fe20000010800 */
[----:B------:R-:W-:Y:S01]  /*32a0*/  LOP3.LUT R17, R10, 0xffff, RZ, 0xc0, !PT ;  /* 0x0000ffff0a117812 */ /* 0x000fe200078ec0ff */
[----:B------:R-:W-:Y:S01]  /*32b0*/  MUFU.EX2 R155, R24 ;  /* 0x00000018009b7308 */ /* 0x000fe20000000800 */
[----:B------:R-:W-:Y:S01]  /*32c0*/  LOP3.LUT R8, R13, 0xff, RZ, 0xc0, !PT ;  /* 0x000000ff0d087812 */ /* 0x000fe200078ec0ff */
[--C-:B------:R-:W-:Y:S01]  /*32d0*/  FFMA.FTZ R26, R26, c[0x0][0x23c], -R0.reuse ;  /* 0x00008f001a1a7a23 */ /* 0x100fe20000010800 */
[----:B------:R-:W-:Y:S01]  /*32e0*/  LOP3.LUT R11, R9, 0xffff, RZ, 0xc0, !PT ;  /* 0x0000ffff090b7812 */ /* 0x000fe200078ec0ff */
[--C-:B------:R-:W-:Y:S01]  /*32f0*/  FFMA.FTZ R27, R27, c[0x0][0x23c], -R0.reuse ;  /* 0x00008f001b1b7a23 */ /* 0x100fe20000010800 */
[----:B------:R-:W-:Y:S01]  /*3300*/  ISETP.LE.U32.AND P1, PT, R18, UR30, PT ;  /* 0x0000001e12007c0c */ /* 0x000fe2000bf23070 */
[----:B------:R-:W-:Y:S01]  /*3310*/  FFMA.FTZ R0, R31, c[0x0][0x23c], -R0 ;  /* 0x00008f001f007a23 */ /* 0x000fe20000010800 */
[----:B------:R-:W-:Y:S01]  /*3320*/  LOP3.LUT R19, R10, 0xff, RZ, 0xc0, !PT ;  /* 0x000000ff0a137812 */ /* 0x000fe200078ec0ff */
[--C-:B------:R-:W-:Y:S01]  /*3330*/  FFMA.FTZ R23, R23, c[0x0][0x23c], -R137.reuse ;  /* 0x00008f0017177a23 */ /* 0x100fe20000010889 */
[--C-:B------:R-:W-:Y:S01]  /*3340*/  SHF.R.U32.HI R18, RZ, 0x10, R10.reuse ;  /* 0x00000010ff127819 */ /* 0x100fe2000001160a */
[----:B------:R-:W-:Y:S01]  /*3350*/  MUFU.EX2 R148, R138 ;  /* 0x0000008a00947308 */ /* 0x000fe20000000800 */
[----:B-1----:R-:W-:Y:S01]  /*3360*/  SHF.R.U32.HI R20, RZ, 0x18, R10 ;  /* 0x00000018ff147819 */ /* 0x002fe2000001160a */
[--C-:B------:R-:W-:Y:S01]  /*3370*/  FFMA.FTZ R25, R25, c[0x0][0x23c], -R136.reuse ;  /* 0x00008f0019197a23 */ /* 0x100fe20000010888 */
[----:B------:R-:W-:Y:S01]  /*3380*/  LOP3.LUT R10, R9, 0xff, RZ, 0xc0, !PT ;  /* 0x000000ff090a7812 */ /* 0x000fe200078ec0ff */
[--C-:B------:R-:W-:Y:S01]  /*3390*/  FFMA.FTZ R34, R34, c[0x0][0x23c], -R137.reuse ;  /* 0x00008f0022227a23 */ /* 0x100fe20000010889 */
[----:B------:R-:W-:Y:S01]  /*33a0*/  ISETP.LE.U32.AND P4, PT, R8, UR30, PT ;  /* 0x0000001e08007c0c */ /* 0x000fe2000bf83070 */
[----:B------:R-:W-:Y:S01]  /*33b0*/  FFMA.FTZ R137, R35, c[0x0][0x23c], -R137 ;  /* 0x00008f0023897a23 */ /* 0x000fe20000010889 */
[----:B------:R-:W-:Y:S01]  /*33c0*/  LOP3.LUT R14, R4, 0xffff, RZ, 0xc0, !PT ;  /* 0x0000ffff040e7812 */ /* 0x000fe200078ec0ff */
[----:B------:R-:W-:Y:S01]  /*33d0*/  FFMA.FTZ R28, R28, c[0x0][0x23c], -R136 ;  /* 0x00008f001c1c7a23 */ /* 0x000fe20000010888 */
[----:B------:R-:W-:Y:S01]  /*33e0*/  LOP3.LUT R8, R5, UR31, R16, 0x96, !PT ;  /* 0x0000001f05087c12 */ /* 0x000fe2000f8e9610 */
[----:B------:R-:W1:Y:S01]  /*33f0*/  MUFU.EX2 R149, R32 ;  /* 0x0000002000957308 */ /* 0x000e620000000800 */
[----:B------:R-:W-:Y:S01]  /*3400*/  SHF.R.U32.HI R5, RZ, 0x8, R11 ;  /* 0x00000008ff057819 */ /* 0x000fe2000001160b */
[----:B------:R-:W-:Y:S01]  /*3410*/  FFMA.FTZ R136, R29, c[0x0][0x23c], -R136 ;  /* 0x00008f001d887a23 */ /* 0x000fe20000010888 */
[----:B------:R-:W-:Y:S01]  /*3420*/  ISETP.LE.U32.AND P2, PT, R10, UR30, PT ;  /* 0x0000001e0a007c0c */ /* 0x000fe2000bf43070 */
[----:B------:R-:W-:Y:S01]  /*3430*/  IMAD.U32 R140, RZ, RZ, UR6 ;  /* 0x00000006ff8c7e24 */ /* 0x000fe2000f8e00ff */
[--C-:B------:R-:W-:Y:S01]  /*3440*/  SHF.R.U32.HI R10, RZ, 0x10, R9.reuse ;  /* 0x00000010ff0a7819 */ /* 0x100fe20000011609 */
[----:B------:R-:W-:Y:S01]  /*3450*/  IMAD.U32 R141, RZ, RZ, UR7 ;  /* 0x00000007ff8d7e24 */ /* 0x000fe2000f8e00ff */
[----:B------:R-:W-:Y:S01]  /*3460*/  LOP3.LUT R5, R5, 0xffff, RZ, 0xc0, !PT ;  /* 0x0000ffff05057812 */ /* 0x000fe200078ec0ff */
[----:B--2---:R-:W-:Y:S01]  /*3470*/  @!P4 FADD.FTZ R159, -R159, -RZ ;  /* 0x800000ff9f9fc221 */ /* 0x004fe20000010100 */
[----:B------:R-:W-:Y:S01]  /*3480*/  LOP3.LUT R10, R10, 0xff, RZ, 0xc0, !PT ;  /* 0x000000ff0a0a7812 */ /* 0x000fe200078ec0ff */
[----:B------:R-:W-:Y:S01]  /*3490*/  MUFU.EX2 R144, R0 ;  /* 0x0000000000907308 */ /* 0x000fe20000000800 */
[----:B------:R-:W-:Y:S02]  /*34a0*/  ISETP.LE.U32.AND P0, PT, R5, UR30, PT ;  /* 0x0000001e05007c0c */ /* 0x000fe4000bf03070 */
[----:B------:R-:W-:Y:S02]  /*34b0*/  LOP3.LUT R15, R4, 0xff, RZ, 0xc0, !PT ;  /* 0x000000ff040f7812 */ /* 0x000fe400078ec0ff */
[----:B------:R-:W-:Y:S01]  /*34c0*/  ISETP.LE.U32.AND P6, PT, R10, UR30, PT ;  /* 0x0000001e0a007c0c */ /* 0x000fe2000bfc3070 */
[----:B------:R-:W-:Y:S01]  /*34d0*/  @!P2 FADD.FTZ R166, -R166, -RZ ;  /* 0x800000ffa6a6a221 */ /* 0x000fe20000010100 */
[--C-:B------:R-:W-:Y:S02]  /*34e0*/  SHF.R.U32.HI R11, RZ, 0x10, R4.reuse ;  /* 0x00000010ff0b7819 */ /* 0x100fe40000011604 */
[----:B------:R-:W-:Y:S01]  /*34f0*/  SHF.R.U32.HI R16, RZ, 0x18, R4 ;  /* 0x00000018ff107819 */ /* 0x000fe20000011604 */
[----:B------:R-:W-:Y:S01]  /*3500*/  MUFU.EX2 R156, R23 ;  /* 0x00000017009c7308 */ /* 0x000fe20000000800 */
[C---:B------:R-:W-:Y:S02]  /*3510*/  LOP3.LUT R4, R8.reuse, 0xffff, RZ, 0xc0, !PT ;  /* 0x0000ffff08047812 */ /* 0x040fe400078ec0ff */
[----:B------:R-:W-:Y:S01]  /*3520*/  LOP3.LUT R5, R8, 0xff, RZ, 0xc0, !PT ;  /* 0x000000ff08057812 */ /* 0x000fe200078ec0ff */
[----:B------:R-:W-:Y:S01]  /*3530*/  @!P0 FADD.FTZ R165, -R165, -RZ ;  /* 0x800000ffa5a58221 */ /* 0x000fe20000010100 */
[----:B------:R-:W-:Y:S01]  /*3540*/  SHF.R.U32.HI R4, RZ, 0x8, R4 ;  /* 0x00000008ff047819 */ /* 0x000fe20000011604 */
[----:B-1----:R-:W-:Y:S01]  /*3550*/  @!P1 FADD.FTZ R149, -R149, -RZ ;  /* 0x800000ff95959221 */ /* 0x002fe20000010100 */
[----:B------:R-:W-:Y:S01]  /*3560*/  ISETP.LE.U32.AND P2, PT, R5, UR30, PT ;  /* 0x0000001e05007c0c */ /* 0x000fe2000bf43070 */
[----:B------:R-:W-:Y:S01]  /*3570*/  @!P6 FADD.FTZ R164, -R164, -RZ ;  /* 0x800000ffa4a4e221 */ /* 0x000fe20000010100 */
[----:B------:R-:W-:Y:S01]  /*3580*/  SHF.R.U32.HI R5, RZ, 0x10, R8 ;  /* 0x00000010ff057819 */ /* 0x000fe20000011608 */
[----:B------:R-:W-:Y:S01]  /*3590*/  MUFU.EX2 R153, R26 ;  /* 0x0000001a00997308 */ /* 0x000fe20000000800 */
[----:B------:R-:W-:Y:S02]  /*35a0*/  LOP3.LUT R4, R4, 0xffff, RZ, 0xc0, !PT ;  /* 0x0000ffff04047812 */ /* 0x000fe400078ec0ff */
[----:B------:R-:W-:Y:S02]  /*35b0*/  LOP3.LUT R5, R5, 0xff, RZ, 0xc0, !PT ;  /* 0x000000ff05057812 */ /* 0x000fe400078ec0ff */
[----:B------:R-:W-:Y:S02]  /*35c0*/  ISETP.LE.U32.AND P0, PT, R4, UR30, PT ;  /* 0x0000001e04007c0c */ /* 0x000fe4000bf03070 */
[----:B------:R-:W-:Y:S02]  /*35d0*/  ISETP.LE.U32.AND P6, PT, R5, UR30, PT ;  /* 0x0000001e05007c0c */ /* 0x000fe4000bfc3070 */
[----:B------:R-:W-:Y:S01]  /*35e0*/  SHF.R.U32.HI R4, RZ, 0x8, R14 ;  /* 0x00000008ff047819 */ /* 0x000fe2000001160e */
[----:B------:R-:W-:Y:S01]  /*35f0*/  @!P2 FADD.FTZ R235, -R235, -RZ ;  /* 0x800000ffebeba221 */ /* 0x000fe20000010100 */
[----:B------:R-:W-:Y:S01]  /*3600*/  SHF.R.U32.HI R9, RZ, 0x18, R9 ;  /* 0x00000018ff097819 */ /* 0x000fe20000011609 */
[----:B------:R-:W1:Y:S01]  /*3610*/  MUFU.EX2 R154, R25 ;  /* 0x00000019009a7308 */ /* 0x000e620000000800 */
[----:B------:R-:W-:Y:S02]  /*3620*/  LOP3.LUT R5, R4, 0xffff, RZ, 0xc0, !PT ;  /* 0x0000ffff04057812 */ /* 0x000fe400078ec0ff */
[----:B------:R-:W-:Y:S02]  /*3630*/  LOP3.LUT R4, R11, 0xff, RZ, 0xc0, !PT ;  /* 0x000000ff0b047812 */ /* 0x000fe400078ec0ff */
[----:B------:R-:W-:Y:S01]  /*3640*/  ISETP.LE.U32.AND P3, PT, R9, UR30, PT ;  /* 0x0000001e09007c0c */ /* 0x000fe2000bf63070 */
[----:B------:R-:W-:Y:S01]  /*3650*/  @!P0 FADD.FTZ R234, -R234, -RZ ;  /* 0x800000ffeaea8221 */ /* 0x000fe20000010100 */
[----:B------:R-:W-:Y:S01]  /*3660*/  ISETP.LE.U32.AND P0, PT, R5, UR30, PT ;  /* 0x0000001e05007c0c */ /* 0x000fe2000bf03070 */
[----:B------:R-:W-:Y:S01]  /*3670*/  @!P6 FADD.FTZ R237, -R237, -RZ ;  /* 0x800000ffedede221 */ /* 0x000fe20000010100 */
[----:B------:R-:W-:Y:S01]  /*3680*/  ISETP.LE.U32.AND P6, PT, R4, UR30, PT ;  /* 0x0000001e04007c0c */ /* 0x000fe2000bfc3070 */
[----:B------:R-:W2:Y:S01]  /*3690*/  MUFU.EX2 R146, R34 ;  /* 0x0000002200927308 */ /* 0x000ea20000000800 */
[----:B------:R-:W-:Y:S02]  /*36a0*/  ISETP.LE.U32.AND P2, PT, R15, UR30, PT ;  /* 0x0000001e0f007c0c */ /* 0x000fe4000bf43070 */
[----:B------:R-:W-:Y:S02]  /*36b0*/  SHF.R.U32.HI R4, RZ, 0x8, R17 ;  /* 0x00000008ff047819 */ /* 0x000fe40000011611 */
[----:B------:R-:W-:Y:S02]  /*36c0*/  SHF.R.U32.HI R8, RZ, 0x18, R8 ;  /* 0x00000018ff087819 */ /* 0x000fe40000011608 */
[----:B------:R-:W-:Y:S01]  /*36d0*/  LOP3.LUT R5, R18, 0xff, RZ, 0xc0, !PT ;  /* 0x000000ff12057812 */ /* 0x000fe200078ec0ff */
[----:B------:R-:W-:Y:S01]  /*36e0*/  @!P3 FADD.FTZ R171, -R171, -RZ ;  /* 0x800000ffababb221 */ /* 0x000fe20000010100 */
[----:B------:R-:W-:Y:S01]  /*36f0*/  LOP3.LUT R4, R4, 0xffff, RZ, 0xc0, !PT ;  /* 0x0000ffff04047812 */ /* 0x000fe200078ec0ff */
[----:B------:R-:W-:Y:S01]  /*3700*/  @!P0 FADD.FTZ R167, -R167, -RZ ;  /* 0x800000ffa7a78221 */ /* 0x000fe20000010100 */
        /* <DEDUP_REMOVED lines=8> */
[----:B------:R-:W-:Y:S02]  /*3790*/  SHF.R.U32.HI R4, RZ, 0x8, R4 ;  /* 0x00000008ff047819 */ /* 0x000fe40000011604 */
[--C-:B------:R-:W-:Y:S01]  /*37a0*/  SHF.R.U32.HI R5, RZ, 0x18, R13.reuse ;  /* 0x00000018ff057819 */ /* 0x100fe2000001160d */
[----:B------:R-:W-:Y:S01]  /*37b0*/  @!P3 FADD.FTZ R236, -R236, -RZ ;  /* 0x800000ffececb221 */ /* 0x000fe20000010100 */
[----:B------:R-:W-:Y:S01]  /*37c0*/  LOP3.LUT R4, R4, 0xffff, RZ, 0xc0, !PT ;  /* 0x0000ffff04047812 */ /* 0x000fe200078ec0ff */
[----:B------:R-:W-:Y:S01]  /*37d0*/  @!P0 FADD.FTZ R161, -R161, -RZ ;  /* 0x800000ffa1a18221 */ /* 0x000fe20000010100 */
[----:B------:R-:W-:Y:S01]  /*37e0*/  ISETP.LE.U32.AND P3, PT, R16, UR30, PT ;  /* 0x0000001e10007c0c */ /* 0x000fe2000bf63070 */
[----:B------:R-:W-:Y:S01]  /*37f0*/  @!P6 FADD.FTZ R162, -R162, -RZ ;  /* 0x800000ffa2a2e221 */ /* 0x000fe20000010100 */
[----:B------:R-:W-:Y:S01]  /*3800*/  ISETP.LE.U32.AND P0, PT, R4, UR30, PT ;  /* 0x0000001e04007c0c */ /* 0x000fe2000bf03070 */
[----:B------:R-:W-:Y:S01]  /*3810*/  MUFU.EX2 R151, R28 ;  /* 0x0000001c00977308 */ /* 0x000fe20000000800 */
[----:B------:R-:W-:Y:S01]  /*3820*/  LOP3.LUT R4, R12, 0xffff, RZ, 0xc0, !PT ;  /* 0x0000ffff0c047812 */ /* 0x000fe200078ec0ff */
[----:B------:R-:W-:Y:S01]  /*3830*/  @!P2 FADD.FTZ R163, -R163, -RZ ;  /* 0x800000ffa3a3a221 */ /* 0x000fe20000010100 */
        /* <DEDUP_REMOVED lines=8> */
[----:B------:R-:W-:Y:S01]  /*38c0*/  MUFU.EX2 R150, R136 ;  /* 0x0000008800967308 */ /* 0x000fe20000000800 */
[----:B------:R-:W-:Y:S01]  /*38d0*/  LOP3.LUT R6, R12, 0xff, RZ, 0xc0, !PT ;  /* 0x000000ff0c067812 */ /* 0x000fe200078ec0ff */
[----:B------:R-:W-:Y:S01]  /*38e0*/  @!P2 FADD.FTZ R160, -R160, -RZ ;  /* 0x800000ffa0a0a221 */ /* 0x000fe20000010100 */
[----:B------:R-:W-:Y:S02]  /*38f0*/  ISETP.LE.U32.AND P0, PT, R4, UR30, PT ;  /* 0x0000001e04007c0c */ /* 0x000fe4000bf03070 */
[----:B------:R-:W-:Y:S02]  /*3900*/  LOP3.LUT R4, R240, 0xff, RZ, 0xc0, !PT ;  /* 0x000000fff0047812 */ /* 0x000fe400078ec0ff */
[----:B------:R-:W-:Y:S01]  /*3910*/  ISETP.LE.U32.AND P3, PT, R5, UR30, PT ;  /* 0x0000001e05007c0c */ /* 0x000fe2000bf63070 */
[----:B------:R-:W3:Y:S01]  /*3920*/  LDL R240, [R1+0x10] ;  /* 0x0000100001f07983 */ /* 0x000ee20000100800 */
[--C-:B------:R-:W-:Y:S02]  /*3930*/  SHF.R.U32.HI R5, RZ, 0x10, R12.reuse ;  /* 0x00000010ff057819 */ /* 0x100fe4000001160c */
[----:B------:R-:W-:Y:S01]  /*3940*/  ISETP.LE.U32.AND P2, PT, R6, UR30, PT ;  /* 0x0000001e06007c0c */ /* 0x000fe2000bf43070 */
[----:B------:R-:W-:Y:S01]  /*3950*/  @!P6 FADD.FTZ R157, -R157, -RZ ;  /* 0x800000ff9d9de221 */ /* 0x000fe20000010100 */
[----:B------:R-:W-:Y:S02]  /*3960*/  LOP3.LUT R5, R5, 0xff, RZ, 0xc0, !PT ;  /* 0x000000ff05057812 */ /* 0x000fe400078ec0ff */
[----:B------:R-:W-:Y:S01]  /*3970*/  ISETP.LE.U32.AND P6, PT, R4, UR30, PT ;  /* 0x0000001e04007c0c */ /* 0x000fe2000bfc3070 */
[----:B-1----:R-:W-:Y:S01]  /*3980*/  @!P0 FADD.FTZ R154, -R154, -RZ ;  /* 0x800000ff9a9a8221 */ /* 0x002fe20000010100 */
[----:B------:R-:W-:Y:S02]  /*3990*/  ISETP.LE.U32.AND P4, PT, R5, UR30, PT ;  /* 0x0000001e05007c0c */ /* 0x000fe4000bf83070 */
[----:B------:R-:W-:Y:S01]  /*39a0*/  SHF.R.U32.HI R5, RZ, 0x8, R147 ;  /* 0x00000008ff057819 */ /* 0x000fe20000011693 */
[----:B------:R-:W-:Y:S01]  /*39b0*/  @!P3 FADD.FTZ R156, -R156, -RZ ;  /* 0x800000ff9c9cb221 */ /* 0x000fe20000010100 */
[----:B------:R-:W-:Y:S01]  /*39c0*/  F2FP.RELU.BF16.PACK_AB R7, R171, R164 ;  /* 0x000000a4ab07723e */ /* 0x000fe200000018ff */
[----:B------:R-:W1:Y:S01]  /*39d0*/  MUFU.EX2 R147, R30 ;  /* 0x0000001e00937308 */ /* 0x000e620000000800 */
[----:B------:R-:W-:Y:S01]  /*39e0*/  LOP3.LUT R4, R5, 0xffff, RZ, 0xc0, !PT ;  /* 0x0000ffff05047812 */ /* 0x000fe200078ec0ff */
[----:B------:R-:W-:Y:S01]  /*39f0*/  @!P2 FADD.FTZ R155, -R155, -RZ ;  /* 0x800000ff9b9ba221 */ /* 0x000fe20000010100 */
[----:B------:R-:W-:Y:S01]  /*3a00*/  SHF.R.U32.HI R5, RZ, 0x8, R145 ;  /* 0x00000008ff057819 */ /* 0x000fe20000011691 */
[----:B------:R4:W-:Y:S01]  /*3a10*/  STS [R244+0x13400], R7 ;  /* 0x01340007f4007388 */ /* 0x0009e20000000800 */
[----:B------:R-:W-:Y:S01]  /*3a20*/  ISETP.LE.U32.AND P2, PT, R4, UR30, PT ;  /* 0x0000001e04007c0c */ /* 0x000fe2000bf43070 */
[----:B--2---:R-:W-:Y:S01]  /*3a30*/  @!P6 FADD.FTZ R146, -R146, -RZ ;  /* 0x800000ff9292e221 */ /* 0x004fe20000010100 */
[----:B------:R-:W-:Y:S01]  /*3a40*/  F2FP.RELU.BF16.PACK_AB R4, R165, R166 ;  /* 0x000000a6a504723e */ /* 0x000fe200000018ff */
[----:B------:R-:W-:Y:S01]  /*3a50*/  @!P4 FADD.FTZ R153, -R153, -RZ ;  /* 0x800000ff9999c221 */ /* 0x000fe20000010100 */
[----:B------:R-:W-:Y:S01]  /*3a60*/  LOP3.LUT R5, R5, 0xffff, RZ, 0xc0, !PT ;  /* 0x0000ffff05057812 */ /* 0x000fe200078ec0ff */
[----:B------:R-:W2:Y:S01]  /*3a70*/  MUFU.EX2 R145, R137 ;  /* 0x0000008900917308 */ /* 0x000ea20000000800 */
[----:B------:R-:W-:Y:S01]  /*3a80*/  LOP3.LUT R6, R239, 0xff, RZ, 0xc0, !PT ;  /* 0x000000ffef067812 */ /* 0x000fe200078ec0ff */
[----:B------:R5:W-:Y:S01]  /*3a90*/  STS [R244+0x13000], R4 ;  /* 0x01300004f4007388 */ /* 0x000be20000000800 */
[----:B------:R-:W-:Y:S02]  /*3aa0*/  F2FP.RELU.BF16.PACK_AB R0, R236, R237 ;  /* 0x000000edec00723e */ /* 0x000fe400000018ff */
[----:B------:R-:W-:Y:S02]  /*3ab0*/  ISETP.LE.U32.AND P1, PT, R6, UR30, PT ;  /* 0x0000001e06007c0c */ /* 0x000fe4000bf23070 */
[----:B------:R-:W-:Y:S01]  /*3ac0*/  F2FP.RELU.BF16.PACK_AB R6, R234, R235 ;  /* 0x000000ebea06723e */ /* 0x000fe200000018ff */
[----:B------:R-:W-:Y:S01]  /*3ad0*/  @!P2 FADD.FTZ R148, -R148, -RZ ;  /* 0x800000ff9494a221 */ /* 0x000fe20000010100 */
[----:B------:R-:W-:Y:S02]  /*3ae0*/  ISETP.LE.U32.AND P2, PT, R5, UR30, PT ;  /* 0x0000001e05007c0c */ /* 0x000fe4000bf43070 */
[----:B------:R-:W-:Y:S02]  /*3af0*/  F2FP.RELU.BF16.PACK_AB R5, R162, R163 ;  /* 0x000000a3a205723e */ /* 0x000fe400000018ff */
[----:B------:R-:W-:Y:S02]  /*3b00*/  SHF.R.U32.HI R12, RZ, 0x18, R12 ;  /* 0x00000018ff0c7819 */ /* 0x000fe4000001160c */
[----:B------:R-:W-:Y:S01]  /*3b10*/  ISETP.LE.U32.AND P3, PT, R139, UR30, PT ;  /* 0x0000001e8b007c0c */ /* 0x000fe2000bf63070 */
[----:B------:R5:W-:Y:S01]  /*3b20*/  STS [R242+0x13000], R5 ;  /* 0x01300005f2007388 */ /* 0x000be20000000800 */
[----:B------:R-:W-:Y:S01]  /*3b30*/  ISETP.LE.U32.AND P4, PT, R12, UR30, PT ;  /* 0x0000001e0c007c0c */ /* 0x000fe2000bf83070 */
[----:B-1----:R-:W-:Y:S01]  /*3b40*/  @!P1 FADD.FTZ R147, -R147, -RZ ;  /* 0x800000ff93939221 */ /* 0x002fe20000010100 */
[----:B----4-:R-:W-:Y:S02]  /*3b50*/  F2FP.RELU.BF16.PACK_AB R7, R167, R170 ;  /* 0x000000aaa707723e */ /* 0x010fe400000018ff */
[----:B------:R-:W-:Y:S01]  /*3b60*/  ISETP.LE.U32.AND P0, PT, R238, UR30, PT ;  /* 0x0000001eee007c0c */ /* 0x000fe2000bf03070 */
[----:B------:R-:W-:Y:S01]  /*3b70*/  @!P2 FADD.FTZ R150, -R150, -RZ ;  /* 0x800000ff9696a221 */ /* 0x000fe20000010100 */
[----:B------:R-:W-:Y:S01]  /*3b80*/  FSETP.GE.FTZ.AND P2, PT, R166, RZ, PT ;  /* 0x000000ffa600720b */ /* 0x000fe20003f56000 */
[----:B--2---:R-:W-:Y:S01]  /*3b90*/  @!P5 FADD.FTZ R145, -R145, -RZ ;  /* 0x800000ff9191d221 */ /* 0x004fe20000010100 */
[----:B------:R-:W-:Y:S01]  /*3ba0*/  FSETP.GE.FTZ.AND P1, PT, R165, RZ, PT ;  /* 0x000000ffa500720b */ /* 0x000fe20003f36000 */
[----:B------:R-:W-:Y:S01]  /*3bb0*/  IMAD.MOV.U32 R238, RZ, RZ, c[0x0][0x1c0] ;  /* 0x00007000ffee7624 */ /* 0x000fe200078e00ff */
[----:B-----5:R-:W-:Y:S01]  /*3bc0*/  F2FP.RELU.BF16.PACK_AB R4, R160, R161 ;  /* 0x000000a1a004723e */ /* 0x020fe200000018ff */
[----:B------:R-:W-:Y:S01]  /*3bd0*/  @!P3 FADD.FTZ R151, -R151, -RZ ;  /* 0x800000ff9797b221 */ /* 0x000fe20000010100 */
[----:B------:R-:W-:Y:S01]  /*3be0*/  FSETP.GE.FTZ.AND P5, PT, R163, RZ, PT ;  /* 0x000000ffa300720b */ /* 0x000fe20003fb6000 */
[----:B------:R-:W-:Y:S01]  /*3bf0*/  @!P4 FADD.FTZ R152, -R152, -RZ ;  /* 0x800000ff9898c221 */ /* 0x000fe20000010100 */
[----:B------:R-:W-:Y:S01]  /*3c00*/  FSETP.GE.FTZ.AND P4, PT, R162, RZ, PT ;  /* 0x000000ffa200720b */ /* 0x000fe20003f96000 */
[----:B------:R1:W-:Y:S01]  /*3c10*/  STS [R242+0x13400], R4 ;  /* 0x01340004f2007388 */ /* 0x0003e20000000800 */
[----:B------:R-:W-:Y:S01]  /*3c20*/  IMAD R238, R238, c[0x0][0x22c], RZ ;  /* 0x00008b00eeee7a24 */ /* 0x000fe200078e02ff */
[----:B------:R-:W-:Y:S01]  /*3c30*/  FSETP.GE.FTZ.AND P3, PT, R159, RZ, PT ;  /* 0x000000ff9f00720b */ /* 0x000fe20003f76000 */
[----:B------:R-:W-:Y:S01]  /*3c40*/  @!P0 FADD.FTZ R144, -R144, -RZ ;  /* 0x800000ff90908221 */ /* 0x000fe20000010100 */
[----:B------:R2:W-:Y:S01]  /*3c50*/  STS [R244+0x14000], R6 ;  /* 0x01400006f4007388 */ /* 0x0005e20000000800 */
[----:B------:R-:W-:Y:S03]  /*3c60*/  IMAD.U32 R238, R238, -0x40, RZ ;  /* 0xffffffc0eeee7824 */ /* 0x000fe600078e00ff */
[----:B------:R4:W-:Y:S01]  /*3c70*/  STS [R244+0x14400], R0 ;  /* 0x01440000f4007388 */ /* 0x0009e20000000800 */
[----:B------:R-:W-:Y:S03]  /*3c80*/  F2FP.RELU.BF16.PACK_AB R5, R158, R159 ;  /* 0x0000009f9e05723e */ /* 0x000fe600000018ff */
[----:B------:R5:W-:Y:S01]  /*3c90*/  STS [R242+0x14000], R7 ;  /* 0x01400007f2007388 */ /* 0x000be20000000800 */
[----:B-1----:R-:W-:Y:S02]  /*3ca0*/  F2FP.RELU.BF16.PACK_AB R4, R156, R157 ;  /* 0x0000009d9c04723e */ /* 0x002fe400000018ff */
[----:B--2---:R-:W-:Y:S02]  /*3cb0*/  F2FP.RELU.BF16.PACK_AB R6, R168, R169 ;  /* 0x000000a9a806723e */ /* 0x004fe400000018ff */
[----:B----4-:R-:W-:Y:S03]  /*3cc0*/  F2FP.RELU.BF16.PACK_AB R0, R148, R149 ;  /* 0x000000959400723e */ /* 0x010fe600000018ff */
[----:B------:R1:W-:Y:S01]  /*3cd0*/  STS [R242+0x14400], R6 ;  /* 0x01440006f2007388 */ /* 0x0003e20000000800 */
[----:B-----5:R-:W-:Y:S03]  /*3ce0*/  F2FP.RELU.BF16.PACK_AB R7, R154, R155 ;  /* 0x0000009b9a07723e */ /* 0x020fe600000018ff */
[----:B------:R2:W-:Y:S04]  /*3cf0*/  STS [R243+0x13000], R5 ;  /* 0x01300005f3007388 */ /* 0x0005e80000000800 */
[----:B------:R4:W-:Y:S04]  /*3d00*/  STS [R243+0x13400], R4 ;  /* 0x01340004f3007388 */ /* 0x0009e80000000800 */
[----:B------:R5:W-:Y:S01]  /*3d10*/  STS [R241+0x13000], R0 ;  /* 0x01300000f1007388 */ /* 0x000be20000000800 */
[----:B-1----:R-:W-:Y:S02]  /*3d20*/  F2FP.RELU.BF16.PACK_AB R6, R152, R153 ;  /* 0x000000999806723e */ /* 0x002fe400000018ff */
[----:B--2---:R-:W-:Y:S02]  /*3d30*/  F2FP.RELU.BF16.PACK_AB R5, R145, R146 ;  /* 0x000000929105723e */ /* 0x004fe400000018ff */
[----:B----4-:R-:W-:Y:S03]  /*3d40*/  F2FP.RELU.BF16.PACK_AB R4, R150, R151 ;  /* 0x000000979604723e */ /* 0x010fe600000018ff */
[----:B------:R-:W-:Y:S01]  /*3d50*/  STS [R241+0x13400], R5 ;  /* 0x01340005f1007388 */ /* 0x000fe20000000800 */
[----:B-----5:R-:W-:Y:S03]  /*3d60*/  F2FP.RELU.BF16.PACK_AB R0, R144, R147 ;  /* 0x000000939000723e */ /* 0x020fe600000018ff */
[----:B------:R-:W-:Y:S04]  /*3d70*/  STS [R243+0x14000], R7 ;  /* 0x01400007f3007388 */ /* 0x000fe80000000800 */
[----:B------:R-:W-:Y:S04]  /*3d80*/  STS [R243+0x14400], R6 ;  /* 0x01440006f3007388 */ /* 0x000fe80000000800 */
[----:B------:R-:W-:Y:S04]  /*3d90*/  STS [R241+0x14000], R4 ;  /* 0x01400004f1007388 */ /* 0x000fe80000000800 */
        /* <DEDUP_REMOVED lines=13> */
[-C--:B----4-:R-:W-:Y:S08]  /*3e70*/  HMMA.16816.F32.BF16 R4, R132, R180.reuse, R4 ;  /* 0x000000b48404723c */ /* 0x090ff00000041804 */
[C---:B-----5:R-:W-:Y:S08]  /*3e80*/  HMMA.16816.F32.BF16 R8, R136.reuse, R180, R8 ;  /* 0x000000b48808723c */ /* 0x060ff00000041808 */
[-C--:B------:R-:W-:Y:S08]  /*3e90*/  HMMA.16816.F32.BF16 R12, R136, R182.reuse, R12 ;  /* 0x000000b6880c723c */ /* 0x080ff0000004180c */
[C---:B------:R-:W-:Y:S08]  /*3ea0*/  HMMA.16816.F32.BF16 R16, R132.reuse, R182, R16 ;  /* 0x000000b68410723c */ /* 0x040ff00000041810 */
[-C--:B------:R-:W-:Y:S08]  /*3eb0*/  HMMA.16816.F32.BF16 R20, R132, R184.reuse, R20 ;  /* 0x000000b88414723c */ /* 0x080ff00000041814 */
[C---:B------:R-:W-:Y:S08]  /*3ec0*/  HMMA.16816.F32.BF16 R24, R136.reuse, R184, R24 ;  /* 0x000000b88818723c */ /* 0x040ff00000041818 */
[-C--:B------:R-:W-:Y:S01]  /*3ed0*/  HMMA.16816.F32.BF16 R28, R136, R186.reuse, R28 ;  /* 0x000000ba881c723c */ /* 0x080fe2000004181c */
[----:B------:R-:W1:Y:S03]  /*3ee0*/  LDSM.16.M88.4 R136, [R223+0x7000] ;  /* 0x00700000df88783b */ /* 0x000e660000000200 */
[C---:B---3--:R-:W-:Y:S04]  /*3ef0*/  LEA R142, P0, R240.reuse, R140, 0x2 ;  /* 0x0000008cf08e7211 */ /* 0x048fe800078010ff */
[----:B------:R-:W-:Y:S01]  /*3f00*/  HMMA.16816.F32.BF16 R32, R132, R186, R32 ;  /* 0x000000ba8420723c */ /* 0x000fe20000041820 */
[----:B------:R-:W2:Y:S03]  /*3f10*/  LDSM.16.M88.4 R132, [R223+0x7800] ;  /* 0x00780000df84783b */ /* 0x000ea60000000200 */
[----:B------:R-:W-:Y:S02]  /*3f20*/  LEA.HI.X.SX32 R143, R240, R141, 0x2, P0 ;  /* 0x0000008df08f7211 */ /* 0x000fe400000f16ff */
[----:B------:R-:W-:Y:S03]  /*3f30*/  FSETP.GE.FTZ.AND P0, PT, R164, RZ, PT ;  /* 0x000000ffa400720b */ /* 0x000fe60003f16000 */
[----:B------:R-:W3:Y:S04]  /*3f40*/  LDG.E R141, [R142.64] ;  /* 0x000000268e8d7981 */ /* 0x000ee8000c1e1900 */
[----:B------:R-:W4:Y:S01]  /*3f50*/  LDG.E R140, [R142.64+0x20] ;  /* 0x000020268e8c7981 */ /* 0x000f22000c1e1900 */
        /* <DEDUP_REMOVED lines=32> */
[C---:B---3--:R-:W-:Y:S02]  /*4160*/  FADD.FTZ R136, -R141.reuse, R4 ;  /* 0x000000048d887221 */ /* 0x048fe40000010100 */
        /* <DEDUP_REMOVED lines=8> */
[----:B------:R-:W-:Y:S01]  /*41f0*/  LEA R232, P0, R238, R232, 0x2 ;  /* 0x000000e8eee87211 */ /* 0x000fe200078010ff */
[----:B------:R-:W-:Y:S01]  /*4200*/  FMUL.FTZ R165, R165, R4 ;  /* 0x00000004a5a57220 */ /* 0x000fe20000410000 */
[----:B------:R-:W-:Y:S01]  /*4210*/  FSETP.GE.FTZ.AND P1, PT, R149, RZ, PT ;  /* 0x000000ff9500720b */ /* 0x000fe20003f36000 */
[----:B------:R-:W-:Y:S01]  /*4220*/  FMUL.FTZ R164, R164, R0 ;  /* 0x00000000a4a47220 */ /* 0x000fe20000410000 */
[----:B------:R-:W-:Y:S01]  /*4230*/  LEA.HI.X.SX32 R233, R238, R233, 0x2, P0 ;  /* 0x000000e9eee97211 */ /* 0x000fe200000f16ff */
[----:B------:R-:W2:Y:S01]  /*4240*/  LDG.E R4, [R142.64+0x80] ;  /* 0x000080268e047981 */ /* 0x000ea2000c1e1900 */
[----:B------:R-:W-:Y:S02]  /*4250*/  FSETP.GE.FTZ.AND P0, PT, R148, RZ, PT ;  /* 0x000000ff9400720b */ /* 0x000fe40003f16000 */
[----:B------:R-:W-:Y:S01]  /*4260*/  FSETP.GE.FTZ.AND P2, PT, R158, RZ, PT ;  /* 0x000000ff9e00720b */ /* 0x000fe20003f56000 */
        /* <DEDUP_REMOVED lines=11> */
[----:B------:R-:W-:Y:S04]  /*4320*/  HMMA.16816.F32.BF16 R32, R132, R218, R32 ;  /* 0x000000da8420723c */ /* 0x000fe80000041820 */
[----:B------:R-:W-:Y:S01]  /*4330*/  FADD.FTZ R6, -R141, R21 ;  /* 0x000000158d067221 */ /* 0x000fe20000010100 */
[-C--:B------:R-:W-:Y:S01]  /*4340*/  FSEL R20, R5, R141.reuse, P5 ;  /* 0x0000008d05147208 */ /* 0x080fe20002800000 */
[----:B------:R-:W-:Y:S01]  /*4350*/  FADD.FTZ R23, -R140, R23 ;  /* 0x000000178c177221 */ /* 0x000fe20000010100 */
[-C--:B------:R-:W-:Y:S02]  /*4360*/  FSEL R17, R17, R141.reuse, P4 ;  /* 0x0000008d11117208 */ /* 0x080fe40002000000 */
[-C--:B------:R-:W-:Y:S02]  /*4370*/  FSEL R6, R6, R141.reuse, P2 ;  /* 0x0000008d06067208 */ /* 0x080fe40001000000 */
[----:B------:R-:W-:Y:S01]  /*4380*/  FSETP.GE.FTZ.AND P2, PT, R161, RZ, PT ;  /* 0x000000ffa100720b */ /* 0x000fe20003f56000 */
[----:B------:R-:W-:Y:S01]  /*4390*/  FMUL.FTZ R20, R163, R20 ;  /* 0x00000014a3147220 */ /* 0x000fe20000410000 */
[----:B------:R-:W-:Y:S01]  /*43a0*/  FSEL R16, R16, R141, P3 ;  /* 0x0000008d10107208 */ /* 0x000fe20001800000 */
[----:B------:R-:W-:Y:S01]  /*43b0*/  FMUL.FTZ R158, R158, R6 ;  /* 0x000000069e9e7220 */ /* 0x000fe20000410000 */
[----:B------:R-:W-:Y:S01]  /*43c0*/  FSETP.GE.FTZ.AND P4, PT, R156, RZ, PT ;  /* 0x000000ff9c00720b */ /* 0x000fe20003f96000 */
[----:B------:R-:W-:Y:S01]  /*43d0*/  FADD.FTZ R6, -R140, R19 ;  /* 0x000000138c067221 */ /* 0x000fe20000010100 */
        /* <DEDUP_REMOVED lines=110> */
.L_x_491:
        /* <DEDUP_REMOVED lines=119> */
.L_x_492:
[----:B------:R-:W-:Y:S01]  /*5230*/  LDSM.16.M88.4 R24, [R225] ;  /* 0x00000000e118783b */ /* 0x000fe20000000200 */
[----:B------:R-:W-:Y:S01]  /*5240*/  IMAD.MOV.U32 R146, RZ, RZ, 0x4 ;  /* 0x00000004ff927424 */ /* 0x000fe200078e00ff */
[----:B------:R-:W-:Y:S01]  /*5250*/  ULOP3.LUT UR30, UR43, 0x1, URZ, 0xc0, !UPT ;  /* 0x000000012b1e7892 */ /* 0x000fe2000f8ec03f */
[----:B------:R-:W-:Y:S01]  /*5260*/  IMAD.MOV.U32 R144, RZ, RZ, c[0x0][0x1c0] ;  /* 0x00007000ff907624 */ /* 0x000fe200078e00ff */
[----:B------:R-:W2:Y:S01]  /*5270*/  LDSM.16.MT88.4 R8, [R0+0x9000] ;  /* 0x009000000008783b */ /* 0x000ea20000004200 */
[----:B------:R-:W-:Y:S01]  /*5280*/  IMAD.MOV.U32 R148, RZ, RZ, c[0x0][0x1c0] ;  /* 0x00007000ff947624 */ /* 0x000fe200078e00ff */
[----:B------:R-:W-:Y:S01]  /*5290*/  UISETP.NE.U32.AND UP0, UPT, UR30, 0x1, UPT ;  /* 0x000000011e00788c */ /* 0x000fe2000bf05070 */
[----:B------:R-:W-:Y:S01]  /*52a0*/  IMAD R144, R144, c[0x0][0x22c], RZ ;  /* 0x00008b0090907a24 */ /* 0x000fe200078e02ff */
[----:B------:R-:W3:Y:S01]  /*52b0*/  LDSM.16.MT88.4 R16, [R0+0xb000] ;  /* 0x00b000000010783b */ /* 0x000ee20000004200 */
[----:B------:R-:W-:Y:S01]  /*52c0*/  IMAD R148, R148, c[0x0][0x22c], RZ ;  /* 0x00008b0094947a24 */ /* 0x000fe200078e02ff */
[----:B------:R-:W-:Y:S01]  /*52d0*/  @UP2 UIADD3 UR31, UP1, UR4, -0x100, URZ ;  /* 0xffffff00041f2890 */ /* 0x000fe2000ff3e03f */
[----:B------:R-:W-:Y:S01]  /*52e0*/  IMAD.SHL.U32 R144, R144, 0x8, RZ ;  /* 0x0000000890907824 */ /* 0x000fe200078e00ff */
[----:B------:R-:W3:Y:S01]  /*52f0*/  LDSM.16.MT88.4 R28, [R0+0xd000] ;  /* 0x00d00000001c783b */ /* 0x000ee20000004200 */
[----:B------:R-:W-:Y:S01]  /*5300*/  IMAD R148, R148, 0x18, RZ ;  /* 0x0000001894947824 */ /* 0x000fe200078e02ff */
[----:B------:R-:W-:Y:S01]  /*5310*/  UIADD3 UR32, UR43, -0x1, URZ ;  /* 0xffffffff2b207890 */ /* 0x000fe2000fffe03f */
[----:B------:R-:W-:Y:S01]  /*5320*/  IMAD.MOV.U32 R147, RZ, RZ, c[0x0][0x1c0] ;  /* 0x00007000ff937624 */ /* 0x000fe200078e00ff */
[----:B------:R1:W4:Y:S01]  /*5330*/  LDL R145, [R1] ;  /* 0x0000000001917983 */ /* 0x0003220000100800 */
[----:B------:R-:W-:Y:S02]  /*5340*/  @UP2 UIADD3.X UR30, UR5, -0x1, URZ, UP1, !UPT ;  /* 0xffffffff051e2890 */ /* 0x000fe40008ffe43f */
[----:B------:R-:W-:Y:S01]  /*5350*/  IMAD R147, R147, c[0x0][0x22c], RZ ;  /* 0x00008b0093937a24 */ /* 0x000fe200078e02ff */
[----:B------:R-:W-:Y:S03]  /*5360*/  LDSM.16.M88.4 R32, [R226] ;  /* 0x00000000e220783b */ /* 0x000fe60000000200 */
[----:B------:R-:W-:Y:S01]  /*5370*/  IMAD.SHL.U32 R147, R147, 0x20, RZ ;  /* 0x0000002093937824 */ /* 0x000fe200078e00ff */
[----:B------:R-:W1:Y:S04]  /*5380*/  LDSM.16.MT88.4 R132, [R0+0x9400] ;  /* 0x009400000084783b */ /* 0x000e680000004200 */
[----:B------:R-:W1:Y:S04]  /*5390*/  LDSM.16.MT88.4 R136, [R0+0xb400] ;  /* 0x00b400000088783b */ /* 0x000e680000004200 */
[----:B------:R-:W1:Y:S02]  /*53a0*/  LDSM.16.MT88.4 R140, [R0+0xd400] ;  /* 0x00d40000008c783b */ /* 0x000e640000004200 */
        /* <DEDUP_REMOVED lines=62> */
[----:B------:R-:W2:Y:S07]  /*5790*/  LDSM.16.MT88.4 R140, [R0+0xcc00] ;  /* 0x00cc0000008c783b */ /* 0x000eae0000004200 */
[C---:B--2---:R-:W-:Y:S08]  /*57a0*/  HMMA.16816.F32.BF16 R20, R32.reuse, R28, R20 ;  /* 0x0000001c2014723c */ /* 0x044ff00000041814 */
[----:B------:R-:W-:Y:S01]  /*57b0*/  HMMA.16816.F32.BF16 R24, R32, R30, R24 ;  /* 0x0000001e2018723c */ /* 0x000fe20000041818 */
[----:B------:R2:W2:Y:S06]  /*57c0*/  LDSM.16.MT88.4 R28, [R0+0xec00] ;  /* 0x00ec0000001c783b */ /* 0x0004ac0000004200 */
[----:B------:R-:W-:Y:S01]  /*57d0*/  @P0 IADD3 R32, R240, -0x40, RZ ;  /* 0xffffffc0f0200810 */ /* 0x000fe20007ffe0ff */
[C---:B-1----:R-:W-:Y:S01]  /*57e0*/  HMMA.16816.F32.BF16 R4, R132.reuse, R136, R4 ;  /* 0x000000888404723c */ /* 0x042fe20000041804 */
[----:B------:R-:W3:Y:S04]  /*57f0*/  LDL R137, [R1+0x18] ;  /* 0x0000180001897983 */ /* 0x000ee80000100800 */
[----:B------:R-:W-:Y:S01]  /*5800*/  @P0 IMAD.WIDE R32, R32, R146, UR4 ;  /* 0x0000000420200e25 */ /* 0x000fe2000f8e0292 */
[----:B------:R-:W3:Y:S01]  /*5810*/  LDL R136, [R1+0x20] ;  /* 0x0000200001887983 */ /* 0x000ee20000100800 */
[----:B------:R-:W-:Y:S01]  /*5820*/  @UP2 UMOV UR4, UR31 ;  /* 0x0000001f00042c82 */ /* 0x000fe20008000000 */
[C---:B------:R-:W-:Y:S01]  /*5830*/  HMMA.16816.F32.BF16 R8, R132.reuse, R138, R8 ;  /* 0x0000008a8408723c */ /* 0x040fe20000041808 */
[----:B------:R-:W-:Y:S01]  /*5840*/  IMAD.MOV.U32 R146, RZ, RZ, c[0x0][0x1c0] ;  /* 0x00007000ff927624 */ /* 0x000fe200078e00ff */
[----:B----4-:R-:W4:Y:S01]  /*5850*/  @P0 LDG.E R145, [R32.64] ;  /* 0x0000002620910981 */ /* 0x010f22000c1e1900 */
[----:B------:R-:W-:Y:S02]  /*5860*/  @UP2 UMOV UR5, UR30 ;  /* 0x0000001e00052c82 */ /* 0x000fe40008000000 */
[----:B------:R-:W-:Y:S01]  /*5870*/  IMAD R146, R146, c[0x0][0x22c], RZ ;  /* 0x00008b0092927a24 */ /* 0x000fe200078e02ff */
[----:B------:R1:W5:Y:S01]  /*5880*/  @P0 LDG.E R252, [R32.64+0x20] ;  /* 0x0000202620fc0981 */ /* 0x000362000c1e1900 */
[----:B--2---:R-:W-:Y:S01]  /*5890*/  IMAD.MOV.U32 R0, RZ, RZ, c[0x0][0x1c0] ;  /* 0x00007000ff007624 */ /* 0x004fe200078e00ff */
[C---:B------:R-:W-:Y:S01]  /*58a0*/  HMMA.16816.F32.BF16 R12, R132.reuse, R140, R12 ;  /* 0x0000008c840c723c */ /* 0x040fe2000004180c */
[----:B------:R-:W-:Y:S01]  /*58b0*/  IMAD.MOV.U32 R138, RZ, RZ, c[0x0][0x1c0] ;  /* 0x00007000ff8a7624 */ /* 0x000fe200078e00ff */
[----:B------:R1:W5:Y:S02]  /*58c0*/  @P0 LDG.E R251, [R32.64+0x80] ;  /* 0x0000802620fb0981 */ /* 0x000364000c1e1900 */
[----:B------:R-:W-:Y:S02]  /*58d0*/  IMAD R0, R0, c[0x0][0x22c], RZ ;  /* 0x00008b0000007a24 */ /* 0x000fe400078e02ff */
[----:B------:R1:W5:Y:S01]  /*58e0*/  @P0 LDG.E R250, [R32.64+0xa0] ;  /* 0x0000a02620fa0981 */ /* 0x000362000c1e1900 */
[----:B------:R-:W-:Y:S01]  /*58f0*/  IMAD R146, R146, 0x28, RZ ;  /* 0x0000002892927824 */ /* 0x000fe200078e02ff */
[C---:B------:R-:W-:Y:S02]  /*5900*/  HMMA.16816.F32.BF16 R16, R132.reuse, R142, R16 ;  /* 0x0000008e8410723c */ /* 0x040fe40000041810 */
[----:B------:R2:W-:Y:S02]  /*5910*/  RED.E.ADD.F32.FTZ.RN.STRONG.GPU [R232.64], R4 ;  /* 0x00000004e800798e */ /* 0x0005e4000c10e7a6 */
[----:B------:R-:W-:Y:S02]  /*5920*/  IMAD R0, R0, 0x38, RZ ;  /* 0x0000003800007824 */ /* 0x000fe400078e02ff */
[----:B------:R-:W-:Y:S02]  /*5930*/  IMAD R138, R138, c[0x0][0x22c], RZ ;  /* 0x00008b008a8a7a24 */ /* 0x000fe400078e02ff */
[C---:B------:R-:W-:Y:S04]  /*5940*/  HMMA.16816.F32.BF16 R20, R132.reuse, R28, R20 ;  /* 0x0000001c8414723c */ /* 0x040fe80000041814 */
[----:B------:R-:W-:Y:S03]  /*5950*/  IMAD R138, R138, 0x30, RZ ;  /* 0x000000308a8a7824 */ /* 0x000fe600078e02ff */
[CC--:B------:R-:W-:Y:S01]  /*5960*/  LEA R28, P1, R144.reuse, R232.reuse, 0x2 ;  /* 0x000000e8901c7211 */ /* 0x0c0fe200078210ff */
[----:B------:R-:W-:Y:S04]  /*5970*/  HMMA.16816.F32.BF16 R24, R132, R30, R24 ;  /* 0x0000001e8418723c */ /* 0x000fe80000041818 */
[-C--:B------:R-:W-:Y:S03]  /*5980*/  LEA.HI.X.SX32 R29, R144, R233.reuse, 0x2, P1 ;  /* 0x000000e9901d7211 */ /* 0x080fe600008f16ff */
[CC--:B------:R-:W-:Y:S02]  /*5990*/  LEA R30, P2, R146.reuse, R232.reuse, 0x2 ;  /* 0x000000e8921e7211 */ /* 0x0c0fe400078410ff */
[----:B------:R1:W-:Y:S03]  /*59a0*/  RED.E.ADD.F32.FTZ.RN.STRONG.GPU [R28.64], R5 ;  /* 0x000000051c00798e */ /* 0x0003e6000c10e7a6 */
[-C--:B------:R-:W-:Y:S01]  /*59b0*/  LEA.HI.X.SX32 R31, R146, R233.reuse, 0x2, P2 ;  /* 0x000000e9921f7211 */ /* 0x080fe200010f16ff */
[----:B------:R-:W-:Y:S01]  /*59c0*/  IMAD.MOV.U32 R146, RZ, RZ, c[0x0][0x1c0] ;  /* 0x00007000ff927624 */ /* 0x000fe200078e00ff */
[-C--:B--2---:R-:W-:Y:S03]  /*59d0*/  LEA R4, P1, R148, R232.reuse, 0x2 ;  /* 0x000000e894047211 */ /* 0x084fe600078210ff */
[----:B------:R-:W-:Y:S04]  /*59e0*/  IMAD R146, R146, c[0x0][0x22c], RZ ;  /* 0x00008b0092927a24 */ /* 0x000fe800078e02ff */
[----:B------:R-:W-:Y:S01]  /*59f0*/  IMAD.SHL.U32 R146, R146, 0x10, RZ ;  /* 0x0000001092927824 */ /* 0x000fe200078e00ff */
[-C--:B-1----:R-:W-:Y:S01]  /*5a00*/  LEA.HI.X.SX32 R5, R148, R233.reuse, 0x2, P1 ;  /* 0x000000e994057211 */ /* 0x082fe200008f16ff */
[----:B------:R-:W-:Y:S04]  /*5a10*/  IMAD.MOV.U32 R148, RZ, RZ, c[0x0][0x1c0] ;  /* 0x00007000ff947624 */ /* 0x000fe800078e00ff */
[----:B------:R-:W-:Y:S04]  /*5a20*/  IMAD R148, R148, c[0x0][0x22c], RZ ;  /* 0x00008b0094947a24 */ /* 0x000fe800078e02ff */
[----:B------:R-:W-:Y:S05]  /*5a30*/  IMAD.SHL.U32 R148, R148, 0x10, RZ ;  /* 0x0000001094947824 */ /* 0x000fea00078e00ff */
[C---:B------:R-:W-:Y:S02]  /*5a40*/  IADD3 R140, R148.reuse, 0x20, RZ ;  /* 0x00000020948c7810 */ /* 0x040fe40007ffe0ff */
[----:B------:R-:W-:Y:S01]  /*5a50*/  IADD3 R139, R148, 0x20, RZ ;  /* 0x00000020948b7810 */ /* 0x000fe20007ffe0ff */
[----:B----4-:R1:W-:Y:S02]  /*5a60*/  @P0 STL [R1], R145 ;  /* 0x0000009101000387 */ /* 0x0103e40000100800 */
[----:B-1----:R-:W-:Y:S04]  /*5a70*/  IMAD.MOV.U32 R145, RZ, RZ, c[0x0][0x1c0] ;  /* 0x00007000ff917624 */ /* 0x002fe800078e00ff */
[----:B------:R-:W-:Y:S04]  /*5a80*/  IMAD R145, R145, c[0x0][0x22c], RZ ;  /* 0x00008b0091917a24 */ /* 0x000fe800078e02ff */
[----:B------:R-:W-:Y:S05]  /*5a90*/  IMAD.SHL.U32 R145, R145, 0x10, RZ ;  /* 0x0000001091917824 */ /* 0x000fea00078e00ff */
[CC--:B------:R-:W-:Y:S04]  /*5aa0*/  LEA R34, P0, R145.reuse, R232.reuse, 0x2 ;  /* 0x000000e891227211 */ /* 0x0c0fe800078010ff */
        /* <DEDUP_REMOVED lines=11> */
[C---:B------:R-:W-:Y:S04]  /*5b60*/  IMAD.IADD R139, R147.reuse, 0x1, R139 ;  /* 0x00000001938b7824 */ /* 0x040fe800078e028b */
[----:B------:R-:W-:Y:S01]  /*5b70*/  IMAD.IADD R139, R147, 0x1, R139 ;  /* 0x00000001938b7824 */ /* 0x000fe200078e028b */
[-C--:B-1----:R-:W-:Y:S02]  /*5b80*/  LEA R6, P1, R138, R232.reuse, 0x2 ;  /* 0x000000e88a067211 */ /* 0x082fe400078210ff */
[C---:B------:R-:W-:Y:S02]  /*5b90*/  IADD3 R35, R145.reuse, 0x40, RZ ;  /* 0x0000004091237810 */ /* 0x040fe40007ffe0ff */
[-C--:B--2---:R-:W-:Y:S02]  /*5ba0*/  LEA R4, P0, R0, R232.reuse, 0x2 ;  /* 0x000000e800047211 */ /* 0x084fe400078010ff */
[-C--:B------:R-:W-:Y:S01]  /*5bb0*/  LEA.HI.X.SX32 R7, R138, R233.reuse, 0x2, P1 ;  /* 0x000000e98a077211 */ /* 0x080fe200008f16ff */
[----:B------:R-:W-:Y:S01]  /*5bc0*/  IMAD.IADD R35, R144, 0x1, R35 ;  /* 0x0000000190237824 */ /* 0x000fe200078e0223 */
[----:B----4-:R-:W2:Y:S01]  /*5bd0*/  LDL R32, [R1+0x14] ;  /* 0x0000140001207983 */ /* 0x010ea20000100800 */
[-C--:B------:R-:W-:Y:S02]  /*5be0*/  LEA.HI.X.SX32 R5, R0, R233.reuse, 0x2, P0 ;  /* 0x000000e900057211 */ /* 0x080fe400000f16ff */
[----:B------:R-:W-:Y:S01]  /*5bf0*/  IADD3 R138, R146, 0x20, RZ ;  /* 0x00000020928a7810 */ /* 0x000fe20007ffe0ff */
[----:B------:R-:W4:Y:S01]  /*5c00*/  LDL R0, [R1+0x1c] ;  /* 0x00001c0001007983 */ /* 0x000f220000100800 */
[----:B------:R-:W-:Y:S01]  /*5c10*/  IMAD.MOV.U32 R146, RZ, RZ, c[0x0][0x1c0] ;  /* 0x00007000ff927624 */ /* 0x000fe200078e00ff */
[C---:B------:R-:W-:Y:S02]  /*5c20*/  IADD3 R34, R145.reuse, 0x40, RZ ;  /* 0x0000004091227810 */ /* 0x040fe40007ffe0ff */
[----:B------:R1:W-:Y:S01]  /*5c30*/  RED.E.ADD.F32.FTZ.RN.STRONG.GPU [R6.64], R10 ;  /* 0x0000000a0600798e */ /* 0x0003e2000c10e7a6 */
[-C--:B------:R-:W-:Y:S01]  /*5c40*/  LEA R8, P0, R138, R232.reuse, 0x2 ;  /* 0x000000e88a087211 */ /* 0x080fe200078010ff */
[----:B------:R-:W-:Y:S01]  /*5c50*/  IMAD R146, R146, c[0x0][0x22c], RZ ;  /* 0x00008b0092927a24 */ /* 0x000fe200078e02ff */
[----:B------:R-:W-:Y:S01]  /*5c60*/  IADD3 R33, R145, 0x40, RZ ;  /* 0x0000004091217810 */ /* 0x000fe20007ffe0ff */
[----:B------:R1:W-:Y:S01]  /*5c70*/  RED.E.ADD.F32.FTZ.RN.STRONG.GPU [R4.64], R11 ;  /* 0x0000000b0400798e */ /* 0x0003e2000c10e7a6 */
[-C--:B---3--:R-:W-:Y:S01]  /*5c80*/  LEA.HI.X.SX32 R9, R138, R233.reuse, 0x2, P0 ;  /* 0x000000e98a097211 */ /* 0x088fe200000f16ff */
[----:B------:R-:W-:Y:S02]  /*5c90*/  IMAD.SHL.U32 R146, R146, 0x10, RZ ;  /* 0x0000001092927824 */ /* 0x000fe400078e00ff */
[----:B------:R-:W-:Y:S01]  /*5ca0*/  RED.E.ADD.F32.FTZ.RN.STRONG.GPU [R232.64+0x80], R12 ;  /* 0x0000800ce800798e */ /* 0x000fe2000c10e7a6 */
[----:B------:R-:W-:Y:S02]  /*5cb0*/  IMAD.IADD R34, R144, 0x1, R34 ;  /* 0x0000000190227824 */ /* 0x000fe400078e0222 */
[C---:B------:R-:W-:Y:S01]  /*5cc0*/  IADD3 R138, R146.reuse, 0x20, RZ ;  /* 0x00000020928a7810 */ /* 0x040fe20007ffe0ff */
[----:B------:R-:W-:Y:S01]  /*5cd0*/  RED.E.ADD.F32.FTZ.RN.STRONG.GPU [R28.64+0x80], R13 ;  /* 0x0000800d1c00798e */ /* 0x000fe2000c10e7a6 */
[----:B------:R-:W-:Y:S01]  /*5ce0*/  IADD3 R132, R146, 0x40, RZ ;  /* 0x0000004092847810 */ /* 0x000fe20007ffe0ff */
[C---:B------:R-:W-:Y:S02]  /*5cf0*/  IMAD.IADD R33, R144.reuse, 0x1, R33 ;  /* 0x0000000190217824 */ /* 0x040fe400078e0221 */
[----:B------:R3:W-:Y:S01]  /*5d00*/  RED.E.ADD.F32.FTZ.RN.STRONG.GPU [R8.64], R14 ;  /* 0x0000000e0800798e */ /* 0x0007e2000c10e7a6 */
[C---:B------:R-:W-:Y:S02]  /*5d10*/  IMAD.IADD R138, R147.reuse, 0x1, R138 ;  /* 0x00000001938a7824 */ /* 0x040fe400078e028a */
[C---:B------:R-:W-:Y:S02]  /*5d20*/  IMAD.IADD R34, R144.reuse, 0x1, R34 ;  /* 0x0000000190227824 */ /* 0x040fe400078e0222 */
[C---:B------:R-:W-:Y:S02]  /*5d30*/  IMAD.IADD R138, R147.reuse, 0x1, R138 ;  /* 0x00000001938a7824 */ /* 0x040fe400078e028a */
[----:B------:R-:W-:Y:S02]  /*5d40*/  IMAD.IADD R33, R144, 0x1, R33 ;  /* 0x0000000190217824 */ /* 0x000fe400078e0221 */
[----:B------:R-:W-:Y:S01]  /*5d50*/  IMAD.IADD R138, R147, 0x1, R138 ;  /* 0x00000001938a7824 */ /* 0x000fe200078e028a */
[-C--:B-1----:R-:W-:Y:S01]  /*5d60*/  LEA R6, P1, R140, R232.reuse, 0x2 ;  /* 0x000000e88c067211 */ /* 0x082fe200078210ff */
[----:B------:R-:W-:Y:S03]  /*5d70*/  IMAD.IADD R33, R144, 0x1, R33 ;  /* 0x0000000190217824 */ /* 0x000fe600078e0221 */
[-C--:B------:R-:W-:Y:S02]  /*5d80*/  LEA R10, P2, R138, R232.reuse, 0x2 ;  /* 0x000000e88a0a7211 */ /* 0x080fe400078410ff */
[-C--:B------:R-:W-:Y:S02]  /*5d90*/  LEA.HI.X.SX32 R7, R140, R233.reuse, 0x2, P1 ;  /* 0x000000e98c077211 */ /* 0x080fe400008f16ff */
[CC--:B------:R-:W-:Y:S01]  /*5da0*/  LEA R4, P0, R139.reuse, R232.reuse, 0x2 ;  /* 0x000000e88b047211 */ /* 0x0c0fe200078010ff */
[----:B------:R-:W-:Y:S01]  /*5db0*/  LDSM.16.MT88.4 R140, [R3+0x1c00] ;  /* 0x001c0000038c783b */ /* 0x000fe20000004200 */
[-C--:B------:R-:W-:Y:S02]  /*5dc0*/  LEA.HI.X.SX32 R11, R138, R233.reuse, 0x2, P2 ;  /* 0x000000e98a0b7211 */ /* 0x080fe400010f16ff */
[-C--:B------:R-:W-:Y:S01]  /*5dd0*/  LEA.HI.X.SX32 R5, R139, R233.reuse, 0x2, P0 ;  /* 0x000000e98b057211 */ /* 0x080fe200000f16ff */
[----:B------:R1:W-:Y:S04]  /*5de0*/  RED.E.ADD.F32.FTZ.RN.STRONG.GPU [R6.64], R15 ;  /* 0x0000000f0600798e */ /* 0x0003e8000c10e7a6 */
[----:B------:R1:W-:Y:S01]  /*5df0*/  RED.E.ADD.F32.FTZ.RN.STRONG.GPU [R4.64], R16 ;  /* 0x000000100400798e */ /* 0x0003e2000c10e7a6 */
[CC--:B---3--:R-:W-:Y:S03]  /*5e00*/  LEA R8, P1, R137.reuse, R232.reuse, 0x2 ;  /* 0x000000e889087211 */ /* 0x0c8fe600078210ff */
[----:B------:R3:W-:Y:S01]  /*5e10*/  RED.E.ADD.F32.FTZ.RN.STRONG.GPU [R10.64], R17 ;  /* 0x000000110a00798e */ /* 0x0007e2000c10e7a6 */
[-C--:B------:R-:W-:Y:S05]  /*5e20*/  LEA.HI.X.SX32 R9, R137, R233.reuse, 0x2, P1 ;  /* 0x000000e989097211 */ /* 0x080fea00008f16ff */
[----:B------:R3:W-:Y:S01]  /*5e30*/  RED.E.ADD.F32.FTZ.RN.STRONG.GPU [R8.64], R18 ;  /* 0x000000120800798e */ /* 0x0007e2000c10e7a6 */
[CC--:B-1----:R-:W-:Y:S04]  /*5e40*/  LEA R6, P0, R136.reuse, R232.reuse, 0x2 ;  /* 0x000000e888067211 */ /* 0x0c2fe800078010ff */
[-C--:B------:R-:W-:Y:S02]  /*5e50*/  LEA.HI.X.SX32 R7, R136, R233.reuse, 0x2, P0 ;  /* 0x000000e988077211 */ /* 0x080fe400000f16ff */
[CC--:B------:R-:W-:Y:S01]  /*5e60*/  LEA R4, P1, R132.reuse, R232.reuse, 0x2 ;  /* 0x000000e884047211 */ /* 0x0c0fe200078210ff */
[----:B------:R-:W-:Y:S01]  /*5e70*/  LDSM.16.MT88.4 R136, [R2+0x12800] ;  /* 0x012800000288783b */ /* 0x000fe20000004200 */
[CC--:B------:R-:W-:Y:S02]  /*5e80*/  LEA R12, P0, R35.reuse, R232.reuse, 0x2 ;  /* 0x000000e8230c7211 */ /* 0x0c0fe400078010ff */
[-C--:B------:R-:W-:Y:S01]  /*5e90*/  LEA.HI.X.SX32 R5, R132, R233.reuse, 0x2, P1 ;  /* 0x000000e984057211 */ /* 0x080fe200008f16ff */
[----:B------:R2:W-:Y:S01]  /*5ea0*/  RED.E.ADD.F32.FTZ.RN.STRONG.GPU [R6.64], R19 ;  /* 0x000000130600798e */ /* 0x0005e2000c10e7a6 */
[CC--:B---3--:R-:W-:Y:S02]  /*5eb0*/  LEA R10, P3, R34.reuse, R232.reuse, 0x2 ;  /* 0x000000e8220a7211 */ /* 0x0c8fe400078610ff */
[-C--:B------:R-:W-:Y:S01]  /*5ec0*/  LEA.HI.X.SX32 R13, R35, R233.reuse, 0x2, P0 ;  /* 0x000000e9230d7211 */ /* 0x080fe200000f16ff */
[----:B------:R-:W-:Y:S01]  /*5ed0*/  RED.E.ADD.F32.FTZ.RN.STRONG.GPU [R232.64+0x100], R20 ;  /* 0x00010014e800798e */ /* 0x000fe2000c10e7a6 */
[CC--:B------:R-:W-:Y:S02]  /*5ee0*/  LEA R8, P2, R33.reuse, R232.reuse, 0x2 ;  /* 0x000000e821087211 */ /* 0x0c0fe400078410ff */
[-C--:B------:R-:W-:Y:S01]  /*5ef0*/  LEA.HI.X.SX32 R11, R34, R233.reuse, 0x2, P3 ;  /* 0x000000e9220b7211 */ /* 0x080fe200018f16ff */
[----:B------:R-:W-:Y:S01]  /*5f00*/  RED.E.ADD.F32.FTZ.RN.STRONG.GPU [R28.64+0x100], R21 ;  /* 0x000100151c00798e */ /* 0x000fe2000c10e7a6 */
[-C--:B------:R-:W-:Y:S03]  /*5f10*/  LEA.HI.X.SX32 R9, R33, R233.reuse, 0x2, P2 ;  /* 0x000000e921097211 */ /* 0x080fe600010f16ff */
[----:B------:R4:W-:Y:S04]  /*5f20*/  RED.E.ADD.F32.FTZ.RN.STRONG.GPU [R4.64], R22 ;  /* 0x000000160400798e */ /* 0x0009e8000c10e7a6 */
[----:B------:R-:W-:Y:S04]  /*5f30*/  RED.E.ADD.F32.FTZ.RN.STRONG.GPU [R12.64], R23 ;  /* 0x000000170c00798e */ /* 0x000fe8000c10e7a6 */
[----:B------:R-:W-:Y:S04]  /*5f40*/  RED.E.ADD.F32.FTZ.RN.STRONG.GPU [R10.64], R24 ;  /* 0x000000180a00798e */ /* 0x000fe8000c10e7a6 */
[----:B------:R-:W-:Y:S04]  /*5f50*/  RED.E.ADD.F32.FTZ.RN.STRONG.GPU [R8.64], R25 ;  /* 0x000000190800798e */ /* 0x000fe8000c10e7a6 */
[----:B------:R-:W-:Y:S04]  /*5f60*/  LDSM.16.MT88.4 R8, [R3] ;  /* 0x000000000308783b */ /* 0x000fe80000004200 */
[----:B------:R-:W-:Y:S04]  /*5f70*/  LDSM.16.MT88.4 R12, [R2+0x11000] ;  /* 0x01100000020c783b */ /* 0x000fe80000004200 */
[----:B------:R-:W-:Y:S04]  /*5f80*/  LDSM.16.MT88.4 R16, [R3+0x1000] ;  /* 0x001000000310783b */ /* 0x000fe80000004200 */
[----:B------:R-:W-:Y:S04]  /*5f90*/  LDSM.16.MT88.4 R20, [R3+0x2000] ;  /* 0x002000000314783b */ /* 0x000fe80000004200 */
[----:B------:R-:W-:Y:S04]  /*5fa0*/  LDSM.16.MT88.4 R28, [R2+0xf800] ;  /* 0x00f80000021c783b */ /* 0x000fe80000004200 */
[----:B------:R-:W-:Y:S01]  /*5fb0*/  LDSM.16.MT88.4 R132, [R3+0x1400] ;  /* 0x001400000384783b */ /* 0x000fe20000004200 */
[-C--:B--2---:R-:W-:Y:S02]  /*5fc0*/  LEA R6, P1, R32, R232.reuse, 0x2 ;  /* 0x000000e820067211 */ /* 0x084fe400078210ff */
[----:B----4-:R-:W-:Y:S02]  /*5fd0*/  LEA R4, P0, R0, R232, 0x2 ;  /* 0x000000e800047211 */ /* 0x010fe400078010ff */
[-C--:B------:R-:W-:Y:S02]  /*5fe0*/  LEA.HI.X.SX32 R7, R32, R233.reuse, 0x2, P1 ;  /* 0x000000e920077211 */ /* 0x080fe400008f16ff */
[----:B------:R-:W-:Y:S01]  /*5ff0*/  LEA.HI.X.SX32 R5, R0, R233, 0x2, P0 ;  /* 0x000000e900057211 */ /* 0x000fe200000f16ff */
[----:B------:R-:W-:Y:S01]  /*6000*/  LDSM.16.MT88.4 R32, [R2+0x11800] ;  /* 0x011800000220783b */ /* 0x000fe20000004200 */
[----:B------:R-:W-:Y:S01]  /*6010*/  PLOP3.LUT P0, PT, PT, PT, UP0, 0x80, 0x0 ;  /* 0x000000000000781c */ /* 0x000fe20003f0f008 */
[----:B------:R-:W-:Y:S01]  /*6020*/  @UP2 UIADD3 UR6, UP0, UR6, -0x100, URZ ;  /* 0xffffff0006062890 */ /* 0x000fe2000ff1e03f */
[----:B------:R-:W-:Y:S01]  /*6030*/  ISETP.LT.AND P1, PT, RZ, UR43, PT ;  /* 0x0000002bff007c0c */ /* 0x000fe2000bf21270 */
[----:B------:R-:W-:Y:S01]  /*6040*/  RED.E.ADD.F32.FTZ.RN.STRONG.GPU [R6.64], R26 ;  /* 0x0000001a0600798e */ /* 0x000fe2000c10e7a6 */
[C---:B------:R-:W-:Y:S01]  /*6050*/  IADD3 R0, R3.reuse, -0x3000, RZ ;  /* 0xffffd00003007810 */ /* 0x040fe20007ffe0ff */
[----:B------:R-:W-:Y:S02]  /*6060*/  @UP2 UIADD3.X UR7, UR7, -0x1, URZ, UP0, !UPT ;  /* 0xffffffff07072890 */ /* 0x000fe400087fe43f */
[----:B------:R-:W-:Y:S01]  /*6070*/  RED.E.ADD.F32.FTZ.RN.STRONG.GPU [R4.64], R27 ;  /* 0x0000001b0400798e */ /* 0x000fe2000c10e7a6 */
[----:B------:R-:W-:Y:S03]  /*6080*/  UMOV UR43, UR32 ;  /* 0x00000020002b7c82 */ /* 0x000fe60008000000 */
        /* <DEDUP_REMOVED lines=62> */
.L_x_490:
[----:B--23--:R-:W2:Y:S04]  /*6470*/  LDL R134, [R1+0x28] ;  /* 0x0000280001867983 */ /* 0x00cea80000100800 */
[----:B------:R-:W3:Y:S04]  /*6480*/  LDL R132, [R1+0x2c] ;  /* 0x00002c0001847983 */ /* 0x000ee80000100800 */
[----:B----4-:R-:W4:Y:S04]  /*6490*/  LDL.64 R136, [R1+0x48] ;  /* 0x0000480001887983 */ /* 0x010f280000100a00 */
[----:B------:R-:W4:Y:S01]  /*64a0*/  LDL R7, [R1+0x30] ;  /* 0x0000300001077983 */ /* 0x000f220000100800 */
[----:B------:R-:W-:Y:S01]  /*64b0*/  FMUL.FTZ R84, R84, c[0x0][0x2e0] ;  /* 0x0000b80054547a20 */ /* 0x000fe20000410000 */
[----:B------:R-:W-:Y:S01]  /*64c0*/  ULDC.64 UR6, c[0x0][0x3a0] ;  /* 0x0000e80000067ab9 */ /* 0x000fe20000000a00 */
[----:B------:R-:W-:Y:S01]  /*64d0*/  FMUL.FTZ R3, R85, c[0x0][0x2e0] ;  /* 0x0000b80055037a20 */ /* 0x000fe20000410000 */
[----:B------:R-:W-:Y:S01]  /*64e0*/  ULDC.64 UR4, c[0x0][0x3a8] ;  /* 0x0000ea0000047ab9 */ /* 0x000fe20000000a00 */
[----:B------:R-:W-:-:S02]  /*64f0*/  FMUL.FTZ R86, R86, c[0x0][0x2e0] ;  /* 0x0000b80056567a20 */ /* 0x000fc40000410000 */
[----:B------:R-:W-:Y:S02]  /*6500*/  FMUL.FTZ R0, R87, c[0x0][0x2e0] ;  /* 0x0000b80057007a20 */ /* 0x000fe40000410000 */
[----:B------:R-:W-:Y:S02]  /*6510*/  FMUL.FTZ R96, R96, c[0x0][0x2e0] ;  /* 0x0000b80060607a20 */ /* 0x000fe40000410000 */
[----:B-----5:R-:W-:Y:S02]  /*6520*/  FMUL.FTZ R9, R97, c[0x0][0x2e0] ;  /* 0x0000b80061097a20 */ /* 0x020fe40000410000 */
[----:B------:R-:W-:Y:S02]  /*6530*/  FMUL.FTZ R98, R98, c[0x0][0x2e0] ;  /* 0x0000b80062627a20 */ /* 0x000fe40000410000 */
[----:B------:R-:W-:Y:S01]  /*6540*/  FMUL.FTZ R8, R99, c[0x0][0x2e0] ;  /* 0x0000b80063087a20 */ /* 0x000fe20000410000 */
[----:B------:R-:W-:Y:S01]  /*6550*/  F2FP.BF16.PACK_AB R3, R3, R84 ;  /* 0x000000540303723e */ /* 0x000fe200000010ff */
[----:B------:R-:W-:Y:S01]  /*6560*/  BAR.SYNC.DEFER_BLOCKING 0x0 ;  /* 0x0000000000007b1d */ /* 0x000fe20000010000 */
        /* <DEDUP_REMOVED lines=13> */
[----:B------:R-:W-:Y:S02]  /*6640*/  FMUL.FTZ R34, R39, c[0x0][0x2dc] ;  /* 0x0000b70027227a20 */ /* 0x000fe40000410000 */
        /* <DEDUP_REMOVED lines=62> */
[----:B------:R-:W-:Y:S01]  /*6a30*/  FMUL.FTZ R32, R43, c[0x0][0x2dc] ;  /* 0x0000b7002b207a20 */ /* 0x000fe20000410000 */
[----:B------:R-:W-:Y:S01]  /*6a40*/  F2FP.BF16.PACK_AB R31, R31, R48 ;  /* 0x000000301f1f723e */ /* 0x000fe200000010ff */
[----:B------:R-:W-:Y:S02]  /*6a50*/  FMUL.FTZ R44, R44, c[0x0][0x2dc] ;  /* 0x0000b7002c2c7a20 */ /* 0x000fe40000410000 */
[----:B------:R-:W-:Y:S01]  /*6a60*/  FMUL.FTZ R29, R45, c[0x0][0x2dc] ;  /* 0x0000b7002d1d7a20 */ /* 0x000fe20000410000 */
[----:B------:R-:W-:Y:S01]  /*6a70*/  F2FP.BF16.PACK_AB R30, R30, R50 ;  /* 0x000000321e1e723e */ /* 0x000fe200000010ff */
[----:B------:R-:W-:Y:S01]  /*6a80*/  FMUL.FTZ R46, R46, c[0x0][0x2dc] ;  /* 0x0000b7002e2e7a20 */ /* 0x000fe20000410000 */
[----:B------:R-:W1:Y:S01]  /*6a90*/  S2R R43, SR_CTAID.Y ;  /* 0x00000000002b7919 */ /* 0x000e620000002600 */
        /* <DEDUP_REMOVED lines=15> */
[----:B-1----:R-:W-:Y:S01]  /*6b90*/  FMUL.FTZ R25, R57, c[0x0][0x2dc] ;  /* 0x0000b70039197a20 */ /* 0x002fe20000410000 */
        /* <DEDUP_REMOVED lines=14> */
[----:B------:R-:W1:Y:S01]  /*6c80*/  S2R R44, SR_CTAID.Z ;  /* 0x00000000002c7919 */ /* 0x000e620000002700 */
        /* <DEDUP_REMOVED lines=16> */
[----:B------:R-:W1:Y:S01]  /*6d90*/  S2R R45, SR_TID.X ;  /* 0x00000000002d7919 */ /* 0x000e620000002100 */
[----:B------:R-:W-:Y:S01]  /*6da0*/  FMUL.FTZ R78, R78, c[0x0][0x2dc] ;  /* 0x0000b7004e4e7a20 */ /* 0x000fe20000410000 */
[----:B------:R-:W-:Y:S01]  /*6db0*/  F2FP.BF16.PACK_AB R14, R14, R82 ;  /* 0x000000520e0e723e */ /* 0x000fe200000010ff */
[----:B------:R-:W-:Y:S01]  /*6dc0*/  FMUL.FTZ R36, R79, c[0x0][0x2dc] ;  /* 0x0000b7004f247a20 */ /* 0x000fe20000410000 */
[----:B------:R-:W-:Y:S01]  /*6dd0*/  F2FP.BF16.PACK_AB R17, R17, R72 ;  /* 0x000000481111723e */ /* 0x000fe200000010ff */
[----:B------:R-:W-:Y:S01]  /*6de0*/  UIMAD UR6, UR14, UR6, URZ ;  /* 0x000000060e0672a4 */ /* 0x000fe2000f8e023f */
[----:B------:R-:W-:-:S02]  /*6df0*/  MOV R6, UR15 ;  /* 0x0000000f00067c02 */ /* 0x000fc40008000f00 */
[----:B------:R-:W-:Y:S02]  /*6e00*/  F2FP.BF16.PACK_AB R16, R16, R74 ;  /* 0x0000004a1010723e */ /* 0x000fe400000010ff */
[----:B------:R-:W-:Y:S02]  /*6e10*/  F2FP.BF16.PACK_AB R37, R37, R76 ;  /* 0x0000004c2525723e */ /* 0x000fe400000010ff */
[----:B------:R-:W-:Y:S01]  /*6e20*/  F2FP.BF16.PACK_AB R36, R36, R78 ;  /* 0x0000004e2424723e */ /* 0x000fe200000010ff */
[----:B------:R-:W-:Y:S02]  /*6e30*/  UIMAD UR6, UR15, UR7, UR6 ;  /* 0x000000070f0672a4 */ /* 0x000fe4000f8e0206 */
[----:B------:R-:W-:-:S04]  /*6e40*/  UIMAD UR4, UR14, UR4, URZ ;  /* 0x000000040e0472a4 */ /* 0x000fc8000f8e023f */
[----:B------:R-:W-:Y:S01]  /*6e50*/  UIMAD UR4, UR15, UR5, UR4 ;  /* 0x000000050f0472a4 */ /* 0x000fe2000f8e0204 */
[----:B-1----:R-:W-:-:S04]  /*6e60*/  SHF.R.S32.HI R42, RZ, 0x1f, R45 ;  /* 0x0000001fff2a7819 */ /* 0x002fc8000001142d */
[----:B------:R-:W-:Y:S01]  /*6e70*/  LEA.HI R42, R42, R45, RZ, 0x2 ;  /* 0x0000002d2a2a7211 */ /* 0x000fe200078f10ff */
[----:B--2---:R-:W-:Y:S04]  /*6e80*/  STS [R134], R3 ;  /* 0x0000000386007388 */ /* 0x004fe80000000800 */
[----:B------:R1:W-:Y:S04]  /*6e90*/  STS [R134+0x200], R0 ;  /* 0x0002000086007388 */ /* 0x0003e80000000800 */
[----:B---3--:R-:W-:Y:S04]  /*6ea0*/  STS [R132], R9 ;  /* 0x0000000984007388 */ /* 0x008fe80000000800 */
[----:B------:R2:W-:Y:S04]  /*6eb0*/  STS [R132+0x200], R8 ;  /* 0x0002000884007388 */ /* 0x0005e80000000800 */
[----:B------:R-:W-:Y:S04]  /*6ec0*/  STS [R134+0x1000], R13 ;  /* 0x0010000d86007388 */ /* 0x000fe80000000800 */
[----:B------:R3:W-:Y:S04]  /*6ed0*/  STS [R134+0x1200], R12 ;  /* 0x0012000c86007388 */ /* 0x0007e80000000800 */
[----:B------:R-:W-:Y:S04]  /*6ee0*/  STS [R132+0x1000], R11 ;  /* 0x0010000b84007388 */ /* 0x000fe80000000800 */
[----:B------:R1:W-:Y:S04]  /*6ef0*/  STS [R132+0x1200], R10 ;  /* 0x0012000a84007388 */ /* 0x0003e80000000800 */
        /* <DEDUP_REMOVED lines=28> */
[----:B----4-:R-:W-:-:S03]  /*70c0*/  SHF.R.S32.HI R5, RZ, 0x1f, R136 ;  /* 0x0000001fff057819 */ /* 0x010fc60000011488 */
[----:B------:R-:W-:Y:S01]  /*70d0*/  STS [R134+0x9000], R25 ;  /* 0x0090001986007388 */ /* 0x000fe20000000800 */
[----:B------:R-:W-:-:S03]  /*70e0*/  MOV R4, R136 ;  /* 0x0000008800047202 */ /* 0x000fc60000000f00 */
[----:B------:R-:W-:Y:S01]  /*70f0*/  STS [R134+0x9200], R24 ;  /* 0x0092001886007388 */ /* 0x000fe20000000800 */
[----:B-1----:R-:W-:-:S03]  /*7100*/  MOV R0, UR15 ;  /* 0x0000000f00007c02 */ /* 0x002fc60008000f00 */
[----:B------:R-:W-:Y:S04]  /*7110*/  STS [R132+0x9000], R21 ;  /* 0x0090001584007388 */ /* 0x000fe80000000800 */
[----:B------:R-:W-:Y:S01]  /*7120*/  STS [R132+0x9200], R20 ;  /* 0x0092001484007388 */ /* 0x000fe20000000800 */
[----:B------:R-:W-:-:S03]  /*7130*/  MOV R133, R7 ;  /* 0x0000000700857202 */ /* 0x000fc60000000f00 */
[----:B------:R-:W-:Y:S01]  /*7140*/  STS [R134+0xa000], R19 ;  /* 0x00a0001386007388 */ /* 0x000fe20000000800 */
[----:B------:R-:W-:-:S03]  /*7150*/  IMAD.WIDE.U32 R6, R6, c[0x0][0x3a0], R4 ;  /* 0x0000e80006067a25 */ /* 0x000fc600078e0004 */
[----:B------:R-:W-:Y:S01]  /*7160*/  STS [R134+0xa200], R18 ;  /* 0x00a2001286007388 */ /* 0x000fe20000000800 */
[----:B------:R-:W-:-:S03]  /*7170*/  IMAD.WIDE.U32 R4, R0, c[0x0][0x3a8], R4 ;  /* 0x0000ea0000047a25 */ /* 0x000fc600078e0004 */
[----:B------:R-:W-:Y:S01]  /*7180*/  STS [R132+0xa000], R15 ;  /* 0x00a0000f84007388 */ /* 0x000fe20000000800 */
[----:B------:R-:W-:-:S03]  /*7190*/  SHF.R.S32.HI R0, RZ, 0x1f, R43 ;  /* 0x0000001fff007819 */ /* 0x000fc6000001142b */
[----:B------:R-:W-:Y:S04]  /*71a0*/  STS [R132+0xa200], R14 ;  /* 0x00a2000e84007388 */ /* 0x000fe80000000800 */
[----:B------:R-:W-:Y:S04]  /*71b0*/  STS [R134+0xb000], R17 ;  /* 0x00b0001186007388 */ /* 0x000fe80000000800 */
[----:B------:R-:W-:Y:S04]  /*71c0*/  STS [R134+0xb200], R16 ;  /* 0x00b2001086007388 */ /* 0x000fe80000000800 */
[----:B------:R-:W-:Y:S01]  /*71d0*/  STS [R132+0xb000], R37 ;  /* 0x00b0002584007388 */ /* 0x000fe20000000800 */
[----:B------:R-:W-:-:S03]  /*71e0*/  IADD3 R7, R7, UR6, RZ ;  /* 0x0000000607077c10 */ /* 0x000fc6000fffe0ff */
[----:B------:R-:W-:Y:S01]  /*71f0*/  STS [R132+0xb200], R36 ;  /* 0x00b2002484007388 */ /* 0x000fe20000000800 */
[C---:B--2---:R-:W-:Y:S02]  /*7200*/  IMAD R8, R0.reuse, c[0x0][0x388], RZ ;  /* 0x0000e20000087a24 */ /* 0x044fe400078e02ff */
[----:B------:R-:W-:Y:S02]  /*7210*/  IMAD R3, R0, c[0x0][0x390], RZ ;  /* 0x0000e40000037a24 */ /* 0x000fe400078e02ff */
[C---:B------:R-:W-:Y:S01]  /*7220*/  IMAD R0, R43.reuse, c[0x0][0x38c], R8 ;  /* 0x0000e3002b007a24 */ /* 0x040fe200078e0208 */
[----:B------:R-:W-:Y:S01]  /*7230*/  SHF.R.S32.HI R8, RZ, 0x1f, R44 ;  /* 0x0000001fff087819 */ /* 0x000fe2000001142c */
[----:B------:R-:W-:Y:S01]  /*7240*/  IMAD.WIDE.U32 R6, R43, c[0x0][0x388], R6 ;  /* 0x0000e2002b067a25 */ /* 0x000fe200078e0006 */
[----:B------:R-:W-:-:S04]  /*7250*/  IADD3 R5, R5, UR4, RZ ;  /* 0x0000000405057c10 */ /* 0x000fc8000fffe0ff */
[----:B------:R-:W-:Y:S01]  /*7260*/  IADD3 R7, R7, R0, RZ ;  /* 0x0000000007077210 */ /* 0x000fe20007ffe0ff */
[----:B------:R-:W-:Y:S02]  /*7270*/  IMAD R0, R8, c[0x0][0x3b8], RZ ;  /* 0x0000ee0008007a24 */ /* 0x000fe400078e02ff */
[C---:B------:R-:W-:Y:S02]  /*7280*/  IMAD R3, R43.reuse, c[0x0][0x394], R3 ;  /* 0x0000e5002b037a24 */ /* 0x040fe400078e0203 */
[----:B------:R-:W-:Y:S01]  /*7290*/  IMAD.WIDE.U32 R4, R43, c[0x0][0x390], R4 ;  /* 0x0000e4002b047a25 */ /* 0x000fe200078e0004 */
[----:B---3--:R-:W-:Y:S01]  /*72a0*/  SHF.L.U32 R12, R133, 0x1, RZ ;  /* 0x00000001850c7819 */ /* 0x008fe200000006ff */
[----:B------:R-:W-:Y:S02]  /*72b0*/  BAR.SYNC.DEFER_BLOCKING 0x0 ;  /* 0x0000000000007b1d */ /* 0x000fe40000010000 */
[C---:B------:R-:W-:Y:S02]  /*72c0*/  IMAD R0, R44.reuse, c[0x0][0x3bc], R0 ;  /* 0x0000ef002c007a24 */ /* 0x040fe400078e0200 */
[----:B------:R-:W-:Y:S01]  /*72d0*/  IMAD.WIDE.U32 R6, R44, c[0x0][0x3b8], R6 ;  /* 0x0000ee002c067a25 */ /* 0x000fe200078e0006 */
[----:B------:R-:W-:-:S03]  /*72e0*/  IADD3 R5, R5, R3, RZ ;  /* 0x0000000305057210 */ /* 0x000fc60007ffe0ff */
[----:B------:R-:W-:Y:S01]  /*72f0*/  IMAD R3, R8, c[0x0][0x3c0], RZ ;  /* 0x0000f00008037a24 */ /* 0x000fe200078e02ff */
[----:B------:R-:W-:Y:S01]  /*7300*/  IADD3 R7, R7, R0, RZ ;  /* 0x0000000007077210 */ /* 0x000fe20007ffe0ff */
[----:B------:R-:W-:Y:S01]  /*7310*/  IMAD.WIDE.U32 R4, R44, c[0x0][0x3c0], R4 ;  /* 0x0000f0002c047a25 */ /* 0x000fe200078e0004 */
[----:B------:R-:W-:-:S03]  /*7320*/  SHF.R.S32.HI R0, RZ, 0x2, R42 ;  /* 0x00000002ff007819 */ /* 0x000fc6000001142a */
[----:B------:R-:W-:Y:S01]  /*7330*/  IMAD R3, R44, c[0x0][0x3c4], R3 ;  /* 0x0000f1002c037a24 */ /* 0x000fe200078e0203 */
[----:B------:R-:W-:Y:S01]  /*7340*/  SHF.R.S32.HI R8, RZ, 0x1f, R0 ;  /* 0x0000001fff087819 */ /* 0x000fe20000011400 */
[----:B------:R-:W1:Y:S04]  /*7350*/  LDS.128 R56, [R12+0x9000] ;  /* 0x009000000c387984 */ /* 0x000e680000000c00 */
[----:B------:R-:W2:Y:S04]  /*7360*/  LDS.128 R48, [R12+0xb000] ;  /* 0x00b000000c307984 */ /* 0x000ea80000000c00 */
[----:B------:R-:W3:Y:S04]  /*7370*/  LDS.128 R40, [R12+0xd000] ;  /* 0x00d000000c287984 */ /* 0x000ee80000000c00 */
        /* <DEDUP_REMOVED lines=8> */
[----:B------:R-:W1:Y:S01]  /*7400*/  LDS.128 R12, [R12+0x14000] ;  /* 0x014000000c0c7984 */ /* 0x000e620000000c00 */
[----:B------:R-:W-:Y:S01]  /*7410*/  IADD3 R5, R5, R3, RZ ;  /* 0x0000000305057210 */ /* 0x000fe20007ffe0ff */
[----:B------:R-:W-:-:S02]  /*7420*/  IMAD R3, R8, c[0x0][0x3a0], RZ ;  /* 0x0000e80008037a24 */ /* 0x000fc400078e02ff */
[----:B------:R-:W-:Y:S02]  /*7430*/  IMAD R8, R8, c[0x0][0x3a8], RZ ;  /* 0x0000ea0008087a24 */ /* 0x000fe400078e02ff */
[C---:B------:R-:W-:Y:S02]  /*7440*/  IMAD R60, R0.reuse, c[0x0][0x3a4], R3 ;  /* 0x0000e900003c7a24 */ /* 0x040fe400078e0203 */
[C---:B------:R-:W-:Y:S02]  /*7450*/  IMAD R3, R0.reuse, c[0x0][0x3ac], R8 ;  /* 0x0000eb0000037a24 */ /* 0x040fe400078e0208 */
[----:B------:R-:W-:-:S04]  /*7460*/  IMAD.WIDE.U32 R10, R0, c[0x0][0x3a0], R6 ;  /* 0x0000e800000a7a25 */ /* 0x000fc800078e0006 */
[----:B------:R-:W-:Y:S01]  /*7470*/  IMAD.WIDE.U32 R8, R0, c[0x0][0x3a8], R4 ;  /* 0x0000ea0000087a25 */ /* 0x000fe200078e0004 */
[----:B------:R-:W-:Y:S02]  /*7480*/  IADD3 R5, R11, R60, RZ ;  /* 0x0000003c0b057210 */ /* 0x000fe40007ffe0ff */
[----:B------:R-:W-:Y:S02]  /*7490*/  LEA R6, P1, R10, c[0x0][0x340], 0x1 ;  /* 0x0000d0000a067a11 */ /* 0x000fe400078208ff */
[----:B------:R-:W-:Y:S02]  /*74a0*/  IADD3 R0, R9, R3, RZ ;  /* 0x0000000309007210 */ /* 0x000fe40007ffe0ff */
[----:B------:R-:W-:Y:S02]  /*74b0*/  LEA R4, P0, R8, c[0x0][0x348], 0x1 ;  /* 0x0000d20008047a11 */ /* 0x000fe400078008ff */
[----:B------:R-:W-:Y:S02]  /*74c0*/  LEA.HI.X R7, R10, c[0x0][0x344], R5, 0x1, P1 ;  /* 0x0000d1000a077a11 */ /* 0x000fe400008f0c05 */
[----:B------:R-:W-:-:S02]  /*74d0*/  MOV R3, c[0x0][0x3a0] ;  /* 0x0000e80000037a02 */ /* 0x000fc40000000f00 */
[----:B------:R-:W-:Y:S02]  /*74e0*/  LEA.HI.X R5, R8, c[0x0][0x34c], R0, 0x1, P0 ;  /* 0x0000d30008057a11 */ /* 0x000fe400000f0c00 */
[----:B------:R-:W-:Y:S02]  /*74f0*/  MOV R0, c[0x0][0x3a8] ;  /* 0x0000ea0000007a02 */ /* 0x000fe40000000f00 */
[----:B------:R-:W-:Y:S02]  /*7500*/  MOV R11, c[0x0][0x3a4] ;  /* 0x0000e900000b7a02 */ /* 0x000fe40000000f00 */
[----:B------:R-:W-:Y:S02]  /*7510*/  LEA R10, P1, R3, R6, 0x7 ;  /* 0x00000006030a7211 */ /* 0x000fe400078238ff */
[----:B------:R-:W-:Y:S02]  /*7520*/  MOV R9, c[0x0][0x3ac] ;  /* 0x0000eb0000097a02 */ /* 0x000fe40000000f00 */
[----:B------:R-:W-:-:S02]  /*7530*/  LEA R8, P0, R0, R4, 0x7 ;  /* 0x0000000400087211 */ /* 0x000fc400078038ff */
[----:B------:R-:W-:Y:S02]  /*7540*/  LEA.HI.X R11, R3, R7, R11, 0x7, P1 ;  /* 0x00000007030b7211 */ /* 0x000fe400008f3c0b */
[----:B------:R-:W-:Y:S01]  /*7550*/  LEA.HI.X R9, R0, R5, R9, 0x7, P0 ;  /* 0x0000000500097211 */ /* 0x000fe200000f3c09 */
[----:B-1----:R1:W-:Y:S04]  /*7560*/  STG.E.128 [R6.64], R56 ;  /* 0x0000003806007986 */ /* 0x0023e8000c101d26 */
[----:B--2---:R1:W-:Y:S04]  /*7570*/  STG.E.128 [R6.64+0x40], R48 ;  /* 0x0000403006007986 */ /* 0x0043e8000c101d26 */
[----:B---3--:R1:W-:Y:S04]  /*7580*/  STG.E.128 [R6.64+0x80], R40 ;  /* 0x0000802806007986 */ /* 0x0083e8000c101d26 */
[----:B----4-:R1:W-:Y:S04]  /*7590*/  STG.E.128 [R10.64], R52 ;  /* 0x000000340a007986 */ /* 0x0103e8000c101d26 */
        /* <DEDUP_REMOVED lines=8> */
.L_x_487:
        /* <DEDUP_REMOVED lines=11> */
.L_x_494:
[----:B------:R-:W-:Y:S05]  /*76d0*/  EXIT ;  /* 0x000000000000794d */ /* 0x000fea0003800000 */
.L_x_496:
        /* <DEDUP_REMOVED lines=10> */
.L_x_1288:


//--------------------- .text._ZN5flash44flash_bwd_dq_dk_dv_loop_seqk_parallel_kernelI23Flash_bwd_kernel_traitsILi96ELi64ELi128ELi8ELi2ELi4ELi4ELb1ELb0EN7cutlass10bfloat16_tE19Flash_kernel_traitsILi96ELi64ELi128ELi8ES3_EELb0ELb0ELb0ELb0ELb1ELb1ELb1EEEvNS_16Flash_bwd_paramsE --------------------------
	.section	.text._ZN5flash44flash_bwd_dq_dk_dv_loop_seqk_parallel_kernelI23Flash_bwd_kernel_traitsILi96ELi64ELi128ELi8ELi2ELi4ELi4ELb1ELb0EN7cutlass10bfloat16_tE19Flash_kernel_traitsILi96ELi64ELi128ELi8ES3_EELb0ELb0ELb0ELb0ELb1ELb1ELb1EEEvNS_16Flash_bwd_paramsE,"ax",@progbits
	.sectioninfo	@"SHI_REGISTERS=255"
	.align	128
        .global         _ZN5flash44flash_bwd_dq_dk_dv_loop_seqk_parallel_kernelI23Flash_bwd_kernel_traitsILi96ELi64ELi128ELi8ELi2ELi4ELi4ELb1ELb0EN7cutlass10bfloat16_tE19Flash_kernel_traitsILi96ELi64ELi128ELi8ES3_EELb0ELb0ELb0ELb0ELb1ELb1ELb1EEEvNS_16Flash_bwd_paramsE
        .type           _ZN5flash44flash_bwd_dq_dk_dv_loop_seqk_parallel_kernelI23Flash_bwd_kernel_traitsILi96ELi64ELi128ELi8ELi2ELi4ELi4ELb1ELb0EN7cutlass10bfloat16_tE19Flash_kernel_traitsILi96ELi64ELi128ELi8ES3_EELb0ELb0ELb0ELb0ELb1ELb1ELb1EEEvNS_16Flash_bwd_paramsE,@function
        .size           _ZN5flash44flash_bwd_dq_dk_dv_loop_seqk_parallel_kernelI23Flash_bwd_kernel_traitsILi96ELi64ELi128ELi8ELi2ELi4ELi4ELb1ELb0EN7cutlass10bfloat16_tE19Flash_kernel_traitsILi96ELi64ELi128ELi8ES3_EELb0ELb0ELb0ELb0ELb1ELb1ELb1EEEvNS_16Flash_bwd_paramsE,(.L_x_1289 - _ZN5flash44flash_bwd_dq_dk_dv_loop_seqk_parallel_kernelI23Flash_bwd_kernel_traitsILi96ELi64ELi128ELi8ELi2ELi4ELi4ELb1ELb0EN7cutlass10bfloat16_tE19Flash_kernel_traitsILi96ELi64ELi128ELi8ES3_EELb0ELb0ELb0ELb0ELb1ELb1ELb1EEEvNS_16Flash_bwd_paramsE)
        .other          _ZN5flash44flash_bwd_dq_dk_dv_loop_seqk_parallel_kernelI23Flash_bwd_kernel_traitsILi96ELi64ELi128ELi8ELi2ELi4ELi4ELb1ELb0EN7cutlass10bfloat16_tE19Flash_kernel_traitsILi96ELi64ELi128ELi8ES3_EELb0ELb0ELb0ELb0ELb1ELb1ELb1EEEvNS_16Flash_bwd_paramsE,@"STO_CUDA_ENTRY STV_DEFAULT"
_ZN5flash44flash_bwd_dq_dk_dv_loop_seqk_parallel_kernelI23Flash_bwd_kernel_traitsILi96ELi64ELi128ELi8ELi2ELi4ELi4ELb1ELb0EN7cutlass10bfloat16_tE19Flash_kernel_traitsILi96ELi64ELi128ELi8ES3_EELb0ELb0ELb0ELb0ELb1ELb1ELb1EEEvNS_16Flash_bwd_paramsE:
.text._ZN5flash44flash_bwd_dq_dk_dv_loop_seqk_parallel_kernelI23Flash_bwd_kernel_traitsILi96ELi64ELi128ELi8ELi2ELi4ELi4ELb1ELb0EN7cutlass10bfloat16_tE19Flash_kernel_traitsILi96ELi64ELi128ELi8ES3_EELb0ELb0ELb0ELb0ELb1ELb1ELb1EEEvNS_16Flash_bwd_paramsE:
        /* <DEDUP_REMOVED lines=44> */
[----:B------:R-:W-:Y:S01]  /*02c0*/  UIMAD UR15, UR4, UR15, URZ ;  /* 0x0000000f040f72a4 */ /* 0x000fe2000f8e023f */
[----:B------:R-:W-:Y:S01]  /*02d0*/  LEA.HI R4, R4, R0, RZ, 0x1 ;  /* 0x0000000004047211 */ /* 0x000fe200078f08ff */
[----:B------:R-:W-:Y:S01]  /*02e0*/  USHF.R.S32.HI UR16, URZ, 0x1f, UR17 ;  /* 0x0000001f3f107899 */ /* 0x000fe20008011411 */
[----:B------:R-:W-:Y:S01]  /*02f0*/  SHF.R.S32.HI R2, RZ, 0x2, R9 ;  /* 0x00000002ff027819 */ /* 0x000fe20000011409 */
[----:B------:R-:W-:Y:S01]  /*0300*/  IMAD.IADD R8, R10, 0x1, -R5 ;  /* 0x000000010a087824 */ /* 0x000fe200078e0a05 */
[----:B------:R-:W-:Y:S01]  /*0310*/  SHF.R.S32.HI R6, RZ, 0x1f, R9 ;  /* 0x0000001fff067819 */ /* 0x000fe20000011409 */
[----:B------:R-:W-:Y:S01]  /*0320*/  UMOV UR14, 0xffffd000 ;  /* 0xffffd000000e7882 */ /* 0x000fe20000000000 */
[----:B------:R-:W-:-:S02]  /*0330*/  LOP3.LUT R7, R9, 0xfffffffc, RZ, 0xc0, !PT ;  /* 0xfffffffc09077812 */ /* 0x000fc400078ec0ff */
[----:B------:R-:W-:Y:S02]  /*0340*/  LOP3.LUT R5, R4, 0xfffffffe, RZ, 0xc0, !PT ;  /* 0xfffffffe04057812 */ /* 0x000fe400078ec0ff */
        /* <DEDUP_REMOVED lines=15> */
[-C--:B------:R-:W-:Y:S01]  /*0440*/  LEA.HI R3, R3, R0.reuse, RZ, 0x1 ;  /* 0x0000000003037211 */ /* 0x080fe200078f08ff */
[----:B------:R1:W-:Y:S01]  /*0450*/  STL [R1+0x40], R16 ;  /* 0x0000401001007387 */ /* 0x0003e20000100800 */
[----:B------:R-:W-:-:S02]  /*0460*/  LEA.HI R2, R5, R0, RZ, 0x2 ;  /* 0x0000000005027211 */ /* 0x000fc400078f10ff */
        /* <DEDUP_REMOVED lines=12> */
[----:B------:R-:W-:Y:S02]  /*0530*/  LOP3.LUT R2, R6, 0x3fffffe, RZ, 0xc0, !PT ;  /* 0x03fffffe06027812 */ /* 0x000fe400078ec0ff */
[----:B------:R-:W-:Y:S02]  /*0540*/  SHF.R.S32.HI R12, RZ, 0x1f, R8 ;  /* 0x0000001fff0c7819 */ /* 0x000fe40000011408 */
[----:B------:R-:W-:Y:S01]  /*0550*/  SHF.R.U32.HI R5, RZ, 0x3, R0 ;  /* 0x00000003ff057819 */ /* 0x000fe20000011600 */
[----:B------:R-:W-:Y:S01]  /*0560*/  IMAD.IADD R2, R11, 0x1, -R2 ;  /* 0x000000010b027824 */ /* 0x000fe200078e0a02 */
[----:B------:R-:W-:Y:S01]  /*0570*/  LOP3.LUT R3, R0, 0x18, R16, 0xf8, !PT ;  /* 0x0000001800037812 */ /* 0x000fe200078ef810 */
[----:B------:R-:W-:Y:S01]  /*0580*/  IMAD R0, R14, 0x4, R15 ;  /* 0x000000040e007824 */ /* 0x000fe200078e020f */
[-C--:B------:R-:W-:Y:S02]  /*0590*/  LEA.HI R12, R12, R8.reuse, RZ, 0x3 ;  /* 0x000000080c0c7211 */ /* 0x080fe400078f18ff */
[----:B------:R-:W-:Y:S01]  /*05a0*/  LEA.HI R4, R8, R8, RZ, 0x1 ;  /* 0x0000000808047211 */ /* 0x000fe200078f08ff */
[----:B------:R-:W-:Y:S01]  /*05b0*/  IMAD R19, R0, 0x8, R2 ;  /* 0x0000000800137824 */ /* 0x000fe200078e0202 */
[----:B------:R-:W-:-:S02]  /*05c0*/  LOP3.LUT R0, R12, 0xfffffff8, RZ, 0xc0, !PT ;  /* 0xfffffff80c007812 */ /* 0x000fc400078ec0ff */
[----:B------:R-:W-:Y:S02]  /*05d0*/  LOP3.LUT R5, R3, R5, RZ, 0x3c, !PT ;  /* 0x0000000503057212 */ /* 0x000fe400078e3cff */
[----:B------:R-:W-:Y:S01]  /*05e0*/  LOP3.LUT R2, R9, 0x1, RZ, 0xc0, !PT ;  /* 0x0000000109027812 */ /* 0x000fe200078ec0ff */
[----:B-1----:R-:W-:Y:S01]  /*05f0*/  IMAD.IADD R16, R8, 0x1, -R0 ;  /* 0x0000000108107824 */ /* 0x002fe200078e0a00 */
[----:B------:R-:W-:Y:S01]  /*0600*/  LOP3.LUT R3, R4, 0x7fffffe, RZ, 0xc0, !PT ;  /* 0x07fffffe04037812 */ /* 0x000fe200078ec0ff */
[----:B------:R-:W-:Y:S01]  /*0610*/  IMAD.U32 R5, R7, 0x20, R5 ;  /* 0x0000002007057824 */ /* 0x000fe200078e0005 */
[----:B------:R-:W-:Y:S02]  /*0620*/  SHF.R.S32.HI R0, RZ, 0x1, R6 ;  /* 0x00000001ff007819 */ /* 0x000fe40000011406 */
[----:B------:R-:W-:Y:S01]  /*0630*/  ISETP.NE.U32.AND P5, PT, R2, 0x1, PT ;  /* 0x000000010200780c */ /* 0x000fe20003fa5070 */
[----:B------:R-:W-:Y:S01]  /*0640*/  IMAD.SHL.U32 R2, R11, 0x40, RZ ;  /* 0x000000400b027824 */ /* 0x000fe200078e00ff */
[----:B------:R-:W-:Y:S01]  /*0650*/  LOP3.LUT P6, RZ, R0, 0x2, RZ, 0xc0, !PT ;  /* 0x0000000200ff7812 */ /* 0x000fe200078cc0ff */
[----:B------:R-:W-:Y:S01]  /*0660*/  IMAD.IADD R17, R8, 0x1, -R3 ;  /* 0x0000000108117824 */ /* 0x000fe200078e0a03 */
[----:B------:R1:W-:Y:S01]  /*0670*/  STL [R1+0x28], R5 ;  /* 0x0000280501007387 */ /* 0x0003e20000100800 */
[----:B------:R-:W-:Y:S01]  /*0680*/  IMAD.SHL.U32 R3, R0, 0x40, RZ ;  /* 0x0000004000037824 */ /* 0x000fe200078e00ff */
[--C-:B------:R-:W-:Y:S01]  /*0690*/  SHF.R.S32.HI R6, RZ, 0x1, R4.reuse ;  /* 0x00000001ff067819 */ /* 0x100fe20000011404 */
[----:B------:R-:W-:Y:S01]  /*06a0*/  IMAD.SHL.U32 R0, R10, 0x10, RZ ;  /* 0x000000100a007824 */ /* 0x000fe200078e00ff */
[----:B------:R-:W-:-:S02]  /*06b0*/  SHF.R.S32.HI R4, RZ, 0x1f, R4 ;  /* 0x0000001fff047819 */ /* 0x000fc40000011404 */
[C---:B------:R-:W-:Y:S02]  /*06c0*/  LEA.HI R8, R9.reuse, R9, RZ, 0x1 ;  /* 0x0000000909087211 */ /* 0x040fe400078f08ff */
[----:B------:R-:W-:Y:S02]  /*06d0*/  LEA.HI R4, R4, R6, RZ, 0x2 ;  /* 0x0000000604047211 */ /* 0x000fe400078f10ff */
[----:B------:R-:W-:Y:S02]  /*06e0*/  LOP3.LUT P4, RZ, R9, 0x2, RZ, 0xc0, !PT ;  /* 0x0000000209ff7812 */ /* 0x000fe4000788c0ff */
[----:B------:R-:W-:Y:S02]  /*06f0*/  LOP3.LUT R4, R4, 0xfffffffc, RZ, 0xc0, !PT ;  /* 0xfffffffc04047812 */ /* 0x000fe400078ec0ff */
[----:B------:R-:W-:Y:S02]  /*0700*/  SEL R221, R230, 0xffffffe0, !P6 ;  /* 0xffffffe0e6dd7807 */ /* 0x000fe40007000000 */
[----:B------:R-:W-:Y:S01]  /*0710*/  SEL R240, R240, 0x10, !P5 ;  /* 0x00000010f0f07807 */ /* 0x000fe20006800000 */
[----:B------:R-:W-:-:S02]  /*0720*/  IMAD.IADD R11, R6, 0x1, -R4 ;  /* 0x00000001060b7824 */ /* 0x000fc400078e0a04 */
[----:B------:R-:W-:Y:S01]  /*0730*/  IMAD.SHL.U32 R4, R14, 0x20, RZ ;  /* 0x000000200e047824 */ /* 0x000fe200078e00ff */
[----:B-1----:R-:W-:Y:S02]  /*0740*/  LOP3.LUT R5, R2, 0x1c0, RZ, 0xc0, !PT ;  /* 0x000001c002057812 */ /* 0x002fe400078ec0ff */
[----:B------:R-:W-:Y:S02]  /*0750*/  LOP3.LUT R2, R3, 0xc0, RZ, 0xc0, !PT ;  /* 0x000000c003027812 */ /* 0x000fe400078ec0ff */
[----:B------:R-:W-:Y:S02]  /*0760*/  LOP3.LUT R0, R5, 0x30, R0, 0xf8, !PT ;  /* 0x0000003005007812 */ /* 0x000fe400078ef800 */
[--C-:B------:R-:W-:Y:S02]  /*0770*/  LOP3.LUT R3, R2, 0x8, R13.reuse, 0xf8, !PT ;  /* 0x0000000802037812 */ /* 0x100fe400078ef80d */
[----:B------:R-:W-:Y:S02]  /*0780*/  LOP3.LUT R7, R0, 0x8, R13, 0xf8, !PT ;  /* 0x0000000800077812 */ /* 0x000fe400078ef80d */
[----:B------:R-:W-:-:S02]  /*0790*/  LOP3.LUT R0, R8, 0x3fffffe, RZ, 0xc0, !PT ;  /* 0x03fffffe08007812 */ /* 0x000fc400078ec0ff */
[----:B------:R-:W-:-:S03]  /*07a0*/  SHF.R.U32.HI R2, RZ, 0x3, R2 ;  /* 0x00000003ff027819 */ /* 0x000fc60000011602 */
[----:B------:R-:W-:Y:S01]  /*07b0*/  IMAD.IADD R6, R9, 0x1, -R0 ;  /* 0x0000000109067824 */ /* 0x000fe200078e0a00 */
[----:B------:R-:W-:Y:S01]  /*07c0*/  LOP3.LUT R222, R3, R2, RZ, 0x3c, !PT ;  /* 0x0000000203de7212 */ /* 0x000fe200078e3cff */
[----:B------:R-:W-:Y:S01]  /*07d0*/  IMAD.SHL.U32 R0, R9, 0x40, RZ ;  /* 0x0000004009007824 */ /* 0x000fe200078e00ff */
[----:B------:R-:W-:Y:S01]  /*07e0*/  SHF.R.U32.HI R3, RZ, 0x3, R5 ;  /* 0x00000003ff037819 */ /* 0x000fe20000011605 */
[----:B------:R-:W-:Y:S01]  /*07f0*/  IMAD.SHL.U32 R5, R18, 0x2, RZ ;  /* 0x0000000212057824 */ /* 0x000fe200078e00ff */
[----:B------:R-:W-:Y:S01]  /*0800*/  SHF.R.S32.HI R2, RZ, 0x3, R12 ;  /* 0x00000003ff027819 */ /* 0x000fe2000001140c */
[----:B------:R-:W-:Y:S01]  /*0810*/  IMAD.U32 R222, R19, 0x20, R222 ;  /* 0x0000002013de7824 */ /* 0x000fe200078e00de */
[----:B------:R-:W-:Y:S02]  /*0820*/  LOP3.LUT R0, R0, 0x1c0, RZ, 0xc0, !PT ;  /* 0x000001c000007812 */ /* 0x000fe400078ec0ff */
[----:B------:R-:W-:Y:S01]  /*0830*/  LOP3.LUT R9, R7, R3, RZ, 0x3c, !PT ;  /* 0x0000000307097212 */ /* 0x000fe200078e3cff */
[----:B------:R-:W-:Y:S01]  /*0840*/  IMAD R225, R10, 0x2, R2 ;  /* 0x000000020ae17824 */ /* 0x000fe200078e0202 */
[----:B------:R-:W-:Y:S01]  /*0850*/  LOP3.LUT R4, R0, 0x20, R4, 0xf8, !PT ;  /* 0x0000002000047812 */ /* 0x000fe200078ef804 */
[----:B------:R-:W-:Y:S01]  /*0860*/  IMAD R17, R2, 0x8, R17 ;  /* 0x0000000802117824 */ /* 0x000fe200078e0211 */
        /* <DEDUP_REMOVED lines=13> */
[----:B------:R-:W-:Y:S01]  /*0940*/  IMAD.SHL.U32 R4, R15, 0x10, RZ ;  /* 0x000000100f047824 */ /* 0x000fe200078e00ff */
        /* <DEDUP_REMOVED lines=53> */
.L_x_505:
        /* <DEDUP_REMOVED lines=42> */
[----:B------:R-:W-:-:S02]  /*0f40*/  UISETP.NE.AND UP0, UPT, UR33, URZ, UPT ;  /* 0x0000003f2100728c */ /* 0x000fc4000bf05270 */
[----:B------:R-:W-:Y:S02]  /*0f50*/  USHF.R.S32.HI UR42, URZ, 0x1f, UR32 ;  /* 0x0000001f3f2a7899 */ /* 0x000fe40008011420 */
[----:B------:R-:W-:Y:S02]  /*0f60*/  ULDC.64 UR4, c[0x0][0x240] ;  /* 0x0000900000047ab9 */ /* 0x000fe40000000a00 */
[----:B------:R-:W-:Y:S02]  /*0f70*/  ULEA.HI UR42, UR42, UR32, URZ, 0x6 ;  /* 0x000000202a2a7291 */ /* 0x000fe4000f8f303f */
[----:B------:R-:W-:Y:S01]  /*0f80*/  UISETP.NE.U32.AND UP1, UPT, URZ, UR4, UPT ;  /* 0x000000043f00728c */ /* 0x000fe2000bf25070 */
[----:B---3--:R-:W3:Y:S01]  /*0f90*/  MUFU.RCP R4, R4 ;  /* 0x0000000400047308 */ /* 0x008ee20000001000 */
[----:B------:R-:W-:Y:S02]  /*0fa0*/  ULDC UR41, c[0x0][0x22c] ;  /* 0x00008b0000297ab9 */ /* 0x000fe40000000800 */
[----:B------:R-:W-:Y:S01]  /*0fb0*/  UISETP.NE.AND.EX UP1, UPT, URZ, UR5, UPT, UP1 ;  /* 0x000000053f00728c */ /* 0x000fe2000bf25310 */
[----:B-1----:R-:W-:Y:S01]  /*0fc0*/  IABS R3, R3 ;  /* 0x0000000300037213 */ /* 0x002fe20000000000 */
[----:B--2---:R-:W-:-:S02]  /*0fd0*/  ULOP3.LUT UR44, UR38, UR44, URZ, 0x3c, !UPT ;  /* 0x0000002c262c7292 */ /* 0x004fc4000f8e3c3f */
[----:B------:R-:W-:Y:S02]  /*0fe0*/  ULDC UR4, c[0x0][0x214] ;  /* 0x0000850000047ab9 */ /* 0x000fe40000000800 */
[----:B------:R-:W-:Y:S02]  /*0ff0*/  ULDC UR5, c[0x0][0x1c0] ;  /* 0x0000700000057ab9 */ /* 0x000fe40000000800 */
[----:B------:R-:W-:Y:S01]  /*1000*/  ISETP.LE.AND P1, PT, RZ, UR44, PT ;  /* 0x0000002cff007c0c */ /* 0x000fe2000bf23270 */
[----:B------:R-:W-:Y:S02]  /*1010*/  ULOP3.LUT UR44, UR42, 0xffffffc0, URZ, 0xc0, !UPT ;  /* 0xffffffc02a2c7892 */ /* 0x000fe4000f8ec03f */
[----:B----4-:R-:W-:Y:S01]  /*1020*/  @UP0 UIMAD UR39, UR27, UR4, URZ ;  /* 0x000000041b2702a4 */ /* 0x010fe2000f8e023f */
[----:B---3--:R-:W-:Y:S01]  /*1030*/  IADD3 R4, R4, 0xffffffe, RZ ;  /* 0x0ffffffe04047810 */ /* 0x008fe20007ffe0ff */
[----:B------:R-:W-:Y:S02]  /*1040*/  UIMAD UR41, UR38, UR41, URZ ;  /* 0x00000029262972a4 */ /* 0x000fe4000f8e023f */
[----:B------:R-:W-:Y:S01]  /*1050*/  UIMAD.WIDE UR46, UR27, 0x80, URZ ;  /* 0x000000801b2e78a5 */ /* 0x000fe2000f8e023f */
[----:B------:R-:W1:Y:S01]  /*1060*/  F2I.FTZ.U32.TRUNC.NTZ R5, R4 ;  /* 0x0000000400057305 */ /* 0x000e62000021f000 */
[----:B------:R-:W-:-:S02]  /*1070*/  @!UP0 UIMAD UR5, UR27, UR5, UR38 ;  /* 0x000000051b0582a4 */ /* 0x000fc4000f8e0226 */
[----:B------:R-:W-:Y:S02]  /*1080*/  UIADD3 UR44, UR44, -0x40, URZ ;  /* 0xffffffc02c2c7890 */ /* 0x000fe4000fffe03f */
[----:B------:R-:W-:Y:S02]  /*1090*/  ULDC.U8 UR31, c[0x0][0x3d0] ;  /* 0x0000f400001f7ab9 */ /* 0x000fe40000000000 */
[----:B------:R-:W-:Y:S01]  /*10a0*/  ULDC UR40, c[0x0][0x234] ;  /* 0x00008d0000287ab9 */ /* 0x000fe20000000800 */
[----:B------:R-:W-:Y:S01]  /*10b0*/  ISETP.NE.AND P4, PT, RZ, UR31, PT ;  /* 0x0000001fff007c0c */ /* 0x000fe2000bf85270 */
[----:B------:R-:W-:Y:S02]  /*10c0*/  ULDC UR34, c[0x0][0x1c0] ;  /* 0x0000700000227ab9 */ /* 0x000fe40000000800 */
[----:B------:R-:W-:Y:S02]  /*10d0*/  @UP0 UIMAD UR40, UR38, UR40, UR39 ;  /* 0x00000028262802a4 */ /* 0x000fe4000f8e0227 */
[----:B------:R-:W-:-:S02]  /*10e0*/  USHF.R.S32.HI UR7, URZ, 0x1f, UR13 ;  /* 0x0000001f3f077899 */ /* 0x000fc4000801140d */
[----:B------:R-:W-:Y:S01]  /*10f0*/  USHF.R.S32.HI UR26, URZ, 0x1f, UR6 ;  /* 0x0000001f3f1a7899 */ /* 0x000fe20008011406 */
        /* <DEDUP_REMOVED lines=8> */
[----:B------:R-:W-:-:S02]  /*1180*/  USEL UR32, UR46, URZ, UP1 ;  /* 0x0000003f2e207287 */ /* 0x000fc40008800000 */
[----:B------:R-:W-:Y:S01]  /*1190*/  USEL UR31, UR47, URZ, UP1 ;  /* 0x0000003f2f1f7287 */ /* 0x000fe20008800000 */
        /* <DEDUP_REMOVED lines=24> */
.L_x_498:
[----:B------:R-:W-:-:S04]  /*1320*/  UIMAD UR39, UR27, UR11, UR38 ;  /* 0x0000000b1b2772a4 */ /* 0x000fc8000f8e0226 */
[----:B------:R-:W-:Y:S02]  /*1330*/  UIMAD UR39, UR39, UR10, URZ ;  /* 0x0000000a272772a4 */ /* 0x000fe4000f8e023f */
.L_x_499:
[----:B------:R-:W2:Y:S01]  /*1340*/  LDL.64 R4, [R1+0x40] ;  /* 0x0000400001047983 */ /* 0x000ea20000100a00 */
[----:B------:R-:W-:-:S03]  /*1350*/  ULDC.64 UR4, c[0x0][0x368] ;  /* 0x0000da0000047ab9 */ /* 0x000fc60000000a00 */
[----:B------:R1:W2:Y:S01]  /*1360*/  LDL.64 R10, [R1+0x40] ;  /* 0x00004000010a7983 */ /* 0x0002a20000100a00 */
[----:B------:R-:W-:Y:S02]  /*1370*/  UIMAD UR4, UR43, UR4, URZ ;  /* 0x000000042b0472a4 */ /* 0x000fe4000f8e023f */
[----:B------:R-:W-:Y:S01]  /*1380*/  UIADD3 UR13, UP0, UR6, UR13, URZ ;  /* 0x0000000d060d7290 */ /* 0x000fe2000ff1e03f */
[----:B------:R-:W3:Y:S01]  /*1390*/  S2R R21, SR_TID.X ;  /* 0x0000000000157919 */ /* 0x000ee20000002100 */
[----:B------:R-:W-:Y:S02]  /*13a0*/  UIMAD UR6, UR27, UR5, UR4 ;  /* 0x000000051b0672a4 */ /* 0x000fe4000f8e0204 */
[----:B------:R-:W-:Y:S01]  /*13b0*/  UIADD3.X UR26, UR7, UR26, URZ, UP0, !UPT ;  /* 0x0000001a071a7290 */ /* 0x000fe200087fe43f */
[----:B------:R-:W4:Y:S01]  /*13c0*/  S2R R23, SR_CTAID.Y ;  /* 0x0000000000177919 */ /* 0x000f220000002600 */
[----:B------:R-:W-:Y:S01]  /*13d0*/  ULDC.64 UR4, c[0x0][0x1a0] ;  /* 0x0000680000047ab9 */ /* 0x000fe20000000a00 */
[----:B------:R-:W-:Y:S01]  /*13e0*/  IMAD.U32 R6, RZ, RZ, UR13 ;  /* 0x0000000dff067e24 */ /* 0x000fe2000f8e00ff */
[----:B------:R-:W-:-:S04]  /*13f0*/  UIMAD UR4, UR26, UR4, URZ ;  /* 0x000000041a0472a4 */ /* 0x000fc8000f8e023f */
[----:B------:R-:W-:-:S03]  /*1400*/  UIMAD UR46, UR13, UR5, UR4 ;  /* 0x000000050d2e72a4 */ /* 0x000fc6000f8e0204 */
[----:B------:R-:W-:Y:S02]  /*1410*/  ULDC.64 UR4, c[0x0][0x198] ;  /* 0x0000660000047ab9 */ /* 0x000fe40000000a00 */
[----:B------:R-:W-:-:S04]  /*1420*/  UIMAD UR4, UR26, UR4, URZ ;  /* 0x000000041a0472a4 */ /* 0x000fc8000f8e023f */
[----:B------:R-:W-:-:S03]  /*1430*/  UIMAD UR47, UR13, UR5, UR4 ;  /* 0x000000050d2f72a4 */ /* 0x000fc6000f8e0204 */
[----:B------:R-:W-:Y:S01]  /*1440*/  ULDC.64 UR4, c[0x0][0x180] ;  /* 0x0000600000047ab9 */ /* 0x000fe20000000a00 */
[----:B---3--:R-:W-:Y:S01]  /*1450*/  SHF.R.S32.HI R22, RZ, 0x1f, R21 ;  /* 0x0000001fff167819 */ /* 0x008fe20000011415 */
[----:B------:R-:W-:-:S03]  /*1460*/  UIMAD UR4, UR43, UR4, URZ ;  /* 0x000000042b0472a4 */ /* 0x000fc6000f8e023f */
[----:B------:R-:W-:Y:S01]  /*1470*/  LEA.HI R3, R22, R21, RZ, 0x2 ;  /* 0x0000001516037211 */ /* 0x000fe200078f10ff */
[----:B------:R-:W-:-:S03]  /*1480*/  UIMAD UR4, UR27, UR5, UR4 ;  /* 0x000000051b0472a4 */ /* 0x000fc6000f8e0204 */
[----:B------:R-:W-:-:S04]  /*1490*/  SHF.R.S32.HI R3, RZ, 0x2, R3 ;  /* 0x00000002ff037819 */ /* 0x000fc80000011403 */
[----:B------:R-:W-:Y:S02]  /*14a0*/  SHF.R.S32.HI R18, RZ, 0x1f, R3 ;  /* 0x0000001fff127819 */ /* 0x000fe40000011403 */
[----:B------:R-:W-:-:S04]  /*14b0*/  IADD3 R14, P0, R3, UR44, RZ ;  /* 0x0000002c030e7c10 */ /* 0x000fc8000ff1e0ff */
[----:B------:R-:W-:-:S05]  /*14c0*/  IADD3.X R12, R18, UR45, RZ, P0, !PT ;  /* 0x0000002d120c7c10 */ /* 0x000fca00087fe4ff */
[----:B------:R-:W-:Y:S01]  /*14d0*/  IMAD R13, R12, c[0x0][0x190], RZ ;  /* 0x000064000c0d7a24 */ /* 0x000fe200078e02ff */
[----:B------:R-:W-:Y:S02]  /*14e0*/  ULEA.HI.SX32 UR42, UR42, 0xffffffff, 0x1a ;  /* 0xffffffff2a2a7891 */ /* 0x000fe4000f8fd23f */
[----:B------:R-:W-:Y:S01]  /*14f0*/  UIADD3 UR40, UR44, UR40, URZ ;  /* 0x000000282c287290 */ /* 0x000fe2000fffe03f */
[----:B------:R-:W-:Y:S01]  /*1500*/  @P4 BAR.SYNC.DEFER_BLOCKING 0x0 ;  /* 0x0000000000004b1d */ /* 0x000fe20000010000 */
[----:B--2---:R-:W-:-:S05]  /*1510*/  IMAD.MOV.U32 R10, RZ, RZ, R4 ;  /* 0x000000ffff0a7224 */ /* 0x004fca00078e0004 */
[----:B------:R-:W-:-:S05]  /*1520*/  SHF.R.S32.HI R11, RZ, 0x1f, R10 ;  /* 0x0000001fff0b7819 */ /* 0x000fca000001140a */
[----:B------:R2:W-:Y:S01]  /*1530*/  STL [R1+0x44], R11 ;  /* 0x0000440b01007387 */ /* 0x0005e20000100800 */
[----:B----4-:R-:W-:-:S03]  /*1540*/  IMAD.WIDE.U32 R4, R23, c[0x0][0x368], R10 ;  /* 0x0000da0017047a25 */ /* 0x010fc600078e000a */
[----:B------:R-:W3:Y:S01]  /*1550*/  LDL R25, [R1+0x28] ;  /* 0x0000280001197983 */ /* 0x000ee20000100800 */
[----:B------:R-:W-:Y:S01]  /*1560*/  IMAD.MOV.U32 R8, RZ, RZ, R4 ;  /* 0x000000ffff087224 */ /* 0x000fe200078e0004 */
[----:B------:R-:W-:Y:S01]  /*1570*/  IADD3 R9, R5, UR6, RZ ;  /* 0x0000000605097c10 */ /* 0x000fe2000fffe0ff */
[----:B------:R-:W-:Y:S01]  /*1580*/  IMAD.U32 R4, RZ, RZ, UR13 ;  /* 0x0000000dff047e24 */ /* 0x000fe2000f8e00ff */
[----:B------:R-:W4:Y:S01]  /*1590*/  LDL R24, [R1+0x48] ;  /* 0x0000480001187983 */ /* 0x000f220000100800 */
[--C-:B------:R-:W-:Y:S01]  /*15a0*/  IMAD.WIDE.U32 R6, R6, c[0x0][0x1a0], R10.reuse ;  /* 0x0000680006067a25 */ /* 0x100fe200078e000a */
[----:B------:R-:W-:Y:S02]  /*15b0*/  ULDC.64 UR6, c[0x0][0x188] ;  /* 0x0000620000067ab9 */ /* 0x000fe40000000a00 */
[----:B------:R-:W-:Y:S01]  /*15c0*/  UIMAD UR6, UR43, UR6, URZ ;  /* 0x000000062b0672a4 */ /* 0x000fe2000f8e023f */
[----:B------:R-:W-:Y:S01]  /*15d0*/  IMAD.WIDE.U32 R4, R4, c[0x0][0x198], R10 ;  /* 0x0000660004047a25 */ /* 0x000fe200078e000a */
[----:B------:R-:W-:-:S02]  /*15e0*/  IADD3 R7, R7, UR46, RZ ;  /* 0x0000002e07077c10 */ /* 0x000fc4000fffe0ff */
[----:B------:R-:W-:Y:S01]  /*15f0*/  UIMAD UR6, UR27, UR7, UR6 ;  /* 0x000000071b0672a4 */ /* 0x000fe2000f8e0206 */
[----:B------:R-:W-:Y:S01]  /*1600*/  IMAD R16, R14, c[0x0][0x194], R13 ;  /* 0x000065000e107a24 */ /* 0x000fe200078e020d */
[----:B------:R-:W-:Y:S01]  /*1610*/  IADD3 R5, R5, UR47, RZ ;  /* 0x0000002f05057c10 */ /* 0x000fe2000fffe0ff */
[----:B------:R-:W-:Y:S02]  /*1620*/  IMAD R17, R12, c[0x0][0x370], RZ ;  /* 0x0000dc000c117a24 */ /* 0x000fe400078e02ff */
[----:B------:R-:W-:-:S04]  /*1630*/  IMAD.WIDE.U32 R12, R14, c[0x0][0x370], R8 ;  /* 0x0000dc000e0c7a25 */ /* 0x000fc800078e0008 */
[----:B--2---:R-:W-:-:S04]  /*1640*/  IMAD.WIDE.U32 R10, R14, c[0x0][0x190], R10 ;  /* 0x000064000e0a7a25 */ /* 0x004fc800078e000a */
[----:B------:R-:W-:Y:S02]  /*1650*/  IMAD.IADD R9, R11, 0x1, R16 ;  /* 0x000000010b097824 */ /* 0x000fe400078e0210 */
[----:B------:R-:W-:Y:S02]  /*1660*/  IMAD R16, R14, c[0x0][0x374], R17 ;  /* 0x0000dd000e107a24 */ /* 0x000fe400078e0211 */
[----:B------:R-:W2:Y:S01]  /*1670*/  S2R R17, SR_CTAID.Z ;  /* 0x0000000000117919 */ /* 0x000ea20000002700 */
[----:B------:R-:W-:-:S04]  /*1680*/  IMAD.WIDE.U32 R6, R23, c[0x0][0x188], R6 ;  /* 0x0000620017067a25 */ /* 0x000fc800078e0006 */
[----:B------:R-:W-:Y:S01]  /*1690*/  IMAD.WIDE.U32 R4, R23, c[0x0][0x180], R4 ;  /* 0x0000600017047a25 */ /* 0x000fe200078e0004 */
[----:B------:R-:W-:Y:S01]  /*16a0*/  IADD3 R7, R7, UR6, RZ ;  /* 0x0000000607077c10 */ /* 0x000fe2000fffe0ff */
[----:B------:R-:W-:Y:S01]  /*16b0*/  ULDC.64 UR6, c[0x0][0x178] ;  /* 0x00005e0000067ab9 */ /* 0x000fe20000000a00 */
[----:B------:R-:W-:Y:S02]  /*16c0*/  MOV R8, R10 ;  /* 0x0000000a00087202 */ /* 0x000fe40000000f00 */
[----:B------:R-:W-:Y:S01]  /*16d0*/  IADD3 R5, R5, UR4, RZ ;  /* 0x0000000405057c10 */ /* 0x000fe2000fffe0ff */
[----:B------:R-:W-:Y:S01]  /*16e0*/  ULDC.64 UR4, c[0x0][0x378] ;  /* 0x0000de0000047ab9 */ /* 0x000fe20000000a00 */
[C---:B------:R-:W-:Y:S01]  /*16f0*/  IMAD R11, R15.reuse, c[0x0][0x1b8], RZ ;  /* 0x00006e000f0b7a24 */ /* 0x040fe200078e02ff */
[----:B------:R-:W-:Y:S02]  /*1700*/  UIMAD UR6, UR43, UR6, URZ ;  /* 0x000000062b0672a4 */ /* 0x000fe4000f8e023f */
[----:B------:R-:W-:Y:S01]  /*1710*/  UIMAD UR4, UR35, UR4, URZ ;  /* 0x00000004230472a4 */ /* 0x000fe2000f8e023f */
[----:B------:R-:W-:Y:S01]  /*1720*/  IMAD R10, R15, c[0x0][0x1b0], RZ ;  /* 0x00006c000f0a7a24 */ /* 0x000fe200078e02ff */
[----:B------:R-:W-:Y:S01]  /*1730*/  UIMAD UR7, UR27, UR7, UR6 ;  /* 0x000000071b0772a4 */ /* 0x000fe2000f8e0206 */
[----:B------:R-:W-:-:S02]  /*1740*/  IMAD R14, R0, c[0x0][0x1bc], R11 ;  /* 0x00006f00000e7a24 */ /* 0x000fc400078e020b */
[----:B------:R-:W-:Y:S01]  /*1750*/  IMAD.WIDE.U32 R8, R23, c[0x0][0x178], R8 ;  /* 0x00005e0017087a25 */ /* 0x000fe200078e0008 */
[----:B------:R-:W-:-:S03]  /*1760*/  UIMAD UR6, UR38, UR5, UR4 ;  /* 0x00000005260672a4 */ /* 0x000fc6000f8e0204 */
[----:B------:R-:W-:Y:S01]  /*1770*/  IMAD.IADD R11, R13, 0x1, R16 ;  /* 0x000000010d0b7824 */ /* 0x000fe200078e0210 */
[----:B------:R-:W-:Y:S01]  /*1780*/  ULDC.64 UR4, c[0x0][0x1a8] ;  /* 0x00006a0000047ab9 */ /* 0x000fe20000000a00 */
[C---:B------:R-:W-:Y:S02]  /*1790*/  IMAD R13, R0.reuse, c[0x0][0x1b4], R10 ;  /* 0x00006d00000d7a24 */ /* 0x040fe400078e020a */
[C---:B------:R-:W-:Y:S01]  /*17a0*/  IMAD.WIDE.U32 R4, R0.reuse, c[0x0][0x1b0], R4 ;  /* 0x00006c0000047a25 */ /* 0x040fe200078e0004 */
[----:B------:R-:W-:Y:S01]  /*17b0*/  UIMAD UR4, UR35, UR4, URZ ;  /* 0x00000004230472a4 */ /* 0x000fe2000f8e023f */
[----:B------:R-:W-:Y:S02]  /*17c0*/  IADD3 R9, R9, UR7, RZ ;  /* 0x0000000709097c10 */ /* 0x000fe4000fffe0ff */
[----:B------:R-:W-:-:S04]  /*17d0*/  IMAD.WIDE.U32 R6, R0, c[0x0][0x1b8], R6 ;  /* 0x00006e0000067a25 */ /* 0x000fc800078e0006 */
[----:B------:R-:W-:Y:S02]  /*17e0*/  IMAD.MOV.U32 R10, RZ, RZ, R12 ;  /* 0x000000ffff0a7224 */ /* 0x000fe400078e000c */
[C---:B------:R-:W-:Y:S02]  /*17f0*/  IMAD R0, R18.reuse, c[0x0][0x1a0], RZ ;  /* 0x0000680012007a24 */ /* 0x040fe400078e02ff */
[----:B------:R-:W-:Y:S02]  /*1800*/  IMAD.IADD R5, R5, 0x1, R13 ;  /* 0x0000000105057824 */ /* 0x000fe400078e020d */
[----:B------:R-:W-:Y:S01]  /*1810*/  IMAD R12, R18, c[0x0][0x198], RZ ;  /* 0x00006600120c7a24 */ /* 0x000fe200078e02ff */
[----:B------:R-:W-:Y:S01]  /*1820*/  UIMAD UR4, UR38, UR5, UR4 ;  /* 0x00000005260472a4 */ /* 0x000fe2000f8e0204 */
[----:B------:R-:W-:Y:S02]  /*1830*/  IMAD.IADD R7, R7, 0x1, R14 ;  /* 0x0000000107077824 */ /* 0x000fe400078e020e */
[----:B------:R-:W-:-:S02]  /*1840*/  IMAD R16, R3, c[0x0][0x1a4], R0 ;  /* 0x0000690003107a24 */ /* 0x000fc400078e0200 */
[----:B--2---:R-:W-:-:S04]  /*1850*/  IMAD.WIDE.U32 R14, R17, c[0x0][0x378], R10 ;  /* 0x0000de00110e7a25 */ /* 0x004fc800078e000a */
[C---:B------:R-:W-:Y:S02]  /*1860*/  IMAD R0, R3.reuse, c[0x0][0x19c], R12 ;  /* 0x0000670003007a24 */ /* 0x040fe400078e020c */
[----:B------:R-:W-:-:S04]  /*1870*/  IMAD.WIDE.U32 R10, R3, c[0x0][0x198], R4 ;  /* 0x00006600030a7a25 */ /* 0x000fc800078e0004 */
[----:B------:R-:W-:-:S04]  /*1880*/  IMAD.WIDE.U32 R8, R17, c[0x0][0x1a8], R8 ;  /* 0x00006a0011087a25 */ /* 0x000fc800078e0008 */
[----:B------:R-:W-:Y:S01]  /*1890*/  IMAD.IADD R11, R11, 0x1, R0 ;  /* 0x000000010b0b7824 */ /* 0x000fe200078e0200 */
[----:B------:R-:W-:Y:S01]  /*18a0*/  IADD3 R0, R9, UR4, RZ ;  /* 0x0000000409007c10 */ /* 0x000fe2000fffe0ff */
[----:B------:R-:W-:Y:S01]  /*18b0*/  ULEA.HI UR4, UR42, UR42, URZ, 0x1 ;  /* 0x0000002a2a047291 */ /* 0x000fe2000f8f083f */
[----:B------:R-:W-:Y:S01]  /*18c0*/  IMAD.WIDE.U32 R12, R3, c[0x0][0x1a0], R6 ;  /* 0x00006800030c7a25 */ /* 0x000fe200078e0006 */
[----:B------:R-:W-:Y:S02]  /*18d0*/  LEA R246, P3, R8, c[0x0][0x160], 0x1 ;  /* 0x0000580008f67a11 */ /* 0x000fe400078608ff */
[----:B------:R-:W-:Y:S01]  /*18e0*/  ULOP3.LUT UR4, UR4, 0xfffffffe, URZ, 0xc0, !UPT ;  /* 0xfffffffe04047892 */ /* 0x000fe2000f8ec03f */
[----:B------:R-:W-:Y:S02]  /*18f0*/  IADD3 R3, R15, UR6, RZ ;  /* 0x000000060f037c10 */ /* 0x000fe4000fffe0ff */
[----:B------:R-:W-:Y:S01]  /*1900*/  LEA R244, P2, R14, c[0x0][0x330], 0x1 ;  /* 0x0000cc000ef47a11 */ /* 0x000fe200078408ff */
[----:B------:R-:W-:Y:S01]  /*1910*/  UIADD3 UR4, UR42, -UR4, URZ ;  /* 0x800000042a047290 */ /* 0x000fe2000fffe03f */
[----:B------:R-:W-:-:S02]  /*1920*/  IADD3 R5, R13, R16, RZ ;  /* 0x000000100d057210 */ /* 0x000fc40007ffe0ff */
[----:B------:R-:W-:Y:S02]  /*1930*/  LEA R6, P1, R12, c[0x0][0x170], 0x1 ;  /* 0x00005c000c067a11 */ /* 0x000fe400078208ff */
[----:B------:R-:W-:Y:S02]  /*1940*/  LEA R4, P0, R10, c[0x0][0x168], 0x1 ;  /* 0x00005a000a047a11 */ /* 0x000fe400078008ff */
[----:B------:R-:W-:Y:S02]  /*1950*/  LEA.HI.X R247, R8, c[0x0][0x164], R0, 0x1, P3 ;  /* 0x0000590008f77a11 */ /* 0x000fe400018f0c00 */
[----:B------:R-:W-:Y:S01]  /*1960*/  LEA.HI.X R245, R14, c[0x0][0x334], R3, 0x1, P2 ;  /* 0x0000cd000ef57a11 */ /* 0x000fe200010f0c03 */
[----:B------:R-:W-:Y:S01]  /*1970*/  IMAD.MOV.U32 R3, RZ, RZ, c[0x0][0x1a0] ;  /* 0x00006800ff037624 */ /* 0x000fe200078e00ff */
[----:B------:R-:W-:Y:S01]  /*1980*/  MOV R0, c[0x0][0x198] ;  /* 0x0000660000007a02 */ /* 0x000fe20000000f00 */
[----:B------:R-:W-:Y:S01]  /*1990*/  IMAD.MOV.U32 R8, RZ, RZ, c[0x0][0x19c] ;  /* 0x00006700ff087624 */ /* 0x000fe200078e00ff */
[----:B------:R-:W-:Y:S01]  /*19a0*/  LEA.HI.X R7, R12, c[0x0][0x174], R5, 0x1, P1 ;  /* 0x00005d000c077a11 */ /* 0x000fe200008f0c05 */
[----:B------:R-:W-:Y:S01]  /*19b0*/  UISETP.NE.AND UP0, UPT, UR4, 0x1, UPT ;  /* 0x000000010400788c */ /* 0x000fe2000bf05270 */
[----:B------:R-:W-:Y:S01]  /*19c0*/  LEA.HI.X R5, R10, c[0x0][0x16c], R11, 0x1, P0 ;  /* 0x00005b000a057a11 */ /* 0x000fe200000f0c0b */
[----:B------:R-:W-:Y:S01]  /*19d0*/  IMAD.MOV.U32 R9, RZ, RZ, c[0x0][0x1a4] ;  /* 0x00006900ff097624 */ /* 0x000fe200078e00ff */
[----:B------:R-:W-:-:S02]  /*19e0*/  LEA R10, P0, R0, R4, 0x7 ;  /* 0x00000004000a7211 */ /* 0x000fc400078038ff */
[C---:B------:R-:W-:Y:S02]  /*19f0*/  LEA R12, P1, R3.reuse, R6, 0x7 ;  /* 0x00000006030c7211 */ /* 0x040fe400078238ff */
[----:B------:R-:W-:Y:S02]  /*1a00*/  LEA.HI.X R11, R0, R5, R8, 0x7, P0 ;  /* 0x00000005000b7211 */ /* 0x000fe400000f3c08 */
[----:B------:R-:W-:Y:S02]  /*1a10*/  PLOP3.LUT P0, PT, PT, PT, UP0, 0x80, 0x0 ;  /* 0x000000000000781c */ /* 0x000fe40003f0f008 */
[----:B------:R-:W-:Y:S01]  /*1a20*/  LEA.HI.X R13, R3, R7, R9, 0x7, P1 ;  /* 0x00000007030d7211 */ /* 0x000fe200008f3c09 */
[----:B------:R-:W-:-:S07]  /*1a30*/  UIMAD.WIDE UR6, UR40, UR12, UR24 ;  /* 0x0000000c280672a5 */ /* 0x000fce000f8e0218 */
[----:B------:R-:W-:Y:S02]  /*1a40*/  UMOV UR4, UR6 ;  /* 0x0000000600047c82 */ /* 0x000fe40008000000 */
[----:B------:R-:W-:Y:S02]  /*1a50*/  UMOV UR5, UR7 ;  /* 0x0000000700057c82 */ /* 0x000fe40008000000 */
[----:B------:R-:W-:Y:S02]  /*1a60*/  UIMAD.WIDE UR6, UR27, UR9, UR44 ;  /* 0x000000091b0672a5 */ /* 0x000fe4000f8e022c */
[----:B------:R-:W-:Y:S02]  /*1a70*/  UIMAD UR34, UR34, UR8, UR15 ;  /* 0x00000008222272a4 */ /* 0x000fe4000f8e020f */
[----:B------:R-:W-:Y:S02]  /*1a80*/  UIADD3 UR32, UP0, UR6, UR32, URZ ;  /* 0x0000002006207290 */ /* 0x000fe4000ff1e03f */
[----:B------:R-:W-:-:S02]  /*1a90*/  UIADD3 UR34, UR29, UR34, URZ ;  /* 0x000000221d227290 */ /* 0x000fc4000fffe03f */
        /* <DEDUP_REMOVED lines=54> */
[C---:B---3--:R-:W-:Y:S01]  /*1e00*/  IMAD.SHL.U32 R15, R25.reuse, 0x2, RZ ;  /* 0x00000002190f7824 */ /* 0x048fe200078e00ff */
[----:B------:R-:W-:-:S04]  /*1e10*/  IADD3 R0, R25, 0x1800, RZ ;  /* 0x0000180019007810 */ /* 0x000fc80007ffe0ff */
[----:B------:R-:W-:Y:S01]  /*1e20*/  @!PT LDS RZ, [RZ] ;  /* 0x00000000fffff984 */ /* 0x000fe20000000800 */
[----:B------:R-:W-:Y:S01]  /*1e30*/  @!PT LDS RZ, [RZ] ;  /* 0x00000000fffff984 */ /* 0x000fe20000000800 */
[----:B------:R-:W-:Y:S01]  /*1e40*/  @!PT LDS RZ, [RZ] ;  /* 0x00000000fffff984 */ /* 0x000fe20000000800 */
[----:B------:R2:W-:Y:S01]  /*1e50*/  LDGSTS.E.BYPASS.LTC128B.128 [R15+0xf000], [R6.64] ;  /* 0x0f000000060f7fae */ /* 0x0005e2000b901d64 */
[----:B------:R-:W-:-:S03]  /*1e60*/  SEL R0, R0, R25, !P0 ;  /* 0x0000001900007207 */ /* 0x000fc60004000000 */
[----:B------:R2:W-:Y:S01]  /*1e70*/  LDGSTS.E.BYPASS.LTC128B.128 [R15+0x11000], [R6.64+0x40] ;  /* 0x11000040060f7fae */ /* 0x0005e2000b901d64 */
[----:B------:R-:W-:-:S03]  /*1e80*/  SHF.L.U32 R248, R0, 0x1, RZ ;  /* 0x0000000100f87819 */ /* 0x000fc600000006ff */
[----:B------:R2:W-:Y:S04]  /*1e90*/  LDGSTS.E.BYPASS.LTC128B.128 [R15+0x13000], [R6.64+0x80] ;  /* 0x13000080060f7fae */ /* 0x0005e8000b901d64 */
[----:B------:R3:W-:Y:S01]  /*1ea0*/  LDGSTS.E.BYPASS.LTC128B.128 [R15+0x10000], [R12.64] ;  /* 0x100000000c0f7fae */ /* 0x0007e2000b901d64 */
[----:B----4-:R-:W-:-:S03]  /*1eb0*/  IMAD.SHL.U32 R8, R24, 0x4, RZ ;  /* 0x0000000418087824 */ /* 0x010fc600078e00ff */
[----:B------:R3:W-:Y:S01]  /*1ec0*/  LDGSTS.E.BYPASS.LTC128B.128 [R15+0x12000], [R12.64+0x40] ;  /* 0x120000400c0f7fae */ /* 0x0007e2000b901d64 */
[----:B------:R-:W-:-:S03]  /*1ed0*/  SHF.R.S32.HI R14, RZ, 0x1f, R24 ;  /* 0x0000001fff0e7819 */ /* 0x000fc60000011418 */
[----:B------:R3:W-:Y:S04]  /*1ee0*/  LDGSTS.E.BYPASS.LTC128B.128 [R15+0x14000], [R12.64+0x80] ;  /* 0x140000800c0f7fae */ /* 0x0007e8000b901d64 */
[----:B------:R-:W0:Y:S04]  /*1ef0*/  LDGDEPBAR ;  /* 0x00000000000079af */ /* 0x000e280000000000 */
[----:B------:R1:W-:Y:S04]  /*1f00*/  LDGSTS.E.BYPASS.LTC128B.128 [R15+0x6000], [R244.64] ;  /* 0x06000000f40f7fae */ /* 0x0003e8000b901d64 */
[----:B------:R1:W-:Y:S01]  /*1f10*/  LDGSTS.E.BYPASS.LTC128B.128 [R15+0x7000], [R244.64+0x40] ;  /* 0x07000040f40f7fae */ /* 0x0003e2000b901d64 */
[----:B------:R-:W-:-:S03]  /*1f20*/  SHF.L.U64.HI R3, R24, 0x2, R14 ;  /* 0x0000000218037819 */ /* 0x000fc6000001020e */
[----:B------:R1:W-:Y:S01]  /*1f30*/  LDGSTS.E.BYPASS.LTC128B.128 [R15+0x8000], [R244.64+0x80] ;  /* 0x08000080f40f7fae */ /* 0x0003e2000b901d64 */
[----:B------:R-:W-:-:S03]  /*1f40*/  IADD3 R8, P1, R8, UR4, RZ ;  /* 0x0000000408087c10 */ /* 0x000fc6000ff3e0ff */
[----:B------:R1:W-:Y:S01]  /*1f50*/  LDGSTS.E.BYPASS.LTC128B.128 [R248], [R246.64] ;  /* 0x00000000f6f87fae */ /* 0x0003e2000b901d64 */
[----:B------:R-:W-:-:S03]  /*1f60*/  LEA.HI R0, R22, R21, RZ, 0x5 ;  /* 0x0000001516007211 */ /* 0x000fc600078f28ff */
[----:B------:R1:W-:Y:S04]  /*1f70*/  LDGSTS.E.BYPASS.LTC128B.128 [R248+0x1000], [R246.64+0x40] ;  /* 0x01000040f6f87fae */ /* 0x0003e8000b901d64 */
[----:B------:R1:W-:Y:S01]  /*1f80*/  LDGSTS.E.BYPASS.LTC128B.128 [R248+0x2000], [R246.64+0x80] ;  /* 0x02000080f6f87fae */ /* 0x0003e2000b901d64 */
[----:B------:R-:W-:-:S03]  /*1f90*/  IADD3.X R9, R3, UR5, RZ, P1, !PT ;  /* 0x0000000503097c10 */ /* 0x000fc60008ffe4ff */
[----:B------:R4:W-:Y:S04]  /*1fa0*/  LDGSTS.E.BYPASS.LTC128B.128 [R15+0x9000], [R4.64] ;  /* 0x09000000040f7fae */ /* 0x0009e8000b901d64 */
[----:B------:R4:W-:Y:S04]  /*1fb0*/  LDGSTS.E.BYPASS.LTC128B.128 [R15+0xb000], [R4.64+0x40] ;  /* 0x0b000040040f7fae */ /* 0x0009e8000b901d64 */
[----:B------:R4:W-:Y:S04]  /*1fc0*/  LDGSTS.E.BYPASS.LTC128B.128 [R15+0xd000], [R4.64+0x80] ;  /* 0x0d000080040f7fae */ /* 0x0009e8000b901d64 */
[----:B------:R1:W-:Y:S04]  /*1fd0*/  LDGSTS.E.BYPASS.LTC128B.128 [R15+0xa000], [R10.64] ;  /* 0x0a0000000a0f7fae */ /* 0x0003e8000b901d64 */
[----:B------:R1:W-:Y:S04]  /*1fe0*/  LDGSTS.E.BYPASS.LTC128B.128 [R15+0xc000], [R10.64+0x40] ;  /* 0x0c0000400a0f7fae */ /* 0x0003e8000b901d64 */
[----:B------:R1:W-:Y:S04]  /*1ff0*/  LDGSTS.E.BYPASS.LTC128B.128 [R15+0xe000], [R10.64+0x80] ;  /* 0x0e0000800a0f7fae */ /* 0x0003e8000b901d64 */
[----:B------:R-:W0:Y:S01]  /*2000*/  LDGDEPBAR ;  /* 0x00000000000079af */ /* 0x000e220000000000 */
[----:B------:R-:W-:-:S02]  /*2010*/  LOP3.LUT R3, R0, 0xffffffe0, RZ, 0xc0, !PT ;  /* 0xffffffe000037812 */ /* 0x000fc400078ec0ff */
[----:B------:R-:W-:Y:S01]  /*2020*/  SHF.R.S32.HI R0, RZ, 0x5, R0 ;  /* 0x00000005ff007819 */ /* 0x000fe20000011400 */
[----:B---3--:R3:W5:Y:S02]  /*2030*/  LDG.E R12, [R8.64+0x80] ;  /* 0x00008024080c7981 */ /* 0x008764000c1e1900 */
[----:B------:R-:W-:-:S04]  /*2040*/  IMAD.IADD R3, R21, 0x1, -R3 ;  /* 0x0000000115037824 */ /* 0x000fc800078e0a03 */
[----:B------:R-:W-:Y:S02]  /*2050*/  IMAD R0, R0, UR18, R3 ;  /* 0x0000001200007c24 */ /* 0x000fe4000f8e0203 */
[----:B----4-:R-:W-:Y:S02]  /*2060*/  IMAD.U32 R4, RZ, RZ, UR41 ;  /* 0x00000029ff047e24 */ /* 0x010fe4000f8e00ff */
[----:B------:R-:W-:-:S03]  /*2070*/  IMAD.U32 R3, RZ, RZ, UR33 ;  /* 0x00000021ff037e24 */ /* 0x000fc6000f8e00ff */
[----:B------:R-:W-:Y:S02]  /*2080*/  IADD3 R4, P2, P1, R0, UR17, R4 ;  /* 0x0000001100047c10 */ /* 0x000fe4000f95e004 */
[----:B------:R-:W-:-:S04]  /*2090*/  SHF.R.S32.HI R0, RZ, 0x1f, R0 ;  /* 0x0000001fff007819 */ /* 0x000fc80000011400 */
[----:B------:R-:W-:Y:S01]  /*20a0*/  IADD3.X R0, R0, UR16, R3, P2, P1 ;  /* 0x0000001000007c10 */ /* 0x000fe200097e2403 */
[----:B-1----:R3:W5:Y:S01]  /*20b0*/  LDG.E R10, [R8.64] ;  /* 0x00000024080a7981 */ /* 0x002762000c1e1900 */
[----:B------:R-:W-:Y:S01]  /*20c0*/  IADD3 R4, P1, R4, R20, RZ ;  /* 0x0000001404047210 */ /* 0x000fe20007f3e0ff */
[----:B--2---:R-:W-:Y:S01]  /*20d0*/  IMAD.U32 R6, RZ, RZ, UR28 ;  /* 0x0000001cff067e24 */ /* 0x004fe2000f8e00ff */
[----:B------:R-:W-:-:S04]  /*20e0*/  DEPBAR.LE SB0, 0x1 ;  /* 0x000080400000791a */ /* 0x000fc80000000000 */
[----:B------:R-:W-:Y:S01]  /*20f0*/  IADD3.X R5, R0, R19, RZ, P1, !PT ;  /* 0x0000001300057210 */ /* 0x000fe20000ffe4ff */
[----:B------:R3:W5:Y:S04]  /*2100*/  LDG.E R11, [R8.64+0x20] ;  /* 0x00002024080b7981 */ /* 0x000768000c1e1900 */
[----:B------:R-:W-:-:S05]  /*2110*/  IMAD.WIDE.U32 R4, R6, UR32, R4 ;  /* 0x0000002006047c25 */ /* 0x000fca000f8e0004 */
[----:B------:R-:W-:Y:S02]  /*2120*/  IADD3 R0, R5, UR31, RZ ;  /* 0x0000001f05007c10 */ /* 0x000fe4000fffe0ff */
[C---:B------:R-:W-:Y:S01]  /*2130*/  LEA R232, P1, R4.reuse, c[0x0][0x350], 0x2 ;  /* 0x0000d40004e87a11 */ /* 0x040fe200078210ff */
[----:B---3--:R1:W5:Y:S04]  /*2140*/  LDG.E R8, [R8.64+0xa0] ;  /* 0x0000a02408087981 */ /* 0x008368000c1e1900 */
[----:B------:R-:W-:Y:S01]  /*2150*/  BAR.SYNC.DEFER_BLOCKING 0x0 ;  /* 0x0000000000007b1d */ /* 0x000fe20000010000 */
[----:B------:R-:W-:Y:S02]  /*2160*/  LEA.HI.X R233, R4, c[0x0][0x354], R0, 0x2, P1 ;  /* 0x0000d50004e97a11 */ /* 0x000fe400008f1400 */
[----:B------:R-:W-:Y:S01]  /*2170*/  PLOP3.LUT P1, PT, PT, PT, UP0, 0x80, 0x0 ;  /* 0x000000000000781c */ /* 0x000fe20003f2f008 */
[----:B------:R-:W-:-:S02]  /*2180*/  IMAD.U32 R7, RZ, RZ, UR29 ;  /* 0x0000001dff077e24 */ /* 0x000fc4000f8e00ff */
[----:B------:R1:W2:Y:S04]  /*2190*/  LDSM.16.M88.4 R172, [R222+0xf000] ;  /* 0x00f00000deac783b */ /* 0x0002a80000000200 */
[----:B------:R1:W3:Y:S04]  /*21a0*/  LDSM.16.M88.4 R176, [R222+0xf400] ;  /* 0x00f40000deb0783b */ /* 0x0002e80000000200 */
[----:B------:R1:W4:Y:S04]  /*21b0*/  LDSM.16.M88.4 R180, [R221+0xf000] ;  /* 0x00f00000ddb4783b */ /* 0x0003280000000200 */
        /* <DEDUP_REMOVED lines=10> */
[----:B--23-5:R2:W-:Y:S01]  /*2260*/  STL [R1+0xc], R10 ;  /* 0x00000c0a01007387 */ /* 0x02c5e20000100800 */
[----:B------:R-:W-:Y:S01]  /*2270*/  IADD3 R3, R229, 0x1800, RZ ;  /* 0x00001800e5037810 */ /* 0x000fe20007ffe0ff */
[----:B------:R-:W-:Y:S01]  /*2280*/  IMAD.MOV.U32 R127, RZ, RZ, RZ ;  /* 0x000000ffff7f7224 */ /* 0x000fe200078e00ff */
[----:B------:R-:W-:Y:S01]  /*2290*/  IADD3 R0, R231, 0x1800, RZ ;  /* 0x00001800e7007810 */ /* 0x000fe20007ffe0ff */
[----:B------:R2:W-:Y:S01]  /*22a0*/  STL [R1+0x8], R11 ;  /* 0x0000080b01007387 */ /* 0x0005e20000100800 */
[----:B------:R-:W-:Y:S01]  /*22b0*/  SEL R3, R3, R229, !P0 ;  /* 0x000000e503037207 */ /* 0x000fe20004000000 */
[----:B------:R-:W-:Y:S01]  /*22c0*/  UMOV UR30, UR6 ;  /* 0x00000006001e7c82 */ /* 0x000fe20008000000 */
[----:B------:R-:W-:Y:S01]  /*22d0*/  SEL R0, R0, R231, !P0 ;  /* 0x000000e700007207 */ /* 0x000fe20004000000 */
[----:B------:R2:W-:Y:S02]  /*22e0*/  STL [R1+0x4], R12 ;  /* 0x0000040c01007387 */ /* 0x0005e40000100800 */
[----:B------:R-:W-:-:S02]  /*22f0*/  IMAD.SHL.U32 R3, R3, 0x2, RZ ;  /* 0x0000000203037824 */ /* 0x000fc400078e00ff */
[----:B------:R2:W-:Y:S01]  /*2300*/  STL [R1], R8 ;  /* 0x0000000801007387 */ /* 0x0005e20000100800 */
[----:B------:R-:W-:-:S03]  /*2310*/  IMAD.SHL.U32 R220, R0, 0x2, RZ ;  /* 0x0000000200dc7824 */ /* 0x000fc600078e00ff */
        /* <DEDUP_REMOVED lines=22> */
[----:B------:R2:W-:Y:S01]  /*2480*/  STL [R1+0x10], R5 ;  /* 0x0000100501007387 */ /* 0x0005e20000100800 */
[----:B---3--:R-:W-:-:S05]  /*2490*/  IADD3 R6, R4, R6, RZ ;  /* 0x0000000604067210 */ /* 0x008fca0007ffe0ff */
[----:B------:R2:W-:Y:S04]  /*24a0*/  STL [R1+0x1c], R6 ;  /* 0x00001c0601007387 */ /* 0x0005e80000100800 */
[----:B------:R2:W-:Y:S02]  /*24b0*/  STL [R1+0x18], R0 ;  /* 0x0000180001007387 */ /* 0x0005e40000100800 */
.L_x_503:
[----:B------:R-:W0:Y:S01]  /*24c0*/  LDGDEPBAR ;  /* 0x00000000000079af */ /* 0x000e220000000000 */
[----:B--2---:R-:W-:Y:S01]  /*24d0*/  IADD3 R0, R230, R220, RZ ;  /* 0x000000dce6007210 */ /* 0x004fe20007ffe0ff */
[----:B------:R-:W-:Y:S06]  /*24e0*/  UISETP.GE.AND UP2, UPT, UR42, 0x1, UPT ;  /* 0x000000012a00788c */ /* 0x000fec000bf46270 */
[----:B------:R-:W2:Y:S04]  /*24f0*/  LDL R236, [R1+0xc] ;  /* 0x00000c0001ec7983 */ /* 0x000ea80000100800 */
[----:B------:R-:W3:Y:S04]  /*2500*/  LDL R235, [R1+0x8] ;  /* 0x0000080001eb7983 */ /* 0x000ee80000100800 */
[----:B----4-:R-:W4:Y:S04]  /*2510*/  LDL R234, [R1+0x4] ;  /* 0x0000040001ea7983 */ /* 0x010f280000100800 */
        /* <DEDUP_REMOVED lines=25> */
[----:B-1----:R-:W3:Y:S01]  /*26b0*/  LDL R2, [R1] ;  /* 0x0000000001027983 */ /* 0x002ee20000100800 */
        /* <DEDUP_REMOVED lines=17> */
[----:B------:R-:W2:Y:S02]  /*27d0*/  LDSM.16.M88.4 R160, [R220+0x1800] ;  /* 0x00180000dca0783b */ /* 0x000ea40000000200 */
[C---:B------:R-:W-:Y:S06]  /*27e0*/  HMMA.16816.F32.BF16 R24, R28.reuse, R132, RZ ;  /* 0x000000841c18723c */ /* 0x040fec00000418ff */
[----:B------:R-:W2:Y:S02]  /*27f0*/  LDSM.16.M88.4 R164, [R222+0xb400] ;  /* 0x00b40000dea4783b */ /* 0x000ea40000000200 */
[-C--:B------:R-:W-:Y:S06]  /*2800*/  HMMA.16816.F32.BF16 R28, R28, R134.reuse, RZ ;  /* 0x000000861c1c723c */ /* 0x080fec00000418ff */
[----:B------:R-:W-:Y:S02]  /*2810*/  LDSM.16.M88.4 R168, [R221+0xd000] ;  /* 0x00d00000dda8783b */ /* 0x000fe40000000200 */
[----:B------:R-:W-:Y:S06]  /*2820*/  HMMA.16816.F32.BF16 R32, R32, R134, RZ ;  /* 0x000000862020723c */ /* 0x000fec00000418ff */
[----:B------:R-:W-:Y:S02]  /*2830*/  LDSM.16.M88.4 R132, [R0+0x1000] ;  /* 0x001000000084783b */ /* 0x000fe40000000200 */
[-C--:B------:R-:W-:Y:S08]  /*2840*/  HMMA.16816.F32.BF16 R4, R136, R140.reuse, R4 ;  /* 0x0000008c8804723c */ /* 0x080ff00000041804 */
[C---:B-1----:R-:W-:Y:S08]  /*2850*/  HMMA.16816.F32.BF16 R8, R144.reuse, R140, R8 ;  /* 0x0000008c9008723c */ /* 0x042ff00000041808 */
[-C--:B------:R-:W-:Y:S08]  /*2860*/  HMMA.16816.F32.BF16 R12, R144, R142.reuse, R12 ;  /* 0x0000008e900c723c */ /* 0x080ff0000004180c */
[C---:B------:R-:W-:Y:S01]  /*2870*/  HMMA.16816.F32.BF16 R16, R136.reuse, R142, R16 ;  /* 0x0000008e8810723c */ /* 0x040fe20000041810 */
[----:B------:R-:W1:Y:S03]  /*2880*/  LDSM.16.M88.4 R140, [R221+0xb000] ;  /* 0x00b00000dd8c783b */ /* 0x000e660000000200 */
[----:B--2---:R-:W-:Y:S04]  /*2890*/  FSETP.NEU.FTZ.AND P0, PT, R236, -INF , PT ;  /* 0xff800000ec00780b */ /* 0x004fe80003f1d000 */
[-C--:B------:R-:W-:Y:S08]  /*28a0*/  HMMA.16816.F32.BF16 R20, R136, R148.reuse, R20 ;  /* 0x000000948814723c */ /* 0x080ff00000041814 */
[C---:B------:R-:W-:Y:S08]  /*28b0*/  HMMA.16816.F32.BF16 R24, R144.reuse, R148, R24 ;  /* 0x000000949018723c */ /* 0x040ff00000041818 */
[-C--:B------:R-:W-:Y:S01]  /*28c0*/  HMMA.16816.F32.BF16 R28, R144, R150.reuse, R28 ;  /* 0x00000096901c723c */ /* 0x080fe2000004181c */
[----:B------:R-:W2:Y:S07]  /*28d0*/  LDSM.16.M88.4 R144, [R0+0x1800] ;  /* 0x001800000090783b */ /* 0x000eae0000000200 */
        /* <DEDUP_REMOVED lines=10> */
[-C--:B------:R-:W-:Y:S01]  /*2980*/  HMMA.16816.F32.BF16 R28, R160, R166.reuse, R28 ;  /* 0x000000a6a01c723c */ /* 0x080fe2000004181c */
[----:B------:R-:W-:Y:S07]  /*2990*/  LDSM.16.M88.4 R160, [R222+0xd400] ;  /* 0x00d40000dea0783b */ /* 0x000fee0000000200 */
[----:B------:R-:W-:Y:S01]  /*29a0*/  HMMA.16816.F32.BF16 R32, R152, R166, R32 ;  /* 0x000000a69820723c */ /* 0x000fe20000041820 */
[----:B------:R-:W3:Y:S07]  /*29b0*/  LDSM.16.M88.4 R152, [R220+0x2800] ;  /* 0x00280000dc98783b */ /* 0x000eee0000000200 */
[-C--:B-1----:R-:W-:Y:S01]  /*29c0*/  HMMA.16816.F32.BF16 R4, R132, R140.reuse, R4 ;  /* 0x0000008c8404723c */ /* 0x082fe20000041804 */
[----:B------:R-:W1:Y:S07]  /*29d0*/  LDSM.16.M88.4 R164, [R0+0x2000] ;  /* 0x0020000000a4783b */ /* 0x000e6e0000000200 */
[C---:B--2---:R-:W-:Y:S01]  /*29e0*/  HMMA.16816.F32.BF16 R8, R144.reuse, R140, R8 ;  /* 0x0000008c9008723c */ /* 0x044fe20000041808 */
[----:B------:R-:W2:Y:S07]  /*29f0*/  LDL R140, [R1+0x30] ;  /* 0x00003000018c7983 */ /* 0x000eae0000100800 */
[-C--:B------:R-:W-:Y:S08]  /*2a00*/  HMMA.16816.F32.BF16 R12, R144, R142.reuse, R12 ;  /* 0x0000008e900c723c */ /* 0x080ff0000004180c */
[C---:B------:R-:W-:Y:S08]  /*2a10*/  HMMA.16816.F32.BF16 R16, R132.reuse, R142, R16 ;  /* 0x0000008e8410723c */ /* 0x040ff00000041810 */
[-C--:B------:R-:W-:Y:S08]  /*2a20*/  HMMA.16816.F32.BF16 R20, R132, R136.reuse, R20 ;  /* 0x000000888414723c */ /* 0x080ff00000041814 */
[C---:B------:R-:W-:Y:S08]  /*2a30*/  HMMA.16816.F32.BF16 R24, R144.reuse, R136, R24 ;  /* 0x000000889018723c */ /* 0x040ff00000041818 */
[-C--:B------:R-:W-:Y:S01]  /*2a40*/  HMMA.16816.F32.BF16 R28, R144, R138.reuse, R28 ;  /* 0x0000008a901c723c */ /* 0x080fe2000004181c */
[----:B------:R-:W2:Y:S07]  /*2a50*/  LDL R144, [R1+0x2c] ;  /* 0x00002c0001907983 */ /* 0x000eae0000100800 */
[----:B------:R-:W-:Y:S01]  /*2a60*/  HMMA.16816.F32.BF16 R32, R132, R138, R32 ;  /* 0x0000008a8420723c */ /* 0x000fe20000041820 */
[----:B------:R-:W1:Y:S07]  /*2a70*/  LDSM.16.M88.4 R132, [R0+0x2800] ;  /* 0x002800000084783b */ /* 0x000e6e0000000200 */
[-C--:B------:R-:W-:Y:S08]  /*2a80*/  HMMA.16816.F32.BF16 R4, R148, R156.reuse, R4 ;  /* 0x0000009c9404723c */ /* 0x080ff00000041804 */
[C---:B---3--:R-:W-:Y:S08]  /*2a90*/  HMMA.16816.F32.BF16 R8, R152.reuse, R156, R8 ;  /* 0x0000009c9808723c */ /* 0x048ff00000041808 */
        /* <DEDUP_REMOVED lines=16> */
[----:B------:R-:W-:Y:S01]  /*2ba0*/  MUFU.TANH R55, R6 ;  /* 0x0000000600377308 */ /* 0x000fe20000002400 */
[----:B------:R-:W-:Y:S02]  /*2bb0*/  FMUL.FTZ R8, R8, c[0x0][0x2ec] ;  /* 0x0000bb0008087a20 */ /* 0x000fe40000410000 */
[----:B------:R-:W-:Y:S02]  /*2bc0*/  FMUL.FTZ R9, R9, c[0x0][0x2ec] ;  /* 0x0000bb0009097a20 */ /* 0x000fe40000410000 */
[----:B------:R-:W-:Y:S02]  /*2bd0*/  FMUL.FTZ R12, R12, c[0x0][0x2ec] ;  /* 0x0000bb000c0c7a20 */ /* 0x000fe40000410000 */
[----:B------:R-:W-:Y:S02]  /*2be0*/  FMUL.FTZ R13, R13, c[0x0][0x2ec] ;  /* 0x0000bb000d0d7a20 */ /* 0x000fe40000410000 */
        /* <DEDUP_REMOVED lines=8> */
[----:B------:R-:W-:Y:S09]  /*2c70*/  FMUL.FTZ R11, R11, c[0x0][0x2ec] ;  /* 0x0000bb000b0b7a20 */ /* 0x000ff20000410000 */
[----:B------:R4:W4:Y:S01]  /*2c80*/  MUFU.TANH R141, R5 ;  /* 0x00000005008d7308 */ /* 0x0009220000002400 */
[----:B---3--:R-:W-:Y:S05]  /*2c90*/  FMUL.FTZ R10, R236, 1.4426950216293334961 ;  /* 0x3fb8aa3bec0a7820 */ /* 0x008fea0000410000 */
[----:B------:R-:W-:Y:S04]  /*2ca0*/  FSEL R10, R10, RZ, P0 ;  /* 0x000000ff0a0a7208 */ /* 0x000fe80000000000 */
[----:B------:R3:W-:Y:S01]  /*2cb0*/  MUFU.TANH R48, R9 ;  /* 0x0000000900307308 */ /* 0x0007e20000002400 */
[C---:B------:R-:W-:Y:S01]  /*2cc0*/  FSETP.NEU.FTZ.AND P0, PT, R235.reuse, -INF , PT ;  /* 0xff800000eb00780b */ /* 0x040fe20003f1d000 */
[--C-:B-1----:R-:W-:Y:S08]  /*2cd0*/  FFMA.FTZ R0, R142, c[0x0][0x23c], -R10.reuse ;  /* 0x00008f008e007a23 */ /* 0x102ff0000001080a */
[----:B------:R1:W-:Y:S01]  /*2ce0*/  MUFU.EX2 R154, R0 ;  /* 0x00000000009a7308 */ /* 0x0003e20000000800 */
[----:B----4-:R-:W4:Y:S09]  /*2cf0*/  LDSM.16.M88.4 R4, [R221+0xd400] ;  /* 0x00d40000dd04783b */ /* 0x010f320000000200 */
[----:B------:R1:W-:Y:S01]  /*2d00*/  MUFU.TANH R49, R8 ;  /* 0x0000000800317308 */ /* 0x0003e20000002400 */
[----:B---3--:R-:W-:Y:S05]  /*2d10*/  FMUL.FTZ R9, R235, 1.4426950216293334961 ;  /* 0x3fb8aa3beb097820 */ /* 0x008fea0000410000 */
[----:B------:R-:W-:Y:S04]  /*2d20*/  FSEL R9, R9, RZ, P0 ;  /* 0x000000ff09097208 */ /* 0x000fe80000000000 */
[----:B------:R-:W3:Y:S01]  /*2d30*/  MUFU.TANH R47, R12 ;  /* 0x0000000c002f7308 */ /* 0x000ee20000002400 */
[C---:B------:R-:W-:Y:S01]  /*2d40*/  FSETP.NEU.FTZ.AND P0, PT, R234.reuse, -INF , PT ;  /* 0xff800000ea00780b */ /* 0x040fe20003f1d000 */
[----:B-1----:R-:W-:Y:S08]  /*2d50*/  FFMA.FTZ R0, R141, c[0x0][0x23c], -R10 ;  /* 0x00008f008d007a23 */ /* 0x002ff0000001080a */
[----:B------:R1:W-:Y:S01]  /*2d60*/  MUFU.EX2 R153, R0 ;  /* 0x0000000000997308 */ /* 0x0003e20000000800 */
[----:B------:R-:W-:Y:S05]  /*2d70*/  FMUL.FTZ R8, R234, 1.4426950216293334961 ;  /* 0x3fb8aa3bea087820 */ /* 0x000fea0000410000 */
[----:B------:R-:W-:Y:S04]  /*2d80*/  FSEL R8, R8, RZ, P0 ;  /* 0x000000ff08087208 */ /* 0x000fe80000000000 */
[----:B------:R-:W3:Y:S01]  /*2d90*/  MUFU.TANH R46, R13 ;  /* 0x0000000d002e7308 */ /* 0x000ee20000002400 */
[----:B------:R-:W-:Y:S01]  /*2da0*/  FSETP.NEU.FTZ.AND P0, PT, R2, -INF , PT ;  /* 0xff8000000200780b */ /* 0x000fe20003f1d000 */
[-C--:B----4-:R-:W-:Y:S08]  /*2db0*/  HMMA.16816.F32.BF16 R20, R164, R4.reuse, R20 ;  /* 0x00000004a414723c */ /* 0x090ff00000041814 */
[----:B------:R-:W-:Y:S01]  /*2dc0*/  MUFU.TANH R39, R14 ;  /* 0x0000000e00277308 */ /* 0x000fe20000002400 */
[C---:B------:R-:W-:Y:S04]  /*2dd0*/  HMMA.16816.F32.BF16 R24, R132.reuse, R4, R24 ;  /* 0x000000048418723c */ /* 0x040fe80000041818 */
[--C-:B-1----:R-:W-:Y:S03]  /*2de0*/  FFMA.FTZ R0, R55, c[0x0][0x23c], -R9.reuse ;  /* 0x00008f0037007a23 */ /* 0x102fe60000010809 */
[--C-:B---3--:R-:W-:Y:S02]  /*2df0*/  FFMA.FTZ R4, R47, c[0x0][0x23c], -R8.reuse ;  /* 0x00008f002f047a23 */ /* 0x108fe40000010808 */
[----:B------:R1:W-:Y:S01]  /*2e00*/  MUFU.EX2 R169, R0 ;  /* 0x0000000000a97308 */ /* 0x0003e20000000800 */
[-C--:B------:R-:W-:Y:S05]  /*2e10*/  HMMA.16816.F32.BF16 R28, R132, R6.reuse, R28 ;  /* 0x00000006841c723c */ /* 0x080fea000004181c */
[----:B------:R-:W-:Y:S03]  /*2e20*/  FMUL.FTZ R20, R20, c[0x0][0x2ec] ;  /* 0x0000bb0014147a20 */ /* 0x000fe60000410000 */
[----:B------:R-:W-:Y:S01]  /*2e30*/  HMMA.16816.F32.BF16 R32, R164, R6, R32 ;  /* 0x00000006a420723c */ /* 0x000fe20000041820 */
[----:B------:R3:W-:Y:S03]  /*2e40*/  MUFU.EX2 R171, R4 ;  /* 0x0000000400ab7308 */ /* 0x0007e60000000800 */
[----:B------:R-:W-:Y:S02]  /*2e50*/  FMUL.FTZ R22, R22, c[0x0][0x2ec] ;  /* 0x0000bb0016167a20 */ /* 0x000fe40000410000 */
[----:B------:R-:W-:Y:S02]  /*2e60*/  FMUL.FTZ R23, R23, c[0x0][0x2ec] ;  /* 0x0000bb0017177a20 */ /* 0x000fe40000410000 */
[----:B------:R-:W-:Y:S03]  /*2e70*/  FMUL.FTZ R5, R24, c[0x0][0x2ec] ;  /* 0x0000bb0018057a20 */ /* 0x000fe60000410000 */
[----:B------:R-:W-:Y:S01]  /*2e80*/  MUFU.TANH R38, R15 ;  /* 0x0000000f00267308 */ /* 0x000fe20000002400 */
[----:B------:R-:W-:Y:S02]  /*2e90*/  FMUL.FTZ R25, R25, c[0x0][0x2ec] ;  /* 0x0000bb0019197a20 */ /* 0x000fe40000410000 */
[----:B------:R-:W-:Y:S02]  /*2ea0*/  FMUL.FTZ R26, R26, c[0x0][0x2ec] ;  /* 0x0000bb001a1a7a20 */ /* 0x000fe40000410000 */
[--C-:B-1----:R-:W-:Y:S02]  /*2eb0*/  FFMA.FTZ R0, R54, c[0x0][0x23c], -R9.reuse ;  /* 0x00008f0036007a23 */ /* 0x102fe40000010809 */
[----:B------:R-:W-:Y:S02]  /*2ec0*/  FMUL.FTZ R30, R30, c[0x0][0x2ec] ;  /* 0x0000bb001e1e7a20 */ /* 0x000fe40000410000 */
[----:B------:R-:W-:Y:S01]  /*2ed0*/  FMUL.FTZ R31, R31, c[0x0][0x2ec] ;  /* 0x0000bb001f1f7a20 */ /* 0x000fe20000410000 */
[----:B------:R1:W4:Y:S01]  /*2ee0*/  MUFU.EX2 R168, R0 ;  /* 0x0000000000a87308 */ /* 0x0003220000000800 */
[----:B------:R-:W-:Y:S02]  /*2ef0*/  FMUL.FTZ R29, R29, c[0x0][0x2ec] ;  /* 0x0000bb001d1d7a20 */ /* 0x000fe40000410000 */
[----:B------:R-:W-:Y:S02]  /*2f00*/  FMUL.FTZ R34, R34, c[0x0][0x2ec] ;  /* 0x0000bb0022227a20 */ /* 0x000fe40000410000 */
[--C-:B---3--:R-:W-:Y:S02]  /*2f10*/  FFMA.FTZ R4, R46, c[0x0][0x23c], -R8.reuse ;  /* 0x00008f002e047a23 */ /* 0x108fe40000010808 */
[----:B------:R-:W-:Y:S02]  /*2f20*/  FMUL.FTZ R33, R33, c[0x0][0x2ec] ;  /* 0x0000bb0021217a20 */ /* 0x000fe40000410000 */
[----:B------:R-:W-:Y:S01]  /*2f30*/  FMUL.FTZ R35, R35, c[0x0][0x2ec] ;  /* 0x0000bb0023237a20 */ /* 0x000fe20000410000 */
[----:B------:R-:W3:Y:S01]  /*2f40*/  MUFU.EX2 R170, R4 ;  /* 0x0000000400aa7308 */ /* 0x000ee20000000800 */
[----:B------:R-:W-:Y:S02]  /*2f50*/  FMUL.FTZ R27, R27, c[0x0][0x2ec] ;  /* 0x0000bb001b1b7a20 */ /* 0x000fe40000410000 */
[----:B------:R-:W-:Y:S07]  /*2f60*/  FMUL.FTZ R21, R21, c[0x0][0x2ec] ;  /* 0x0000bb0015157a20 */ /* 0x000fee0000410000 */
[----:B------:R-:W2:Y:S01]  /*2f70*/  MUFU.TANH R58, R16 ;  /* 0x00000010003a7308 */ /* 0x000ea20000002400 */
[----:B-1----:R-:W-:Y:S01]  /*2f80*/  FFMA.FTZ R0, R49, c[0x0][0x23c], -R8 ;  /* 0x00008f0031007a23 */ /* 0x002fe20000010808 */
[----:B----4-:R-:W-:Y:S08]  /*2f90*/  F2FP.BF16.PACK_AB R7, R168, R169 ;  /* 0x000000a9a807723e */ /* 0x010ff000000010ff */
[----:B------:R1:W-:Y:S01]  /*2fa0*/  MUFU.EX2 R235, R0 ;  /* 0x0000000000eb7308 */ /* 0x0003e20000000800 */
[----:B------:R3:W-:Y:S09]  /*2fb0*/  STS [R243+0x13400], R7 ;  /* 0x01340007f3007388 */ /* 0x0007f20000000800 */
[----:B------:R-:W4:Y:S10]  /*2fc0*/  MUFU.TANH R57, R17 ;  /* 0x0000001100397308 */ /* 0x000f340000002400 */
[----:B------:R-:W4:Y:S01]  /*2fd0*/  MUFU.TANH R53, R18 ;  /* 0x0000001200357308 */ /* 0x000f220000002400 */
[----:B-1----:R-:W-:Y:S01]  /*2fe0*/  FMUL.FTZ R0, R2, 1.4426950216293334961 ;  /* 0x3fb8aa3b02007820 */ /* 0x002fe20000410000 */
[----:B---3--:R-:W-:Y:S04]  /*2ff0*/  F2FP.BF16.PACK_AB R7, R170, R171 ;  /* 0x000000abaa07723e */ /* 0x008fe800000010ff */
[----:B------:R-:W-:Y:S04]  /*3000*/  FSEL R0, R0, RZ, P0 ;  /* 0x000000ff00007208 */ /* 0x000fe80000000000 */
[----:B------:R-:W1:Y:S01]  /*3010*/  MUFU.TANH R52, R19 ;  /* 0x0000001300347308 */ /* 0x000e620000002400 */
[----:B--2---:R-:W-:Y:S01]  /*3020*/  IADD3 R144, P0, R144, UR30, RZ ;  /* 0x0000001e90907c10 */ /* 0x004fe2000ff1e0ff */
[--C-:B------:R-:W-:Y:S03]  /*3030*/  FFMA.FTZ R4, R39, c[0x0][0x23c], -R0.reuse ;  /* 0x00008f0027047a23 */ /* 0x100fe60000010800 */
[----:B------:R-:W-:Y:S05]  /*3040*/  IADD3.X R145, R140, UR7, RZ, P0, !PT ;  /* 0x000000078c917c10 */ /* 0x000fea00087fe4ff */
[----:B------:R2:W-:Y:S01]  /*3050*/  MUFU.EX2 R237, R4 ;  /* 0x0000000400ed7308 */ /* 0x0005e20000000800 */
[----:B------:R3:W3:Y:S09]  /*3060*/  LDG.E R140, [R144.64+0x80] ;  /* 0x00008024908c7981 */ /* 0x0006f2000c1e1900 */
[----:B------:R-:W1:Y:S10]  /*3070*/  MUFU.TANH R56, R20 ;  /* 0x0000001400387308 */ /* 0x000e740000002400 */
[----:B------:R-:W1:Y:S01]  /*3080*/  MUFU.TANH R252, R21 ;  /* 0x0000001500fc7308 */ /* 0x000e620000002400 */
[----:B--2---:R-:W-:Y:S09]  /*3090*/  FFMA.FTZ R4, R38, c[0x0][0x23c], -R0 ;  /* 0x00008f0026047a23 */ /* 0x004ff20000010800 */
[----:B------:R2:W-:Y:S10]  /*30a0*/  MUFU.EX2 R236, R4 ;  /* 0x0000000400ec7308 */ /* 0x0005f40000000800 */
[----:B------:R-:W-:Y:S10]  /*30b0*/  MUFU.TANH R51, R22 ;  /* 0x0000001600337308 */ /* 0x000ff40000002400 */
[----:B------:R-:W-:Y:S01]  /*30c0*/  MUFU.TANH R50, R23 ;  /* 0x0000001700327308 */ /* 0x000fe20000002400 */
[--C-:B--2---:R-:W-:Y:S09]  /*30d0*/  FFMA.FTZ R4, R58, c[0x0][0x23c], -R10.reuse ;  /* 0x00008f003a047a23 */ /* 0x104ff2000001080a */
[----:B------:R4:W-:Y:S10]  /*30e0*/  MUFU.EX2 R152, R4 ;  /* 0x0000000400987308 */ /* 0x0009f40000000800 */
[----:B------:R2:W-:Y:S10]  /*30f0*/  MUFU.TANH R45, R5 ;  /* 0x00000005002d7308 */ /* 0x0005f40000002400 */
[----:B------:R-:W-:Y:S01]  /*3100*/  MUFU.TANH R44, R25 ;  /* 0x00000019002c7308 */ /* 0x000fe20000002400 */
[--C-:B----4-:R-:W-:Y:S09]  /*3110*/  FFMA.FTZ R4, R57, c[0x0][0x23c], -R10.reuse ;  /* 0x00008f0039047a23 */ /* 0x110ff2000001080a */
[----:B------:R4:W-:Y:S01]  /*3120*/  MUFU.EX2 R151, R4 ;  /* 0x0000000400977308 */ /* 0x0009e20000000800 */
[----:B--2---:R-:W-:Y:S09]  /*3130*/  FMUL.FTZ R5, R28, c[0x0][0x2ec] ;  /* 0x0000bb001c057a20 */ /* 0x004ff20000410000 */
[----:B------:R-:W-:Y:S10]  /*3140*/  MUFU.TANH R37, R26 ;  /* 0x0000001a00257308 */ /* 0x000ff40000002400 */
[----:B------:R-:W-:Y:S01]  /*3150*/  MUFU.TANH R36, R27 ;  /* 0x0000001b00247308 */ /* 0x000fe20000002400 */
[--C-:B----4-:R-:W-:Y:S09]  /*3160*/  FFMA.FTZ R4, R53, c[0x0][0x23c], -R9.reuse ;  /* 0x00008f0035047a23 */ /* 0x110ff20000010809 */
[----:B------:R1:W-:Y:S10]  /*3170*/  MUFU.EX2 R158, R4 ;  /* 0x00000004009e7308 */ /* 0x0003f40000000800 */
[----:B------:R2:W-:Y:S10]  /*3180*/  MUFU.TANH R43, R5 ;  /* 0x00000005002b7308 */ /* 0x0005f40000002400 */
[----:B------:R-:W-:Y:S01]  /*3190*/  MUFU.TANH R3, R30 ;  /* 0x0000001e00037308 */ /* 0x000fe20000002400 */
[--C-:B-1----:R-:W-:Y:S09]  /*31a0*/  FFMA.FTZ R4, R52, c[0x0][0x23c], -R9.reuse ;  /* 0x00008f0034047a23 */ /* 0x102ff20000010809 */
[----:B------:R1:W-:Y:S01]  /*31b0*/  MUFU.EX2 R157, R4 ;  /* 0x00000004009d7308 */ /* 0x0003e20000000800 */
[----:B--2---:R-:W-:Y:S09]  /*31c0*/  FMUL.FTZ R5, R32, c[0x0][0x2ec] ;  /* 0x0000bb0020057a20 */ /* 0x004ff20000410000 */
[----:B------:R-:W-:Y:S10]  /*31d0*/  MUFU.TANH R249, R5 ;  /* 0x0000000500f97308 */ /* 0x000ff40000002400 */
[----:B------:R2:W-:Y:S01]  /*31e0*/  MUFU.TANH R40, R11 ;  /* 0x0000000b00287308 */ /* 0x0005e20000002400 */
[----:B-1----:R-:W-:Y:S09]  /*31f0*/  FFMA.FTZ R4, R56, c[0x0][0x23c], -R10 ;  /* 0x00008f0038047a23 */ /* 0x002ff2000001080a */
[----:B------:R1:W-:Y:S10]  /*3200*/  MUFU.EX2 R148, R4 ;  /* 0x0000000400947308 */ /* 0x0003f40000000800 */
[----:B------:R-:W-:Y:S01]  /*3210*/  MUFU.TANH R251, R34 ;  /* 0x0000002200fb7308 */ /* 0x000fe20000002400 */
[----:B--2---:R-:W-:Y:S09]  /*3220*/  FFMA.FTZ R11, R48, c[0x0][0x23c], -R8 ;  /* 0x00008f00300b7a23 */ /* 0x004ff20000010808 */
[----:B------:R2:W4:Y:S01]  /*3230*/  MUFU.EX2 R234, R11 ;  /* 0x0000000b00ea7308 */ /* 0x0005220000000800 */
[----:B-1----:R-:W-:Y:S09]  /*3240*/  FFMA.FTZ R4, R252, c[0x0][0x23c], -R10 ;  /* 0x00008f00fc047a23 */ /* 0x002ff2000001080a */
[----:B------:R1:W-:Y:S10]  /*3250*/  MUFU.EX2 R147, R4 ;  /* 0x0000000400937308 */ /* 0x0003f40000000800 */
[----:B------:R-:W-:Y:S01]  /*3260*/  MUFU.TANH R2, R31 ;  /* 0x0000001f00027308 */ /* 0x000fe20000002400 */
[--C-:B--2---:R-:W-:Y:S01]  /*3270*/  FFMA.FTZ R11, R41, c[0x0][0x23c], -R0.reuse ;  /* 0x00008f00290b7a23 */ /* 0x104fe20000010800 */
[----:B----4-:R-:W-:Y:S08]  /*3280*/  F2FP.BF16.PACK_AB R6, R234, R235 ;  /* 0x000000ebea06723e */ /* 0x010ff000000010ff */
[----:B------:R2:W-:Y:S01]  /*3290*/  MUFU.EX2 R239, R11 ;  /* 0x0000000b00ef7308 */ /* 0x0005e20000000800 */
[--C-:B-1----:R-:W-:Y:S09]  /*32a0*/  FFMA.FTZ R4, R51, c[0x0][0x23c], -R9.reuse ;  /* 0x00008f0033047a23 */ /* 0x102ff20000010809 */
[----:B------:R1:W-:Y:S10]  /*32b0*/  MUFU.EX2 R156, R4 ;  /* 0x00000004009c7308 */ /* 0x0003f40000000800 */
[----:B------:R-:W-:Y:S01]  /*32c0*/  MUFU.TANH R167, R33 ;  /* 0x0000002100a77308 */ /* 0x000fe20000002400 */
[----:B--2---:R-:W-:Y:S09]  /*32d0*/  FFMA.FTZ R11, R40, c[0x0][0x23c], -R0 ;  /* 0x00008f00280b7a23 */ /* 0x004ff20000010800 */
[----:B------:R-:W2:Y:S01]  /*32e0*/  MUFU.EX2 R238, R11 ;  /* 0x0000000b00ee7308 */ /* 0x000ea20000000800 */
[--C-:B-1----:R-:W-:Y:S09]  /*32f0*/  FFMA.FTZ R4, R50, c[0x0][0x23c], -R9.reuse ;  /* 0x00008f0032047a23 */ /* 0x102ff20000010809 */
[----:B------:R1:W-:Y:S10]  /*3300*/  MUFU.EX2 R155, R4 ;  /* 0x00000004009b7308 */ /* 0x0003f40000000800 */
[----:B------:R-:W-:Y:S01]  /*3310*/  MUFU.TANH R250, R35 ;  /* 0x0000002300fa7308 */ /* 0x000fe20000002400 */
[----:B--2---:R-:W-:Y:S09]  /*3320*/  F2FP.BF16.PACK_AB R5, R238, R239 ;  /* 0x000000efee05723e */ /* 0x004ff200000010ff */
[----:B------:R-:W2:Y:S01]  /*3330*/  MUFU.TANH R42, R29 ;  /* 0x0000001d002a7308 */ /* 0x000ea20000002400 */
[--C-:B-1----:R-:W-:Y:S09]  /*3340*/  FFMA.FTZ R4, R45, c[0x0][0x23c], -R8.reuse ;  /* 0x00008f002d047a23 */ /* 0x102ff20000010808 */
[----:B------:R1:W-:Y:S02]  /*3350*/  MUFU.EX2 R162, R4 ;  /* 0x0000000400a27308 */ /* 0x0003e40000000800 */
[----:B-1----:R-:W-:Y:S08]  /*3360*/  FFMA.FTZ R4, R44, c[0x0][0x23c], -R8 ;  /* 0x00008f002c047a23 */ /* 0x002ff00000010808 */
[----:B------:R1:W-:Y:S02]  /*3370*/  MUFU.EX2 R161, R4 ;  /* 0x0000000400a17308 */ /* 0x0003e40000000800 */
[--C-:B-1----:R-:W-:Y:S08]  /*3380*/  FFMA.FTZ R4, R37, c[0x0][0x23c], -R0.reuse ;  /* 0x00008f0025047a23 */ /* 0x102ff00000010800 */
[----:B------:R1:W-:Y:S02]  /*3390*/  MUFU.EX2 R166, R4 ;  /* 0x0000000400a67308 */ /* 0x0003e40000000800 */
[----:B-1----:R-:W-:Y:S08]  /*33a0*/  FFMA.FTZ R4, R36, c[0x0][0x23c], -R0 ;  /* 0x00008f0024047a23 */ /* 0x002ff00000010800 */
[----:B------:R1:W-:Y:S02]  /*33b0*/  MUFU.EX2 R165, R4 ;  /* 0x0000000400a57308 */ /* 0x0003e40000000800 */
[--C-:B-1----:R-:W-:Y:S02]  /*33c0*/  FFMA.FTZ R4, R43, c[0x0][0x23c], -R8.reuse ;  /* 0x00008f002b047a23 */ /* 0x102fe40000010808 */
[----:B--2---:R-:W-:Y:S06]  /*33d0*/  FFMA.FTZ R8, R42, c[0x0][0x23c], -R8 ;  /* 0x00008f002a087a23 */ /* 0x004fec0000010808 */
[----:B------:R1:W-:Y:S10]  /*33e0*/  MUFU.EX2 R160, R4 ;  /* 0x0000000400a07308 */ /* 0x0003f40000000800 */
[----:B------:R-:W-:Y:S01]  /*33f0*/  MUFU.EX2 R159, R8 ;  /* 0x00000008009f7308 */ /* 0x000fe20000000800 */
[--C-:B-1----:R-:W-:Y:S02]  /*3400*/  FFMA.FTZ R4, R3, c[0x0][0x23c], -R0.reuse ;  /* 0x00008f0003047a23 */ /* 0x102fe40000010800 */
[----:B------:R-:W-:Y:S07]  /*3410*/  FFMA.FTZ R0, R2, c[0x0][0x23c], -R0 ;  /* 0x00008f0002007a23 */ /* 0x000fee0000010800 */
[----:B------:R1:W-:Y:S10]  /*3420*/  MUFU.EX2 R164, R4 ;  /* 0x0000000400a47308 */ /* 0x0003f40000000800 */
[----:B------:R2:W-:Y:S01]  /*3430*/  MUFU.EX2 R163, R0 ;  /* 0x0000000000a37308 */ /* 0x0005e20000000800 */
[--C-:B-1----:R-:W-:Y:S02]  /*3440*/  FFMA.FTZ R4, R249, c[0x0][0x23c], -R10.reuse ;  /* 0x00008f00f9047a23 */ /* 0x102fe4000001080a */
[----:B------:R-:W-:Y:S07]  /*3450*/  FFMA.FTZ R10, R167, c[0x0][0x23c], -R10 ;  /* 0x00008f00a70a7a23 */ /* 0x000fee000001080a */
[----:B------:R1:W-:Y:S01]  /*3460*/  MUFU.EX2 R146, R4 ;  /* 0x0000000400927308 */ /* 0x0003e20000000800 */
[----:B--2---:R-:W-:Y:S09]  /*3470*/  F2FP.BF16.PACK_AB R0, R157, R158 ;  /* 0x0000009e9d00723e */ /* 0x004ff200000010ff */
[----:B------:R-:W2:Y:S01]  /*3480*/  MUFU.EX2 R143, R10 ;  /* 0x0000000a008f7308 */ /* 0x000ea20000000800 */
[--C-:B-1----:R-:W-:Y:S02]  /*3490*/  FFMA.FTZ R4, R251, c[0x0][0x23c], -R9.reuse ;  /* 0x00008f00fb047a23 */ /* 0x102fe40000010809 */
[----:B------:R-:W-:Y:S07]  /*34a0*/  FFMA.FTZ R9, R250, c[0x0][0x23c], -R9 ;  /* 0x00008f00fa097a23 */ /* 0x000fee0000010809 */
[----:B------:R1:W-:Y:S10]  /*34b0*/  MUFU.EX2 R150, R4 ;  /* 0x0000000400967308 */ /* 0x0003f40000000800 */
[----:B------:R-:W4:Y:S01]  /*34c0*/  MUFU.EX2 R149, R9 ;  /* 0x0000000900957308 */ /* 0x000f220000000800 */
[----:B-1----:R-:W-:Y:S05]  /*34d0*/  F2FP.BF16.PACK_AB R4, R153, R154 ;  /* 0x0000009a9904723e */ /* 0x002fea00000010ff */
[----:B------:R1:W-:Y:S04]  /*34e0*/  STS [R243+0x13000], R4 ;  /* 0x01300004f3007388 */ /* 0x0003e80000000800 */
[----:B------:R2:W-:Y:S01]  /*34f0*/  STS [R241+0x13400], R0 ;  /* 0x01340000f1007388 */ /* 0x0005e20000000800 */
[----:B-1----:R-:W-:Y:S02]  /*3500*/  F2FP.BF16.PACK_AB R4, R151, R152 ;  /* 0x000000989704723e */ /* 0x002fe400000010ff */
[----:B--2---:R-:W-:Y:S03]  /*3510*/  F2FP.BF16.PACK_AB R0, R143, R146 ;  /* 0x000000928f00723e */ /* 0x004fe600000010ff */
[----:B------:R1:W-:Y:S04]  /*3520*/  STS [R241+0x13000], R4 ;  /* 0x01300004f1007388 */ /* 0x0003e80000000800 */
        /* <DEDUP_REMOVED lines=18> */
[----:B------:R1:W-:Y:S04]  /*3650*/  STS [R240+0x14400], R0 ;  /* 0x01440000f0007388 */ /* 0x0003e80000000800 */
[----:B------:R-:W-:Y:S04]  /*3660*/  STS [R240+0x14000], R4 ;  /* 0x01400004f0007388 */ /* 0x000fe80000000800 */
[----:B------:R-:W2:Y:S08]  /*3670*/  LDSM.16.M88.4 R32, [R223+0x6000] ;  /* 0x00600000df20783b */ /* 0x000eb00000000200 */
[----:B------:R-:W3:Y:S08]  /*3680*/  LDSM.16.M88.4 R28, [R223+0x6800] ;  /* 0x00680000df1c783b */ /* 0x000ef00000000200 */
[----:B------:R-:W3:Y:S08]  /*3690*/  LDSM.16.M88.4 R132, [R224+0x6000] ;  /* 0x00600000e084783b */ /* 0x000ef00000000200 */
[----:B-1----:R1:W4:Y:S04]  /*36a0*/  LDG.E R0, [R144.64+0xa0] ;  /* 0x0000a02490007981 */ /* 0x002328000c1e1900 */
        /* <DEDUP_REMOVED lines=45> */
[-C--:B------:R-:W-:Y:S07]  /*3980*/  HMMA.16816.F32.BF16 R28, R132, R210.reuse, R28 ;  /* 0x000000d2841c723c */ /* 0x080fee000004181c */
[----:B------:R-:W-:Y:S01]  /*3990*/  MOV R134, R142 ;  /* 0x0000008e00867202 */ /* 0x000fe20000000f00 */
[----:B------:R-:W-:Y:S01]  /*39a0*/  HMMA.16816.F32.BF16 R32, R136, R210, R32 ;  /* 0x000000d28820723c */ /* 0x000fe20000041820 */
[----:B------:R1:W2:Y:S03]  /*39b0*/  LDG.E R142, [R144.64] ;  /* 0x00000024908e7981 */ /* 0x0002a6000c1e1900 */
[----:B------:R-:W-:Y:S02]  /*39c0*/  MOV R135, R141 ;  /* 0x0000008d00877202 */ /* 0x000fe40000000f00 */
[----:B------:R1:W3:Y:S02]  /*39d0*/  LDG.E R141, [R144.64+0x20] ;  /* 0x00002024908d7981 */ /* 0x0002e4000c1e1900 */
[----:B-1----:R-:W-:Y:S04]  /*39e0*/  MOV R145, R134 ;  /* 0x0000008600917202 */ /* 0x002fe80000000f00 */
[----:B------:R-:W-:Y:S02]  /*39f0*/  MOV R144, R135 ;  /* 0x0000008700907202 */ /* 0x000fe40000000f00 */
[----:B------:R-:W1:Y:S01]  /*3a00*/  LDSM.16.M88.4 R132, [R224+0x8000] ;  /* 0x00800000e084783b */ /* 0x000e620000000200 */
[----:B------:R-:W-:Y:S01]  /*3a10*/  FFMA.FTZ R136, -R145, R145, 1 ;  /* 0x3f80000091887423 */ /* 0x000fe20000010191 */
[----:B------:R-:W-:Y:S03]  /*3a20*/  MOV R145, c[0x0][0x1c0] ;  /* 0x0000700000917a02 */ /* 0x000fe60000000f00 */
[----:B------:R-:W-:Y:S02]  /*3a30*/  FMUL.FTZ R136, R136, c[0x0][0x2ec] ;  /* 0x0000bb0088887a20 */ /* 0x000fe40000410000 */
[----:B------:R-:W-:Y:S05]  /*3a40*/  IMAD R145, R145, c[0x0][0x22c], RZ ;  /* 0x00008b0091917a24 */ /* 0x000fea00078e02ff */
[----:B------:R-:W-:Y:S04]  /*3a50*/  LEA R145, -R145, RZ, 0x6 ;  /* 0x000000ff91917211 */ /* 0x000fe800078e31ff */
[C---:B------:R-:W-:Y:S04]  /*3a60*/  LEA R232, P0, R145.reuse, R232, 0x2 ;  /* 0x000000e891e87211 */ /* 0x040fe800078010ff */
[----:B------:R-:W-:Y:S02]  /*3a70*/  LEA.HI.X.SX32 R233, R145, R233, 0x2, P0 ;  /* 0x000000e991e97211 */ /* 0x000fe400000f16ff */
[----:B------:R-:W-:Y:S01]  /*3a80*/  PLOP3.LUT P0, PT, PT, PT, UP2, 0x80, 0x0 ;  /* 0x000000000000781c */ /* 0x000fe20003f0f028 */
[-C--:B-1----:R-:W-:Y:S11]  /*3a90*/  HMMA.16816.F32.BF16 R4, R132, R212.reuse, R4 ;  /* 0x000000d48404723c */ /* 0x082ff60000041804 */
[----:B------:R-:W-:Y:S11]  /*3aa0*/  @!UPT UIADD3 URZ, URZ, URZ, URZ ;  /* 0x0000003f3f3ff290 */ /* 0x000ff6000fffe03f */
[----:B------:R-:W-:Y:S02]  /*3ab0*/  @!UPT UIADD3 URZ, URZ, URZ, URZ ;  /* 0x0000003f3f3ff290 */ /* 0x000fe4000fffe03f */
[C---:B--2---:R-:W-:Y:S02]  /*3ac0*/  FADD.FTZ R4, -R142.reuse, R4 ;  /* 0x000000048e047221 */ /* 0x044fe40000010100 */
[----:B------:R-:W-:Y:S02]  /*3ad0*/  FADD.FTZ R5, -R142, R5 ;  /* 0x000000058e057221 */ /* 0x000fe40000010100 */
[----:B------:R-:W-:Y:S02]  /*3ae0*/  FMUL.FTZ R4, R154, R4 ;  /* 0x000000049a047220 */ /* 0x000fe40000410000 */
[----:B------:R-:W-:Y:S02]  /*3af0*/  FMUL.FTZ R5, R153, R5 ;  /* 0x0000000599057220 */ /* 0x000fe40000410000 */
[----:B------:R-:W-:Y:S02]  /*3b00*/  FMUL.FTZ R154, R136, R4 ;  /* 0x00000004889a7220 */ /* 0x000fe40000410000 */
[----:B------:R-:W-:Y:S01]  /*3b10*/  FFMA.FTZ R4, -R144, R144, 1 ;  /* 0x3f80000090047423 */ /* 0x000fe20000010190 */
[----:B------:R-:W1:Y:S03]  /*3b20*/  LDSM.16.M88.4 R136, [R224+0x8800] ;  /* 0x00880000e088783b */ /* 0x000e660000000200 */
[----:B------:R-:W-:Y:S04]  /*3b30*/  FMUL.FTZ R4, R4, c[0x0][0x2ec] ;  /* 0x0000bb0004047a20 */ /* 0x000fe80000410000 */
[----:B------:R-:W-:Y:S01]  /*3b40*/  FMUL.FTZ R153, R4, R5 ;  /* 0x0000000504997220 */ /* 0x000fe20000410000 */
        /* <DEDUP_REMOVED lines=8> */
[----:B------:R-:W-:Y:S02]  /*3bd0*/  FMUL.FTZ R4, R151, R17 ;  /* 0x0000001197047220 */ /* 0x000fe40000410000 */
[----:B------:R-:W-:Y:S01]  /*3be0*/  FADD.FTZ R17, -R142, R20 ;  /* 0x000000148e117221 */ /* 0x000fe20000010100 */
[----:B------:R-:W-:Y:S04]  /*3bf0*/  HMMA.16816.F32.BF16 R32, R132, R218, R32 ;  /* 0x000000da8420723c */ /* 0x000fe80000041820 */
[----:B------:R-:W-:Y:S02]  /*3c00*/  FFMA.FTZ R20, -R57, R57, 1 ;  /* 0x3f80000039147423 */ /* 0x000fe40000010139 */
[----:B------:R-:W-:Y:S02]  /*3c10*/  FMUL.FTZ R5, R152, R16 ;  /* 0x0000001098057220 */ /* 0x000fe40000410000 */
[----:B------:R-:W-:Y:S04]  /*3c20*/  FADD.FTZ R16, -R142, R21 ;  /* 0x000000158e107221 */ /* 0x000fe80000010100 */
[----:B------:R-:W-:Y:S02]  /*3c30*/  FFMA.FTZ R21, -R58, R58, 1 ;  /* 0x3f8000003a157423 */ /* 0x000fe4000001013a */
[----:B------:R-:W-:Y:S01]  /*3c40*/  FMUL.FTZ R20, R20, c[0x0][0x2ec] ;  /* 0x0000bb0014147a20 */ /* 0x000fe20000410000 */
[----:B------:R1:W5:Y:S01]  /*3c50*/  LDL.LU R58, [R1+0xac] ;  /* 0x0000ac00013a7983 */ /* 0x0003620000300800 */
[----:B------:R-:W-:Y:S02]  /*3c60*/  FMUL.FTZ R16, R147, R16 ;  /* 0x0000001093107220 */ /* 0x000fe40000410000 */
[----:B------:R-:W-:Y:S01]  /*3c70*/  FMUL.FTZ R21, R21, c[0x0][0x2ec] ;  /* 0x0000bb0015157a20 */ /* 0x000fe20000410000 */
[----:B------:R1:W5:Y:S01]  /*3c80*/  LDL.LU R57, [R1+0xa8] ;  /* 0x0000a80001397983 */ /* 0x0003620000300800 */
[----:B------:R-:W-:Y:S02]  /*3c90*/  FMUL.FTZ R147, R20, R4 ;  /* 0x0000000414937220 */ /* 0x000fe40000410000 */
[----:B------:R-:W-:Y:S02]  /*3ca0*/  FFMA.FTZ R20, -R167, R167, 1 ;  /* 0x3f800000a7147423 */ /* 0x000fe400000101a7 */
[----:B------:R-:W-:Y:S02]  /*3cb0*/  FADD.FTZ R33, -R142, R33 ;  /* 0x000000218e217221 */ /* 0x000fe40000010100 */
[----:B------:R-:W-:Y:S02]  /*3cc0*/  FMUL.FTZ R17, R148, R17 ;  /* 0x0000001194117220 */ /* 0x000fe40000410000 */
[----:B------:R-:W-:Y:S02]  /*3cd0*/  FADD.FTZ R32, -R142, R32 ;  /* 0x000000208e207221 */ /* 0x000fe40000010100 */
[----:B------:R-:W-:Y:S02]  /*3ce0*/  FMUL.FTZ R148, R21, R5 ;  /* 0x0000000515947220 */ /* 0x000fe40000410000 */
[----:B------:R-:W-:Y:S02]  /*3cf0*/  FMUL.FTZ R4, R143, R33 ;  /* 0x000000218f047220 */ /* 0x000fe40000410000 */
[----:B------:R-:W-:Y:S02]  /*3d00*/  FFMA.FTZ R33, -R56, R56, 1 ;  /* 0x3f80000038217423 */ /* 0x000fe40000010138 */
[----:B------:R-:W-:Y:S01]  /*3d10*/  FFMA.FTZ R21, -R249, R249, 1 ;  /* 0x3f800000f9157423 */ /* 0x000fe200000101f9 */
[----:B------:R1:W5:Y:S01]  /*3d20*/  LDL.LU R56, [R1+0xa4] ;  /* 0x0000a40001387983 */ /* 0x0003620000300800 */
[----:B------:R-:W-:Y:S02]  /*3d30*/  FMUL.FTZ R20, R20, c[0x0][0x2ec] ;  /* 0x0000bb0014147a20 */ /* 0x000fe40000410000 */
[----:B------:R-:W-:Y:S02]  /*3d40*/  FMUL.FTZ R5, R146, R32 ;  /* 0x0000002092057220 */ /* 0x000fe40000410000 */
[----:B------:R-:W-:Y:S02]  /*3d50*/  FMUL.FTZ R21, R21, c[0x0][0x2ec] ;  /* 0x0000bb0015157a20 */ /* 0x000fe40000410000 */
[----:B------:R-:W-:Y:S02]  /*3d60*/  FMUL.FTZ R142, R20, R4 ;  /* 0x00000004148e7220 */ /* 0x000fe40000410000 */
[----:B---3--:R-:W-:Y:S02]  /*3d70*/  FADD.FTZ R4, -R141, R7 ;  /* 0x000000078d047221 */ /* 0x008fe40000010100 */
[----:B------:R-:W-:Y:S02]  /*3d80*/  FFMA.FTZ R7, -R55, R55, 1 ;  /* 0x3f80000037077423 */ /* 0x000fe40000010137 */
[----:B------:R-:W-:Y:S01]  /*3d90*/  FFMA.FTZ R32, -R252, R252, 1 ;  /* 0x3f800000fc207423 */ /* 0x000fe200000101fc */
[----:B------:R1:W5:Y:S01]  /*3da0*/  LDL.LU R55, [R1+0xa0] ;  /* 0x0000a00001377983 */ /* 0x0003620000300800 */
[----:B------:R-:W-:Y:S02]  /*3db0*/  FMUL.FTZ R33, R33, c[0x0][0x2ec] ;  /* 0x0000bb0021217a20 */ /* 0x000fe40000410000 */
[----:B------:R-:W-:Y:S02]  /*3dc0*/  FMUL.FTZ R143, R21, R5 ;  /* 0x00000005158f7220 */ /* 0x000fe40000410000 */
[----:B------:R-:W-:Y:S02]  /*3dd0*/  FADD.FTZ R5, -R141, R6 ;  /* 0x000000068d057221 */ /* 0x000fe40000010100 */
[----:B------:R-:W-:Y:S02]  /*3de0*/  FFMA.FTZ R6, -R54, R54, 1 ;  /* 0x3f80000036067423 */ /* 0x000fe40000010136 */
[----:B------:R-:W-:Y:S01]  /*3df0*/  FMUL.FTZ R32, R32, c[0x0][0x2ec] ;  /* 0x0000bb0020207a20 */ /* 0x000fe20000410000 */
[----:B------:R1:W5:Y:S01]  /*3e00*/  LDL.LU R54, [R1+0x9c] ;  /* 0x00009c0001367983 */ /* 0x0003620000300800 */
[----:B------:R-:W-:Y:S02]  /*3e10*/  FMUL.FTZ R145, R33, R17 ;  /* 0x0000001121917220 */ /* 0x000fe40000410000 */
[----:B------:R-:W-:Y:S02]  /*3e20*/  FFMA.FTZ R17, -R53, R53, 1 ;  /* 0x3f80000035117423 */ /* 0x000fe40000010135 */
[----:B------:R-:W-:Y:S01]  /*3e30*/  FMUL.FTZ R144, R32, R16 ;  /* 0x0000001020907220 */ /* 0x000fe20000410000 */
[----:B------:R1:W5:Y:S01]  /*3e40*/  LDL.LU R53, [R1+0x98] ;  /* 0x0000980001357983 */ /* 0x0003620000300800 */
[----:B------:R-:W-:Y:S02]  /*3e50*/  FMUL.FTZ R4, R168, R4 ;  /* 0x00000004a8047220 */ /* 0x000fe40000410000 */
[----:B------:R-:W-:Y:S02]  /*3e60*/  FMUL.FTZ R6, R6, c[0x0][0x2ec] ;  /* 0x0000bb0006067a20 */ /* 0x000fe40000410000 */
[----:B------:R-:W-:Y:S02]  /*3e70*/  FADD.FTZ R19, -R141, R19 ;  /* 0x000000138d137221 */ /* 0x000fe40000010100 */
[----:B------:R-:W-:Y:S02]  /*3e80*/  FFMA.FTZ R16, -R52, R52, 1 ;  /* 0x3f80000034107423 */ /* 0x000fe40000010134 */
[----:B------:R-:W-:Y:S01]  /*3e90*/  FMUL.FTZ R5, R169, R5 ;  /* 0x00000005a9057220 */ /* 0x000fe20000410000 */
[----:B------:R1:W5:Y:S01]  /*3ea0*/  LDL.LU R52, [R1+0x94] ;  /* 0x0000940001347983 */ /* 0x0003620000300800 */
[----:B------:R-:W-:Y:S02]  /*3eb0*/  FMUL.FTZ R7, R7, c[0x0][0x2ec] ;  /* 0x0000bb0007077a20 */ /* 0x000fe40000410000 */
[----:B------:R-:W-:Y:S02]  /*3ec0*/  FADD.FTZ R18, -R141, R18 ;  /* 0x000000128d127221 */ /* 0x000fe40000010100 */
[----:B------:R-:W-:Y:S02]  /*3ed0*/  FMUL.FTZ R138, R6, R4 ;  /* 0x00000004068a7220 */ /* 0x000fe40000410000 */
        /* <DEDUP_REMOVED lines=10> */
[----:B------:R-:W-:Y:S02]  /*3f80*/  FMUL.FTZ R4, R149, R35 ;  /* 0x0000002395047220 */ /* 0x000fe40000410000 */
[----:B------:R-:W-:Y:S02]  /*3f90*/  FFMA.FTZ R35, -R49, R49, 1 ;  /* 0x3f80000031237423 */ /* 0x000fe40000010131 */
[----:B------:R-:W-:Y:S01]  /*3fa0*/  FMUL.FTZ R17, R17, c[0x0][0x2ec] ;  /* 0x0000bb0011117a20 */ /* 0x000fe20000410000 */
[----:B------:R1:W5:Y:S01]  /*3fb0*/  LDL.LU R49, [R1+0x88] ;  /* 0x0000880001317983 */ /* 0x0003620000300800 */
[----:B------:R-:W-:Y:S02]  /*3fc0*/  FADD.FTZ R34, -R141, R34 ;  /* 0x000000228d227221 */ /* 0x000fe40000010100 */
[----:B------:R-:W-:Y:S02]  /*3fd0*/  FFMA.FTZ R33, -R48, R48, 1 ;  /* 0x3f80000030217423 */ /* 0x000fe40000010130 */
[----:B------:R-:W-:Y:S01]  /*3fe0*/  FMUL.FTZ R137, R17, R5 ;  /* 0x0000000511897220 */ /* 0x000fe20000410000 */
[----:B------:R1:W5:Y:S01]  /*3ff0*/  LDL.LU R48, [R1+0x84] ;  /* 0x0000840001307983 */ /* 0x0003620000300800 */
[----:B------:R-:W-:Y:S02]  /*4000*/  FMUL.FTZ R5, R150, R34 ;  /* 0x0000002296057220 */ /* 0x000fe40000410000 */
[----:B------:R-:W-:Y:S02]  /*4010*/  FFMA.FTZ R34, -R47, R47, 1 ;  /* 0x3f8000002f227423 */ /* 0x000fe4000001012f */
[----:B------:R-:W-:Y:S01]  /*4020*/  FFMA.FTZ R32, -R46, R46, 1 ;  /* 0x3f8000002e207423 */ /* 0x000fe2000001012e */
[----:B------:R1:W5:Y:S01]  /*4030*/  LDL.LU R47, [R1+0x80] ;  /* 0x00008000012f7983 */ /* 0x0003620000300800 */
[----:B------:R-:W-:Y:S02]  /*4040*/  FADD.FTZ R6, -R141, R23 ;  /* 0x000000178d067221 */ /* 0x000fe40000010100 */
[----:B------:R-:W-:Y:S01]  /*4050*/  FFMA.FTZ R23, -R45, R45, 1 ;  /* 0x3f8000002d177423 */ /* 0x000fe2000001012d */
[----:B------:R1:W5:Y:S01]  /*4060*/  LDL.LU R46, [R1+0x7c] ;  /* 0x00007c00012e7983 */ /* 0x0003620000300800 */
[----:B------:R-:W-:Y:S02]  /*4070*/  FADD.FTZ R7, -R141, R22 ;  /* 0x000000168d077221 */ /* 0x000fe40000010100 */
[----:B------:R-:W-:Y:S01]  /*4080*/  FFMA.FTZ R17, -R251, R251, 1 ;  /* 0x3f800000fb117423 */ /* 0x000fe200000101fb */
[----:B------:R1:W5:Y:S01]  /*4090*/  LDL.LU R45, [R1+0x78] ;  /* 0x00007800012d7983 */ /* 0x0003620000300800 */
[----:B------:R-:W-:Y:S02]  /*40a0*/  FFMA.FTZ R16, -R250, R250, 1 ;  /* 0x3f800000fa107423 */ /* 0x000fe400000101fa */
[----:B------:R-:W-:Y:S02]  /*40b0*/  FFMA.FTZ R21, -R44, R44, 1 ;  /* 0x3f8000002c157423 */ /* 0x000fe4000001012c */
[----:B------:R-:W-:Y:S01]  /*40c0*/  FMUL.FTZ R7, R156, R7 ;  /* 0x000000079c077220 */ /* 0x000fe20000410000 */
[----:B------:R1:W5:Y:S01]  /*40d0*/  LDL.LU R44, [R1+0x74] ;  /* 0x00007400012c7983 */ /* 0x0003620000300800 */
[----:B------:R-:W-:Y:S02]  /*40e0*/  FMUL.FTZ R19, R19, c[0x0][0x2ec] ;  /* 0x0000bb0013137a20 */ /* 0x000fe40000410000 */
[----:B------:R-:W-:Y:S02]  /*40f0*/  FMUL.FTZ R17, R17, c[0x0][0x2ec] ;  /* 0x0000bb0011117a20 */ /* 0x000fe40000410000 */
[----:B------:R-:W-:Y:S02]  /*4100*/  FMUL.FTZ R16, R16, c[0x0][0x2ec] ;  /* 0x0000bb0010107a20 */ /* 0x000fe40000410000 */
[----:B------:R-:W-:Y:S02]  /*4110*/  FFMA.FTZ R22, -R43, R43, 1 ;  /* 0x3f8000002b167423 */ /* 0x000fe4000001012b */
[----:B------:R-:W-:Y:S01]  /*4120*/  FMUL.FTZ R135, R19, R7 ;  /* 0x0000000713877220 */ /* 0x000fe20000410000 */
[----:B------:R1:W5:Y:S01]  /*4130*/  LDL.LU R43, [R1+0x70] ;  /* 0x00007000012b7983 */ /* 0x0003620000300800 */
[----:B------:R-:W-:Y:S02]  /*4140*/  FMUL.FTZ R133, R17, R5 ;  /* 0x0000000511857220 */ /* 0x000fe40000410000 */
[----:B------:R-:W-:Y:S02]  /*4150*/  FMUL.FTZ R132, R16, R4 ;  /* 0x0000000410847220 */ /* 0x000fe40000410000 */
[C---:B------:R-:W-:Y:S02]  /*4160*/  FADD.FTZ R7, -R140.reuse, R8 ;  /* 0x000000088c077221 */ /* 0x040fe40000010100 */
[C---:B------:R-:W-:Y:S02]  /*4170*/  FADD.FTZ R5, -R140.reuse, R12 ;  /* 0x0000000c8c057221 */ /* 0x040fe40000010100 */
[----:B------:R-:W-:Y:S02]  /*4180*/  FADD.FTZ R4, -R140, R13 ;  /* 0x0000000d8c047221 */ /* 0x000fe40000010100 */
[----:B------:R-:W-:Y:S02]  /*4190*/  FFMA.FTZ R20, -R42, R42, 1 ;  /* 0x3f8000002a147423 */ /* 0x000fe4000001012a */
[----:B------:R-:W-:Y:S01]  /*41a0*/  FMUL.FTZ R7, R235, R7 ;  /* 0x00000007eb077220 */ /* 0x000fe20000410000 */
[----:B------:R1:W5:Y:S01]  /*41b0*/  LDL.LU R42, [R1+0x6c] ;  /* 0x00006c00012a7983 */ /* 0x0003620000300800 */
[----:B------:R-:W-:Y:S02]  /*41c0*/  FMUL.FTZ R5, R171, R5 ;  /* 0x00000005ab057220 */ /* 0x000fe40000410000 */
[----:B------:R-:W-:Y:S02]  /*41d0*/  FMUL.FTZ R4, R170, R4 ;  /* 0x00000004aa047220 */ /* 0x000fe40000410000 */
[----:B------:R-:W-:Y:S02]  /*41e0*/  FMUL.FTZ R35, R35, c[0x0][0x2ec] ;  /* 0x0000bb0023237a20 */ /* 0x000fe40000410000 */
[----:B------:R-:W-:Y:S02]  /*41f0*/  FMUL.FTZ R34, R34, c[0x0][0x2ec] ;  /* 0x0000bb0022227a20 */ /* 0x000fe40000410000 */
[----:B------:R-:W-:Y:S02]  /*4200*/  FMUL.FTZ R32, R32, c[0x0][0x2ec] ;  /* 0x0000bb0020207a20 */ /* 0x000fe40000410000 */
[----:B------:R-:W-:Y:S02]  /*4210*/  FFMA.FTZ R8, -R41, R41, 1 ;  /* 0x3f80000029087423 */ /* 0x000fe40000010129 */
[----:B------:R-:W-:Y:S01]  /*4220*/  FMUL.FTZ R6, R155, R6 ;  /* 0x000000069b067220 */ /* 0x000fe20000410000 */
[----:B------:R1:W5:Y:S01]  /*4230*/  LDL.LU R41, [R1+0x68] ;  /* 0x0000680001297983 */ /* 0x0003620000300800 */
[----:B------:R-:W-:Y:S02]  /*4240*/  FMUL.FTZ R18, R18, c[0x0][0x2ec] ;  /* 0x0000bb0012127a20 */ /* 0x000fe40000410000 */
[----:B------:R-:W-:Y:S02]  /*4250*/  FMUL.FTZ R35, R35, R7 ;  /* 0x0000000723237220 */ /* 0x000fe40000410000 */
        /* <DEDUP_REMOVED lines=8> */
[----:B------:R-:W-:Y:S02]  /*42e0*/  FADD.FTZ R6, -R140, R9 ;  /* 0x000000098c067221 */ /* 0x000fe40000010100 */
[----:B------:R-:W-:Y:S02]  /*42f0*/  FMUL.FTZ R7, R162, R7 ;  /* 0x00000007a2077220 */ /* 0x000fe40000410000 */
        /* <DEDUP_REMOVED lines=10> */
[C---:B----4-:R-:W-:Y:S02]  /*43a0*/  FADD.FTZ R7, -R0.reuse, R10 ;  /* 0x0000000a00077221 */ /* 0x050fe40000010100 */
        /* <DEDUP_REMOVED lines=15> */
[----:B------:R-:W-:Y:S02]  /*44a0*/  FFMA.FTZ R10, -R36, R36, 1 ;  /* 0x3f800000240a7423 */ /* 0x000fe40000010124 */
[----:B------:R-:W-:Y:S01]  /*44b0*/  FFMA.FTZ R19, -R3, R3, 1 ;  /* 0x3f80000003137423 */ /* 0x000fe20000010103 */
[----:B------:R1:W5:Y:S01]  /*44c0*/  LDL.LU R36, [R1+0x54] ;  /* 0x0000540001247983 */ /* 0x0003620000300800 */
[----:B------:R-:W-:Y:S02]  /*44d0*/  FFMA.FTZ R17, -R2, R2, 1 ;  /* 0x3f80000002117423 */ /* 0x000fe40000010102 */
[----:B------:R-:W-:Y:S01]  /*44e0*/  FMUL.FTZ R6, R234, R6 ;  /* 0x00000006ea067220 */ /* 0x000fe20000410000 */
[----:B------:R1:W5:Y:S01]  /*44f0*/  LDL.LU R3, [R1+0x50] ;  /* 0x0000500001037983 */ /* 0x0003620000300800 */
[----:B------:R-:W-:Y:S02]  /*4500*/  FMUL.FTZ R33, R33, c[0x0][0x2ec] ;  /* 0x0000bb0021217a20 */ /* 0x000fe40000410000 */
[----:B------:R-:W-:Y:S01]  /*4510*/  FMUL.FTZ R21, R21, c[0x0][0x2ec] ;  /* 0x0000bb0015157a20 */ /* 0x000fe20000410000 */
[----:B------:R1:W5:Y:S01]  /*4520*/  LDL.LU R2, [R1+0x4c] ;  /* 0x00004c0001027983 */ /* 0x0003620000300800 */
[----:B------:R-:W-:Y:S02]  /*4530*/  FMUL.FTZ R33, R33, R6 ;  /* 0x0000000621217220 */ /* 0x000fe40000410000 */
[----:B------:R-:W-:Y:S02]  /*4540*/  FADD.FTZ R6, -R140, R25 ;  /* 0x000000198c067221 */ /* 0x000fe40000010100 */
[----:B------:R-:W-:Y:S02]  /*4550*/  FMUL.FTZ R13, R13, c[0x0][0x2ec] ;  /* 0x0000bb000d0d7a20 */ /* 0x000fe40000410000 */
[----:B------:R-:W-:Y:S02]  /*4560*/  FMUL.FTZ R6, R161, R6 ;  /* 0x00000006a1067220 */ /* 0x000fe40000410000 */
[C---:B------:R-:W-:Y:S02]  /*4570*/  FADD.FTZ R5, -R0.reuse, R27 ;  /* 0x0000001b00057221 */ /* 0x040fe40000010100 */
[----:B------:R-:W-:Y:S02]  /*4580*/  FMUL.FTZ R21, R21, R6 ;  /* 0x0000000615157220 */ /* 0x000fe40000410000 */
[C---:B------:R-:W-:Y:S02]  /*4590*/  FADD.FTZ R6, -R0.reuse, R11 ;  /* 0x0000000b00067221 */ /* 0x040fe40000010100 */
[----:B------:R-:W-:Y:S02]  /*45a0*/  FADD.FTZ R4, -R0, R30 ;  /* 0x0000001e00047221 */ /* 0x000fe40000010100 */
[----:B------:R-:W-:Y:S02]  /*45b0*/  FMUL.FTZ R6, R238, R6 ;  /* 0x00000006ee067220 */ /* 0x000fe40000410000 */
[----:B------:R-:W-:Y:S02]  /*45c0*/  FMUL.FTZ R5, R165, R5 ;  /* 0x00000005a5057220 */ /* 0x000fe40000410000 */
[----:B------:R-:W-:Y:S02]  /*45d0*/  FMUL.FTZ R13, R13, R6 ;  /* 0x000000060d0d7220 */ /* 0x000fe40000410000 */
[C---:B------:R-:W-:Y:S02]  /*45e0*/  FADD.FTZ R6, -R0.reuse, R26 ;  /* 0x0000001a00067221 */ /* 0x040fe40000010100 */
[----:B------:R-:W-:Y:S02]  /*45f0*/  FADD.FTZ R0, -R0, R31 ;  /* 0x0000001f00007221 */ /* 0x000fe40000010100 */
[----:B------:R-:W-:Y:S02]  /*4600*/  FMUL.FTZ R6, R166, R6 ;  /* 0x00000006a6067220 */ /* 0x000fe40000410000 */
[----:B------:R-:W-:Y:S02]  /*4610*/  FMUL.FTZ R4, R164, R4 ;  /* 0x00000004a4047220 */ /* 0x000fe40000410000 */
[----:B------:R-:W-:Y:S02]  /*4620*/  FMUL.FTZ R0, R163, R0 ;  /* 0x00000000a3007220 */ /* 0x000fe40000410000 */
[----:B------:R-:W-:Y:S02]  /*4630*/  FMUL.FTZ R18, R18, c[0x0][0x2ec] ;  /* 0x0000bb0012127a20 */ /* 0x000fe40000410000 */
[----:B------:R-:W-:Y:S02]  /*4640*/  FMUL.FTZ R10, R10, c[0x0][0x2ec] ;  /* 0x0000bb000a0a7a20 */ /* 0x000fe40000410000 */
[----:B------:R-:W-:Y:S02]  /*4650*/  FMUL.FTZ R19, R19, c[0x0][0x2ec] ;  /* 0x0000bb0013137a20 */ /* 0x000fe40000410000 */
[----:B------:R-:W-:Y:S02]  /*4660*/  FMUL.FTZ R17, R17, c[0x0][0x2ec] ;  /* 0x0000bb0011117a20 */ /* 0x000fe40000410000 */
        /* <DEDUP_REMOVED lines=23> */
.L_x_501:
[----:B-1----:R-:W-:Y:S02]  /*47e0*/  F2FP.BF16.PACK_AB R16, R153, R154 ;  /* 0x0000009a9910723e */ /* 0x002fe400000010ff */
        /* <DEDUP_REMOVED lines=33> */
[----:B-----5:R-:W-:Y:S04]  /*4a00*/  LDSM.16.MT88.4 R4, [R2+0x13000] ;  /* 0x013000000204783b */ /* 0x020fe80000004200 */
[----:B------:R-:W1:Y:S04]  /*4a10*/  LDSM.16.MT88.4 R8, [R0+0x6000] ;  /* 0x006000000008783b */ /* 0x000e680000004200 */
[----:B------:R-:W2:Y:S04]  /*4a20*/  LDSM.16.MT88.4 R12, [R2+0x15000] ;  /* 0x01500000020c783b */ /* 0x000ea80000004200 */
[----:B------:R-:W3:Y:S04]  /*4a30*/  LDSM.16.MT88.4 R16, [R0+0x7000] ;  /* 0x007000000010783b */ /* 0x000ee80000004200 */
[----:B------:R-:W4:Y:S04]  /*4a40*/  LDSM.16.MT88.4 R20, [R0+0x8000] ;  /* 0x008000000014783b */ /* 0x000f280000004200 */
[----:B------:R-:W-:Y:S04]  /*4a50*/  LDSM.16.MT88.4 R24, [R2+0x13800] ;  /* 0x013800000218783b */ /* 0x000fe80000004200 */
[----:B------:R-:W3:Y:S04]  /*4a60*/  LDSM.16.MT88.4 R28, [R0+0x6400] ;  /* 0x00640000001c783b */ /* 0x000ee80000004200 */
[----:B------:R-:W3:Y:S04]  /*4a70*/  LDSM.16.MT88.4 R32, [R2+0x15800] ;  /* 0x015800000220783b */ /* 0x000ee80000004200 */
[----:B------:R-:W3:Y:S04]  /*4a80*/  LDSM.16.MT88.4 R132, [R0+0x7400] ;  /* 0x007400000084783b */ /* 0x000ee80000004200 */
[----:B------:R-:W-:Y:S01]  /*4a90*/  LDSM.16.MT88.4 R136, [R2+0x16800] ;  /* 0x016800000288783b */ /* 0x000fe20000004200 */
        /* <DEDUP_REMOVED lines=75> */
.L_x_502:
[----:B------:R-:W-:Y:S01]  /*4f50*/  LDSM.16.M88.4 R24, [R225] ;  /* 0x00000000e118783b */ /* 0x000fe20000000200 */
[----:B------:R-:W-:Y:S01]  /*4f60*/  IMAD.MOV.U32 R148, RZ, RZ, c[0x0][0x1c0] ;  /* 0x00007000ff947624 */ /* 0x000fe200078e00ff */
[----:B------:R-:W-:Y:S02]  /*4f70*/  ULOP3.LUT UR6, UR42, 0x1, URZ, 0xc0, !UPT ;  /* 0x000000012a067892 */ /* 0x000fe4000f8ec03f */
[----:B------:R-:W2:Y:S01]  /*4f80*/  LDSM.16.MT88.4 R8, [R0+0x9000] ;  /* 0x009000000008783b */ /* 0x000ea20000004200 */
[----:B------:R-:W-:Y:S01]  /*4f90*/  IMAD R148, R148, c[0x0][0x22c], RZ ;  /* 0x00008b0094947a24 */ /* 0x000fe200078e02ff */
[----:B------:R-:W-:Y:S02]  /*4fa0*/  UISETP.NE.U32.AND UP0, UPT, UR6, 0x1, UPT ;  /* 0x000000010600788c */ /* 0x000fe4000bf05070 */
[----:B------:R-:W3:Y:S01]  /*4fb0*/  LDSM.16.MT88.4 R16, [R0+0xb000] ;  /* 0x00b000000010783b */ /* 0x000ee20000004200 */
[----:B------:R-:W-:Y:S01]  /*4fc0*/  IMAD.SHL.U32 R148, R148, 0x8, RZ ;  /* 0x0000000894947824 */ /* 0x000fe200078e00ff */
[----:B------:R-:W-:Y:S02]  /*4fd0*/  UIADD3 UR6, UR42, -0x1, URZ ;  /* 0xffffffff2a067890 */ /* 0x000fe4000fffe03f */
[----:B------:R-:W4:Y:S04]  /*4fe0*/  LDSM.16.MT88.4 R28, [R0+0xd000] ;  /* 0x00d00000001c783b */ /* 0x000f280000004200 */
[----:B------:R-:W5:Y:S04]  /*4ff0*/  LDL R154, [R1+0x34] ;  /* 0x00003400019a7983 */ /* 0x000f680000100800 */
[----:B------:R-:W-:Y:S04]  /*5000*/  LDSM.16.M88.4 R32, [R226] ;  /* 0x00000000e220783b */ /* 0x000fe80000000200 */
[----:B------:R-:W5:Y:S04]  /*5010*/  LDL R153, [R1+0x38] ;  /* 0x0000380001997983 */ /* 0x000f680000100800 */
[----:B------:R-:W1:Y:S04]  /*5020*/  LDSM.16.MT88.4 R132, [R0+0x9400] ;  /* 0x009400000084783b */ /* 0x000e680000004200 */
[----:B------:R1:W5:Y:S04]  /*5030*/  LDL R149, [R1+0xc] ;  /* 0x00000c0001957983 */ /* 0x0003680000100800 */
[----:B------:R-:W1:Y:S04]  /*5040*/  LDSM.16.MT88.4 R136, [R0+0xb400] ;  /* 0x00b400000088783b */ /* 0x000e680000004200 */
[----:B------:R1:W5:Y:S02]  /*5050*/  LDL R150, [R1] ;  /* 0x0000000001967983 */ /* 0x0003640000100800 */
[C---:B-12---:R-:W-:Y:S02]  /*5060*/  HMMA.16816.F32.BF16 R4, R24.reuse, R8, RZ ;  /* 0x000000081804723c */ /* 0x046fe400000418ff */
[----:B------:R-:W1:Y:S04]  /*5070*/  LDSM.16.MT88.4 R140, [R0+0xd400] ;  /* 0x00d40000008c783b */ /* 0x000e680000004200 */
[----:B------:R2:W2:Y:S02]  /*5080*/  LDL R151, [R1+0x4] ;  /* 0x0000040001977983 */ /* 0x0004a40000100800 */
[C---:B------:R-:W-:Y:S02]  /*5090*/  HMMA.16816.F32.BF16 R8, R24.reuse, R10, RZ ;  /* 0x0000000a1808723c */ /* 0x040fe400000418ff */
[----:B------:R-:W-:Y:S04]  /*50a0*/  LDSM.16.MT88.4 R144, [R0+0x9800] ;  /* 0x009800000090783b */ /* 0x000fe80000004200 */
[----:B------:R1:W2:Y:S02]  /*50b0*/  LDL R152, [R1+0x8] ;  /* 0x0000080001987983 */ /* 0x0002a40000100800 */
[C---:B---3--:R-:W-:Y:S08]  /*50c0*/  HMMA.16816.F32.BF16 R12, R24.reuse, R16, RZ ;  /* 0x00000010180c723c */ /* 0x048ff000000418ff */
[C---:B------:R-:W-:Y:S08]  /*50d0*/  HMMA.16816.F32.BF16 R16, R24.reuse, R18, RZ ;  /* 0x000000121810723c */ /* 0x040ff000000418ff */
[C---:B----4-:R-:W-:Y:S08]  /*50e0*/  HMMA.16816.F32.BF16 R20, R24.reuse, R28, RZ ;  /* 0x0000001c1814723c */ /* 0x050ff000000418ff */
[----:B------:R-:W-:Y:S01]  /*50f0*/  HMMA.16816.F32.BF16 R24, R24, R30, RZ ;  /* 0x0000001e1818723c */ /* 0x000fe200000418ff */
[----:B------:R-:W3:Y:S07]  /*5100*/  LDSM.16.M88.4 R28, [R228] ;  /* 0x00000000e41c783b */ /* 0x000eee0000000200 */
[C---:B------:R-:W-:Y:S08]  /*5110*/  HMMA.16816.F32.BF16 R4, R32.reuse, R132, R4 ;  /* 0x000000842004723c */ /* 0x040ff00000041804 */
[C---:B------:R-:W-:Y:S01]  /*5120*/  HMMA.16816.F32.BF16 R8, R32.reuse, R134, R8 ;  /* 0x000000862008723c */ /* 0x040fe20000041808 */
[----:B------:R-:W4:Y:S07]  /*5130*/  LDSM.16.MT88.4 R132, [R0+0xb800] ;  /* 0x00b800000084783b */ /* 0x000f2e0000004200 */
[C---:B------:R-:W-:Y:S08]  /*5140*/  HMMA.16816.F32.BF16 R12, R32.reuse, R136, R12 ;  /* 0x00000088200c723c */ /* 0x040ff0000004180c */
[C---:B------:R-:W-:Y:S01]  /*5150*/  HMMA.16816.F32.BF16 R16, R32.reuse, R138, R16 ;  /* 0x0000008a2010723c */ /* 0x040fe20000041810 */
[----:B------:R-:W4:Y:S07]  /*5160*/  LDSM.16.MT88.4 R136, [R0+0xd800] ;  /* 0x00d800000088783b */ /* 0x000f2e0000004200 */
[C---:B-1----:R-:W-:Y:S08]  /*5170*/  HMMA.16816.F32.BF16 R20, R32.reuse, R140, R20 ;  /* 0x0000008c2014723c */ /* 0x042ff00000041814 */
[----:B------:R-:W-:Y:S01]  /*5180*/  HMMA.16816.F32.BF16 R24, R32, R142, R24 ;  /* 0x0000008e2018723c */ /* 0x000fe20000041818 */
[----:B------:R-:W-:Y:S04]  /*5190*/  LDSM.16.M88.4 R32, [R227] ;  /* 0x00000000e320783b */ /* 0x000fe80000000200 */
[----:B------:R-:W1:Y:S03]  /*51a0*/  LDSM.16.MT88.4 R140, [R0+0x9c00] ;  /* 0x009c0000008c783b */ /* 0x000e660000004200 */
[C---:B---3--:R-:W-:Y:S08]  /*51b0*/  HMMA.16816.F32.BF16 R4, R28.reuse, R144, R4 ;  /* 0x000000901c04723c */ /* 0x048ff00000041804 */
[C---:B------:R-:W-:Y:S01]  /*51c0*/  HMMA.16816.F32.BF16 R8, R28.reuse, R146, R8 ;  /* 0x000000921c08723c */ /* 0x040fe20000041808 */
[----:B------:R-:W3:Y:S07]  /*51d0*/  LDSM.16.MT88.4 R144, [R0+0xbc00] ;  /* 0x00bc00000090783b */ /* 0x000eee0000004200 */
[C---:B----4-:R-:W-:Y:S08]  /*51e0*/  HMMA.16816.F32.BF16 R12, R28.reuse, R132, R12 ;  /* 0x000000841c0c723c */ /* 0x050ff0000004180c */
[C---:B------:R-:W-:Y:S01]  /*51f0*/  HMMA.16816.F32.BF16 R16, R28.reuse, R134, R16 ;  /* 0x000000861c10723c */ /* 0x040fe20000041810 */
[----:B------:R-:W4:Y:S07]  /*5200*/  LDSM.16.MT88.4 R132, [R0+0xdc00] ;  /* 0x00dc00000084783b */ /* 0x000f2e0000004200 */
[C---:B------:R-:W-:Y:S08]  /*5210*/  HMMA.16816.F32.BF16 R20, R28.reuse, R136, R20 ;  /* 0x000000881c14723c */ /* 0x040ff00000041814 */
[----:B------:R-:W-:Y:S01]  /*5220*/  HMMA.16816.F32.BF16 R24, R28, R138, R24 ;  /* 0x0000008a1c18723c */ /* 0x000fe20000041818 */
[----:B------:R-:W-:Y:S04]  /*5230*/  LDSM.16.M88.4 R28, [R225+0x2000] ;  /* 0x00200000e11c783b */ /* 0x000fe80000000200 */
[----:B------:R-:W4:Y:S03]  /*5240*/  LDSM.16.MT88.4 R136, [R0+0xa000] ;  /* 0x00a000000088783b */ /* 0x000f260000004200 */
[C---:B-1----:R-:W-:Y:S08]  /*5250*/  HMMA.16816.F32.BF16 R4, R32.reuse, R140, R4 ;  /* 0x0000008c2004723c */ /* 0x042ff00000041804 */
[C---:B------:R-:W-:Y:S01]  /*5260*/  HMMA.16816.F32.BF16 R8, R32.reuse, R142, R8 ;  /* 0x0000008e2008723c */ /* 0x040fe20000041808 */
[----:B------:R-:W1:Y:S07]  /*5270*/  LDSM.16.MT88.4 R140, [R0+0xc000] ;  /* 0x00c00000008c783b */ /* 0x000e6e0000004200 */
[C---:B---3--:R-:W-:Y:S08]  /*5280*/  HMMA.16816.F32.BF16 R12, R32.reuse, R144, R12 ;  /* 0x00000090200c723c */ /* 0x048ff0000004180c */
[C---:B------:R-:W-:Y:S01]  /*5290*/  HMMA.16816.F32.BF16 R16, R32.reuse, R146, R16 ;  /* 0x000000922010723c */ /* 0x040fe20000041810 */
[----:B------:R-:W3:Y:S07]  /*52a0*/  LDSM.16.MT88.4 R144, [R0+0xe000] ;  /* 0x00e000000090783b */ /* 0x000eee0000004200 */
[C---:B----4-:R-:W-:Y:S08]  /*52b0*/  HMMA.16816.F32.BF16 R20, R32.reuse, R132, R20 ;  /* 0x000000842014723c */ /* 0x050ff00000041814 */
[----:B------:R-:W-:Y:S01]  /*52c0*/  HMMA.16816.F32.BF16 R24, R32, R134, R24 ;  /* 0x000000862018723c */ /* 0x000fe20000041818 */
[----:B------:R-:W-:Y:S04]  /*52d0*/  LDSM.16.M88.4 R32, [R226+0x2000] ;  /* 0x00200000e220783b */ /* 0x000fe80000000200 */
[----:B------:R-:W4:Y:S03]  /*52e0*/  LDSM.16.MT88.4 R132, [R0+0xa400] ;  /* 0x00a400000084783b */ /* 0x000f260000004200 */
[C---:B------:R-:W-:Y:S08]  /*52f0*/  HMMA.16816.F32.BF16 R4, R28.reuse, R136, R4 ;  /* 0x000000881c04723c */ /* 0x040ff00000041804 */
[C---:B------:R-:W-:Y:S01]  /*5300*/  HMMA.16816.F32.BF16 R8, R28.reuse, R138, R8 ;  /* 0x0000008a1c08723c */ /* 0x040fe20000041808 */
[----:B------:R-:W4:Y:S07]  /*5310*/  LDSM.16.MT88.4 R136, [R0+0xc400] ;  /* 0x00c400000088783b */ /* 0x000f2e0000004200 */
[C---:B-1----:R-:W-:Y:S08]  /*5320*/  HMMA.16816.F32.BF16 R12, R28.reuse, R140, R12 ;  /* 0x0000008c1c0c723c */ /* 0x042ff0000004180c */
[C---:B------:R-:W-:Y:S01]  /*5330*/  HMMA.16816.F32.BF16 R16, R28.reuse, R142, R16 ;  /* 0x0000008e1c10723c */ /* 0x040fe20000041810 */
[----:B------:R-:W1:Y:S07]  /*5340*/  LDSM.16.MT88.4 R140, [R0+0xe400] ;  /* 0x00e40000008c783b */ /* 0x000e6e0000004200 */
[C---:B---3--:R-:W-:Y:S08]  /*5350*/  HMMA.16816.F32.BF16 R20, R28.reuse, R144, R20 ;  /* 0x000000901c14723c */ /* 0x048ff00000041814 */
[----:B------:R-:W-:Y:S01]  /*5360*/  HMMA.16816.F32.BF16 R24, R28, R146, R24 ;  /* 0x000000921c18723c */ /* 0x000fe20000041818 */
[----:B------:R-:W-:Y:S04]  /*5370*/  LDSM.16.M88.4 R28, [R228+0x2000] ;  /* 0x00200000e41c783b */ /* 0x000fe80000000200 */
[----:B------:R-:W-:Y:S03]  /*5380*/  LDSM.16.MT88.4 R144, [R0+0xc800] ;  /* 0x00c800000090783b */ /* 0x000fe60000004200 */
[C---:B----4-:R-:W-:Y:S08]  /*5390*/  HMMA.16816.F32.BF16 R4, R32.reuse, R132, R4 ;  /* 0x000000842004723c */ /* 0x050ff00000041804 */
[C---:B------:R-:W-:Y:S01]  /*53a0*/  HMMA.16816.F32.BF16 R8, R32.reuse, R134, R8 ;  /* 0x000000862008723c */ /* 0x040fe20000041808 */
[----:B------:R-:W3:Y:S07]  /*53b0*/  LDSM.16.MT88.4 R132, [R0+0xa800] ;  /* 0x00a800000084783b */ /* 0x000eee0000004200 */
[C---:B------:R-:W-:Y:S08]  /*53c0*/  HMMA.16816.F32.BF16 R12, R32.reuse, R136, R12 ;  /* 0x00000088200c723c */ /* 0x040ff0000004180c */
[C---:B------:R-:W-:Y:S01]  /*53d0*/  HMMA.16816.F32.BF16 R16, R32.reuse, R138, R16 ;  /* 0x0000008a2010723c */ /* 0x040fe20000041810 */
[----:B------:R-:W4:Y:S07]  /*53e0*/  LDSM.16.MT88.4 R136, [R0+0xe800] ;  /* 0x00e800000088783b */ /* 0x000f2e0000004200 */
[C---:B-1----:R-:W-:Y:S08]  /*53f0*/  HMMA.16816.F32.BF16 R20, R32.reuse, R140, R20 ;  /* 0x0000008c2014723c */ /* 0x042ff00000041814 */
[----:B------:R-:W-:Y:S01]  /*5400*/  HMMA.16816.F32.BF16 R24, R32, R142, R24 ;  /* 0x0000008e2018723c */ /* 0x000fe20000041818 */
[----:B------:R-:W-:Y:S04]  /*5410*/  LDSM.16.M88.4 R32, [R227+0x2000] ;  /* 0x00200000e320783b */ /* 0x000fe80000000200 */
[----:B------:R-:W-:Y:S03]  /*5420*/  LDSM.16.MT88.4 R140, [R0+0xcc00] ;  /* 0x00cc0000008c783b */ /* 0x000fe60000004200 */
[C---:B---3--:R-:W-:Y:S08]  /*5430*/  HMMA.16816.F32.BF16 R4, R28.reuse, R132, R4 ;  /* 0x000000841c04723c */ /* 0x048ff00000041804 */
[C---:B------:R-:W-:Y:S01]  /*5440*/  HMMA.16816.F32.BF16 R8, R28.reuse, R134, R8 ;  /* 0x000000861c08723c */ /* 0x040fe20000041808 */
[----:B------:R-:W1:Y:S07]  /*5450*/  LDSM.16.MT88.4 R132, [R0+0xac00] ;  /* 0x00ac00000084783b */ /* 0x000e6e0000004200 */
[C---:B------:R-:W-:Y:S08]  /*5460*/  HMMA.16816.F32.BF16 R12, R28.reuse, R144, R12 ;  /* 0x000000901c0c723c */ /* 0x040ff0000004180c */
[C---:B------:R-:W-:Y:S01]  /*5470*/  HMMA.16816.F32.BF16 R16, R28.reuse, R146, R16 ;  /* 0x000000921c10723c */ /* 0x040fe20000041810 */
[----:B------:R-:W3:Y:S07]  /*5480*/  LDSM.16.MT88.4 R144, [R0+0xec00] ;  /* 0x00ec00000090783b */ /* 0x000eee0000004200 */
[C---:B----4-:R-:W-:Y:S08]  /*5490*/  HMMA.16816.F32.BF16 R20, R28.reuse, R136, R20 ;  /* 0x000000881c14723c */ /* 0x050ff00000041814 */
[----:B------:R-:W-:Y:S07]  /*54a0*/  HMMA.16816.F32.BF16 R24, R28, R138, R24 ;  /* 0x0000008a1c18723c */ /* 0x000fee0000041818 */
[----:B-----5:R-:W-:Y:S01]  /*54b0*/  @P0 IADD3 R28, P1, R154, UR4, RZ ;  /* 0x000000049a1c0c10 */ /* 0x020fe2000ff3e0ff */
[----:B------:R-:W-:Y:S01]  /*54c0*/  @UP2 UIADD3 UR4, UP1, UR4, -0x100, URZ ;  /* 0xffffff0004042890 */ /* 0x000fe2000ff3e03f */
[C---:B-1----:R-:W-:Y:S05]  /*54d0*/  HMMA.16816.F32.BF16 R4, R32.reuse, R132, R4 ;  /* 0x000000842004723c */ /* 0x042fea0000041804 */
[----:B------:R-:W-:Y:S01]  /*54e0*/  @P0 IADD3.X R29, R153, UR5, RZ, P1, !PT ;  /* 0x00000005991d0c10 */ /* 0x000fe20008ffe4ff */
[----:B------:R-:W-:Y:S01]  /*54f0*/  IMAD.MOV.U32 R153, RZ, RZ, c[0x0][0x1c0] ;  /* 0x00007000ff997624 */ /* 0x000fe200078e00ff */
[CC--:B------:R-:W-:Y:S01]  /*5500*/  LEA R30, P1, R148.reuse, R232.reuse, 0x2 ;  /* 0x000000e8941e7211 */ /* 0x0c0fe200078210ff */
[C---:B------:R-:W-:Y:S01]  /*5510*/  HMMA.16816.F32.BF16 R8, R32.reuse, R134, R8 ;  /* 0x000000862008723c */ /* 0x040fe20000041808 */
[----:B------:R-:W-:Y:S01]  /*5520*/  @UP2 UIADD3.X UR5, UR5, -0x1, URZ, UP1, !UPT ;  /* 0xffffffff05052890 */ /* 0x000fe20008ffe43f */
[----:B------:R-:W4:Y:S02]  /*5530*/  @P0 LDG.E R149, [R28.64] ;  /* 0x000000241c950981 */ /* 0x000f24000c1e1900 */
[-C--:B------:R-:W-:Y:S01]  /*5540*/  LEA.HI.X.SX32 R31, R148, R233.reuse, 0x2, P1 ;  /* 0x000000e9941f7211 */ /* 0x080fe200008f16ff */
[----:B------:R-:W-:Y:S01]  /*5550*/  IMAD R153, R153, c[0x0][0x22c], RZ ;  /* 0x00008b0099997a24 */ /* 0x000fe200078e02ff */
[----:B------:R-:W5:Y:S02]  /*5560*/  @P0 LDG.E R150, [R28.64+0xa0] ;  /* 0x0000a0241c960981 */ /* 0x000f64000c1e1900 */
[C---:B------:R-:W-:Y:S02]  /*5570*/  HMMA.16816.F32.BF16 R12, R32.reuse, R140, R12 ;  /* 0x0000008c200c723c */ /* 0x040fe4000004180c */
[----:B--2---:R-:W2:Y:S02]  /*5580*/  @P0 LDG.E R151, [R28.64+0x80] ;  /* 0x000080241c970981 */ /* 0x004ea4000c1e1900 */
[----:B------:R-:W-:Y:S02]  /*5590*/  IMAD.SHL.U32 R153, R153, 0x20, RZ ;  /* 0x0000002099997824 */ /* 0x000fe400078e00ff */
[----:B------:R-:W2:Y:S02]  /*55a0*/  @P0 LDG.E R152, [R28.64+0x20] ;  /* 0x000020241c980981 */ /* 0x000ea4000c1e1900 */
[C---:B------:R-:W-:Y:S02]  /*55b0*/  HMMA.16816.F32.BF16 R16, R32.reuse, R142, R16 ;  /* 0x0000008e2010723c */ /* 0x040fe40000041810 */
[----:B------:R-:W-:Y:S04]  /*55c0*/  RED.E.ADD.F32.FTZ.RN.STRONG.GPU [R232.64], R4 ;  /* 0x00000004e800798e */ /* 0x000fe8000c10e7a4 */
[----:B------:R-:W-:Y:S02]  /*55d0*/  RED.E.ADD.F32.FTZ.RN.STRONG.GPU [R30.64], R5 ;  /* 0x000000051e00798e */ /* 0x000fe4000c10e7a4 */
[C---:B---3--:R-:W-:Y:S02]  /*55e0*/  HMMA.16816.F32.BF16 R20, R32.reuse, R144, R20 ;  /* 0x000000902014723c */ /* 0x048fe40000041814 */
[----:B------:R-:W-:Y:S06]  /*55f0*/  LDSM.16.MT88.4 R140, [R3+0x1c00] ;  /* 0x001c0000038c783b */ /* 0x000fec0000004200 */
[----:B------:R-:W-:Y:S01]  /*5600*/  HMMA.16816.F32.BF16 R24, R32, R146, R24 ;  /* 0x000000922018723c */ /* 0x000fe20000041818 */
[----:B----4-:R1:W-:Y:S04]  /*5610*/  @P0 STL [R1+0xc], R149 ;  /* 0x00000c9501000387 */ /* 0x0103e80000100800 */
[----:B------:R-:W3:Y:S04]  /*5620*/  LDL R135, [R1+0x14] ;  /* 0x0000140001877983 */ /* 0x000ee80000100800 */
[----:B------:R-:W4:Y:S04]  /*5630*/  LDL R134, [R1+0x1c] ;  /* 0x00001c0001867983 */ /* 0x000f280000100800 */
[----:B-----5:R5:W-:Y:S04]  /*5640*/  @P0 STL [R1], R150 ;  /* 0x0000009601000387 */ /* 0x020be80000100800 */
[----:B--2---:R2:W-:Y:S04]  /*5650*/  @P0 STL [R1+0x4], R151 ;  /* 0x0000049701000387 */ /* 0x0045e80000100800 */
[----:B------:R2:W-:Y:S04]  /*5660*/  @P0 STL [R1+0x8], R152 ;  /* 0x0000089801000387 */ /* 0x0005e80000100800 */
[----:B------:R-:W4:Y:S01]  /*5670*/  LDL R0, [R1+0x18] ;  /* 0x0000180001007983 */ /* 0x000f220000100800 */
        /* <DEDUP_REMOVED lines=13> */
[----:B------:R-:W-:Y:S01]  /*5750*/  IMAD.MOV.U32 R152, RZ, RZ, c[0x0][0x1c0] ;  /* 0x00007000ff987624 */ /* 0x000fe200078e00ff */
[-C--:B------:R-:W-:Y:S01]  /*5760*/  LEA R4, P1, R150, R232.reuse, 0x2 ;  /* 0x000000e896047211 */ /* 0x080fe200078210ff */
[----:B------:R-:W-:Y:S02]  /*5770*/  IMAD R151, R151, c[0x0][0x22c], RZ ;  /* 0x00008b0097977a24 */ /* 0x000fe400078e02ff */
[----:B------:R-:W-:Y:S01]  /*5780*/  IMAD R152, R152, c[0x0][0x22c], RZ ;  /* 0x00008b0098987a24 */ /* 0x000fe200078e02ff */
[-C--:B------:R-:W-:Y:S01]  /*5790*/  LEA.HI.X.SX32 R5, R150, R233.reuse, 0x2, P1 ;  /* 0x000000e996057211 */ /* 0x080fe200008f16ff */
[----:B------:R-:W-:Y:S02]  /*57a0*/  IMAD R151, R151, 0x30, RZ ;  /* 0x0000003097977824 */ /* 0x000fe400078e02ff */
[----:B------:R-:W-:Y:S02]  /*57b0*/  IMAD R152, R152, 0x28, RZ ;  /* 0x0000002898987824 */ /* 0x000fe400078e02ff */
[----:B------:R2:W-:Y:S01]  /*57c0*/  RED.E.ADD.F32.FTZ.RN.STRONG.GPU [R4.64], R7 ;  /* 0x000000070400798e */ /* 0x0005e2000c10e7a4 */
[----:B------:R-:W-:Y:S02]  /*57d0*/  IMAD.MOV.U32 R150, RZ, RZ, c[0x0][0x1c0] ;  /* 0x00007000ff967624 */ /* 0x000fe400078e00ff */
[-C--:B------:R-:W-:Y:S01]  /*57e0*/  LEA R28, P2, R152, R232.reuse, 0x2 ;  /* 0x000000e8981c7211 */ /* 0x080fe200078410ff */
[----:B------:R5:W-:Y:S01]  /*57f0*/  RED.E.ADD.F32.FTZ.RN.STRONG.GPU [R32.64], R8 ;  /* 0x000000082000798e */ /* 0x000be2000c10e7a4 */
[----:B------:R-:W-:Y:S02]  /*5800*/  IMAD R150, R150, c[0x0][0x22c], RZ ;  /* 0x00008b0096967a24 */ /* 0x000fe400078e02ff */
[-C--:B------:R-:W-:Y:S01]  /*5810*/  LEA.HI.X.SX32 R29, R152, R233.reuse, 0x2, P2 ;  /* 0x000000e9981d7211 */ /* 0x080fe200010f16ff */
[----:B------:R-:W-:Y:S02]  /*5820*/  IMAD.MOV.U32 R152, RZ, RZ, c[0x0][0x1c0] ;  /* 0x00007000ff987624 */ /* 0x000fe400078e00ff */
[----:B------:R-:W-:Y:S02]  /*5830*/  IMAD R150, R150, 0x38, RZ ;  /* 0x0000003896967824 */ /* 0x000fe400078e02ff */
[----:B------:R5:W-:Y:S01]  /*5840*/  RED.E.ADD.F32.FTZ.RN.STRONG.GPU [R28.64], R9 ;  /* 0x000000091c00798e */ /* 0x000be2000c10e7a4 */
[----:B------:R-:W-:Y:S01]  /*5850*/  IMAD R152, R152, c[0x0][0x22c], RZ ;  /* 0x00008b0098987a24 */ /* 0x000fe200078e02ff */
[CC--:B-1----:R-:W-:Y:S01]  /*5860*/  LEA R6, P1, R151.reuse, R232.reuse, 0x2 ;  /* 0x000000e897067211 */ /* 0x0c2fe200078210ff */
[----:B------:R-:W-:Y:S02]  /*5870*/  IMAD.IADD R35, R148, 0x1, R35 ;  /* 0x0000000194237824 */ /* 0x000fe400078e0223 */
[----:B------:R-:W-:Y:S05]  /*5880*/  IMAD.SHL.U32 R152, R152, 0x10, RZ ;  /* 0x0000001098987824 */ /* 0x000fea00078e00ff */
[C---:B------:R-:W-:Y:S02]  /*5890*/  IADD3 R138, R152.reuse, 0x20, RZ ;  /* 0x00000020988a7810 */ /* 0x040fe40007ffe0ff */
[----:B------:R-:W-:Y:S02]  /*58a0*/  IADD3 R137, R152, 0x20, RZ ;  /* 0x0000002098897810 */ /* 0x000fe40007ffe0ff */
[-C--:B--2---:R-:W-:Y:S01]  /*58b0*/  LEA.HI.X.SX32 R7, R151, R233.reuse, 0x2, P1 ;  /* 0x000000e997077211 */ /* 0x084fe200008f16ff */
[----:B------:R-:W-:Y:S01]  /*58c0*/  IMAD.MOV.U32 R151, RZ, RZ, c[0x0][0x1c0] ;  /* 0x00007000ff977624 */ /* 0x000fe200078e00ff */
[CC--:B------:R-:W-:Y:S01]  /*58d0*/  LEA R4, P0, R150.reuse, R232.reuse, 0x2 ;  /* 0x000000e896047211 */ /* 0x0c0fe200078010ff */
[----:B-----5:R-:W2:Y:S02]  /*58e0*/  LDL R32, [R1+0x10] ;  /* 0x0000100001207983 */ /* 0x020ea40000100800 */
        /* <DEDUP_REMOVED lines=23> */
[----:B------:R3:W-:Y:S01]  /*5a60*/  RED.E.ADD.F32.FTZ.RN.STRONG.GPU [R8.64], R14 ;  /* 0x0000000e0800798e */ /* 0x0007e2000c10e7a4 */
[----:B------:R-:W-:Y:S02]  /*5a70*/  IADD3 R136, R150, 0x20, RZ ;  /* 0x0000002096887810 */ /* 0x000fe40007ffe0ff */
[-C--:B-1----:R-:W-:Y:S02]  /*5a80*/  LEA R6, P1, R138, R232.reuse, 0x2 ;  /* 0x000000e88a067211 */ /* 0x082fe400078210ff */
[----:B------:R-:W-:Y:S01]  /*5a90*/  IADD3 R34, R150, 0x40, RZ ;  /* 0x0000004096227810 */ /* 0x000fe20007ffe0ff */
[----:B------:R-:W-:Y:S01]  /*5aa0*/  IMAD.IADD R136, R151, 0x1, R136 ;  /* 0x0000000197887824 */ /* 0x000fe200078e0288 */
[-C--:B------:R-:W-:Y:S02]  /*5ab0*/  LEA.HI.X.SX32 R7, R138, R233.reuse, 0x2, P1 ;  /* 0x000000e98a077211 */ /* 0x080fe400008f16ff */
[-C--:B-----5:R-:W-:Y:S01]  /*5ac0*/  LEA R4, P0, R137, R232.reuse, 0x2 ;  /* 0x000000e889047211 */ /* 0x0a0fe200078010ff */
[----:B------:R-:W-:Y:S02]  /*5ad0*/  IMAD.IADD R136, R151, 0x1, R136 ;  /* 0x0000000197887824 */ /* 0x000fe400078e0288 */
[----:B------:R4:W-:Y:S01]  /*5ae0*/  RED.E.ADD.F32.FTZ.RN.STRONG.GPU [R6.64], R15 ;  /* 0x0000000f0600798e */ /* 0x0009e2000c10e7a4 */
[-C--:B------:R-:W-:Y:S01]  /*5af0*/  LEA.HI.X.SX32 R5, R137, R233.reuse, 0x2, P0 ;  /* 0x000000e989057211 */ /* 0x080fe200000f16ff */
[----:B------:R-:W-:Y:S04]  /*5b00*/  IMAD.IADD R136, R151, 0x1, R136 ;  /* 0x0000000197887824 */ /* 0x000fe800078e0288 */
[----:B------:R1:W-:Y:S01]  /*5b10*/  RED.E.ADD.F32.FTZ.RN.STRONG.GPU [R4.64], R16 ;  /* 0x000000100400798e */ /* 0x0003e2000c10e7a4 */
[CC--:B------:R-:W-:Y:S04]  /*5b20*/  LEA R10, P2, R136.reuse, R232.reuse, 0x2 ;  /* 0x000000e8880a7211 */ /* 0x0c0fe800078410ff */
[-C--:B------:R-:W-:Y:S02]  /*5b30*/  LEA.HI.X.SX32 R11, R136, R233.reuse, 0x2, P2 ;  /* 0x000000e9880b7211 */ /* 0x080fe400010f16ff */
[----:B------:R-:W-:Y:S04]  /*5b40*/  LDSM.16.MT88.4 R136, [R2+0x12800] ;  /* 0x012800000288783b */ /* 0x000fe80000004200 */
[----:B------:R5:W-:Y:S01]  /*5b50*/  RED.E.ADD.F32.FTZ.RN.STRONG.GPU [R10.64], R17 ;  /* 0x000000110a00798e */ /* 0x000be2000c10e7a4 */
[CC--:B---3--:R-:W-:Y:S02]  /*5b60*/  LEA R8, P1, R135.reuse, R232.reuse, 0x2 ;  /* 0x000000e887087211 */ /* 0x0c8fe400078210ff */
[CC--:B----4-:R-:W-:Y:S02]  /*5b70*/  LEA R6, P0, R134.reuse, R232.reuse, 0x2 ;  /* 0x000000e886067211 */ /* 0x0d0fe400078010ff */
[-C--:B------:R-:W-:Y:S02]  /*5b80*/  LEA.HI.X.SX32 R9, R135, R233.reuse, 0x2, P1 ;  /* 0x000000e987097211 */ /* 0x080fe400008f16ff */
[-C--:B------:R-:W-:Y:S02]  /*5b90*/  LEA.HI.X.SX32 R7, R134, R233.reuse, 0x2, P0 ;  /* 0x000000e986077211 */ /* 0x080fe400000f16ff */
[CC--:B-1----:R-:W-:Y:S01]  /*5ba0*/  LEA R4, P1, R34.reuse, R232.reuse, 0x2 ;  /* 0x000000e822047211 */ /* 0x0c2fe200078210ff */
[----:B------:R1:W-:Y:S01]  /*5bb0*/  RED.E.ADD.F32.FTZ.RN.STRONG.GPU [R8.64], R18 ;  /* 0x000000120800798e */ /* 0x0003e2000c10e7a4 */
[-C--:B------:R-:W-:Y:S02]  /*5bc0*/  LEA R12, P0, R35, R232.reuse, 0x2 ;  /* 0x000000e8230c7211 */ /* 0x080fe400078010ff */
[-C--:B------:R-:W-:Y:S01]  /*5bd0*/  LEA.HI.X.SX32 R5, R34, R233.reuse, 0x2, P1 ;  /* 0x000000e922057211 */ /* 0x080fe200008f16ff */
[----:B------:R-:W-:Y:S01]  /*5be0*/  RED.E.ADD.F32.FTZ.RN.STRONG.GPU [R6.64], R19 ;  /* 0x000000130600798e */ /* 0x000fe2000c10e7a4 */
[----:B------:R-:W-:Y:S02]  /*5bf0*/  IADD3 R34, R149, 0x40, RZ ;  /* 0x0000004095227810 */ /* 0x000fe40007ffe0ff */
[-C--:B------:R-:W-:Y:S01]  /*5c00*/  LEA.HI.X.SX32 R13, R35, R233.reuse, 0x2, P0 ;  /* 0x000000e9230d7211 */ /* 0x080fe200000f16ff */
[----:B------:R-:W-:Y:S02]  /*5c10*/  RED.E.ADD.F32.FTZ.RN.STRONG.GPU [R232.64+0x100], R20 ;  /* 0x00010014e800798e */ /* 0x000fe4000c10e7a4 */
[C---:B------:R-:W-:Y:S02]  /*5c20*/  IMAD.IADD R34, R148.reuse, 0x1, R34 ;  /* 0x0000000194227824 */ /* 0x040fe400078e0222 */
[----:B------:R-:W-:Y:S02]  /*5c30*/  RED.E.ADD.F32.FTZ.RN.STRONG.GPU [R30.64+0x100], R21 ;  /* 0x000100151e00798e */ /* 0x000fe4000c10e7a4 */
[----:B------:R-:W-:Y:S02]  /*5c40*/  IMAD.IADD R34, R148, 0x1, R34 ;  /* 0x0000000194227824 */ /* 0x000fe400078e0222 */
[----:B------:R3:W-:Y:S03]  /*5c50*/  RED.E.ADD.F32.FTZ.RN.STRONG.GPU [R4.64], R22 ;  /* 0x000000160400798e */ /* 0x0007e6000c10e7a4 */
[CC--:B-----5:R-:W-:Y:S01]  /*5c60*/  LEA R10, P3, R34.reuse, R232.reuse, 0x2 ;  /* 0x000000e8220a7211 */ /* 0x0e0fe200078610ff */
[----:B------:R-:W-:Y:S03]  /*5c70*/  RED.E.ADD.F32.FTZ.RN.STRONG.GPU [R12.64], R23 ;  /* 0x000000170c00798e */ /* 0x000fe6000c10e7a4 */
[-C--:B------:R-:W-:Y:S01]  /*5c80*/  LEA.HI.X.SX32 R11, R34, R233.reuse, 0x2, P3 ;  /* 0x000000e9220b7211 */ /* 0x080fe200018f16ff */
[----:B------:R-:W-:Y:S01]  /*5c90*/  LDSM.16.MT88.4 R12, [R2+0x11000] ;  /* 0x01100000020c783b */ /* 0x000fe20000004200 */
[CC--:B-1----:R-:W-:Y:S03]  /*5ca0*/  LEA R8, P2, R33.reuse, R232.reuse, 0x2 ;  /* 0x000000e821087211 */ /* 0x0c2fe600078410ff */
[----:B------:R-:W-:Y:S01]  /*5cb0*/  RED.E.ADD.F32.FTZ.RN.STRONG.GPU [R10.64], R24 ;  /* 0x000000180a00798e */ /* 0x000fe2000c10e7a4 */
[-C--:B------:R-:W-:Y:S03]  /*5cc0*/  LEA.HI.X.SX32 R9, R33, R233.reuse, 0x2, P2 ;  /* 0x000000e921097211 */ /* 0x080fe600010f16ff */
[----:B------:R-:W-:Y:S04]  /*5cd0*/  LDSM.16.MT88.4 R16, [R3+0x1000] ;  /* 0x001000000310783b */ /* 0x000fe80000004200 */
[----:B------:R-:W-:Y:S04]  /*5ce0*/  RED.E.ADD.F32.FTZ.RN.STRONG.GPU [R8.64], R25 ;  /* 0x000000190800798e */ /* 0x000fe8000c10e7a4 */
[----:B------:R-:W-:Y:S01]  /*5cf0*/  LDSM.16.MT88.4 R8, [R3] ;  /* 0x000000000308783b */ /* 0x000fe20000004200 */
[CC--:B---3--:R-:W-:Y:S03]  /*5d00*/  LEA R4, P0, R0.reuse, R232.reuse, 0x2 ;  /* 0x000000e800047211 */ /* 0x0c8fe600078010ff */
[----:B------:R-:W-:Y:S01]  /*5d10*/  LDSM.16.MT88.4 R20, [R3+0x2000] ;  /* 0x002000000314783b */ /* 0x000fe20000004200 */
[-C--:B------:R-:W-:Y:S03]  /*5d20*/  LEA.HI.X.SX32 R5, R0, R233.reuse, 0x2, P0 ;  /* 0x000000e900057211 */ /* 0x080fe600000f16ff */
[----:B------:R-:W-:Y:S01]  /*5d30*/  LDSM.16.MT88.4 R28, [R2+0xf800] ;  /* 0x00f80000021c783b */ /* 0x000fe20000004200 */
[----:B------:R-:W-:Y:S01]  /*5d40*/  PLOP3.LUT P0, PT, PT, PT, UP0, 0x80, 0x0 ;  /* 0x000000000000781c */ /* 0x000fe20003f0f008 */
[----:B------:R-:W-:Y:S01]  /*5d50*/  @UP2 UIADD3 UR30, UP0, UR30, -0x100, URZ ;  /* 0xffffff001e1e2890 */ /* 0x000fe2000ff1e03f */
[C---:B------:R-:W-:Y:S01]  /*5d60*/  IADD3 R0, R3.reuse, -0x3000, RZ ;  /* 0xffffd00003007810 */ /* 0x040fe20007ffe0ff */
[----:B------:R-:W-:Y:S02]  /*5d70*/  LDSM.16.MT88.4 R132, [R3+0x1400] ;  /* 0x001400000384783b */ /* 0x000fe40000004200 */
        /* <DEDUP_REMOVED lines=47> */
[----:B-----5:R-:W-:Y:S04]  /*6070*/  IMAD.MOV.U32 R3, RZ, RZ, R0 ;  /* 0x000000ffff037224 */ /* 0x020fe800078e0000 */
[C---:B------:R-:W-:Y:S08]  /*6080*/  HMMA.16816.F32.BF16 R96, R4.reuse, R14, R96 ;  /* 0x0000000e0460723c */ /* 0x040ff00000041860 */
[-C--:B----4-:R-:W-:Y:S08]  /*6090*/  HMMA.16816.F32.BF16 R100, R4, R20.reuse, R100 ;  /* 0x000000140464723c */ /* 0x090ff00000041864 */
        /* <DEDUP_REMOVED lines=20> */
.L_x_500:
[----:B--23--:R-:W2:Y:S04]  /*61e0*/  LDL R30, [R1+0x20] ;  /* 0x00002000011e7983 */ /* 0x00cea80000100800 */
[----:B------:R-:W3:Y:S04]  /*61f0*/  LDL R28, [R1+0x24] ;  /* 0x00002400011c7983 */ /* 0x000ee80000100800 */
[----:B----4-:R-:W4:Y:S04]  /*6200*/  LDL.64 R32, [R1+0x40] ;  /* 0x0000400001207983 */ /* 0x010f280000100a00 */
[----:B------:R-:W4:Y:S01]  /*6210*/  LDL R7, [R1+0x28] ;  /* 0x0000280001077983 */ /* 0x000f220000100800 */
[----:B------:R-:W-:Y:S01]  /*6220*/  FMUL.FTZ R84, R84, c[0x0][0x2e0] ;  /* 0x0000b80054547a20 */ /* 0x000fe20000410000 */
[----:B------:R-:W-:Y:S01]  /*6230*/  F2FP.BF16.PACK_AB R36, R37, R36 ;  /* 0x000000242524723e */ /* 0x000fe200000010ff */
[----:B------:R-:W-:-:S02]  /*6240*/  FMUL.FTZ R3, R85, c[0x0][0x2e0] ;  /* 0x0000b80055037a20 */ /* 0x000fc40000410000 */
[----:B------:R-:W-:Y:S02]  /*6250*/  FMUL.FTZ R86, R86, c[0x0][0x2e0] ;  /* 0x0000b80056567a20 */ /* 0x000fe40000410000 */
[----:B------:R-:W-:Y:S02]  /*6260*/  FMUL.FTZ R0, R87, c[0x0][0x2e0] ;  /* 0x0000b80057007a20 */ /* 0x000fe40000410000 */
[----:B------:R-:W-:Y:S02]  /*6270*/  FMUL.FTZ R96, R96, c[0x0][0x2e0] ;  /* 0x0000b80060607a20 */ /* 0x000fe40000410000 */
[----:B-1----:R-:W-:Y:S02]  /*6280*/  FMUL.FTZ R9, R97, c[0x0][0x2e0] ;  /* 0x0000b80061097a20 */ /* 0x002fe40000410000 */
[----:B------:R-:W-:Y:S02]  /*6290*/  FMUL.FTZ R98, R98, c[0x0][0x2e0] ;  /* 0x0000b80062627a20 */ /* 0x000fe40000410000 */
[----:B-----5:R-:W-:Y:S01]  /*62a0*/  FMUL.FTZ R8, R99, c[0x0][0x2e0] ;  /* 0x0000b80063087a20 */ /* 0x020fe20000410000 */
        /* <DEDUP_REMOVED lines=61> */
[----:B------:R-:W-:Y:S02]  /*6680*/  F2FP.BF16.PACK_AB R121, R121, R120 ;  /* 0x000000787979723e */ /* 0x000fe400000010ff */
[----:B------:R-:W-:Y:S02]  /*6690*/  F2FP.BF16.PACK_AB R38, R39, R38 ;  /* 0x000000262726723e */ /* 0x000fe400000010ff */
[----:B------:R-:W-:Y:S02]  /*66a0*/  F2FP.BF16.PACK_AB R48, R49, R48 ;  /* 0x000000303130723e */ /* 0x000fe400000010ff */
[----:B------:R-:W-:Y:S01]  /*66b0*/  F2FP.BF16.PACK_AB R50, R51, R50 ;  /* 0x000000323332723e */ /* 0x000fe200000010ff */
[----:B------:R-:W1:Y:S01]  /*66c0*/  S2R R25, SR_CTAID.Y ;  /* 0x0000000000197919 */ /* 0x000e620000002600 */
        /* <DEDUP_REMOVED lines=18> */
[----:B------:R-:W-:Y:S01]  /*67f0*/  F2FP.BF16.PACK_AB R82, R83, R82 ;  /* 0x000000525352723e */ /* 0x000fe200000010ff */
[----:B------:R-:W1:Y:S01]  /*6800*/  S2R R27, SR_TID.X ;  /* 0x00000000001b7919 */ /* 0x000e620000002100 */
[----:B------:R-:W-:Y:S01]  /*6810*/  F2FP.BF16.PACK_AB R126, R127, R126 ;  /* 0x0000007e7f7e723e */ /* 0x000fe200000010ff */
[----:B------:R-:W-:Y:S02]  /*6820*/  ULDC.64 UR4, c[0x0][0x3a8] ;  /* 0x0000ea0000047ab9 */ /* 0x000fe40000000a00 */
[----:B------:R-:W2:Y:S01]  /*6830*/  S2R R26, SR_CTAID.Z ;  /* 0x00000000001a7919 */ /* 0x000ea20000002700 */
[----:B------:R-:W-:-:S02]  /*6840*/  F2FP.BF16.PACK_AB R72, R73, R72 ;  /* 0x000000484948723e */ /* 0x000fc400000010ff */
[----:B------:R-:W-:Y:S01]  /*6850*/  F2FP.BF16.PACK_AB R74, R75, R74 ;  /* 0x0000004a4b4a723e */ /* 0x000fe200000010ff */
[----:B------:R-:W-:Y:S01]  /*6860*/  UIMAD UR6, UR26, UR6, URZ ;  /* 0x000000061a0672a4 */ /* 0x000fe2000f8e023f */
[----:B------:R-:W-:Y:S02]  /*6870*/  F2FP.BF16.PACK_AB R76, R77, R76 ;  /* 0x0000004c4d4c723e */ /* 0x000fe400000010ff */
[----:B------:R-:W-:Y:S02]  /*6880*/  MOV R6, UR13 ;  /* 0x0000000d00067c02 */ /* 0x000fe40008000f00 */
        /* <DEDUP_REMOVED lines=45> */
[----:B------:R4:W-:Y:S01]  /*6b60*/  STS [R28+0x9000], R60 ;  /* 0x0090003c1c007388 */ /* 0x0009e20000000800 */
[----:B------:R-:W-:-:S03]  /*6b70*/  MOV R4, R32 ;  /* 0x0000002000047202 */ /* 0x000fc60000000f00 */
[----:B------:R-:W-:Y:S01]  /*6b80*/  STS [R28+0x9200], R62 ;  /* 0x0092003e1c007388 */ /* 0x000fe20000000800 */
[----:B-1----:R-:W-:-:S03]  /*6b90*/  IMAD.U32 R0, RZ, RZ, UR13 ;  /* 0x0000000dff007e24 */ /* 0x002fc6000f8e00ff */
[----:B------:R-:W-:Y:S04]  /*6ba0*/  STS [R30+0xa000], R68 ;  /* 0x00a000441e007388 */ /* 0x000fe80000000800 */
[----:B------:R-:W-:Y:S01]  /*6bb0*/  STS [R30+0xa200], R70 ;  /* 0x00a200461e007388 */ /* 0x000fe20000000800 */
[----:B------:R-:W-:-:S03]  /*6bc0*/  IMAD.MOV.U32 R29, RZ, RZ, R7 ;  /* 0x000000ffff1d7224 */ /* 0x000fc600078e0007 */
        /* <DEDUP_REMOVED lines=8> */
[----:B------:R-:W-:Y:S01]  /*6c50*/  STS [R28+0xb200], R78 ;  /* 0x00b2004e1c007388 */ /* 0x000fe20000000800 */
[----:B------:R-:W-:Y:S01]  /*6c60*/  IADD3 R7, R7, UR6, RZ ;  /* 0x0000000607077c10 */ /* 0x000fe2000fffe0ff */
[----:B--2---:R-:W-:-:S02]  /*6c70*/  IMAD R8, R0, c[0x0][0x388], RZ ;  /* 0x0000e20000087a24 */ /* 0x004fc400078e02ff */
        /* <DEDUP_REMOVED lines=12> */
[----:B------:R-:W-:-:S04]  /*6d40*/  IMAD.WIDE.U32 R6, R26, c[0x0][0x3b8], R6 ;  /* 0x0000ee001a067a25 */ /* 0x000fc800078e0006 */
[----:B------:R-:W-:Y:S02]  /*6d50*/  IMAD.IADD R5, R5, 0x1, R3 ;  /* 0x0000000105057824 */ /* 0x000fe400078e0203 */
[----:B------:R-:W-:Y:S01]  /*6d60*/  IMAD R3, R8, c[0x0][0x3c0], RZ ;  /* 0x0000f00008037a24 */ /* 0x000fe200078e02ff */
[----:B------:R-:W-:Y:S01]  /*6d70*/  IADD3 R7, R7, R0, RZ ;  /* 0x0000000007077210 */ /* 0x000fe20007ffe0ff */
[----:B------:R-:W-:Y:S01]  /*6d80*/  IMAD.WIDE.U32 R4, R26, c[0x0][0x3c0], R4 ;  /* 0x0000f0001a047a25 */ /* 0x000fe200078e0004 */
[----:B------:R-:W-:-:S03]  /*6d90*/  SHF.R.S32.HI R0, RZ, 0x2, R24 ;  /* 0x00000002ff007819 */ /* 0x000fc60000011418 */
[----:B------:R-:W-:Y:S01]  /*6da0*/  IMAD R3, R26, c[0x0][0x3c4], R3 ;  /* 0x0000f1001a037a24 */ /* 0x000fe200078e0203 */
[----:B------:R-:W1:Y:S04]  /*6db0*/  LDS.128 R56, [R12+0x9000] ;  /* 0x009000000c387984 */ /* 0x000e680000000c00 */
[----:B------:R-:W2:Y:S04]  /*6dc0*/  LDS.128 R48, [R12+0xb000] ;  /* 0x00b000000c307984 */ /* 0x000ea80000000c00 */
[----:B------:R-:W3:Y:S04]  /*6dd0*/  LDS.128 R40, [R12+0xd000] ;  /* 0x00d000000c287984 */ /* 0x000ee80000000c00 */
        /* <DEDUP_REMOVED lines=9> */
[----:B------:R-:W-:Y:S01]  /*6e70*/  SHF.R.S32.HI R8, RZ, 0x1f, R0 ;  /* 0x0000001fff087819 */ /* 0x000fe20000011400 */
[----:B------:R-:W-:-:S04]  /*6e80*/  IMAD.IADD R5, R5, 0x1, R3 ;  /* 0x0000000105057824 */ /* 0x000fc800078e0203 */
[C---:B------:R-:W-:Y:S02]  /*6e90*/  IMAD R3, R8.reuse, c[0x0][0x3a0], RZ ;  /* 0x0000e80008037a24 */ /* 0x040fe400078e02ff */
[----:B------:R-:W-:Y:S02]  /*6ea0*/  IMAD R8, R8, c[0x0][0x3a8], RZ ;  /* 0x0000ea0008087a24 */ /* 0x000fe400078e02ff */
[C---:B----4-:R-:W-:Y:S02]  /*6eb0*/  IMAD R60, R0.reuse, c[0x0][0x3a4], R3 ;  /* 0x0000e900003c7a24 */ /* 0x050fe400078e0203 */
[C---:B------:R-:W-:Y:S02]  /*6ec0*/  IMAD R3, R0.reuse, c[0x0][0x3ac], R8 ;  /* 0x0000eb0000037a24 */ /* 0x040fe400078e0208 */
[----:B------:R-:W-:-:S04]  /*6ed0*/  IMAD.WIDE.U32 R10, R0, c[0x0][0x3a0], R6 ;  /* 0x0000e800000a7a25 */ /* 0x000fc800078e0006 */
[----:B------:R-:W-:Y:S01]  /*6ee0*/  IMAD.WIDE.U32 R8, R0, c[0x0][0x3a8], R4 ;  /* 0x0000ea0000087a25 */ /* 0x000fe200078e0004 */
[----:B------:R-:W-:-:S03]  /*6ef0*/  LEA R6, P1, R10, c[0x0][0x340], 0x1 ;  /* 0x0000d0000a067a11 */ /* 0x000fc600078208ff */
        /* <DEDUP_REMOVED lines=14> */
[----:B--2---:R1:W-:Y:S04]  /*6fe0*/  STG.E.128 [R6.64+0x40], R48 ;  /* 0x0000403006007986 */ /* 0x0043e8000c101d24 */
[----:B---3--:R1:W-:Y:S04]  /*6ff0*/  STG.E.128 [R6.64+0x80], R40 ;  /* 0x0000802806007986 */ /* 0x0083e8000c101d24 */
        /* <DEDUP_REMOVED lines=9> */
.L_x_497:
        /* <DEDUP_REMOVED lines=11> */
.L_x_504:
[----:B------:R-:W-:Y:S05]  /*7140*/  EXIT ;  /* 0x000000000000794d */ /* 0x000fea0003800000 */
.L_x_506:
        /* <DEDUP_REMOVED lines=11> */
.L_x_1289:


//--------------------- .text._ZN5flash44flash_bwd_dq_dk_dv_loop_seqk_parallel_kernelI23Flash_bwd_kernel_traitsILi96ELi64ELi128ELi8ELi2ELi4ELi4ELb1ELb0EN7cutlass10bfloat16_tE19Flash_kernel_traitsILi96ELi64ELi128ELi8ES3_EELb1ELb0ELb0ELb1ELb0ELb0ELb0EEEvNS_16Flash_bwd_paramsE --------------------------
	.section	.text._ZN5flash44flash_bwd_dq_dk_dv_loop_seqk_parallel_kernelI23Flash_bwd_kernel_traitsILi96ELi64ELi128ELi8ELi2ELi4ELi4ELb1ELb0EN7cutlass10bfloat16_tE19Flash_kernel_traitsILi96ELi64ELi128ELi8ES3_EELb1ELb0ELb0ELb1ELb0ELb0ELb0EEEvNS_16Flash_bwd_paramsE,"ax",@progbits
	.sectioninfo	@"SHI_REGISTERS=255"
	.align	128
        .global         _ZN5flash44flash_bwd_dq_dk_dv_loop_seqk_parallel_kernelI23Flash_bwd_kernel_traitsILi96ELi64ELi128ELi8ELi2ELi4ELi4ELb1ELb0EN7cutlass10bfloat16_tE19Flash_kernel_traitsILi96ELi64ELi128ELi8ES3_EELb1ELb0ELb0ELb1ELb0ELb0ELb0EEEvNS_16Flash_bwd_paramsE
        .type           _ZN5flash44flash_bwd_dq_dk_dv_loop_seqk_parallel_kernelI23Flash_bwd_kernel_traitsILi96ELi64ELi128ELi8ELi2ELi4ELi4ELb1ELb0EN7cutlass10bfloat16_tE19Flash_kernel_traitsILi96ELi64ELi128ELi8ES3_EELb1ELb0ELb0ELb1ELb0ELb0ELb0EEEvNS_16Flash_bwd_paramsE,@function
        .size           _ZN5flash44flash_bwd_dq_dk_dv_loop_seqk_parallel_kernelI23Flash_bwd_kernel_traitsILi96ELi64ELi128ELi8ELi2ELi4ELi4ELb1ELb0EN7cutlass10bfloat16_tE19Flash_kernel_traitsILi96ELi64ELi128ELi8ES3_EELb1ELb0ELb0ELb1ELb0ELb0ELb0EEEvNS_16Flash_bwd_paramsE,(.L_x_1290 - _ZN5flash44flash_bwd_dq_dk_dv_loop_seqk_parallel_kernelI23Flash_bwd_kernel_traitsILi96ELi64ELi128ELi8ELi2ELi4ELi4ELb1ELb0EN7cutlass10bfloat16_tE19Flash_kernel_traitsILi96ELi64ELi128ELi8ES3_EELb1ELb0ELb0ELb1ELb0ELb0ELb0EEEvNS_16Flash_bwd_paramsE)
        .other          _ZN5flash44flash_bwd_dq_dk_dv_loop_seqk_parallel_kernelI23Flash_bwd_kernel_traitsILi96ELi64ELi128ELi8ELi2ELi4ELi4ELb1ELb0EN7cutlass10bfloat16_tE19Flash_kernel_traitsILi96ELi64ELi128ELi8ES3_EELb1ELb0ELb0ELb1ELb0ELb0ELb0EEEvNS_16Flash_bwd_paramsE,@"STO_CUDA_ENTRY STV_DEFAULT"
_ZN5flash44flash_bwd_dq_dk_dv_loop_seqk_parallel_kernelI23Flash_bwd_kernel_traitsILi96ELi64ELi128ELi8ELi2ELi4ELi4ELb1ELb0EN7cutlass10bfloat16_tE19Flash_kernel_traitsILi96ELi64ELi128ELi8ES3_EELb1ELb0ELb0ELb1ELb0ELb0ELb0EEEvNS_16Flash_bwd_paramsE:
.text._ZN5flash44flash_bwd_dq_dk_dv_loop_seqk_parallel_kernelI23Flash_bwd_kernel_traitsILi96ELi64ELi128ELi8ELi2ELi4ELi4ELb1ELb0EN7cutlass10bfloat16_tE19Flash_kernel_traitsILi96ELi64ELi128ELi8ES3_EELb1ELb0ELb0ELb1ELb0ELb0ELb0EEEvNS_16Flash_bwd_paramsE:
        /* <DEDUP_REMOVED lines=18> */
[----:B------:R-:W-:Y:S01]  /*0120*/  IMAD.MOV.U32 R227, RZ, RZ, 0x40 ;  /* 0x00000040ffe37424 */ /* 0x000fe200078e00ff */
[----:B------:R-:W-:Y:S01]  /*0130*/  UISETP.NE.AND UP2, UPT, UR7, URZ, UPT ;  /* 0x0000003f0700728c */ /* 0x000fe2000bf45270 */
[----:B------:R-:W3:Y:S01]  /*0140*/  S2UR UR34, SR_CTAID.Z ;  /* 0x00000000002279c3 */ /* 0x000ee20000002700 */
[----:B------:R-:W-:-:S02]  /*0150*/  ULDC UR46, c[0x0][0x22c] ;  /* 0x00008b00002e7ab9 */ /* 0x000fc40000000800 */
[----:B------:R-:W-:Y:S02]  /*0160*/  ULDC UR36, c[0x0][0x1c0] ;  /* 0x0000700000247ab9 */ /* 0x000fe40000000800 */
[----:B------:R-:W-:Y:S02]  /*0170*/  UMOV UR5, 0x80 ;  /* 0x0000008000057882 */ /* 0x000fe40000000000 */
[----:B------:R-:W-:Y:S02]  /*0180*/  ULDC UR4, c[0x0][0x210] ;  /* 0x0000840000047ab9 */ /* 0x000fe40000000800 */
        /* <DEDUP_REMOVED lines=12> */
[-C--:B------:R-:W-:Y:S01]  /*0250*/  LEA.HI R2, R0, R8.reuse, RZ, 0x4 ;  /* 0x0000000800027211 */ /* 0x080fe200078f20ff */
[----:B------:R-:W-:Y:S01]  /*0260*/  UIMAD UR56, UR5, UR4, UR56 ;  /* 0x00000004053872a4 */ /* 0x000fe2000f8e0238 */
[----:B------:R-:W-:Y:S01]  /*0270*/  LOP3.LUT R9, R5, 0xffffffe0, RZ, 0xc0, !PT ;  /* 0xffffffe005097812 */ /* 0x000fe200078ec0ff */
[----:B------:R-:W-:Y:S01]  /*0280*/  UIMAD UR46, UR46, UR12, URZ ;  /* 0x0000000c2e2e72a4 */ /* 0x000fe2000f8e023f */
[----:B------:R-:W-:Y:S01]  /*0290*/  LOP3.LUT R6, R15, 0xfffffff8, RZ, 0xc0, !PT ;  /* 0xfffffff80f067812 */ /* 0x000fe200078ec0ff */
[----:B------:R-:W-:Y:S01]  /*02a0*/  UIMAD UR4, UR31, UR13, UR34 ;  /* 0x0000000d1f0472a4 */ /* 0x000fe2000f8e0222 */
[----:B------:R-:W-:Y:S01]  /*02b0*/  LOP3.LUT R10, R3, 0xfffffffc, RZ, 0xc0, !PT ;  /* 0xfffffffc030a7812 */ /* 0x000fe200078ec0ff */
[----:B------:R-:W-:Y:S01]  /*02c0*/  IMAD.IADD R11, R8, 0x1, -R9 ;  /* 0x00000001080b7824 */ /* 0x000fe200078e0a09 */
[----:B------:R-:W-:Y:S01]  /*02d0*/  LOP3.LUT R7, R2, 0xfffffff0, RZ, 0xc0, !PT ;  /* 0xfffffff002077812 */ /* 0x000fe200078ec0ff */
[----:B------:R-:W-:Y:S01]  /*02e0*/  IMAD.IADD R12, R8, 0x1, -R6 ;  /* 0x00000001080c7824 */ /* 0x000fe200078e0a06 */
[-C--:B------:R-:W-:Y:S01]  /*02f0*/  LEA.HI R14, R0, R8.reuse, RZ, 0x6 ;  /* 0x00000008000e7211 */ /* 0x080fe200078f30ff */
[----:B------:R-:W-:Y:S01]  /*0300*/  IMAD.IADD R19, R8, 0x1, -R10 ;  /* 0x0000000108137824 */ /* 0x000fe200078e0a0a */
[----:B------:R-:W-:Y:S01]  /*0310*/  LEA.HI R21, R0, R8, RZ, 0x7 ;  /* 0x0000000800157211 */ /* 0x000fe200078f38ff */
[----:B------:R-:W-:Y:S01]  /*0320*/  IMAD.IADD R8, R8, 0x1, -R7 ;  /* 0x0000000108087824 */ /* 0x000fe200078e0a07 */
[--C-:B------:R-:W-:Y:S01]  /*0330*/  SHF.R.S32.HI R0, RZ, 0x2, R3.reuse ;  /* 0x00000002ff007819 */ /* 0x100fe20000011403 */
[----:B------:R-:W-:Y:S01]  /*0340*/  IMAD.SHL.U32 R24, R19, 0x8, RZ ;  /* 0x0000000813187824 */ /* 0x000fe200078e00ff */
[----:B------:R-:W-:Y:S01]  /*0350*/  SHF.R.S32.HI R4, RZ, 0x1f, R3 ;  /* 0x0000001fff047819 */ /* 0x000fe20000011403 */
[----:B------:R-:W-:Y:S01]  /*0360*/  ULDC UR14, c[0x0][0x1c0] ;  /* 0x00007000000e7ab9 */ /* 0x000fe20000000800 */
[----:B------:R-:W-:Y:S01]  /*0370*/  SHF.R.S32.HI R6, RZ, 0x4, R2 ;  /* 0x00000004ff067819 */ /* 0x000fe20000011402 */
[----:B------:R-:W-:Y:S01]  /*0380*/  ULDC UR11, c[0x0][0x1c0] ;  /* 0x00007000000b7ab9 */ /* 0x000fe20000000800 */
[-C--:B------:R-:W-:Y:S01]  /*0390*/  LEA.HI R7, R3, R0.reuse, RZ, 0x1 ;  /* 0x0000000003077211 */ /* 0x080fe200078f08ff */
[----:B------:R-:W-:Y:S01]  /*03a0*/  STL [R1+0x18], R24 ;  /* 0x0000181801007387 */ /* 0x000fe20000100800 */
[----:B------:R-:W-:Y:S01]  /*03b0*/  LEA.HI R3, R4, R0, RZ, 0x3 ;  /* 0x0000000004037211 */ /* 0x000fe200078f18ff */
[----:B------:R-:W-:Y:S01]  /*03c0*/  UIMAD UR53, UR6, UR31, URZ ;  /* 0x0000001f063572a4 */ /* 0x000fe2000f8e023f */
        /* <DEDUP_REMOVED lines=13> */
[----:B------:R-:W-:Y:S01]  /*04a0*/  USHF.L.U32 UR44, UR4, 0x5, URZ ;  /* 0x00000005042c7899 */ /* 0x000fe2000800063f */
[----:B------:R-:W-:Y:S01]  /*04b0*/  SHF.R.S32.HI R3, RZ, 0x3, R15 ;  /* 0x00000003ff037819 */ /* 0x000fe2000001140f */
[----:B------:R-:W-:Y:S01]  /*04c0*/  ULDC UR50, c[0x0][0x214] ;  /* 0x0000850000327ab9 */ /* 0x000fe20000000800 */
[-C--:B------:R-:W-:Y:S01]  /*04d0*/  LEA.HI R4, R5, R0.reuse, RZ, 0x1 ;  /* 0x0000000005047211 */ /* 0x080fe200078f08ff */
[----:B------:R-:W-:Y:S01]  /*04e0*/  ULDC UR57, c[0x0][0x1c8] ;  /* 0x0000720000397ab9 */ /* 0x000fe20000000800 */
[----:B------:R-:W-:Y:S01]  /*04f0*/  LEA.HI R2, R2, R0, RZ, 0x2 ;  /* 0x0000000002027211 */ /* 0x000fe200078f10ff */
[----:B------:R-:W-:Y:S01]  /*0500*/  IMAD.SHL.U32 R3, R3, 0x40, RZ ;  /* 0x0000004003037824 */ /* 0x000fe200078e00ff */
[----:B------:R-:W-:Y:S01]  /*0510*/  LOP3.LUT R5, R4, 0xfffffffe, RZ, 0xc0, !PT ;  /* 0xfffffffe04057812 */ /* 0x000fe200078ec0ff */
[----:B------:R-:W-:Y:S01]  /*0520*/  ULDC.U8 UR10, c[0x0][0x3d0] ;  /* 0x0000f400000a7ab9 */ /* 0x000fe20000000000 */
[----:B------:R-:W-:Y:S01]  /*0530*/  LOP3.LUT R4, R2, 0xfffffffc, RZ, 0xc0, !PT ;  /* 0xfffffffc02047812 */ /* 0x000fe200078ec0ff */
[----:B------:R-:W-:Y:S01]  /*0540*/  ULDC UR51, c[0x0][0x224] ;  /* 0x0000890000337ab9 */ /* 0x000fe20000000800 */
        /* <DEDUP_REMOVED lines=9> */
[----:B------:R-:W-:Y:S01]  /*05e0*/  @UP2 UIMAD UR55, UR31, UR50, URZ ;  /* 0x000000321f3722a4 */ /* 0x000fe2000f8e023f */
[----:B------:R-:W-:Y:S01]  /*05f0*/  LOP3.LUT R0, R0, R3, RZ, 0x3c, !PT ;  /* 0x0000000300007212 */ /* 0x000fe200078e3cff */
[----:B------:R-:W-:Y:S01]  /*0600*/  ULDC.64 UR8, c[0x0][0x118] ;  /* 0x0000460000087ab9 */ /* 0x000fe20000000a00 */
[----:B------:R-:W-:Y:S01]  /*0610*/  LEA.HI R20, R2, R11, RZ, 0x2 ;  /* 0x0000000b02147211 */ /* 0x000fe200078f10ff */
[----:B------:R-:W-:Y:S01]  /*0620*/  ULOP3.LUT UR57, UR34, UR57, URZ, 0x3c, !UPT ;  /* 0x0000003922397292 */ /* 0x000fe2000f8e3c3f */
[----:B------:R-:W-:Y:S01]  /*0630*/  SHF.R.S32.HI R2, RZ, 0x1f, R8 ;  /* 0x0000001fff027819 */ /* 0x000fe20000011408 */
[----:B------:R-:W-:Y:S01]  /*0640*/  IMAD.U32 R3, R4, 0x20, R0 ;  /* 0x0000002004037824 */ /* 0x000fe200078e0000 */
[-C--:B------:R-:W-:Y:S01]  /*0650*/  LEA.HI R0, R8, R8.reuse, RZ, 0x1 ;  /* 0x0000000808007211 */ /* 0x080fe200078f08ff */
[----:B------:R-:W-:Y:S01]  /*0660*/  USHF.R.S32.HI UR58, URZ, 0x1f, UR34 ;  /* 0x0000001f3f3a7899 */ /* 0x000fe20008011422 */
[----:B------:R-:W-:Y:S01]  /*0670*/  LEA.HI R11, R2, R8, RZ, 0x3 ;  /* 0x00000008020b7211 */ /* 0x000fe200078f18ff */
[----:B------:R-:W-:Y:S01]  /*0680*/  UISETP.NE.AND UP3, UPT, UR10, URZ, UPT ;  /* 0x0000003f0a00728c */ /* 0x000fe2000bf65270 */
[----:B------:R1:W-:Y:S01]  /*0690*/  STL [R1+0x58], R3 ;  /* 0x0000580301007387 */ /* 0x0003e20000100800 */
[----:B------:R-:W-:Y:S01]  /*06a0*/  LOP3.LUT R4, R0, 0x7fffffe, RZ, 0xc0, !PT ;  /* 0x07fffffe00047812 */ /* 0x000fe200078ec0ff */
[----:B------:R-:W-:Y:S01]  /*06b0*/  USHF.R.S32.HI UR61, URZ, 0x1f, UR34 ;  /* 0x0000001f3f3d7899 */ /* 0x000fe20008011422 */
[----:B------:R-:W-:Y:S01]  /*06c0*/  LOP3.LUT R2, R11, 0xfffffff8, RZ, 0xc0, !PT ;  /* 0xfffffff80b027812 */ /* 0x000fe200078ec0ff */
[----:B------:R-:W-:Y:S01]  /*06d0*/  USHF.R.S32.HI UR60, URZ, 0x1f, UR31 ;  /* 0x0000001f3f3c7899 */ /* 0x000fe2000801141f */
[C---:B------:R-:W-:Y:S01]  /*06e0*/  LEA.HI R7, R9.reuse, R9, RZ, 0x1 ;  /* 0x0000000909077211 */ /* 0x040fe200078f08ff */
[C---:B------:R-:W-:Y:S01]  /*06f0*/  IMAD.IADD R17, R8.reuse, 0x1, -R4 ;  /* 0x0000000108117824 */ /* 0x040fe200078e0a04 */
[----:B------:R-:W-:Y:S01]  /*0700*/  LOP3.LUT P2, RZ, R9, 0x2, RZ, 0xc0, !PT ;  /* 0x0000000209ff7812 */ /* 0x000fe2000784c0ff */
[----:B------:R-:W-:Y:S01]  /*0710*/  IMAD.IADD R14, R8, 0x1, -R2 ;  /* 0x00000001080e7824 */ /* 0x000fe200078e0a02 */
[----:B------:R-:W-:Y:S01]  /*0720*/  USHF.R.S32.HI UR59, URZ, 0x1f, UR34 ;  /* 0x0000001f3f3b7899 */ /* 0x000fe20008011422 */
[----:B------:R-:W-:Y:S01]  /*0730*/  IMAD R2, R10, 0x4, R16 ;  /* 0x000000040a027824 */ /* 0x000fe200078e0210 */
[----:B------:R-:W-:-:S02]  /*0740*/  UIMAD.WIDE.U32 UR40, UR36, UR42, URZ ;  /* 0x0000002a242872a5 */ /* 0x000fc4000f8e003f */
[C---:B------:R-:W-:Y:S01]  /*0750*/  LOP3.LUT P5, RZ, R14.reuse, 0x2, RZ, 0xc0, !PT ;  /* 0x000000020eff7812 */ /* 0x040fe200078ac0ff */
[----:B------:R-:W-:Y:S01]  /*0760*/  UIMAD UR52, UR37, UR42, URZ ;  /* 0x0000002a253472a4 */ /* 0x000fe2000f8e023f */
[----:B------:R-:W-:Y:S01]  /*0770*/  LOP3.LUT P6, RZ, R14, 0x4, RZ, 0xc0, !PT ;  /* 0x000000040eff7812 */ /* 0x000fe200078cc0ff */
[----:B------:R-:W-:Y:S01]  /*0780*/  USHF.R.S32.HI UR54, URZ, 0x1f, UR47 ;  /* 0x0000001f3f367899 */ /* 0x000fe2000801142f */
[----:B------:R-:W-:Y:S01]  /*0790*/  SEL R226, R230, 0xffffffe0, !P5 ;  /* 0xffffffe0e6e27807 */ /* 0x000fe20006800000 */
[----:B------:R-:W-:Y:S01]  /*07a0*/  UIMAD UR51, UR5, UR51, URZ ;  /* 0x00000033053372a4 */ /* 0x000fe2000f8e023f */
[----:B------:R-:W-:Y:S01]  /*07b0*/  SEL R227, R227, 0xffffffc0, !P6 ;  /* 0xffffffc0e3e37807 */ /* 0x000fe20007000000 */
[----:B------:R-:W-:Y:S02]  /*07c0*/  @!UP2 UIMAD UR50, UR6, UR50, URZ ;  /* 0x000000320632a2a4 */ /* 0x000fe4000f8e023f */
[----:B------:R-:W-:Y:S02]  /*07d0*/  USHF.R.S32.HI UR49, URZ, 0x1f, UR45 ;  /* 0x0000001f3f317899 */ /* 0x000fe4000801142d */
[----:B------:R-:W-:Y:S01]  /*07e0*/  USHF.R.S32.HI UR48, URZ, 0x1f, UR44 ;  /* 0x0000001f3f307899 */ /* 0x000fe2000801142c */
[----:B-1----:R-:W-:Y:S01]  /*07f0*/  LOP3.LUT R3, R5, 0x7fffffe, RZ, 0xc0, !PT ;  /* 0x07fffffe05037812 */ /* 0x002fe200078ec0ff */
[----:B------:R-:W-:-:S04]  /*0800*/  UMOV UR39, 0xffffd000 ;  /* 0xffffd00000277882 */ /* 0x000fc80000000000 */
        /* <DEDUP_REMOVED lines=21> */
[----:B------:R-:W-:Y:S01]  /*0960*/  LOP3.LUT R221, R3, R0, RZ, 0x3c, !PT ;  /* 0x0000000003dd7212 */ /* 0x000fe200078e3cff */
[----:B------:R-:W-:Y:S01]  /*0970*/  IMAD.SHL.U32 R3, R10, 0x20, RZ ;  /* 0x000000200a037824 */ /* 0x000fe200078e00ff */
[----:B------:R-:W-:Y:S02]  /*0980*/  LOP3.LUT R0, R7, 0x3fffffe, RZ, 0xc0, !PT ;  /* 0x03fffffe07007812 */ /* 0x000fe400078ec0ff */
[----:B------:R-:W-:Y:S01]  /*0990*/  SHF.R.U32.HI R2, RZ, 0x3, R5 ;  /* 0x00000003ff027819 */ /* 0x000fe20000011605 */
[----:B------:R-:W-:Y:S01]  /*09a0*/  IMAD.SHL.U32 R5, R19, 0x2, RZ ;  /* 0x0000000213057824 */ /* 0x000fe200078e00ff */
[----:B------:R-:W-:Y:S01]  /*09b0*/  SEL R222, R230, 0xffffffe0, !P4 ;  /* 0xffffffe0e6de7807 */ /* 0x000fe20006000000 */
[C---:B------:R-:W-:Y:S01]  /*09c0*/  IMAD.IADD R6, R9.reuse, 0x1, -R0 ;  /* 0x0000000109067824 */ /* 0x040fe200078e0a00 */
[----:B------:R-:W-:Y:S01]  /*09d0*/  LOP3.LUT R15, R4, R2, RZ, 0x3c, !PT ;  /* 0x00000002040f7212 */ /* 0x000fe200078e3cff */
[----:B------:R-:W-:Y:S01]  /*09e0*/  IMAD.SHL.U32 R0, R9, 0x40, RZ ;  /* 0x0000004009007824 */ /* 0x000fe200078e00ff */
[----:B------:R-:W-:Y:S01]  /*09f0*/  SHF.R.S32.HI R2, RZ, 0x3, R11 ;  /* 0x00000003ff027819 */ /* 0x000fe2000001140b */
[----:B------:R-:W-:Y:S01]  /*0a00*/  IMAD.U32 R221, R18, 0x20, R221 ;  /* 0x0000002012dd7824 */ /* 0x000fe200078e00dd */
[----:B------:R-:W-:-:S02]  /*0a10*/  LOP3.LUT P0, RZ, R12, 0x2, RZ, 0xc0, !PT ;  /* 0x000000020cff7812 */ /* 0x000fc4000780c0ff */
[----:B------:R-:W-:Y:S01]  /*0a20*/  LOP3.LUT R0, R0, 0x1c0, RZ, 0xc0, !PT ;  /* 0x000001c000007812 */ /* 0x000fe200078ec0ff */
[----:B------:R-:W-:Y:S01]  /*0a30*/  IMAD R17, R2, 0x8, R17 ;  /* 0x0000000802117824 */ /* 0x000fe200078e0211 */
[----:B------:R-:W-:Y:S01]  /*0a40*/  SEL R230, R230, 0xffffffe0, !P0 ;  /* 0xffffffe0e6e67807 */ /* 0x000fe20004000000 */
[----:B------:R-:W-:Y:S01]  /*0a50*/  IMAD R225, R13, 0x2, R2 ;  /* 0x000000020de17824 */ /* 0x000fe200078e0202 */
[----:B------:R-:W-:Y:S01]  /*0a60*/  LOP3.LUT R4, R0, 0x20, R3, 0xf8, !PT ;  /* 0x0000002000047812 */ /* 0x000fe200078ef803 */
[----:B------:R-:W-:Y:S01]  /*0a70*/  IMAD.SHL.U32 R221, R221, 0x2, RZ ;  /* 0x00000002dddd7824 */ /* 0x000fe200078e00ff */
[----:B------:R-:W-:Y:S01]  /*0a80*/  SHF.R.U32.HI R3, RZ, 0x3, R0 ;  /* 0x00000003ff037819 */ /* 0x000fe20000011600 */
[----:B------:R-:W-:Y:S01]  /*0a90*/  IMAD R0, R13, 0x200, R5 ;  /* 0x000002000d007824 */ /* 0x000fe200078e0205 */
[----:B------:R-:W-:Y:S01]  /*0aa0*/  SHF.R.S32.HI R2, RZ, 0x7, R21 ;  /* 0x00000007ff027819 */ /* 0x000fe20000011415 */
[----:B------:R-:W-:Y:S01]  /*0ab0*/  IMAD.IADD R222, R221, 0x1, R222 ;  /* 0x00000001ddde7824 */ /* 0x000fe200078e02de */
[----:B------:R-:W-:Y:S01]  /*0ac0*/  LOP3.LUT R8, R4, R3, RZ, 0x3c, !PT ;  /* 0x0000000304087212 */ /* 0x000fe200078e3cff */
[----:B------:R-:W-:-:S02]  /*0ad0*/  IMAD R9, R6, 0x20, R0 ;  /* 0x0000002006097824 */ /* 0x000fc400078e0200 */
[----:B------:R-:W-:Y:S01]  /*0ae0*/  IMAD.U32 R0, RZ, RZ, UR15 ;  /* 0x0000000fff007e24 */ /* 0x000fe2000f8e00ff */
[----:B------:R-:W-:Y:S01]  /*0af0*/  SHF.R.S32.HI R0, RZ, 0x1, R7 ;  /* 0x00000001ff007819 */ /* 0x000fe20000011407 */
[C---:B------:R-:W-:Y:S02]  /*0b00*/  IMAD R3, R2.reuse, 0x1000, R5 ;  /* 0x0000100002037824 */ /* 0x040fe400078e0205 */
[----:B------:R-:W-:Y:S01]  /*0b10*/  IMAD.SHL.U32 R2, R2, 0x8, RZ ;  /* 0x0000000802027824 */ /* 0x000fe200078e00ff */
[C---:B------:R-:W-:Y:S01]  /*0b20*/  LOP3.LUT P1, RZ, R0.reuse, 0x2, RZ, 0xc0, !PT ;  /* 0x0000000200ff7812 */ /* 0x040fe2000782c0ff */
[----:B------:R-:W-:Y:S02]  /*0b30*/  IMAD.SHL.U32 R0, R0, 0x40, RZ ;  /* 0x0000004000007824 */ /* 0x000fe400078e00ff */
        /* <DEDUP_REMOVED lines=14> */
[C---:B------:R-:W-:Y:S01]  /*0c20*/  IADD3 R249, R251.reuse, 0x20, RZ ;  /* 0x00000020fbf97810 */ /* 0x040fe20007ffe0ff */
        /* <DEDUP_REMOVED lines=34> */
.L_x_548:
        /* <DEDUP_REMOVED lines=53> */
.L_x_507:
        /* <DEDUP_REMOVED lines=58> */
.L_x_509:
        /* <DEDUP_REMOVED lines=18> */
.L_x_510:
[----:B------:R-:W-:Y:S01]  /*1660*/  IABS R6, c[0x0][0x1c8] ;  /* 0x0000720000067a13 */ /* 0x000fe20000000000 */
[----:B------:R-:W-:Y:S01]  /*1670*/  ULDC.64 UR10, c[0x0][0x370] ;  /* 0x0000dc00000a7ab9 */ /* 0x000fe20000000a00 */
[----:B------:R-:W-:Y:S01]  /*1680*/  IABS R3, UR34 ;  /* 0x0000002200037c13 */ /* 0x000fe20008000000 */
[----:B------:R-:W-:Y:S01]  /*1690*/  @UP1 UIMAD.WIDE.U32 UR4, UR16, UR10, URZ ;  /* 0x0000000a100412a5 */ /* 0x000fe2000f8e003f */
[----:B------:R-:W1:Y:S01]  /*16a0*/  I2F.RP R4, R6 ;  /* 0x0000000600047306 */ /* 0x000e620000209400 */
[----:B------:R-:W2:Y:S01]  /*16b0*/  S2UR UR13, SR_CTAID.X ;  /* 0x00000000000d79c3 */ /* 0x000ea20000002500 */
[----:B------:R-:W-:Y:S01]  /*16c0*/  ULDC UR12, c[0x0][0x224] ;  /* 0x00008900000c7ab9 */ /* 0x000fe20000000800 */
[----:B------:R-:W-:Y:S01]  /*16d0*/  ISETP.NE.AND P1, PT, RZ, c[0x0][0x1c8], PT ;  /* 0x00007200ff007a0c */ /* 0x000fe20003f25270 */
[----:B------:R-:W-:Y:S02]  /*16e0*/  @UP1 UIMAD UR20, UR16, UR11, UR5 ;  /* 0x0000000b101412a4 */ /* 0x000fe4000f8e0205 */
        /* <DEDUP_REMOVED lines=8> */
[----:B------:R-:W-:Y:S02]  /*1770*/  UIMAD UR7, UR37, UR16, URZ ;  /* 0x00000010250772a4 */ /* 0x000fe4000f8e023f */
[----:B------:R-:W-:Y:S02]  /*1780*/  @!UP1 UMOV UR19, UR4 ;  /* 0x0000000400139c82 */ /* 0x000fe40008000000 */
[----:B------:R-:W-:-:S04]  /*1790*/  UIMAD UR4, UR38, UR12, UR53 ;  /* 0x0000000c260472a4 */ /* 0x000fc8000f8e0235 */
        /* <DEDUP_REMOVED lines=8> */
[----:B--2---:R-:W-:Y:S01]  /*1820*/  UIMAD.WIDE.U32 UR4, UR13, UR10, URZ ;  /* 0x0000000a0d0472a5 */ /* 0x004fe2000f8e003f */
[----:B-1----:R-:W-:-:S03]  /*1830*/  IMAD.MOV R0, RZ, RZ, -R5 ;  /* 0x000000ffff007224 */ /* 0x002fc600078e0a05 */
[----:B------:R-:W-:Y:S01]  /*1840*/  USEL UR15, UR4, URZ, UP3 ;  /* 0x0000003f040f7287 */ /* 0x000fe20009800000 */
[----:B------:R-:W-:Y:S01]  /*1850*/  IMAD.MOV.U32 R4, RZ, RZ, RZ ;  /* 0x000000ffff047224 */ /* 0x000fe200078e00ff */
[----:B------:R-:W-:Y:S01]  /*1860*/  UIMAD UR11, UR13, UR11, UR5 ;  /* 0x0000000b0d0b72a4 */ /* 0x000fe2000f8e0205 */
[----:B------:R-:W-:Y:S01]  /*1870*/  IMAD R0, R0, R6, RZ ;  /* 0x0000000600007224 */ /* 0x000fe200078e02ff */
[----:B------:R-:W-:Y:S02]  /*1880*/  USHF.L.U64.HI UR4, UR31, 0x7, UR38 ;  /* 0x000000071f047899 */ /* 0x000fe40008010226 */
[----:B------:R-:W-:Y:S01]  /*1890*/  USHF.L.U32 UR13, UR31, 0x7, URZ ;  /* 0x000000071f0d7899 */ /* 0x000fe2000800063f */
[----:B------:R-:W-:Y:S01]  /*18a0*/  IMAD.HI.U32 R0, R5, R0, R4 ;  /* 0x0000000005007227 */ /* 0x000fe200078e0004 */
[----:B------:R-:W-:Y:S02]  /*18b0*/  USEL UR5, UR4, URZ, UP6 ;  /* 0x0000003f04057287 */ /* 0x000fe4000b000000 */
[----:B------:R-:W-:-:S02]  /*18c0*/  USEL UR4, UR13, URZ, UP6 ;  /* 0x0000003f0d047287 */ /* 0x000fc4000b000000 */
[----:B------:R-:W-:Y:S01]  /*18d0*/  ULDC UR10, c[0x0][0x234] ;  /* 0x00008d00000a7ab9 */ /* 0x000fe20000000800 */
[----:B------:R-:W-:Y:S01]  /*18e0*/  IMAD.HI.U32 R0, R0, R3, RZ ;  /* 0x0000000300007227 */ /* 0x000fe200078e00ff */
[----:B------:R-:W-:Y:S02]  /*18f0*/  UIADD3 UR4, UP0, UR17, UR4, URZ ;  /* 0x0000000411047290 */ /* 0x000fe4000ff1e03f */
[----:B------:R-:W-:Y:S01]  /*1900*/  USEL UR11, UR11, URZ, UP3 ;  /* 0x0000003f0b0b7287 */ /* 0x000fe20009800000 */
[----:B------:R-:W-:Y:S01]  /*1910*/  IMAD.MOV R4, RZ, RZ, -R0 ;  /* 0x000000ffff047224 */ /* 0x000fe200078e0a00 */
[----:B------:R-:W-:Y:S02]  /*1920*/  UIADD3.X UR7, UR28, UR5, URZ, UP0, !UPT ;  /* 0x000000051c077290 */ /* 0x000fe400087fe43f */
[----:B------:R-:W-:Y:S01]  /*1930*/  UIMAD UR5, UR37, UR4, URZ ;  /* 0x00000004250572a4 */ /* 0x000fe2000f8e023f */
[----:B------:R-:W-:Y:S01]  /*1940*/  IMAD R3, R6, R4, R3 ;  /* 0x0000000406037224 */ /* 0x000fe200078e0203 */
[----:B------:R-:W-:-:S02]  /*1950*/  USHF.R.S32.HI UR13, URZ, 0x1f, UR23 ;  /* 0x0000001f3f0d7899 */ /* 0x000fc40008011417 */
[----:B------:R-:W-:Y:S02]  /*1960*/  UIMAD UR7, UR36, UR7, UR5 ;  /* 0x00000007240772a4 */ /* 0x000fe4000f8e0205 */
[----:B------:R-:W-:Y:S01]  /*1970*/  ISETP.GT.U32.AND P0, PT, R6, R3, PT ;  /* 0x000000030600720c */ /* 0x000fe20003f04070 */
[----:B------:R-:W-:-:S04]  /*1980*/  @UP2 USEL UR5, UR55, UR16, !UP1 ;  /* 0x0000001037052287 */ /* 0x000fc8000c800000 */
[----:B------:R-:W-:Y:S02]  /*1990*/  @UP2 UIMAD UR14, UR34, UR10, UR5 ;  /* 0x0000000a220e22a4 */ /* 0x000fe4000f8e0205 */
[----:B------:R-:W-:-:S04]  /*19a0*/  UIMAD.WIDE.U32 UR4, UR36, UR4, URZ ;  /* 0x00000004240472a5 */ /* 0x000fc8000f8e003f */
[----:B------:R-:W-:Y:S02]  /*19b0*/  UIADD3 UR10, UR5, UR7, URZ ;  /* 0x00000007050a7290 */ /* 0x000fe4000fffe03f */
[----:B------:R-:W-:Y:S01]  /*19c0*/  @!P0 IMAD.IADD R3, R3, 0x1, -R6 ;  /* 0x0000000103038824 */ /* 0x000fe200078e0a06 */
[----:B------:R-:W-:Y:S01]  /*19d0*/  @!P0 IADD3 R0, R0, 0x1, RZ ;  /* 0x0000000100008810 */ /* 0x000fe20007ffe0ff */
[----:B------:R-:W-:Y:S01]  /*19e0*/  @!UP2 UMOV UR14, UR50 ;  /* 0x00000032000eac82 */ /* 0x000fe20008000000 */
        /* <DEDUP_REMOVED lines=14> */
.L_x_511:
[----:B------:R-:W-:Y:S02]  /*1ad0*/  UMOV UR7, UR51 ;  /* 0x0000003300077c82 */ /* 0x000fe40008000000 */
.L_x_512:
[----:B------:R-:W2:Y:S04]  /*1ae0*/  LDL.64 R4, [R1+0x18] ;  /* 0x0000180001047983 */ /* 0x000ea80000100a00 */
[----:B------:R1:W3:Y:S01]  /*1af0*/  LDL.64 R22, [R1+0x18] ;  /* 0x0000180001167983 */ /* 0x0002e20000100a00 */
[----:B------:R-:W-:Y:S01]  /*1b00*/  UIADD3 UR4, UP5, UP4, UR4, UR45, UR47 ;  /* 0x0000002d04047290 */ /* 0x000fe2000fcbe02f */
[----:B------:R-:W-:Y:S02]  /*1b10*/  BSSY B1, `(.L_x_508) ;  /* 0x000091d000017945 */ /* 0x000fe40003800000 */
[----:B------:R-:W4:Y:S01]  /*1b20*/  S2R R19, SR_TID.X ;  /* 0x0000000000137919 */ /* 0x000f220000002100 */
[----:B------:R-:W-:-:S02]  /*1b30*/  UIADD3 UR16, UP1, UP0, UR15, UR4, UR18 ;  /* 0x000000040f107290 */ /* 0x000fc4000f83e012 */
[----:B------:R-:W-:Y:S02]  /*1b40*/  UIADD3.X UR4, UR10, UR49, UR54, UP5, UP4 ;  /* 0x000000310a047290 */ /* 0x000fe4000afe8436 */
[----:B------:R-:W-:Y:S02]  /*1b50*/  UMOV UR18, 0x4 ;  /* 0x0000000400127882 */ /* 0x000fe40000000000 */
[----:B------:R-:W-:Y:S02]  /*1b60*/  UIADD3.X UR15, UR11, UR4, UR12, UP1, UP0 ;  /* 0x000000040b0f7290 */ /* 0x000fe40008fe040c */
[----:B------:R-:W-:Y:S02]  /*1b70*/  UISETP.GE.AND UP0, UPT, UR27, 0x1, UPT ;  /* 0x000000011b00788c */ /* 0x000fe4000bf06270 */
[----:B------:R-:W-:Y:S02]  /*1b80*/  ULDC.64 UR4, c[0x0][0x1a8] ;  /* 0x00006a0000047ab9 */ /* 0x000fe40000000a00 */
[----:B------:R-:W-:-:S02]  /*1b90*/  UIMAD UR4, UR58, UR4, URZ ;  /* 0x000000043a0472a4 */ /* 0x000fc4000f8e023f */
[----:B------:R-:W-:Y:S02]  /*1ba0*/  ULEA.HI.SX32 UR12, UR32, 0xffffffff, 0x1a ;  /* 0xffffffff200c7891 */ /* 0x000fe4000f8fd23f */
[----:B------:R-:W-:-:S03]  /*1bb0*/  UIMAD UR11, UR34, UR5, UR4 ;  /* 0x00000005220b72a4 */ /* 0x000fc6000f8e0204 */
[----:B------:R-:W-:Y:S02]  /*1bc0*/  ULDC.64 UR4, c[0x0][0x378] ;  /* 0x0000de0000047ab9 */ /* 0x000fe40000000a00 */
[----:B------:R-:W-:Y:S01]  /*1bd0*/  UIMAD UR4, UR58, UR4, URZ ;  /* 0x000000043a0472a4 */ /* 0x000fe2000f8e023f */
[----:B----4-:R-:W-:-:S03]  /*1be0*/  SHF.R.S32.HI R20, RZ, 0x1f, R19 ;  /* 0x0000001fff147819 */ /* 0x010fc60000011413 */
[----:B------:R-:W-:Y:S01]  /*1bf0*/  UIMAD UR10, UR34, UR5, UR4 ;  /* 0x00000005220a72a4 */ /* 0x000fe2000f8e0204 */
[----:B------:R-:W-:Y:S02]  /*1c00*/  LEA.HI R3, R20, R19, RZ, 0x2 ;  /* 0x0000001314037211 */ /* 0x000fe400078f10ff */
[----:B------:R-:W-:Y:S02]  /*1c10*/  ULDC.64 UR4, c[0x0][0x370] ;  /* 0x0000dc0000047ab9 */ /* 0x000fe40000000a00 */
[----:B------:R-:W-:Y:S01]  /*1c20*/  UIMAD UR4, UR28, UR4, URZ ;  /* 0x000000041c0472a4 */ /* 0x000fe2000f8e023f */
[----:B------:R-:W-:-:S03]  /*1c30*/  SHF.R.S32.HI R3, RZ, 0x2, R3 ;  /* 0x00000002ff037819 */ /* 0x000fc60000011403 */
[----:B------:R-:W-:Y:S01]  /*1c40*/  UIMAD UR4, UR17, UR5, UR4 ;  /* 0x00000005110472a4 */ /* 0x000fe2000f8e0204 */
[----:B------:R-:W-:Y:S01]  /*1c50*/  SHF.R.S32.HI R18, RZ, 0x1f, R3 ;  /* 0x0000001fff127819 */ /* 0x000fe20000011403 */
[----:B------:R-:W-:Y:S01]  /*1c60*/  UIADD3 UR5, UR17, UR7, URZ ;  /* 0x0000000711057290 */ /* 0x000fe2000fffe03f */
[----:B------:R-:W-:Y:S01]  /*1c70*/  IADD3 R0, P1, R3, UR17, RZ ;  /* 0x0000001103007c10 */ /* 0x000fe2000ff3e0ff */
[----:B------:R-:W-:Y:S02]  /*1c80*/  UIADD3 UR7, UR17, UR14, URZ ;  /* 0x0000000e11077290 */ /* 0x000fe4000fffe03f */
[C---:B------:R-:W-:Y:S01]  /*1c90*/  IMAD R8, R18.reuse, c[0x0][0x370], RZ ;  /* 0x0000dc0012087a24 */ /* 0x040fe200078e02ff */
        /* <DEDUP_REMOVED lines=14> */
[----:B------:R-:W-:-:S03]  /*1d80*/  IADD3 R5, R5, UR4, RZ ;  /* 0x0000000405057c10 */ /* 0x000fc6000fffe0ff */
[----:B------:R-:W-:-:S04]  /*1d90*/  IMAD.WIDE.U32 R6, R0, c[0x0][0x1a8], R6 ;  /* 0x00006a0000067a25 */ /* 0x000fc800078e0006 */
[----:B------:R-:W-:Y:S01]  /*1da0*/  IMAD.WIDE.U32 R4, R0, c[0x0][0x378], R4 ;  /* 0x0000de0000047a25 */ /* 0x000fe200078e0004 */
[----:B------:R-:W-:Y:S02]  /*1db0*/  LEA.HI R0, R20, R19, RZ, 0x5 ;  /* 0x0000001314007211 */ /* 0x000fe400078f28ff */
[----:B------:R-:W-:Y:S02]  /*1dc0*/  IADD3 R15, R7, UR11, RZ ;  /* 0x0000000b070f7c10 */ /* 0x000fe4000fffe0ff */
[----:B------:R-:W-:Y:S02]  /*1dd0*/  LOP3.LUT R7, R0, 0xffffffe0, RZ, 0xc0, !PT ;  /* 0xffffffe000077812 */ /* 0x000fe400078ec0ff */
[----:B------:R-:W-:Y:S02]  /*1de0*/  SHF.R.S32.HI R0, RZ, 0x5, R0 ;  /* 0x00000005ff007819 */ /* 0x000fe40000011400 */
[----:B------:R-:W-:Y:S01]  /*1df0*/  IADD3 R5, R5, UR10, RZ ;  /* 0x0000000a05057c10 */ /* 0x000fe2000fffe0ff */
[----:B------:R-:W-:Y:S01]  /*1e00*/  IMAD.IADD R16, R19, 0x1, -R7 ;  /* 0x0000000113107824 */ /* 0x000fe200078e0a07 */
[----:B------:R-:W-:Y:S01]  /*1e10*/  ULDC.64 UR10, c[0x0][0x3c8] ;  /* 0x0000f200000a7ab9 */ /* 0x000fe20000000a00 */
[----:B------:R-:W-:Y:S01]  /*1e20*/  LEA R10, P3, R6, c[0x0][0x160], 0x1 ;  /* 0x00005800060a7a11 */ /* 0x000fe200078608ff */
[----:B------:R-:W-:Y:S01]  /*1e30*/  UIMAD.WIDE UR4, UR5, UR18, UR10 ;  /* 0x00000012050472a5 */ /* 0x000fe2000f8e020a */
[----:B------:R-:W-:-:S02]  /*1e40*/  IMAD R0, R0, UR46, R16 ;  /* 0x0000002e00007c24 */ /* 0x000fc4000f8e0210 */
[C---:B------:R-:W-:Y:S01]  /*1e50*/  IMAD.WIDE.U32 R4, R3.reuse, c[0x0][0x370], R4 ;  /* 0x0000dc0003047a25 */ /* 0x040fe200078e0004 */
[----:B------:R-:W-:Y:S02]  /*1e60*/  ULDC.64 UR10, c[0x0][0x200] ;  /* 0x00008000000a7ab9 */ /* 0x000fe40000000a00 */
[----:B------:R-:W-:Y:S01]  /*1e70*/  IADD3 R7, P0, R0, UR16, RZ ;  /* 0x0000001000077c10 */ /* 0x000fe2000ff1e0ff */
[----:B------:R-:W-:Y:S01]  /*1e80*/  UIMAD.WIDE UR18, UR7, UR18, UR10 ;  /* 0x00000012071272a5 */ /* 0x000fe2000f8e020a */
[----:B------:R-:W-:Y:S02]  /*1e90*/  LEA R12, P2, R4, c[0x0][0x330], 0x1 ;  /* 0x0000cc00040c7a11 */ /* 0x000fe400078408ff */
[----:B------:R-:W-:Y:S01]  /*1ea0*/  LEA.HI.X.SX32 R9, R0, UR15, 0x1, P0 ;  /* 0x0000000f00097c11 */ /* 0x000fe200080f0eff */
[----:B------:R-:W-:Y:S01]  /*1eb0*/  IMAD R0, R3, c[0x0][0x374], R8 ;  /* 0x0000dd0003007a24 */ /* 0x000fe200078e0208 */
[----:B------:R-:W-:Y:S02]  /*1ec0*/  PLOP3.LUT P0, PT, PT, PT, UP0, 0x80, 0x0 ;  /* 0x000000000000781c */ /* 0x000fe40003f0f008 */
[----:B------:R-:W-:Y:S01]  /*1ed0*/  LEA R13, P1, R7, c[0x0][0x350], 0x2 ;  /* 0x0000d400070d7a11 */ /* 0x000fe200078210ff */
[----:B------:R-:W-:Y:S01]  /*1ee0*/  IMAD.IADD R0, R5, 0x1, R0 ;  /* 0x0000000105007824 */ /* 0x000fe200078e0200 */
[----:B------:R-:W-:-:S02]  /*1ef0*/  LEA.HI.X R8, R6, c[0x0][0x164], R15, 0x1, P3 ;  /* 0x0000590006087a11 */ /* 0x000fc400018f0c0f */
[----:B------:R-:W-:Y:S02]  /*1f00*/  LEA.HI.X R11, R7, c[0x0][0x354], R9, 0x2, P1 ;  /* 0x0000d500070b7a11 */ /* 0x000fe400008f1409 */
[----:B------:R-:W-:-:S05]  /*1f10*/  LEA.HI.X R9, R4, c[0x0][0x334], R0, 0x1, P2 ;  /* 0x0000cd0004097a11 */ /* 0x000fca00010f0c00 */
[----:B------:R-:W-:Y:S05]  /*1f20*/  @!P0 BRA `(.L_x_513) ;  /* 0x0000848000008947 */ /* 0x000fea0003800000 */
[----:B-1----:R-:W2:Y:S01]  /*1f30*/  LDL R25, [R1+0x58] ;  /* 0x0000580001197983 */ /* 0x002ea20000100800 */
[----:B------:R-:W-:Y:S01]  /*1f40*/  PLOP3.LUT P0, PT, PT, PT, UP3, 0x80, 0x0 ;  /* 0x000000000000781c */ /* 0x000fe20003f0f038 */
[----:B------:R-:W-:Y:S01]  /*1f50*/  UMOV UR17, UR5 ;  /* 0x0000000500117c82 */ /* 0x000fe20008000000 */
[----:B------:R-:W-:Y:S01]  /*1f60*/  MOV R21, R10 ;  /* 0x0000000a00157202 */ /* 0x000fe20000000f00 */
[----:B------:R-:W-:Y:S01]  /*1f70*/  UMOV UR5, UR12 ;  /* 0x0000000c00057c82 */ /* 0x000fe20008000000 */
[----:B------:R-:W-:Y:S01]  /*1f80*/  IMAD.MOV.U32 R24, RZ, RZ, R8 ;  /* 0x000000ffff187224 */ /* 0x000fe200078e0008 */
[----:B------:R-:W-:Y:S01]  /*1f90*/  UMOV UR20, UR4 ;  /* 0x0000000400147c82 */ /* 0x000fe20008000000 */
[----:B------:R-:W-:Y:S01]  /*1fa0*/  MOV R26, R12 ;  /* 0x0000000c001a7202 */ /* 0x000fe20000000f00 */
[----:B------:R-:W-:Y:S01]  /*1fb0*/  ULEA.HI UR4, UR5, UR5, URZ, 0x1 ;  /* 0x0000000505047291 */ /* 0x000fe2000f8f083f */
[----:B------:R-:W-:Y:S01]  /*1fc0*/  IMAD.MOV.U32 R27, RZ, RZ, R9 ;  /* 0x000000ffff1b7224 */ /* 0x000fe200078e0009 */
[----:B------:R-:W-:Y:S01]  /*1fd0*/  ULDC.64 UR10, c[0x0][0x1a0] ;  /* 0x00006800000a7ab9 */ /* 0x000fe20000000a00 */
[----:B------:R-:W-:Y:S01]  /*1fe0*/  STL [R1+0x10], R21 ;  /* 0x0000101501007387 */ /* 0x000fe20000100800 */
[----:B------:R-:W-:Y:S01]  /*1ff0*/  ULOP3.LUT UR4, UR4, 0xfffffffe, URZ, 0xc0, !UPT ;  /* 0xfffffffe04047892 */ /* 0x000fe2000f8ec03f */
[----:B------:R-:W-:Y:S01]  /*2000*/  MOV R15, UR23 ;  /* 0x00000017000f7c02 */ /* 0x000fe20008000f00 */
[----:B------:R-:W-:Y:S01]  /*2010*/  UIMAD UR7, UR13, UR10, URZ ;  /* 0x0000000a0d0772a4 */ /* 0x000fe2000f8e023f */
[----:B------:R-:W-:Y:S01]  /*2020*/  STL [R1+0xc], R24 ;  /* 0x00000c1801007387 */ /* 0x000fe20000100800 */
[----:B------:R-:W-:Y:S01]  /*2030*/  UIADD3 UR4, UR5, -UR4, URZ ;  /* 0x8000000405047290 */ /* 0x000fe2000fffe03f */
[----:B------:R-:W-:Y:S01]  /*2040*/  BSSY B0, `(.L_x_514) ;  /* 0x000003c000007945 */ /* 0x000fe20003800000 */
[----:B------:R-:W-:Y:S01]  /*2050*/  UIMAD UR7, UR23, UR11, UR7 ;  /* 0x0000000b170772a4 */ /* 0x000fe2000f8e0207 */
[----:B------:R1:W-:Y:S01]  /*2060*/  STL [R1], R13 ;  /* 0x0000000d01007387 */ /* 0x0003e20000100800 */
[----:B------:R-:W-:Y:S01]  /*2070*/  UISETP.NE.AND UP0, UPT, UR4, 0x1, UPT ;  /* 0x000000010400788c */ /* 0x000fe2000bf05270 */
[----:B------:R-:W-:Y:S01]  /*2080*/  IMAD.WIDE.U32 R4, R15, c[0x0][0x1a0], R22 ;  /* 0x000068000f047a25 */ /* 0x000fe200078e0016 */
[----:B------:R-:W-:Y:S01]  /*2090*/  UIMAD UR4, UR22, -0x80, UR6 ;  /* 0xffffff80160478a4 */ /* 0x000fe2000f8e0206 */
[----:B------:R3:W-:Y:S01]  /*20a0*/  STL [R1+0x8], R26 ;  /* 0x0000081a01007387 */ /* 0x0007e20000100800 */
[----:B------:R-:W-:-:S03]  /*20b0*/  MOV R7, UR7 ;  /* 0x0000000700077c02 */ /* 0x000fc60008000f00 */
[----:B------:R-:W-:Y:S01]  /*20c0*/  @P0 BAR.SYNC.DEFER_BLOCKING 0x0 ;  /* 0x0000000000000b1d */ /* 0x000fe20000010000 */
[----:B------:R-:W-:Y:S02]  /*20d0*/  ISETP.GE.AND P1, PT, R3, UR4, PT ;  /* 0x0000000403007c0c */ /* 0x000fe4000bf26270 */
[----:B------:R-:W-:Y:S01]  /*20e0*/  IADD3 R6, P2, R4, UR29, RZ ;  /* 0x0000001d04067c10 */ /* 0x000fe2000ff5e0ff */
[----:B------:R-:W-:Y:S01]  /*20f0*/  IMAD R4, R17, c[0x0][0x1b8], RZ ;  /* 0x00006e0011047a24 */ /* 0x000fe200078e02ff */
[----:B------:R-:W-:Y:S01]  /*2100*/  MOV R252, R11 ;  /* 0x0000000b00fc7202 */ /* 0x000fe20000000f00 */
[----:B------:R3:W-:Y:S01]  /*2110*/  STL [R1+0x4], R27 ;  /* 0x0000041b01007387 */ /* 0x0007e20000100800 */
[----:B------:R-:W-:Y:S01]  /*2120*/  IADD3.X R7, R5, UR30, R7, P2, !PT ;  /* 0x0000001e05077c10 */ /* 0x000fe200097fe407 */
[----:B------:R-:W-:-:S04]  /*2130*/  IMAD R4, R14, c[0x0][0x1bc], R4 ;  /* 0x00006f000e047a24 */ /* 0x000fc800078e0204 */
[----:B------:R-:W-:-:S04]  /*2140*/  IMAD.WIDE.U32 R6, R14, c[0x0][0x1b8], R6 ;  /* 0x00006e000e067a25 */ /* 0x000fc800078e0006 */
[----:B-1----:R-:W-:Y:S02]  /*2150*/  IMAD.IADD R13, R7, 0x1, R4 ;  /* 0x00000001070d7824 */ /* 0x002fe400078e0204 */
        /* <DEDUP_REMOVED lines=8> */
[----:B------:R-:W4:Y:S01]  /*21e0*/  LDL R28, [R1+0x40] ;  /* 0x00004000011c7983 */ /* 0x000f220000100800 */
        /* <DEDUP_REMOVED lines=17> */
[----:B----4-:R-:W-:-:S11]  /*2300*/  ISETP.GE.AND P3, PT, R28, c[0x0][0x220], PT ;  /* 0x000088001c007a0c */ /* 0x010fd60003f66270 */
        /* <DEDUP_REMOVED lines=15> */
.L_x_515:
[----:B------:R-:W-:Y:S05]  /*2400*/  BSYNC B0 ;  /* 0x0000000000007941 */ /* 0x000fea0003800000 */
.L_x_514:
        /* <DEDUP_REMOVED lines=18> */
[----:B----4-:R-:W-:Y:S02]  /*2530*/  ISETP.GE.AND P3, PT, R9, c[0x0][0x220], PT ;  /* 0x0000880009007a0c */ /* 0x010fe40003f66270 */
[----:B-----5:R-:W-:Y:S02]  /*2540*/  ISETP.GE.AND P0, PT, R8, c[0x0][0x220], PT ;  /* 0x0000880008007a0c */ /* 0x020fe40003f06270 */
        /* <DEDUP_REMOVED lines=21> */
.L_x_517:
[----:B------:R-:W-:Y:S05]  /*26a0*/  BSYNC B0 ;  /* 0x0000000000007941 */ /* 0x000fea0003800000 */
.L_x_516:
        /* <DEDUP_REMOVED lines=39> */
.L_x_519:
[----:B------:R-:W-:Y:S05]  /*2920*/  BSYNC B0 ;  /* 0x0000000000007941 */ /* 0x000fea0003800000 */
.L_x_518:
        /* <DEDUP_REMOVED lines=19> */
.L_x_521:
        /* <DEDUP_REMOVED lines=36> */
.L_x_522:
[----:B------:R-:W-:Y:S05]  /*2ca0*/  BSYNC B0 ;  /* 0x0000000000007941 */ /* 0x000fea0003800000 */
.L_x_520:
[----:B------:R-:W5:Y:S01]  /*2cb0*/  LDL R21, [R1+0x38] ;  /* 0x0000380001157983 */ /* 0x000f620000100800 */
[----:B-1----:R-:W-:Y:S01]  /*2cc0*/  IMAD.MOV.U32 R7, RZ, RZ, 0x4 ;  /* 0x00000004ff077424 */ /* 0x002fe200078e00ff */
[----:B------:R-:W-:Y:S01]  /*2cd0*/  MOV R8, 0x7f800000 ;  /* 0x7f80000000087802 */ /* 0x000fe20000000f00 */
[----:B------:R-:W-:Y:S01]  /*2ce0*/  IMAD.MOV.U32 R9, RZ, RZ, 0x7f800000 ;  /* 0x7f800000ff097424 */ /* 0x000fe200078e00ff */
[----:B------:R-:W-:Y:S01]  /*2cf0*/  MOV R10, 0x7f800000 ;  /* 0x7f800000000a7802 */ /* 0x000fe20000000f00 */
[----:B------:R-:W-:Y:S01]  /*2d00*/  IMAD.MOV.U32 R11, RZ, RZ, 0x7f800000 ;  /* 0x7f800000ff0b7424 */ /* 0x000fe200078e00ff */
[----:B------:R-:W-:Y:S01]  /*2d10*/  ULDC.64 UR10, c[0x0][0x198] ;  /* 0x00006600000a7ab9 */ /* 0x000fe20000000a00 */
[C---:B-----5:R-:W-:Y:S02]  /*2d20*/  IADD3 R6, R21.reuse, 0x28, RZ ;  /* 0x0000002815067810 */ /* 0x060fe40007ffe0ff */
[----:B------:R-:W-:Y:S02]  /*2d30*/  IADD3 R4, R21, 0x20, RZ ;  /* 0x0000002015047810 */ /* 0x000fe40007ffe0ff */
[----:B------:R-:W-:-:S02]  /*2d40*/  ISETP.GE.AND P2, PT, R6, UR4, PT ;  /* 0x0000000406007c0c */ /* 0x000fc4000bf46270 */
[----:B------:R-:W-:Y:S02]  /*2d50*/  IADD3 R5, R21, 0x8, RZ ;  /* 0x0000000815057810 */ /* 0x000fe40007ffe0ff */
[----:B------:R-:W-:Y:S01]  /*2d60*/  ISETP.GE.AND P3, PT, R4, UR4, PT ;  /* 0x0000000404007c0c */ /* 0x000fe2000bf66270 */
[----:B------:R-:W-:Y:S01]  /*2d70*/  IMAD.MOV.U32 R4, RZ, RZ, 0x4 ;  /* 0x00000004ff047424 */ /* 0x000fe200078e00ff */
[----:B------:R-:W-:Y:S02]  /*2d80*/  ISETP.GE.AND P4, PT, R5, UR4, PT ;  /* 0x0000000405007c0c */ /* 0x000fe4000bf86270 */
[C---:B------:R-:W-:Y:S01]  /*2d90*/  ISETP.GE.AND P6, PT, R21.reuse, UR4, PT ;  /* 0x0000000415007c0c */ /* 0x040fe2000bfc6270 */
[----:B------:R-:W-:-:S04]  /*2da0*/  IMAD.WIDE R4, R21, R4, UR18 ;  /* 0x0000001215047e25 */ /* 0x000fc8000f8e0204 */
[----:B------:R-:W-:-:S04]  /*2db0*/  @!P2 IMAD.WIDE R6, R6, R7, UR18 ;  /* 0x000000120606ae25 */ /* 0x000fc8000f8e0207 */
[----:B------:R1:W5:Y:S04]  /*2dc0*/  @!P3 LDG.E R9, [R4.64+0x80] ;  /* 0x000080080409b981 */ /* 0x000368000c1e1900 */
[----:B---3--:R2:W3:Y:S04]  /*2dd0*/  @!P2 LDG.E R8, [R6.64] ;  /* 0x000000080608a981 */ /* 0x0084e8000c1e1900 */
[----:B----4-:R1:W4:Y:S04]  /*2de0*/  @!P4 LDG.E R10, [R4.64+0x20] ;  /* 0x00002008040ac981 */ /* 0x010328000c1e1900 */
[----:B------:R1:W4:Y:S01]  /*2df0*/  @!P6 LDG.E R11, [R4.64] ;  /* 0x00000008040be981 */ /* 0x000322000c1e1900 */
[----:B------:R-:W-:-:S03]  /*2e00*/  UIMAD UR4, UR13, UR10, URZ ;  /* 0x0000000a0d0472a4 */ /* 0x000fc6000f8e023f */
[----:B------:R2:W-:Y:S01]  /*2e10*/  @P1 STS [R0+0x9000], RZ ;  /* 0x009000ff00001388 */ /* 0x0005e20000000800 */
[----:B------:R-:W-:-:S03]  /*2e20*/  UIMAD UR4, UR23, UR11, UR4 ;  /* 0x0000000b170472a4 */ /* 0x000fc6000f8e0204 */
[----:B------:R3:W-:Y:S04]  /*2e30*/  @P1 STS [R0+0x9004], RZ ;  /* 0x009004ff00001388 */ /* 0x0007e80000000800 */
[----:B------:R3:W-:Y:S04]  /*2e40*/  @P1 STS.64 [R0+0x9008], RZ ;  /* 0x009008ff00001388 */ /* 0x0007e80000000a00 */
[----:B------:R3:W-:Y:S04]  /*2e50*/  @P1 STS.128 [R0+0xb000], RZ ;  /* 0x00b000ff00001388 */ /* 0x0007e80000000c00 */
[----:B------:R3:W-:Y:S01]  /*2e60*/  @P1 STS.128 [R0+0xd000], RZ ;  /* 0x00d000ff00001388 */ /* 0x0007e20000000c00 */
[----:B-1----:R-:W-:-:S05]  /*2e70*/  IMAD.WIDE.U32 R4, R15, c[0x0][0x198], R22 ;  /* 0x000066000f047a25 */ /* 0x002fca00078e0016 */
[----:B--2---:R-:W-:Y:S02]  /*2e80*/  IADD3 R6, P2, R4, UR25, RZ ;  /* 0x0000001904067c10 */ /* 0x004fe4000ff5e0ff */
[----:B------:R-:W-:-:S04]  /*2e90*/  MOV R4, UR4 ;  /* 0x0000000400047c02 */ /* 0x000fc80008000f00 */
[----:B------:R-:W-:Y:S01]  /*2ea0*/  IADD3.X R7, R5, UR26, R4, P2, !PT ;  /* 0x0000001a05077c10 */ /* 0x000fe200097fe404 */
[----:B------:R-:W-:Y:S01]  /*2eb0*/  IMAD R4, R17, c[0x0][0x1b0], RZ ;  /* 0x00006c0011047a24 */ /* 0x000fe200078e02ff */
[----:B------:R-:W-:Y:S03]  /*2ec0*/  BSSY B0, `(.L_x_523) ;  /* 0x000002c000007945 */ /* 0x000fe60003800000 */
[C---:B------:R-:W-:Y:S02]  /*2ed0*/  IMAD R4, R14.reuse, c[0x0][0x1b4], R4 ;  /* 0x00006d000e047a24 */ /* 0x040fe400078e0204 */
[----:B------:R-:W-:-:S04]  /*2ee0*/  IMAD.WIDE.U32 R6, R14, c[0x0][0x1b0], R6 ;  /* 0x00006c000e067a25 */ /* 0x000fc800078e0006 */
[----:B------:R-:W-:Y:S01]  /*2ef0*/  IMAD.IADD R13, R7, 0x1, R4 ;  /* 0x00000001070d7824 */ /* 0x000fe200078e0204 */
[----:B---3--:R1:W-:Y:S04]  /*2f00*/  STL [R1+0x24], R8 ;  /* 0x0000240801007387 */ /* 0x0083e80000100800 */
[----:B-----5:R1:W-:Y:S04]  /*2f10*/  STL [R1+0x20], R9 ;  /* 0x0000200901007387 */ /* 0x0203e80000100800 */
[----:B----4-:R1:W-:Y:S04]  /*2f20*/  STL [R1+0x2c], R10 ;  /* 0x00002c0a01007387 */ /* 0x0103e80000100800 */
        /* <DEDUP_REMOVED lines=37> */
.L_x_524:
[----:B------:R-:W-:Y:S05]  /*3180*/  BSYNC B0 ;  /* 0x0000000000007941 */ /* 0x000fea0003800000 */
.L_x_523:
        /* <DEDUP_REMOVED lines=38> */
.L_x_526:
[----:B------:R-:W-:Y:S05]  /*33f0*/  BSYNC B0 ;  /* 0x0000000000007941 */ /* 0x000fea0003800000 */
.L_x_525:
[----:B------:R-:W0:Y:S01]  /*3400*/  LDGDEPBAR ;  /* 0x00000000000079af */ /* 0x000e220000000000 */
[----:B------:R-:W-:Y:S01]  /*3410*/  ULDC.64 UR12, c[0x0][0x318] ;  /* 0x0000c600000c7ab9 */ /* 0x000fe20000000a00 */
[----:B-1----:R-:W-:Y:S01]  /*3420*/  IMAD.MOV.U32 R8, RZ, RZ, c[0x0][0x308] ;  /* 0x0000c200ff087624 */ /* 0x002fe200078e00ff */
[----:B------:R-:W-:Y:S01]  /*3430*/  UISETP.NE.U32.AND UP1, UPT, URZ, UR12, UPT ;  /* 0x0000000c3f00728c */ /* 0x000fe2000bf25070 */
[----:B------:R-:W-:Y:S01]  /*3440*/  IMAD.MOV.U32 R9, RZ, RZ, c[0x0][0x30c] ;  /* 0x0000c300ff097624 */ /* 0x000fe200078e00ff */
[----:B------:R-:W-:-:S02]  /*3450*/  ULDC.64 UR14, c[0x0][0x320] ;  /* 0x0000c800000e7ab9 */ /* 0x000fc40000000a00 */
[----:B------:R-:W-:-:S06]  /*3460*/  UISETP.NE.AND.EX UP1, UPT, URZ, UR13, UPT, UP1 ;  /* 0x0000000d3f00728c */ /* 0x000fcc000bf25310 */
[----:B------:R-:W-:-:S05]  /*3470*/  PLOP3.LUT P1, PT, PT, PT, UP1, 0x80, 0x0 ;  /* 0x000000000000781c */ /* 0x000fca0003f2f018 */
[----:B------:R-:W-:Y:S02]  /*3480*/  @UP1 UMOV UR10, UR34 ;  /* 0x00000022000a1c82 */ /* 0x000fe40008000000 */
[----:B------:R-:W-:Y:S02]  /*3490*/  @UP1 UMOV UR11, UR58 ;  /* 0x0000003a000b1c82 */ /* 0x000fe40008000000 */
[----:B------:R-:W-:Y:S01]  /*34a0*/  @UP1 UIMAD.WIDE.U32 UR10, UR31, UR14, UR10 ;  /* 0x0000000e1f0a12a5 */ /* 0x000fe2000f8e000a */
[----:B------:R-:W-:-:S04]  /*34b0*/  DEPBAR.LE SB0, 0x1 ;  /* 0x000080400000791a */ /* 0x000fc80000000000 */
[----:B------:R-:W-:Y:S01]  /*34c0*/  BAR.SYNC.DEFER_BLOCKING 0x0 ;  /* 0x0000000000007b1d */ /* 0x000fe20000010000 */
[----:B------:R-:W-:Y:S02]  /*34d0*/  @UP1 UIMAD UR14, UR38, UR14, URZ ;  /* 0x0000000e260e12a4 */ /* 0x000fe4000f8e023f */
[----:B------:R-:W-:Y:S02]  /*34e0*/  @UP1 ULEA UR12, UP0, UR10, UR12, 0x2 ;  /* 0x0000000c0a0c1291 */ /* 0x000fe4000f80103f */
[----:B------:R-:W-:-:S04]  /*34f0*/  @UP1 UIMAD UR15, UR31, UR15, UR14 ;  /* 0x0000000f1f0f12a4 */ /* 0x000fc8000f8e020e */
[----:B------:R-:W-:Y:S01]  /*3500*/  @UP1 UIADD3 UR15, UR11, UR15, URZ ;  /* 0x0000000f0b0f1290 */ /* 0x000fe2000fffe03f */
[----:B------:R-:W-:-:S03]  /*3510*/  IMAD.U32 R4, RZ, RZ, UR12 ;  /* 0x0000000cff047e24 */ /* 0x000fc6000f8e00ff */
[----:B------:R-:W-:-:S06]  /*3520*/  @UP1 ULEA.HI.X UR13, UR10, UR13, UR15, 0x2, UP0 ;  /* 0x0000000d0a0d1291 */ /* 0x000fcc00080f140f */
[----:B------:R-:W-:-:S05]  /*3530*/  MOV R5, UR13 ;  /* 0x0000000d00057c02 */ /* 0x000fca0008000f00 */
[----:B------:R1:W3:Y:S04]  /*3540*/  @P1 LDG.E R6, [R4.64] ;  /* 0x0000000804061981 */ /* 0x0002e8000c1e1900 */
[----:B------:R-:W4:Y:S01]  /*3550*/  S2R R7, SR_TID.X ;  /* 0x0000000000077919 */ /* 0x000f220000002100 */
[----:B--2---:R-:W-:Y:S01]  /*3560*/  LEA.HI R0, R20, R19, RZ, 0x6 ;  /* 0x0000001314007211 */ /* 0x004fe200078f30ff */
[----:B------:R-:W-:Y:S01]  /*3570*/  IMAD.U32 R3, RZ, RZ, UR22 ;  /* 0x00000016ff037e24 */ /* 0x000fe2000f8e00ff */
[----:B------:R-:W3:Y:S01]  /*3580*/  @P1 MUFU.RCP R11, c[0x0][0x238] ;  /* 0x00008e00000b1b08 */ /* 0x000ee20000001000 */
[----:B------:R-:W-:Y:S04]  /*3590*/  STL [R1+0x14], R237 ;  /* 0x000014ed01007387 */ /* 0x000fe80000100800 */
[----:B------:R-:W2:Y:S04]  /*35a0*/  LDSM.16.M88.4 R172, [R221+0xf000] ;  /* 0x00f00000ddac783b */ /* 0x000ea80000000200 */
[----:B------:R-:W2:Y:S04]  /*35b0*/  LDSM.16.M88.4 R176, [R221+0xf400] ;  /* 0x00f40000ddb0783b */ /* 0x000ea80000000200 */
[----:B------:R-:W2:Y:S04]  /*35c0*/  LDSM.16.M88.4 R180, [R222+0xf000] ;  /* 0x00f00000deb4783b */ /* 0x000ea80000000200 */
[----:B------:R-:W2:Y:S04]  /*35d0*/  LDSM.16.M88.4 R184, [R222+0xf400] ;  /* 0x00f40000deb8783b */ /* 0x000ea80000000200 */
[----:B-1----:R1:W5:Y:S04]  /*35e0*/  LDG.E.64 R4, [R8.64+0x8] ;  /* 0x0000080808047981 */ /* 0x002368000c1e1b00 */
[----:B------:R-:W2:Y:S04]  /*35f0*/  LDSM.16.M88.4 R188, [R221+0x11000] ;  /* 0x01100000ddbc783b */ /* 0x000ea80000000200 */
[----:B------:R-:W2:Y:S04]  /*3600*/  LDSM.16.M88.4 R192, [R221+0x11400] ;  /* 0x01140000ddc0783b */ /* 0x000ea80000000200 */
[----:B------:R-:W2:Y:S04]  /*3610*/  LDSM.16.M88.4 R196, [R222+0x11000] ;  /* 0x01100000dec4783b */ /* 0x000ea80000000200 */
[----:B------:R-:W2:Y:S04]  /*3620*/  LDSM.16.M88.4 R200, [R222+0x11400] ;  /* 0x01140000dec8783b */ /* 0x000ea80000000200 */
[----:B------:R-:W2:Y:S04]  /*3630*/  LDSM.16.M88.4 R204, [R221+0x13000] ;  /* 0x01300000ddcc783b */ /* 0x000ea80000000200 */
[----:B------:R-:W2:Y:S04]  /*3640*/  LDSM.16.M88.4 R208, [R221+0x13400] ;  /* 0x01340000ddd0783b */ /* 0x000ea80000000200 */
[----:B-1----:R-:W2:Y:S01]  /*3650*/  LDG.E.64 R8, [R8.64] ;  /* 0x0000000808087981 */ /* 0x002ea2000c1e1b00 */
[----:B------:R-:W-:Y:S01]  /*3660*/  SHF.R.S32.HI R0, RZ, 0x6, R0 ;  /* 0x00000006ff007819 */ /* 0x000fe20000011400 */
[----:B----4-:R-:W-:Y:S01]  /*3670*/  IMAD.SHL.U32 R7, R7, 0x2, RZ ;  /* 0x0000000207077824 */ /* 0x010fe200078e00ff */
[----:B------:R-:W-:Y:S01]  /*3680*/  CS2R R126, SRZ ;  /* 0x00000000007e7805 */ /* 0x000fe2000001ff00 */
[----:B------:R-:W1:Y:S01]  /*3690*/  LDSM.16.M88.4 R212, [R222+0x13000] ;  /* 0x01300000ded4783b */ /* 0x000e620000000200 */
[----:B------:R-:W-:Y:S01]  /*36a0*/  IMAD.SHL.U32 R223, R231, 0x2, RZ ;  /* 0x00000002e7df7824 */ /* 0x000fe200078e00ff */
[----:B------:R-:W-:Y:S01]  /*36b0*/  CS2R R124, SRZ ;  /* 0x00000000007c7805 */ /* 0x000fe2000001ff00 */
[----:B------:R-:W-:Y:S01]  /*36c0*/  IMAD.SHL.U32 R10, R0, 0x20, RZ ;  /* 0x00000020000a7824 */ /* 0x000fe200078e00ff */
[----:B------:R-:W4:Y:S01]  /*36d0*/  LDSM.16.M88.4 R216, [R222+0x13400] ;  /* 0x01340000ded8783b */ /* 0x000f220000000200 */
[----:B------:R-:W-:Y:S01]  /*36e0*/  IMAD R12, R3, 0x4, R0 ;  /* 0x00000004030c7824 */ /* 0x000fe200078e0200 */
[----:B------:R-:W-:Y:S01]  /*36f0*/  SHF.R.S32.HI R3, RZ, 0x1f, R16 ;  /* 0x0000001fff037819 */ /* 0x000fe20000011410 */
[----:B------:R-:W-:Y:S01]  /*3700*/  CS2R R130, SRZ ;  /* 0x0000000000827805 */ /* 0x000fe2000001ff00 */
[----:B------:R-:W-:Y:S01]  /*3710*/  LOP3.LUT R10, R10, 0x6, R7, 0xf8, !PT ;  /* 0x000000060a0a7812 */ /* 0x000fe200078ef807 */
[----:B------:R-:W-:Y:S01]  /*3720*/  CS2R R128, SRZ ;  /* 0x0000000000807805 */ /* 0x000fe2000001ff00 */
[----:B------:R-:W-:Y:S01]  /*3730*/  MOV R7, UR22 ;  /* 0x0000001600077c02 */ /* 0x000fe20008000f00 */
[----:B------:R-:W-:Y:S01]  /*3740*/  CS2R R122, SRZ ;  /* 0x00000000007a7805 */ /* 0x000fe2000001ff00 */
[----:B------:R-:W-:Y:S01]  /*3750*/  CS2R R120, SRZ ;  /* 0x0000000000787805 */ /* 0x000fe2000001ff00 */
[----:B------:R-:W-:Y:S01]  /*3760*/  CS2R R118, SRZ ;  /* 0x0000000000767805 */ /* 0x000fe2000001ff00 */
[----:B------:R-:W-:Y:S01]  /*3770*/  CS2R R116, SRZ ;  /* 0x0000000000747805 */ /* 0x000fe2000001ff00 */
[----:B------:R-:W-:Y:S01]  /*3780*/  IMAD R247, R7, 0x80, R10 ;  /* 0x0000008007f77824 */ /* 0x000fe200078e020a */
        /* <DEDUP_REMOVED lines=42> */
[----:B---3--:R-:W-:-:S04]  /*3a30*/  @P1 FMUL.FTZ R0, R6, R11 ;  /* 0x0000000b06001220 */ /* 0x008fc80000410000 */
[----:B------:R3:W1:Y:S02]  /*3a40*/  @P1 R2UR UR11, R0 ;  /* 0x00000000000b13c2 */ /* 0x00066400000e0000 */
[----:B---3--:R-:W-:Y:S01]  /*3a50*/  IADD3 R0, R231, 0x1800, RZ ;  /* 0x00001800e7007810 */ /* 0x008fe20007ffe0ff */
[----:B-1----:R-:W-:Y:S01]  /*3a60*/  @UP1 UMOV UR4, UR11 ;  /* 0x0000000b00041c82 */ /* 0x002fe20008000000 */
[----:B-----5:R-:W-:Y:S02]  /*3a70*/  IADD3 R16, P3, P2, R4, UR44, R16 ;  /* 0x0000002c04107c10 */ /* 0x020fe4000fa7e010 */
[----:B------:R-:W-:Y:S02]  /*3a80*/  IADD3 R4, R21, -UR27, -R247 ;  /* 0x8000001b15047c10 */ /* 0x000fe4000fffe8f7 */
[----:B------:R-:W-:Y:S02]  /*3a90*/  IADD3.X R5, R5, UR48, R3, P3, P2 ;  /* 0x0000003005057c10 */ /* 0x000fe40009fe4403 */
[----:B------:R-:W-:-:S02]  /*3aa0*/  IADD3 R4, R4, UR6, RZ ;  /* 0x0000000604047c10 */ /* 0x000fc4000fffe0ff */
[----:B------:R-:W-:Y:S02]  /*3ab0*/  SEL R0, R0, R231, !P0 ;  /* 0x000000e700007207 */ /* 0x000fe40004000000 */
[----:B------:R-:W-:Y:S01]  /*3ac0*/  IADD3 R3, R229, 0x1800, RZ ;  /* 0x00001800e5037810 */ /* 0x000fe20007ffe0ff */
[----:B------:R1:W-:Y:S02]  /*3ad0*/  STL [R1+0x70], R4 ;  /* 0x0000700401007387 */ /* 0x0003e40000100800 */
[----:B------:R-:W-:Y:S01]  /*3ae0*/  IMAD.SHL.U32 R220, R0, 0x2, RZ ;  /* 0x0000000200dc7824 */ /* 0x000fe200078e00ff */
[----:B------:R-:W-:-:S04]  /*3af0*/  SEL R3, R3, R229, !P0 ;  /* 0x000000e503037207 */ /* 0x000fc80004000000 */
[----:B------:R-:W-:Y:S01]  /*3b00*/  SHF.L.U32 R3, R3, 0x1, RZ ;  /* 0x0000000103037819 */ /* 0x000fe200000006ff */
[----:B--2---:R-:W2:Y:S08]  /*3b10*/  R2UR UR10, R8 ;  /* 0x00000000080a73c2 */ /* 0x004eb000000e0000 */
[----:B------:R3:W5:Y:S01]  /*3b20*/  R2UR UR7, R9 ;  /* 0x00000000090773c2 */ /* 0x00076200000e0000 */
[----:B-1----:R-:W-:-:S04]  /*3b30*/  IMAD.MOV.U32 R4, RZ, RZ, c[0x0][0x22c] ;  /* 0x00008b00ff047624 */ /* 0x002fc800078e00ff */
[----:B------:R-:W-:-:S04]  /*3b40*/  IMAD R4, R4, c[0x0][0x1c0], RZ ;  /* 0x0000700004047a24 */ /* 0x000fc800078e02ff */
[C---:B------:R-:W-:Y:S01]  /*3b50*/  IMAD.SHL.U32 R6, R4.reuse, 0x8, RZ ;  /* 0x0000000804067824 */ /* 0x040fe200078e00ff */
[----:B------:R-:W-:-:S04]  /*3b60*/  SHF.L.U32 R10, R4, 0x4, RZ ;  /* 0x00000004040a7819 */ /* 0x000fc800000006ff */
[C---:B------:R-:W-:Y:S02]  /*3b70*/  IADD3 R7, R10.reuse, 0x20, RZ ;  /* 0x000000200a077810 */ /* 0x040fe40007ffe0ff */
[----:B--2---:R-:W-:Y:S02]  /*3b80*/  LOP3.LUT R5, R5, UR10, RZ, 0x3c, !PT ;  /* 0x0000000a05057c12 */ /* 0x004fe4000f8e3cff */
[----:B------:R-:W-:Y:S02]  /*3b90*/  IADD3 R4, R10, 0x40, RZ ;  /* 0x000000400a047810 */ /* 0x000fe40007ffe0ff */
[----:B------:R-:W-:Y:S01]  /*3ba0*/  IADD3 R7, R6, R7, RZ ;  /* 0x0000000706077210 */ /* 0x000fe20007ffe0ff */
[----:B------:R1:W-:Y:S01]  /*3bb0*/  STL [R1+0x54], R5 ;  /* 0x0000540501007387 */ /* 0x0003e20000100800 */
[----:B---3--:R-:W-:Y:S02]  /*3bc0*/  IMAD.WIDE.U32 R8, R16, -0x2daee0ad, RZ ;  /* 0xd2511f5310087825 */ /* 0x008fe400078e00ff */
[----:B------:R-:W-:-:S02]  /*3bd0*/  IADD3 R7, R6, R7, RZ ;  /* 0x0000000706077210 */ /* 0x000fc40007ffe0ff */
[----:B-----5:R-:W-:Y:S01]  /*3be0*/  LOP3.LUT R0, R12, UR7, RZ, 0x3c, !PT ;  /* 0x000000070c007c12 */ /* 0x020fe2000f8e3cff */
[----:B------:R2:W-:Y:S02]  /*3bf0*/  STL.64 [R1+0x68], R8 ;  /* 0x0000680801007387 */ /* 0x0005e40000100a00 */
[----:B------:R-:W-:Y:S01]  /*3c00*/  IMAD.IADD R7, R6, 0x1, R7 ;  /* 0x0000000106077824 */ /* 0x000fe200078e0207 */
[----:B------:R-:W-:-:S03]  /*3c10*/  LOP3.LUT R0, R9, R0, RZ, 0x3c, !PT ;  /* 0x0000000009007212 */ /* 0x000fc600078e3cff */
[----:B------:R-:W-:-:S05]  /*3c20*/  IMAD.IADD R7, R6, 0x1, R7 ;  /* 0x0000000106077824 */ /* 0x000fca00078e0207 */
[----:B------:R3:W-:Y:S01]  /*3c30*/  STL [R1+0x48], R7 ;  /* 0x0000480701007387 */ /* 0x0007e20000100800 */
[C---:B-1----:R-:W-:Y:S01]  /*3c40*/  IMAD.IADD R5, R6.reuse, 0x1, R4 ;  /* 0x0000000106057824 */ /* 0x042fe200078e0204 */
[----:B------:R-:W-:-:S03]  /*3c50*/  IADD3 R4, R6, R7, RZ ;  /* 0x0000000706047210 */ /* 0x000fc60007ffe0ff */
[----:B------:R-:W-:-:S05]  /*3c60*/  IMAD.IADD R5, R6, 0x1, R5 ;  /* 0x0000000106057824 */ /* 0x000fca00078e0205 */
[----:B------:R-:W-:Y:S01]  /*3c70*/  IADD3 R5, R6, R5, RZ ;  /* 0x0000000506057210 */ /* 0x000fe20007ffe0ff */
[----:B--2---:R-:W-:-:S04]  /*3c80*/  IMAD.WIDE.U32 R8, R0, -0x326172a9, RZ ;  /* 0xcd9e8d5700087825 */ /* 0x004fc800078e00ff */
[C---:B------:R-:W-:Y:S01]  /*3c90*/  IMAD.IADD R5, R6.reuse, 0x1, R5 ;  /* 0x0000000106057824 */ /* 0x040fe200078e0205 */
[----:B------:R3:W-:Y:S03]  /*3ca0*/  STL.64 [R1+0x30], R8 ;  /* 0x0000300801007387 */ /* 0x0007e60000100a00 */
[----:B------:R-:W-:Y:S01]  /*3cb0*/  IMAD.IADD R0, R6, 0x1, R5 ;  /* 0x0000000106007824 */ /* 0x000fe200078e0205 */
[----:B------:R3:W-:Y:S04]  /*3cc0*/  STL [R1+0x44], R5 ;  /* 0x0000440501007387 */ /* 0x0007e80000100800 */
[----:B------:R3:W-:Y:S04]  /*3cd0*/  STL [R1+0x50], R4 ;  /* 0x0000500401007387 */ /* 0x0007e80000100800 */
[----:B----4-:R3:W-:Y:S02]  /*3ce0*/  STL [R1+0x4c], R0 ;  /* 0x00004c0001007387 */ /* 0x0107e40000100800 */
.L_x_529:
[----:B------:R-:W0:Y:S01]  /*3cf0*/  LDGDEPBAR ;  /* 0x00000000000079af */ /* 0x000e220000000000 */
[----:B---3--:R-:W-:Y:S01]  /*3d00*/  IMAD.IADD R0, R230, 0x1, R220 ;  /* 0x00000001e6007824 */ /* 0x008fe200078e02dc */
[----:B------:R-:W-:Y:S02]  /*3d10*/  USHF.L.U32 UR11, UR22, 0x7, URZ ;  /* 0x00000007160b7899 */ /* 0x000fe4000800063f */
[----:B------:R-:W-:Y:S02]  /*3d20*/  UIADD3 UR13, UR7, -0x4498517b, URZ ;  /* 0xbb67ae85070d7890 */ /* 0x000fe4000fffe03f */
[----:B------:R-:W-:Y:S02]  /*3d30*/  UIADD3 UR12, UR11, 0x80, URZ ;  /* 0x000000800b0c7890 */ /* 0x000fe4000fffe03f */
[----:B------:R-:W2:Y:S01]  /*3d40*/  LDL R233, [R1+0x70] ;  /* 0x0000700001e97983 */ /* 0x000ea20000100800 */
[----:B------:R-:W-:Y:S02]  /*3d50*/  UIADD3 UR11, UR10, -0x61c88647, URZ ;  /* 0x9e3779b90a0b7890 */ /* 0x000fe4000fffe03f */
[----:B------:R-:W-:Y:S01]  /*3d60*/  UISETP.GE.AND UP0, UPT, UR12, UR6, UPT ;  /* 0x000000060c00728c */ /* 0x000fe2000bf06270 */
[----:B------:R-:W3:Y:S01]  /*3d70*/  LDL R232, [R1+0x74] ;  /* 0x0000740001e87983 */ /* 0x000ee20000100800 */
[----:B------:R-:W-:Y:S02]  /*3d80*/  UIADD3 UR12, UR7, 0x76cf5d0a, URZ ;  /* 0x76cf5d0a070c7890 */ /* 0x000fe4000fffe03f */
[----:B------:R-:W-:Y:S01]  /*3d90*/  UIADD3 UR16, UR7, -0x126145ec, URZ ;  /* 0xed9eba1407107890 */ /* 0x000fe2000fffe03f */
[----:B------:R-:W4:Y:S01]  /*3da0*/  LDL R241, [R1+0x28] ;  /* 0x0000280001f17983 */ /* 0x000f220000100800 */
[----:B------:R-:W-:Y:S02]  /*3db0*/  UIADD3 UR14, UR10, 0x78dde6e4, URZ ;  /* 0x78dde6e40a0e7890 */ /* 0x000fe4000fffe03f */
[----:B------:R-:W-:Y:S01]  /*3dc0*/  UIADD3 UR15, UR10, 0x1715609d, URZ ;  /* 0x1715609d0a0f7890 */ /* 0x000fe2000fffe03f */
[----:B------:R-:W2:Y:S01]  /*3dd0*/  LDL R236, [R1+0x2c] ;  /* 0x00002c0001ec7983 */ /* 0x000ea20000100800 */
[----:B------:R-:W-:Y:S03]  /*3de0*/  UISETP.GE.AND UP4, UPT, UR5, 0x1, UPT ;  /* 0x000000010500788c */ /* 0x000fe6000bf86270 */
[----:B------:R-:W2:Y:S04]  /*3df0*/  LDL R235, [R1+0x20] ;  /* 0x0000200001eb7983 */ /* 0x000ea80000100800 */
[----:B------:R-:W2:Y:S01]  /*3e00*/  LDL R234, [R1+0x24] ;  /* 0x0000240001ea7983 */ /* 0x000ea20000100800 */
        /* <DEDUP_REMOVED lines=9> */
[----:B-----5:R-:W1:Y:S02]  /*3ea0*/  LDSM.16.M88.4 R144, [R0+0x800] ;  /* 0x000800000090783b */ /* 0x020e640000000200 */
        /* <DEDUP_REMOVED lines=22> */
[----:B------:R-:W-:Y:S07]  /*4010*/  LDSM.16.M88.4 R144, [R220+0x2000] ;  /* 0x00200000dc90783b */ /* 0x000fee0000000200 */
[----:B------:R-:W-:Y:S01]  /*4020*/  HMMA.16816.F32.BF16 R32, R136, R150, R32 ;  /* 0x000000968820723c */ /* 0x000fe20000041820 */
[----:B------:R-:W1:Y:S07]  /*4030*/  LDSM.16.M88.4 R136, [R222+0xb400] ;  /* 0x00b40000de88783b */ /* 0x000e6e0000000200 */
[-C--:B------:R-:W-:Y:S01]  /*4040*/  HMMA.16816.F32.BF16 R4, R132, R152.reuse, R4 ;  /* 0x000000988404723c */ /* 0x080fe20000041804 */
[----:B------:R-:W1:Y:S07]  /*4050*/  LDSM.16.M88.4 R148, [R221+0xd000] ;  /* 0x00d00000dd94783b */ /* 0x000e6e0000000200 */
[C---:B------:R-:W-:Y:S08]  /*4060*/  HMMA.16816.F32.BF16 R8, R156.reuse, R152, R8 ;  /* 0x000000989c08723c */ /* 0x040ff00000041808 */
[-C--:B------:R-:W-:Y:S08]  /*4070*/  HMMA.16816.F32.BF16 R12, R156, R154.reuse, R12 ;  /* 0x0000009a9c0c723c */ /* 0x080ff0000004180c */
[C---:B------:R-:W-:Y:S01]  /*4080*/  HMMA.16816.F32.BF16 R16, R132.reuse, R154, R16 ;  /* 0x0000009a8410723c */ /* 0x040fe20000041810 */
[----:B------:R-:W2:Y:S07]  /*4090*/  LDSM.16.M88.4 R152, [R220+0x2800] ;  /* 0x00280000dc98783b */ /* 0x000eae0000000200 */
[-C--:B------:R-:W-:Y:S08]  /*40a0*/  HMMA.16816.F32.BF16 R20, R132, R160.reuse, R20 ;  /* 0x000000a08414723c */ /* 0x080ff00000041814 */
[C---:B------:R-:W-:Y:S01]  /*40b0*/  HMMA.16816.F32.BF16 R24, R156.reuse, R160, R24 ;  /* 0x000000a09c18723c */ /* 0x040fe20000041818 */
[----:B------:R-:W4:Y:S07]  /*40c0*/  LDL R160, [R1+0x54] ;  /* 0x0000540001a07983 */ /* 0x000f2e0000100800 */
[-C--:B------:R-:W-:Y:S07]  /*40d0*/  HMMA.16816.F32.BF16 R28, R156, R162.reuse, R28 ;  /* 0x000000a29c1c723c */ /* 0x080fee000004181c */
[----:B------:R-:W-:Y:S01]  /*40e0*/  IMAD.U32 R159, RZ, RZ, UR5 ;  /* 0x00000005ff9f7e24 */ /* 0x000fe2000f8e00ff */
[----:B------:R-:W-:Y:S01]  /*40f0*/  HMMA.16816.F32.BF16 R32, R132, R162, R32 ;  /* 0x000000a28420723c */ /* 0x000fe20000041820 */
[----:B------:R-:W4:Y:S06]  /*4100*/  LDL.64 R162, [R1+0x68] ;  /* 0x0000680001a27983 */ /* 0x000f2c0000100a00 */
[----:B------:R-:W2:Y:S01]  /*4110*/  LDSM.16.M88.4 R132, [R221+0xd400] ;  /* 0x00d40000dd84783b */ /* 0x000ea20000000200 */
[-C--:B-1----:R-:W-:Y:S08]  /*4120*/  HMMA.16816.F32.BF16 R4, R140, R164.reuse, R4 ;  /* 0x000000a48c04723c */ /* 0x082ff00000041804 */
[C---:B------:R-:W-:Y:S01]  /*4130*/  HMMA.16816.F32.BF16 R8, R168.reuse, R164, R8 ;  /* 0x000000a4a808723c */ /* 0x040fe20000041808 */
[----:B---3--:R-:W-:Y:S07]  /*4140*/  IMAD R159, R159, 0x4, R232 ;  /* 0x000000049f9f7824 */ /* 0x008fee00078e02e8 */
[-C--:B------:R-:W-:Y:S08]  /*4150*/  HMMA.16816.F32.BF16 R12, R168, R166.reuse, R12 ;  /* 0x000000a6a80c723c */ /* 0x080ff0000004180c */
[C---:B------:R-:W-:Y:S08]  /*4160*/  HMMA.16816.F32.BF16 R16, R140.reuse, R166, R16 ;  /* 0x000000a68c10723c */ /* 0x040ff00000041810 */
[-C--:B------:R-:W-:Y:S08]  /*4170*/  HMMA.16816.F32.BF16 R20, R140, R136.reuse, R20 ;  /* 0x000000888c14723c */ /* 0x080ff00000041814 */
[C---:B------:R-:W-:Y:S08]  /*4180*/  HMMA.16816.F32.BF16 R24, R168.reuse, R136, R24 ;  /* 0x00000088a818723c */ /* 0x040ff00000041818 */
[-C--:B------:R-:W-:Y:S01]  /*4190*/  HMMA.16816.F32.BF16 R28, R168, R138.reuse, R28 ;  /* 0x0000008aa81c723c */ /* 0x080fe2000004181c */
[----:B------:R-:W3:Y:S07]  /*41a0*/  LDL.64 R170, [R1+0x30] ;  /* 0x0000300001aa7983 */ /* 0x000eee0000100a00 */
[----:B------:R-:W-:Y:S01]  /*41b0*/  HMMA.16816.F32.BF16 R32, R140, R138, R32 ;  /* 0x0000008a8c20723c */ /* 0x000fe20000041820 */
[----:B------:R-:W-:Y:S07]  /*41c0*/  LDSM.16.M88.4 R136, [R0+0x2000] ;  /* 0x002000000088783b */ /* 0x000fee0000000200 */
[-C--:B------:R-:W-:Y:S01]  /*41d0*/  HMMA.16816.F32.BF16 R4, R144, R148.reuse, R4 ;  /* 0x000000949004723c */ /* 0x080fe20000041804 */
[----:B------:R-:W1:Y:S07]  /*41e0*/  LDSM.16.M88.4 R140, [R222+0xd000] ;  /* 0x00d00000de8c783b */ /* 0x000e6e0000000200 */
[C---:B--2---:R-:W-:Y:S08]  /*41f0*/  HMMA.16816.F32.BF16 R8, R152.reuse, R148, R8 ;  /* 0x000000949808723c */ /* 0x044ff00000041808 */
[-C--:B------:R-:W-:Y:S08]  /*4200*/  HMMA.16816.F32.BF16 R12, R152, R150.reuse, R12 ;  /* 0x00000096980c723c */ /* 0x080ff0000004180c */
[C---:B------:R-:W-:Y:S01]  /*4210*/  HMMA.16816.F32.BF16 R16, R144.reuse, R150, R16 ;  /* 0x000000969010723c */ /* 0x040fe20000041810 */
[----:B------:R2:W1:Y:S07]  /*4220*/  LDSM.16.M88.4 R148, [R0+0x2800] ;  /* 0x002800000094783b */ /* 0x00046e0000000200 */
[-C--:B------:R-:W-:Y:S08]  /*4230*/  HMMA.16816.F32.BF16 R20, R144, R132.reuse, R20 ;  /* 0x000000849014723c */ /* 0x080ff00000041814 */
[C---:B------:R-:W-:Y:S01]  /*4240*/  HMMA.16816.F32.BF16 R24, R152.reuse, R132, R24 ;  /* 0x000000849818723c */ /* 0x040fe20000041818 */
[----:B--2---:R-:W-:Y:S07]  /*4250*/  IMAD.U32 R0, RZ, RZ, UR5 ;  /* 0x00000005ff007e24 */ /* 0x004fee000f8e00ff */
[-C--:B------:R-:W-:Y:S01]  /*4260*/  HMMA.16816.F32.BF16 R28, R152, R134.reuse, R28 ;  /* 0x00000086981c723c */ /* 0x080fe2000004181c */
[----:B------:R-:W-:Y:S05]  /*4270*/  IMAD R0, R0, 0x40, R233 ;  /* 0x0000004000007824 */ /* 0x000fea00078e02e9 */
[C---:B------:R-:W-:Y:S02]  /*4280*/  IADD3 R132, R0.reuse, -0x1, RZ ;  /* 0xffffffff00847810 */ /* 0x040fe40007ffe0ff */
[----:B------:R-:W-:Y:S01]  /*4290*/  HMMA.16816.F32.BF16 R32, R144, R134, R32 ;  /* 0x000000869020723c */ /* 0x000fe20000041820 */
[----:B------:R-:W-:Y:S02]  /*42a0*/  IADD3 R158, R0, -0x19, RZ ;  /* 0xffffffe7009e7810 */ /* 0x000fe40007ffe0ff */
[----:B------:R-:W-:Y:S02]  /*42b0*/  ISETP.GE.AND P0, PT, R132, RZ, PT ;  /* 0x000000ff8400720c */ /* 0x000fe40003f06270 */
[C---:B------:R-:W-:Y:S03]  /*42c0*/  IADD3 R133, R0.reuse, 0x8, RZ ;  /* 0x0000000800857810 */ /* 0x040fe60007ffe0ff */
[-C--:B-1----:R-:W-:Y:S01]  /*42d0*/  HMMA.16816.F32.BF16 R4, R136, R140.reuse, R4 ;  /* 0x0000008c8804723c */ /* 0x082fe20000041804 */
[C---:B------:R-:W-:Y:S02]  /*42e0*/  IADD3 R144, R0.reuse, 0x7, RZ ;  /* 0x0000000700907810 */ /* 0x040fe40007ffe0ff */
[----:B------:R-:W-:Y:S02]  /*42f0*/  ISETP.GE.AND P1, PT, R133, RZ, PT ;  /* 0x000000ff8500720c */ /* 0x000fe40003f26270 */
[C---:B------:R-:W-:Y:S02]  /*4300*/  IADD3 R135, R0.reuse, 0x28, RZ ;  /* 0x0000002800877810 */ /* 0x040fe40007ffe0ff */
[C---:B------:R-:W-:Y:S01]  /*4310*/  IADD3 R134, R0.reuse, 0x20, RZ ;  /* 0x0000002000867810 */ /* 0x040fe20007ffe0ff */
[C---:B------:R-:W-:Y:S01]  /*4320*/  HMMA.16816.F32.BF16 R8, R148.reuse, R140, R8 ;  /* 0x0000008c9408723c */ /* 0x040fe20000041808 */
[----:B------:R-:W-:Y:S02]  /*4330*/  IADD3 R146, R0, 0x18, RZ ;  /* 0x0000001800927810 */ /* 0x000fe40007ffe0ff */
[----:B------:R-:W-:Y:S02]  /*4340*/  ISETP.GE.AND P6, PT, R134, RZ, PT ;  /* 0x000000ff8600720c */ /* 0x000fe40003fc6270 */
[C---:B------:R-:W-:Y:S02]  /*4350*/  @!P0 IADD3 R132, -R0.reuse, 0x1, RZ ;  /* 0x0000000100848810 */ /* 0x040fe40007ffe1ff */
[----:B------:R-:W-:Y:S01]  /*4360*/  ISETP.GE.AND P0, PT, R135, RZ, PT ;  /* 0x000000ff8700720c */ /* 0x000fe20003f06270 */
[-C--:B------:R-:W-:Y:S01]  /*4370*/  HMMA.16816.F32.BF16 R12, R148, R142.reuse, R12 ;  /* 0x0000008e940c723c */ /* 0x080fe2000004180c */
[----:B------:R-:W-:Y:S01]  /*4380*/  @!P1 IADD3 R133, -R0, -0x8, RZ ;  /* 0xfffffff800859810 */ /* 0x000fe20007ffe1ff */
[----:B------:R-:W1:Y:S01]  /*4390*/  I2F R166, R132 ;  /* 0x0000008400a67306 */ /* 0x000e620000201400 */
[----:B------:R-:W-:Y:S01]  /*43a0*/  ISETP.GE.AND P1, PT, R144, RZ, PT ;  /* 0x000000ff9000720c */ /* 0x000fe20003f26270 */
[----:B------:R-:W-:Y:S01]  /*43b0*/  IMAD.WIDE.U32 R140, R159, -0x326172a9, RZ ;  /* 0xcd9e8d579f8c7825 */ /* 0x000fe200078e00ff */
[C---:B------:R-:W-:Y:S02]  /*43c0*/  IADD3 R154, R0.reuse, 0x10, RZ ;  /* 0x00000010009a7810 */ /* 0x040fe40007ffe0ff */
[C---:B------:R-:W-:Y:S01]  /*43d0*/  IADD3 R145, R0.reuse, 0x17, RZ ;  /* 0x0000001700917810 */ /* 0x040fe20007ffe0ff */
[C---:B------:R-:W-:Y:S01]  /*43e0*/  HMMA.16816.F32.BF16 R16, R136.reuse, R142, R16 ;  /* 0x0000008e8810723c */ /* 0x040fe20000041810 */
[----:B------:R-:W-:Y:S02]  /*43f0*/  IADD3 R152, R0, -0x9, RZ ;  /* 0xfffffff700987810 */ /* 0x000fe40007ffe0ff */
[----:B------:R-:W-:Y:S01]  /*4400*/  ISETP.GE.AND P4, PT, R145, RZ, PT ;  /* 0x000000ff9100720c */ /* 0x000fe20003f86270 */
[----:B------:R-:W2:Y:S01]  /*4410*/  I2F R238, R133 ;  /* 0x0000008500ee7306 */ /* 0x000ea20000201400 */
[----:B------:R-:W-:Y:S02]  /*4420*/  ISETP.GE.AND P2, PT, R152, RZ, PT ;  /* 0x000000ff9800720c */ /* 0x000fe40003f46270 */
[C---:B------:R-:W-:Y:S02]  /*4430*/  @!P0 IADD3 R135, -R0.reuse, -0x28, RZ ;  /* 0xffffffd800878810 */ /* 0x040fe40007ffe1ff */
[----:B------:R-:W-:Y:S02]  /*4440*/  @!P1 IADD3 R144, -R0, -0x7, RZ ;  /* 0xfffffff900909810 */ /* 0x000fe40007ffe1ff */
[----:B------:R-:W-:Y:S02]  /*4450*/  ISETP.GE.AND P0, PT, R146, RZ, PT ;  /* 0x000000ff9200720c */ /* 0x000fe40003f06270 */
[----:B------:R-:W-:Y:S01]  /*4460*/  @!P6 IADD3 R134, -R0, -0x20, RZ ;  /* 0xffffffe00086e810 */ /* 0x000fe20007ffe1ff */
[----:B------:R-:W2:Y:S01]  /*4470*/  I2F R239, R144 ;  /* 0x0000009000ef7306 */ /* 0x000ea20000201400 */
[----:B------:R-:W-:Y:S02]  /*4480*/  ISETP.GE.AND P6, PT, R154, RZ, PT ;  /* 0x000000ff9a00720c */ /* 0x000fe40003fc6270 */
[----:B------:R-:W-:Y:S01]  /*4490*/  IABS R167, R0 ;  /* 0x0000000000a77213 */ /* 0x000fe20000000000 */
[----:B-1----:R-:W-:Y:S01]  /*44a0*/  FFMA.FTZ R5, R166, -UR4, R5 ;  /* 0x80000004a6057c23 */ /* 0x002fe20008010005 */
[C---:B------:R-:W-:Y:S02]  /*44b0*/  IADD3 R132, R0.reuse, 0x27, RZ ;  /* 0x0000002700847810 */ /* 0x040fe40007ffe0ff */
[----:B------:R-:W-:Y:S02]  /*44c0*/  IADD3 R147, R0, -0x10, RZ ;  /* 0xfffffff000937810 */ /* 0x000fe40007ffe0ff */
[----:B------:R-:W-:Y:S01]  /*44d0*/  ISETP.GE.AND P1, PT, R132, RZ, PT ;  /* 0x000000ff8400720c */ /* 0x000fe20003f26270 */
[----:B------:R-:W1:Y:S01]  /*44e0*/  I2F R144, R135 ;  /* 0x0000008700907306 */ /* 0x000e620000201400 */
[----:B------:R-:W-:Y:S01]  /*44f0*/  IADD3 R155, R0, -0x11, RZ ;  /* 0xffffffef009b7810 */ /* 0x000fe20007ffe0ff */
[----:B------:R-:W-:Y:S01]  /*4500*/  FFMA.FTZ R19, R166, -UR4, R19 ;  /* 0x80000004a6137c23 */ /* 0x000fe20008010013 */
[----:B------:R-:W-:Y:S01]  /*4510*/  IADD3 R153, R0, -0x8, RZ ;  /* 0xfffffff800997810 */ /* 0x000fe20007ffe0ff */
[----:B--2---:R-:W-:Y:S01]  /*4520*/  FFMA.FTZ R6, R238, -UR4, R6 ;  /* 0x80000004ee067c23 */ /* 0x004fe20008010006 */
[C---:B------:R-:W-:Y:S02]  /*4530*/  IADD3 R133, R0.reuse, 0x1f, RZ ;  /* 0x0000001f00857810 */ /* 0x040fe40007ffe0ff */
[C---:B------:R-:W-:Y:S02]  /*4540*/  IADD3 R157, R0.reuse, -0x18, RZ ;  /* 0xffffffe8009d7810 */ /* 0x040fe40007ffe0ff */
[----:B------:R-:W-:Y:S01]  /*4550*/  ISETP.GE.AND P5, PT, R133, RZ, PT ;  /* 0x000000ff8500720c */ /* 0x000fe20003fa6270 */
[----:B------:R-:W2:Y:S01]  /*4560*/  I2F R167, R167 ;  /* 0x000000a700a77306 */ /* 0x000ea20000201400 */
[----:B------:R-:W-:Y:S02]  /*4570*/  ISETP.GE.AND P3, PT, R147, RZ, PT ;  /* 0x000000ff9300720c */ /* 0x000fe40003f66270 */
[C---:B------:R-:W-:Y:S01]  /*4580*/  @!P1 IADD3 R132, -R0.reuse, -0x27, RZ ;  /* 0xffffffd900849810 */ /* 0x040fe20007ffe1ff */
[----:B------:R-:W-:Y:S01]  /*4590*/  FFMA.FTZ R7, R239, -UR4, R7 ;  /* 0x80000004ef077c23 */ /* 0x000fe20008010007 */
[C---:B------:R-:W-:Y:S02]  /*45a0*/  @!P0 IADD3 R146, -R0.reuse, -0x18, RZ ;  /* 0xffffffe800928810 */ /* 0x040fe40007ffe1ff */
[----:B------:R-:W-:Y:S02]  /*45b0*/  PLOP3.LUT P0, PT, PT, PT, UP0, 0x80, 0x0 ;  /* 0x000000000000781c */ /* 0x000fe40003f0f008 */
[C---:B------:R-:W-:Y:S01]  /*45c0*/  @!P6 IADD3 R154, -R0.reuse, -0x10, RZ ;  /* 0xfffffff0009ae810 */ /* 0x040fe20007ffe1ff */
[----:B------:R-:W2:Y:S01]  /*45d0*/  I2F R135, R132 ;  /* 0x0000008400877306 */ /* 0x000ea20000201400 */
[----:B------:R-:W-:Y:S02]  /*45e0*/  PLOP3.LUT P6, PT, PT, PT, UP0, 0x80, 0x0 ;  /* 0x000000000000781c */ /* 0x000fe40003fcf008 */
[----:B------:R-:W-:Y:S01]  /*45f0*/  @!P5 IADD3 R133, -R0, -0x1f, RZ ;  /* 0xffffffe10085d810 */ /* 0x000fe20007ffe1ff */
[----:B-1----:R-:W-:Y:S01]  /*4600*/  FFMA.FTZ R10, R144, -UR4, R10 ;  /* 0x80000004900a7c23 */ /* 0x002fe2000801000a */
[----:B------:R-:W-:Y:S02]  /*4610*/  ISETP.GE.AND P5, PT, R155, RZ, PT ;  /* 0x000000ff9b00720c */ /* 0x000fe40003fa6270 */
[----:B------:R-:W-:Y:S02]  /*4620*/  ISETP.GE.AND P1, PT, R153, RZ, PT ;  /* 0x000000ff9900720c */ /* 0x000fe40003f26270 */
[C---:B------:R-:W-:Y:S01]  /*4630*/  @!P4 IADD3 R145, -R0.reuse, -0x17, RZ ;  /* 0xffffffe90091c810 */ /* 0x040fe20007ffe1ff */
[----:B------:R-:W1:Y:S01]  /*4640*/  I2F R164, R134 ;  /* 0x0000008600a47306 */ /* 0x000e620000201400 */
[----:B------:R-:W-:Y:S02]  /*4650*/  ISETP.GE.AND P4, PT, R157, RZ, PT ;  /* 0x000000ff9d00720c */ /* 0x000fe40003f86270 */
[----:B------:R-:W-:Y:S01]  /*4660*/  @!P2 IADD3 R152, -R0, 0x9, RZ ;  /* 0x000000090098a810 */ /* 0x000fe20007ffe1ff */
[C---:B--2---:R-:W-:Y:S01]  /*4670*/  FFMA.FTZ R4, R167.reuse, -UR4, R4 ;  /* 0x80000004a7047c23 */ /* 0x044fe20008010004 */
[----:B------:R-:W-:Y:S01]  /*4680*/  ISETP.GE.AND P2, PT, R158, RZ, PT ;  /* 0x000000ff9e00720c */ /* 0x000fe20003f46270 */
[----:B------:R-:W-:Y:S01]  /*4690*/  FFMA.FTZ R18, R167, -UR4, R18 ;  /* 0x80000004a7127c23 */ /* 0x000fe20008010012 */
[C---:B------:R-:W-:Y:S02]  /*46a0*/  IADD3 R156, R0.reuse, 0xf, RZ ;  /* 0x0000000f009c7810 */ /* 0x040fe40007ffe0ff */
[C---:B------:R-:W-:Y:S01]  /*46b0*/  @!P3 IADD3 R147, -R0.reuse, 0x10, RZ ;  /* 0x000000100093b810 */ /* 0x040fe20007ffe1ff */
[----:B------:R-:W2:Y:S01]  /*46c0*/  I2F R165, R133 ;  /* 0x0000008500a57306 */ /* 0x000ea20000201400 */
[----:B------:R-:W-:Y:S02]  /*46d0*/  PLOP3.LUT P3, PT, PT, PT, UP0, 0x80, 0x0 ;  /* 0x000000000000781c */ /* 0x000fe40003f6f008 */
[C---:B------:R-:W-:Y:S01]  /*46e0*/  @!P5 IADD3 R155, -R0.reuse, 0x11, RZ ;  /* 0x00000011009bd810 */ /* 0x040fe20007ffe1ff */
[----:B------:R-:W-:Y:S01]  /*46f0*/  FFMA.FTZ R11, R135, -UR4, R11 ;  /* 0x80000004870b7c23 */ /* 0x000fe2000801000b */
[C---:B------:R-:W-:Y:S02]  /*4700*/  @P0 IADD3 R132, R247.reuse, 0x1, RZ ;  /* 0x00000001f7840810 */ /* 0x040fe40007ffe0ff */
[----:B------:R-:W-:Y:S02]  /*4710*/  PLOP3.LUT P5, PT, PT, PT, UP0, 0x80, 0x0 ;  /* 0x000000000000781c */ /* 0x000fe40003faf008 */
[----:B------:R-:W-:Y:S01]  /*4720*/  @!P2 IADD3 R158, -R0, 0x19, RZ ;  /* 0x00000019009ea810 */ /* 0x000fe20007ffe1ff */
[----:B------:R-:W2:Y:S01]  /*4730*/  I2F R146, R146 ;  /* 0x0000009200927306 */ /* 0x000ea20000201400 */
[----:B------:R-:W-:Y:S02]  /*4740*/  PLOP3.LUT P0, PT, PT, PT, UP0, 0x80, 0x0 ;  /* 0x000000000000781c */ /* 0x000fe40003f0f008 */
[----:B------:R-:W-:Y:S01]  /*4750*/  @P6 ISETP.GE.AND P6, PT, R247, UR6, PT ;  /* 0x00000006f7006c0c */ /* 0x000fe2000bfc6270 */
[----:B-1----:R-:W-:Y:S01]  /*4760*/  FFMA.FTZ R8, R164, -UR4, R8 ;  /* 0x80000004a4087c23 */ /* 0x002fe20008010008 */
[----:B------:R-:W-:Y:S01]  /*4770*/  @!P1 IADD3 R153, -R0, 0x8, RZ ;  /* 0x0000000800999810 */ /* 0x000fe20007ffe1ff */
[----:B------:R-:W-:Y:S01]  /*4780*/  FFMA.FTZ R14, R164, -UR4, R14 ;  /* 0x80000004a40e7c23 */ /* 0x000fe2000801000e */
[----:B------:R-:W-:Y:S02]  /*4790*/  ISETP.GE.AND P1, PT, R156, RZ, PT ;  /* 0x000000ff9c00720c */ /* 0x000fe40003f26270 */
[----:B------:R-:W-:Y:S01]  /*47a0*/  @!P4 IADD3 R157, -R0, 0x18, RZ ;  /* 0x00000018009dc810 */ /* 0x000fe20007ffe1ff */
[----:B------:R-:W1:Y:S01]  /*47b0*/  I2F R145, R145 ;  /* 0x0000009100917306 */ /* 0x000e620000201400 */
[----:B------:R-:W-:Y:S02]  /*47c0*/  PLOP3.LUT P2, PT, PT, PT, UP0, 0x80, 0x0 ;  /* 0x000000000000781c */ /* 0x000fe40003f4f008 */
[----:B------:R-:W-:Y:S01]  /*47d0*/  PLOP3.LUT P4, PT, PT, PT, UP0, 0x80, 0x0 ;  /* 0x000000000000781c */ /* 0x000fe20003f8f008 */
[C---:B--2---:R-:W-:Y:S01]  /*47e0*/  FFMA.FTZ R9, R165.reuse, -UR4, R9 ;  /* 0x80000004a5097c23 */ /* 0x044fe20008010009 */
[----:B------:R-:W-:Y:S01]  /*47f0*/  @P3 ISETP.GE.AND P3, PT, R132, UR6, PT ;  /* 0x0000000684003c0c */ /* 0x000fe2000bf66270 */
[----:B------:R-:W-:Y:S01]  /*4800*/  FFMA.FTZ R15, R165, -UR4, R15 ;  /* 0x80000004a50f7c23 */ /* 0x000fe2000801000f */
[----:B------:R-:W-:Y:S02]  /*4810*/  @P5 FSEL R4, R4, -INF , !P6 ;  /* 0xff80000004045808 */ /* 0x000fe40007000000 */
[----:B------:R-:W-:Y:S01]  /*4820*/  PLOP3.LUT P5, PT, PT, PT, UP0, 0x80, 0x0 ;  /* 0x000000000000781c */ /* 0x000fe20003faf008 */
[----:B------:R-:W-:Y:S01]  /*4830*/  I2F R147, R147 ;  /* 0x0000009300937306 */ /* 0x000fe20000201400 */
[----:B------:R-:W-:Y:S02]  /*4840*/  @P0 FSEL R6, R6, -INF , !P6 ;  /* 0xff80000006060808 */ /* 0x000fe40007000000 */
[----:B------:R-:W-:Y:S01]  /*4850*/  PLOP3.LUT P0, PT, PT, PT, UP0, 0x80, 0x0 ;  /* 0x000000000000781c */ /* 0x000fe20003f0f008 */
[----:B------:R-:W-:Y:S01]  /*4860*/  FFMA.FTZ R12, R146, -UR4, R12 ;  /* 0x80000004920c7c23 */ /* 0x000fe2000801000c */
[----:B------:R-:W-:Y:S02]  /*4870*/  @!P1 IADD3 R156, -R0, -0xf, RZ ;  /* 0xfffffff1009c9810 */ /* 0x000fe40007ffe1ff */
[----:B------:R-:W-:Y:S02]  /*4880*/  PLOP3.LUT P1, PT, PT, PT, UP0, 0x80, 0x0 ;  /* 0x000000000000781c */ /* 0x000fe40003f2f008 */
[----:B------:R-:W-:Y:S01]  /*4890*/  @P2 FSEL R8, R8, -INF , !P6 ;  /* 0xff80000008082808 */ /* 0x000fe20007000000 */
[----:B------:R-:W-:Y:S01]  /*48a0*/  I2F R155, R155 ;  /* 0x0000009b009b7306 */ /* 0x000fe20000201400 */
[----:B------:R-:W-:Y:S02]  /*48b0*/  PLOP3.LUT P2, PT, PT, PT, UP0, 0x80, 0x0 ;  /* 0x000000000000781c */ /* 0x000fe40003f4f008 */
[----:B------:R-:W-:Y:S01]  /*48c0*/  @P4 FSEL R10, R10, -INF , !P6 ;  /* 0xff8000000a0a4808 */ /* 0x000fe20007000000 */
[----:B-1----:R-:W-:Y:S01]  /*48d0*/  FFMA.FTZ R13, R145, -UR4, R13 ;  /* 0x80000004910d7c23 */ /* 0x002fe2000801000d */
[----:B------:R-:W-:Y:S02]  /*48e0*/  PLOP3.LUT P4, PT, PT, PT, UP0, 0x80, 0x0 ;  /* 0x000000000000781c */ /* 0x000fe40003f8f008 */
[----:B------:R-:W-:Y:S02]  /*48f0*/  @P5 FSEL R7, R7, -INF , !P3 ;  /* 0xff80000007075808 */ /* 0x000fe40005800000 */
[----:B------:R-:W-:Y:S01]  /*4900*/  PLOP3.LUT P5, PT, PT, PT, UP0, 0x80, 0x0 ;  /* 0x000000000000781c */ /* 0x000fe20003faf008 */
[----:B------:R-:W-:Y:S01]  /*4910*/  I2F R156, R156 ;  /* 0x0000009c009c7306 */ /* 0x000fe20000201400 */
[----:B------:R-:W-:Y:S02]  /*4920*/  @P0 FSEL R9, R9, -INF , !P3 ;  /* 0xff80000009090808 */ /* 0x000fe40005800000 */
[----:B------:R-:W-:Y:S02]  /*4930*/  PLOP3.LUT P0, PT, PT, PT, UP0, 0x80, 0x0 ;  /* 0x000000000000781c */ /* 0x000fe40003f0f008 */
[----:B------:R-:W-:Y:S02]  /*4940*/  IADD3 R132, R159, 0x2, RZ ;  /* 0x000000029f847810 */ /* 0x000fe40007ffe0ff */
[----:B------:R-:W-:Y:S02]  /*4950*/  PLOP3.LUT P6, PT, PT, PT, UP0, 0x80, 0x0 ;  /* 0x000000000000781c */ /* 0x000fe40003fcf008 */
[-C--:B----4-:R-:W-:Y:S01]  /*4960*/  LOP3.LUT R134, R141, R160.reuse, RZ, 0x3c, !PT ;  /* 0x000000a08d867212 */ /* 0x090fe200078e3cff */
[----:B------:R-:W-:Y:S01]  /*4970*/  IMAD.WIDE.U32 R132, R132, -0x326172a9, RZ ;  /* 0xcd9e8d5784847825 */ /* 0x000fe200078e00ff */
[----:B------:R-:W-:Y:S01]  /*4980*/  @P1 FSEL R5, R5, -INF , !P3 ;  /* 0xff80000005051808 */ /* 0x000fe20005800000 */
[----:B------:R-:W1:Y:S01]  /*4990*/  I2F R152, R152 ;  /* 0x0000009800987306 */ /* 0x000e620000201400 */
[----:B------:R-:W-:Y:S01]  /*49a0*/  @P2 FSEL R11, R11, -INF , !P3 ;  /* 0xff8000000b0b2808 */ /* 0x000fe20005800000 */
[----:B------:R-:W-:Y:S01]  /*49b0*/  IMAD.WIDE.U32 R134, R134, -0x2daee0ad, RZ ;  /* 0xd2511f5386867825 */ /* 0x000fe200078e00ff */
[----:B------:R-:W-:Y:S02]  /*49c0*/  PLOP3.LUT P3, PT, PT, PT, UP0, 0x80, 0x0 ;  /* 0x000000000000781c */ /* 0x000fe40003f6f008 */
[----:B------:R-:W-:Y:S02]  /*49d0*/  LOP3.LUT R159, R133, R160, RZ, 0x3c, !PT ;  /* 0x000000a0859f7212 */ /* 0x000fe400078e3cff */
[----:B------:R-:W-:Y:S02]  /*49e0*/  @P0 IADD3 R133, R247, 0x11, RZ ;  /* 0x00000011f7850810 */ /* 0x000fe40007ffe0ff */
[----:B------:R-:W-:Y:S01]  /*49f0*/  PLOP3.LUT P1, PT, PT, PT, UP0, 0x80, 0x0 ;  /* 0x000000000000781c */ /* 0x000fe20003f2f008 */
[----:B------:R-:W2:Y:S01]  /*4a00*/  I2F R153, R153 ;  /* 0x0000009900997306 */ /* 0x000ea20000201400 */
[----:B------:R-:W-:Y:S02]  /*4a10*/  PLOP3.LUT P2, PT, PT, PT, UP0, 0x80, 0x0 ;  /* 0x000000000000781c */ /* 0x000fe40003f4f008 */
[----:B------:R-:W-:Y:S01]  /*4a20*/  LOP3.LUT R0, R162, UR13, RZ, 0x3c, !PT ;  /* 0x0000000da2007c12 */ /* 0x000fe2000f8e3cff */
[----:B------:R-:W-:Y:S01]  /*4a30*/  UIADD3 UR13, UR10, 0x3c6ef372, URZ ;  /* 0x3c6ef3720a0d7890 */ /* 0x000fe2000fffe03f */
[----:B------:R-:W-:Y:S02]  /*4a40*/  PLOP3.LUT P0, PT, PT, PT, UP0, 0x80, 0x0 ;  /* 0x000000000000781c */ /* 0x000fe40003f0f008 */
[----:B------:R-:W-:Y:S03]  /*4a50*/  LOP3.LUT R135, R0, R135, RZ, 0x3c, !PT ;  /* 0x0000008700877212 */ /* 0x000fe600078e3cff */
[----:B------:R-:W-:Y:S01]  /*4a60*/  I2F R154, R154 ;  /* 0x0000009a009a7306 */ /* 0x000fe20000201400 */
[----:B-1----:R-:W-:Y:S09]  /*4a70*/  FFMA.FTZ R17, R152, -UR4, R17 ;  /* 0x8000000498117c23 */ /* 0x002ff20008010011 */
[----:B------:R-:W-:Y:S01]  /*4a80*/  I2F R157, R157 ;  /* 0x0000009d009d7306 */ /* 0x000fe20000201400 */
[----:B--2---:R-:W-:Y:S01]  /*4a90*/  FFMA.FTZ R16, R153, -UR4, R16 ;  /* 0x8000000499107c23 */ /* 0x004fe20008010010 */
[----:B---3--:R-:W-:Y:S02]  /*4aa0*/  LOP3.LUT R141, R171, UR11, R140, 0x96, !PT ;  /* 0x0000000bab8d7c12 */ /* 0x008fe4000f8e968c */
[----:B------:R-:W-:Y:S02]  /*4ab0*/  @P4 IADD3 R140, R247, 0x8, RZ ;  /* 0x00000008f78c4810 */ /* 0x000fe40007ffe0ff */
[----:B------:R-:W-:Y:S01]  /*4ac0*/  PLOP3.LUT P4, PT, PT, PT, UP0, 0x80, 0x0 ;  /* 0x000000000000781c */ /* 0x000fe20003f8f008 */
[----:B------:R-:W-:Y:S01]  /*4ad0*/  IMAD.WIDE.U32 R168, R141, -0x2daee0ad, RZ ;  /* 0xd2511f538da87825 */ /* 0x000fe200078e00ff */
[----:B------:R-:W-:Y:S01]  /*4ae0*/  LOP3.LUT R163, R171, UR11, R132, 0x96, !PT ;  /* 0x0000000baba37c12 */ /* 0x000fe2000f8e9684 */
[----:B------:R-:W-:Y:S01]  /*4af0*/  UIADD3 UR11, UR10, -0x255992d5, URZ ;  /* 0xdaa66d2b0a0b7890 */ /* 0x000fe2000fffe03f */
[----:B------:R-:W-:Y:S02]  /*4b00*/  @P5 IADD3 R132, R247, 0x10, RZ ;  /* 0x00000010f7845810 */ /* 0x000fe40007ffe0ff */
[----:B------:R-:W-:Y:S01]  /*4b10*/  LOP3.LUT R160, R169, UR12, R134, 0x96, !PT ;  /* 0x0000000ca9a07c12 */ /* 0x000fe2000f8e9686 */
[----:B------:R-:W-:Y:S01]  /*4b20*/  IMAD.WIDE.U32 R232, R163, -0x2daee0ad, RZ ;  /* 0xd2511f53a3e87825 */ /* 0x000fe200078e00ff */
[----:B------:R-:W-:Y:S02]  /*4b30*/  @P6 IADD3 R141, R247, 0x9, RZ ;  /* 0x00000009f78d6810 */ /* 0x000fe40007ffe0ff */
[----:B------:R-:W-:Y:S01]  /*4b40*/  PLOP3.LUT P6, PT, PT, PT, UP0, 0x80, 0x0 ;  /* 0x000000000000781c */ /* 0x000fe20003fcf008 */
[----:B------:R-:W-:Y:S01]  /*4b50*/  IMAD.WIDE.U32 R160, R160, -0x326172a9, RZ ;  /* 0xcd9e8d57a0a07825 */ /* 0x000fe200078e00ff */
[----:B------:R-:W-:Y:S02]  /*4b60*/  @P3 ISETP.GE.AND P3, PT, R132, UR6, PT ;  /* 0x0000000684003c0c */ /* 0x000fe4000bf66270 */
[----:B------:R-:W-:Y:S01]  /*4b70*/  @P4 ISETP.GE.AND P4, PT, R133, UR6, PT ;  /* 0x0000000685004c0c */ /* 0x000fe2000bf86270 */
[----:B------:R-:W-:Y:S01]  /*4b80*/  IMAD.WIDE.U32 R132, R135, -0x326172a9, RZ ;  /* 0xcd9e8d5787847825 */ /* 0x000fe200078e00ff */
[----:B------:R-:W-:Y:S01]  /*4b90*/  LOP3.LUT R144, R170, UR13, RZ, 0x3c, !PT ;  /* 0x0000000daa907c12 */ /* 0x000fe2000f8e3cff */
[----:B------:R-:W-:Y:S01]  /*4ba0*/  UIADD3 UR13, UR7, 0x32370b8f, URZ ;  /* 0x32370b8f070d7890 */ /* 0x000fe2000fffe03f */
[----:B------:R-:W-:Y:S02]  /*4bb0*/  PLOP3.LUT P5, PT, PT, PT, UP0, 0x80, 0x0 ;  /* 0x000000000000781c */ /* 0x000fe40003faf008 */
[----:B------:R-:W-:Y:S02]  /*4bc0*/  LOP3.LUT R133, R144, R133, RZ, 0x3c, !PT ;  /* 0x0000008590857212 */ /* 0x000fe400078e3cff */
[----:B------:R-:W-:Y:S02]  /*4bd0*/  LOP3.LUT R162, R161, UR11, R132, 0x96, !PT ;  /* 0x0000000ba1a27c12 */ /* 0x000fe4000f8e9684 */
[----:B------:R-:W-:Y:S01]  /*4be0*/  @P6 IADD3 R134, R247, 0x18, RZ ;  /* 0x00000018f7866810 */ /* 0x000fe20007ffe0ff */
[----:B------:R-:W-:Y:S01]  /*4bf0*/  IMAD.WIDE.U32 R132, R133, -0x2daee0ad, RZ ;  /* 0xd2511f5385847825 */ /* 0x000fe200078e00ff */
[----:B------:R-:W-:Y:S02]  /*4c00*/  PLOP3.LUT P6, PT, PT, PT, UP0, 0x80, 0x0 ;  /* 0x000000000000781c */ /* 0x000fe40003fcf008 */
[----:B------:R-:W-:Y:S01]  /*4c10*/  @P1 ISETP.GE.AND P1, PT, R140, UR6, PT ;  /* 0x000000068c001c0c */ /* 0x000fe2000bf26270 */
[----:B------:R-:W-:Y:S01]  /*4c20*/  IMAD.WIDE.U32 R162, R162, -0x2daee0ad, RZ ;  /* 0xd2511f53a2a27825 */ /* 0x000fe200078e00ff */
[----:B------:R-:W-:Y:S02]  /*4c30*/  @P2 ISETP.GE.AND P2, PT, R141, UR6, PT ;  /* 0x000000068d002c0c */ /* 0x000fe4000bf46270 */
[----:B------:R-:W-:Y:S01]  /*4c40*/  LOP3.LUT R133, R133, UR13, R168, 0x96, !PT ;  /* 0x0000000d85857c12 */ /* 0x000fe2000f8e96a8 */
[----:B------:R-:W-:Y:S01]  /*4c50*/  IMAD.WIDE.U32 R140, R159, -0x2daee0ad, RZ ;  /* 0xd2511f539f8c7825 */ /* 0x000fe200078e00ff */
[----:B------:R-:W-:Y:S02]  /*4c60*/  LOP3.LUT R170, R163, UR16, R132, 0x96, !PT ;  /* 0x00000010a3aa7c12 */ /* 0x000fe4000f8e9684 */
[----:B------:R-:W-:Y:S01]  /*4c70*/  @P5 ISETP.GE.AND P5, PT, R134, UR6, PT ;  /* 0x0000000686005c0c */ /* 0x000fe2000bfa6270 */
[----:B------:R-:W-:Y:S01]  /*4c80*/  IMAD.WIDE.U32 R132, R133, -0x326172a9, RZ ;  /* 0xcd9e8d5785847825 */ /* 0x000fe200078e00ff */
[----:B------:R-:W-:Y:S02]  /*4c90*/  LOP3.LUT R134, R0, R141, RZ, 0x3c, !PT ;  /* 0x0000008d00867212 */ /* 0x000fe400078e3cff */
[----:B------:R-:W-:Y:S01]  /*4ca0*/  LOP3.LUT R168, R233, UR12, R140, 0x96, !PT ;  /* 0x0000000ce9a87c12 */ /* 0x000fe2000f8e968c */
[----:B------:R-:W-:Y:S01]  /*4cb0*/  IMAD.WIDE.U32 R170, R170, -0x326172a9, RZ ;  /* 0xcd9e8d57aaaa7825 */ /* 0x000fe200078e00ff */
[----:B------:R-:W-:Y:S01]  /*4cc0*/  @P0 IADD3 R135, R247, 0x19, RZ ;  /* 0x00000019f7870810 */ /* 0x000fe20007ffe0ff */
[----:B------:R-:W-:Y:S01]  /*4cd0*/  UIADD3 UR12, UR7, 0x646e171e, URZ ;  /* 0x646e171e070c7890 */ /* 0x000fe2000fffe03f */
[----:B------:R-:W-:Y:S01]  /*4ce0*/  LOP3.LUT R133, R133, UR14, R160, 0x96, !PT ;  /* 0x0000000e85857c12 */ /* 0x000fe2000f8e96a0 */
[----:B------:R-:W-:Y:S01]  /*4cf0*/  IMAD.WIDE.U32 R168, R168, -0x326172a9, RZ ;  /* 0xcd9e8d57a8a87825 */ /* 0x000fe200078e00ff */
[----:B------:R-:W-:Y:S02]  /*4d00*/  @P6 ISETP.GE.AND P6, PT, R135, UR6, PT ;  /* 0x0000000687006c0c */ /* 0x000fe4000bfc6270 */
[----:B------:R-:W-:Y:S01]  /*4d10*/  LOP3.LUT R140, R171, UR15, R132, 0x96, !PT ;  /* 0x0000000fab8c7c12 */ /* 0x000fe2000f8e9684 */
[----:B------:R-:W-:Y:S01]  /*4d20*/  IMAD.WIDE.U32 R134, R134, -0x326172a9, RZ ;  /* 0xcd9e8d5786867825 */ /* 0x000fe200078e00ff */
[----:B------:R-:W-:Y:S03]  /*4d30*/  FSETP.NEU.FTZ.AND P0, PT, R241, -INF , PT ;  /* 0xff800000f100780b */ /* 0x000fe60003f1d000 */
[----:B------:R-:W-:Y:S01]  /*4d40*/  IMAD.WIDE.U32 R132, R133, -0x2daee0ad, RZ ;  /* 0xd2511f5385847825 */ /* 0x000fe200078e00ff */
[----:B------:R-:W-:Y:S01]  /*4d50*/  LOP3.LUT R159, R169, UR11, R134, 0x96, !PT ;  /* 0x0000000ba99f7c12 */ /* 0x000fe2000f8e9686 */
[----:B------:R-:W-:Y:S01]  /*4d60*/  UIADD3 UR11, UR7, -0x56f99767, URZ ;  /* 0xa9066899070b7890 */ /* 0x000fe2000fffe03f */
[----:B------:R-:W-:Y:S01]  /*4d70*/  LOP3.LUT R161, R144, R135, RZ, 0x3c, !PT ;  /* 0x0000008790a17212 */ /* 0x000fe200078e3cff */
[----:B------:R-:W-:Y:S04]  /*4d80*/  IMAD.WIDE.U32 R140, R140, -0x2daee0ad, RZ ;  /* 0xd2511f538c8c7825 */ /* 0x000fe800078e00ff */
[----:B------:R-:W-:Y:S01]  /*4d90*/  LOP3.LUT R244, R133, UR11, R162, 0x96, !PT ;  /* 0x0000000b85f47c12 */ /* 0x000fe2000f8e96a2 */
[----:B------:R-:W-:Y:S01]  /*4da0*/  IMAD.WIDE.U32 R142, R159, -0x2daee0ad, RZ ;  /* 0xd2511f539f8e7825 */ /* 0x000fe200078e00ff */
[----:B------:R-:W-:Y:S02]  /*4db0*/  LOP3.LUT R245, R140, 0xffff, RZ, 0xc0, !PT ;  /* 0x0000ffff8cf57812 */ /* 0x000fe400078ec0ff */
[----:B------:R-:W-:Y:S01]  /*4dc0*/  LOP3.LUT R144, R141, UR12, R132, 0x96, !PT ;  /* 0x0000000c8d907c12 */ /* 0x000fe2000f8e9684 */
[----:B------:R-:W-:Y:S01]  /*4dd0*/  FMUL.FTZ R0, R234, 1.4426950216293334961 ;  /* 0x3fb8aa3bea007820 */ /* 0x000fe20000410000 */
[----:B------:R-:W-:Y:S01]  /*4de0*/  LOP3.LUT R162, R140, 0xff, RZ, 0xc0, !PT ;  /* 0x000000ff8ca27812 */ /* 0x000fe200078ec0ff */
[----:B------:R-:W1:Y:S01]  /*4df0*/  LDSM.16.M88.4 R132, [R222+0xd400] ;  /* 0x00d40000de84783b */ /* 0x000e620000000200 */
[--C-:B------:R-:W-:Y:S01]  /*4e00*/  SHF.R.U32.HI R240, RZ, 0x18, R140.reuse ;  /* 0x00000018fff07819 */ /* 0x100fe2000001168c */
[----:B------:R-:W2:Y:S01]  /*4e10*/  I2F R141, R158 ;  /* 0x0000009e008d7306 */ /* 0x000ea20000201400 */
[----:B------:R-:W-:Y:S01]  /*4e20*/  SHF.R.U32.HI R246, RZ, 0x10, R140 ;  /* 0x00000010fff67819 */ /* 0x000fe2000001168c */
[----:B------:R-:W-:Y:S02]  /*4e30*/  FMUL.FTZ R140, R241, 1.4426950216293334961 ;  /* 0x3fb8aa3bf18c7820 */ /* 0x000fe40000410000 */
[----:B------:R-:W-:Y:S03]  /*4e40*/  IMAD.WIDE.U32 R160, R161, -0x2daee0ad, RZ ;  /* 0xd2511f53a1a07825 */ /* 0x000fe600078e00ff */
[----:B------:R-:W-:Y:S02]  /*4e50*/  FSEL R140, R140, RZ, P0 ;  /* 0x000000ff8c8c7208 */ /* 0x000fe40000000000 */
[----:B------:R-:W-:Y:S02]  /*4e60*/  LOP3.LUT R160, R143, UR16, R160, 0x96, !PT ;  /* 0x000000108fa07c12 */ /* 0x000fe4000f8e96a0 */
[----:B------:R-:W-:Y:S01]  /*4e70*/  FSETP.NEU.FTZ.AND P0, PT, R236, -INF , PT ;  /* 0xff800000ec00780b */ /* 0x000fe20003f1d000 */
[----:B------:R-:W-:Y:S01]  /*4e80*/  FFMA.FTZ R4, R4, c[0x0][0x23c], -R140 ;  /* 0x00008f0004047a23 */ /* 0x000fe2000001088c */
[----:B------:R-:W-:Y:S01]  /*4e90*/  LOP3.LUT R161, R161, UR13, R232, 0x96, !PT ;  /* 0x0000000da1a17c12 */ /* 0x000fe2000f8e96e8 */
[----:B------:R-:W-:Y:S02]  /*4ea0*/  FFMA.FTZ R5, R5, c[0x0][0x23c], -R140 ;  /* 0x00008f0005057a23 */ /* 0x000fe4000001088c */
[----:B------:R-:W-:Y:S10]  /*4eb0*/  MUFU.EX2 R166, R4 ;  /* 0x0000000400a67308 */ /* 0x000ff40000000800 */
[----:B------:R3:W-:Y:S01]  /*4ec0*/  MUFU.EX2 R165, R5 ;  /* 0x0000000500a57308 */ /* 0x0007e20000000800 */
[-C--:B-1----:R-:W-:Y:S08]  /*4ed0*/  HMMA.16816.F32.BF16 R20, R136, R132.reuse, R20 ;  /* 0x000000848814723c */ /* 0x082ff00000041814 */
[C---:B------:R-:W-:Y:S01]  /*4ee0*/  HMMA.16816.F32.BF16 R24, R148.reuse, R132, R24 ;  /* 0x000000849418723c */ /* 0x040fe20000041818 */
[----:B---3--:R-:W-:Y:S06]  /*4ef0*/  IMAD.WIDE.U32 R4, R161, -0x326172a9, RZ ;  /* 0xcd9e8d57a1047825 */ /* 0x008fec00078e00ff */
[----:B------:R-:W-:Y:S01]  /*4f00*/  FMUL.FTZ R133, R236, 1.4426950216293334961 ;  /* 0x3fb8aa3bec857820 */ /* 0x000fe20000410000 */
[-C--:B------:R-:W-:Y:S01]  /*4f10*/  HMMA.16816.F32.BF16 R28, R148, R134.reuse, R28 ;  /* 0x00000086941c723c */ /* 0x080fe2000004181c */
[----:B------:R-:W-:Y:S03]  /*4f20*/  FMUL.FTZ R132, R235, 1.4426950216293334961 ;  /* 0x3fb8aa3beb847820 */ /* 0x000fe60000410000 */
[----:B------:R-:W-:Y:S02]  /*4f30*/  FSEL R133, R133, RZ, P0 ;  /* 0x000000ff85857208 */ /* 0x000fe40000000000 */
[----:B------:R-:W-:Y:S02]  /*4f40*/  FSETP.NEU.FTZ.AND P0, PT, R235, -INF , PT ;  /* 0xff800000eb00780b */ /* 0x000fe40003f1d000 */
[----:B------:R-:W-:Y:S01]  /*4f50*/  FFMA.FTZ R20, R147, -UR4, R20 ;  /* 0x8000000493147c23 */ /* 0x000fe20008010014 */
[----:B------:R-:W-:Y:S03]  /*4f60*/  HMMA.16816.F32.BF16 R32, R136, R134, R32 ;  /* 0x000000868820723c */ /* 0x000fe60000041820 */
[--C-:B------:R-:W-:Y:S01]  /*4f70*/  FFMA.FTZ R6, R6, c[0x0][0x23c], -R133.reuse ;  /* 0x00008f0006067a23 */ /* 0x100fe20000010885 */
[----:B------:R-:W-:Y:S01]  /*4f80*/  FSEL R132, R132, RZ, P0 ;  /* 0x000000ff84847208 */ /* 0x000fe20000000000 */
[----:B------:R-:W-:Y:S01]  /*4f90*/  FFMA.FTZ R7, R7, c[0x0][0x23c], -R133 ;  /* 0x00008f0007077a23 */ /* 0x000fe20000010885 */
[----:B------:R-:W-:Y:S01]  /*4fa0*/  FSETP.NEU.FTZ.AND P0, PT, R234, -INF , PT ;  /* 0xff800000ea00780b */ /* 0x000fe20003f1d000 */
[----:B------:R-:W-:Y:S01]  /*4fb0*/  FFMA.FTZ R26, R146, -UR4, R26 ;  /* 0x80000004921a7c23 */ /* 0x000fe2000801001a */
[----:B------:R1:W-:Y:S01]  /*4fc0*/  MUFU.EX2 R164, R6 ;  /* 0x0000000600a47308 */ /* 0x0003e20000000800 */
[--C-:B------:R-:W-:Y:S03]  /*4fd0*/  FFMA.FTZ R9, R9, c[0x0][0x23c], -R132.reuse ;  /* 0x00008f0009097a23 */ /* 0x100fe60000010884 */
[----:B------:R-:W-:Y:S01]  /*4fe0*/  FSEL R0, R0, RZ, P0 ;  /* 0x000000ff00007208 */ /* 0x000fe20000000000 */
[----:B------:R-:W-:Y:S01]  /*4ff0*/  FFMA.FTZ R8, R8, c[0x0][0x23c], -R132 ;  /* 0x00008f0008087a23 */ /* 0x000fe20000010884 */
[----:B------:R-:W-:Y:S01]  /*5000*/  PLOP3.LUT P0, PT, PT, PT, UP0, 0x80, 0x0 ;  /* 0x000000000000781c */ /* 0x000fe20003f0f008 */
[----:B------:R-:W-:Y:S02]  /*5010*/  FFMA.FTZ R27, R145, -UR4, R27 ;  /* 0x80000004911b7c23 */ /* 0x000fe4000801001b */
[----:B------:R-:W-:Y:S01]  /*5020*/  FFMA.FTZ R28, R238, -UR4, R28 ;  /* 0x80000004ee1c7c23 */ /* 0x000fe2000801001c */
[----:B------:R-:W-:Y:S01]  /*5030*/  MUFU.EX2 R233, R8 ;  /* 0x0000000800e97308 */ /* 0x000fe20000000800 */
[----:B------:R-:W-:Y:S02]  /*5040*/  FFMA.FTZ R29, R239, -UR4, R29 ;  /* 0x80000004ef1d7c23 */ /* 0x000fe4000801001d */
[----:B------:R3:W5:Y:S01]  /*5050*/  LDL.64 R238, [R1+0x18] ;  /* 0x0000180001ee7983 */ /* 0x0007620000100a00 */
[--C-:B------:R-:W-:Y:S02]  /*5060*/  FFMA.FTZ R10, R10, c[0x0][0x23c], -R0.reuse ;  /* 0x00008f000a0a7a23 */ /* 0x100fe40000010800 */
[----:B--2---:R-:W-:Y:S02]  /*5070*/  FFMA.FTZ R33, R141, -UR4, R33 ;  /* 0x800000048d217c23 */ /* 0x004fe40008010021 */
[----:B------:R-:W-:Y:S01]  /*5080*/  IMAD.U32 R141, RZ, RZ, UR17 ;  /* 0x00000011ff8d7e24 */ /* 0x000fe2000f8e00ff */
[----:B------:R-:W-:Y:S01]  /*5090*/  @P0 FSEL R12, R12, -INF , !P1 ;  /* 0xff8000000c0c0808 */ /* 0x000fe20004800000 */
[----:B------:R-:W-:Y:S01]  /*50a0*/  FFMA.FTZ R11, R11, c[0x0][0x23c], -R0 ;  /* 0x00008f000b0b7a23 */ /* 0x000fe20000010800 */
[----:B------:R-:W-:Y:S01]  /*50b0*/  PLOP3.LUT P0, PT, PT, PT, UP0, 0x80, 0x0 ;  /* 0x000000000000781c */ /* 0x000fe20003f0f008 */
[----:B------:R-:W-:Y:S01]  /*50c0*/  FFMA.FTZ R34, R147, -UR4, R34 ;  /* 0x8000000493227c23 */ /* 0x000fe20008010022 */
[----:B------:R-:W-:Y:S01]  /*50d0*/  MUFU.EX2 R236, R10 ;  /* 0x0000000a00ec7308 */ /* 0x000fe20000000800 */
[----:B-1----:R-:W-:Y:S01]  /*50e0*/  LOP3.LUT R6, R5, UR14, R168, 0x96, !PT ;  /* 0x0000000e05067c12 */ /* 0x002fe2000f8e96a8 */
[----:B------:R-:W-:Y:S02]  /*50f0*/  FFMA.FTZ R12, R12, c[0x0][0x23c], -R132 ;  /* 0x00008f000c0c7a23 */ /* 0x000fe40000010884 */
[----:B------:R-:W-:Y:S02]  /*5100*/  FFMA.FTZ R31, R156, -UR4, R31 ;  /* 0x800000049c1f7c23 */ /* 0x000fe4000801001f */
[----:B------:R-:W-:Y:S02]  /*5110*/  FFMA.FTZ R35, R155, -UR4, R35 ;  /* 0x800000049b237c23 */ /* 0x000fe40008010023 */
[----:B------:R-:W-:Y:S02]  /*5120*/  FFMA.FTZ R23, R152, -UR4, R23 ;  /* 0x8000000498177c23 */ /* 0x000fe40008010017 */
[----:B------:R1:W2:Y:S01]  /*5130*/  MUFU.EX2 R167, R7 ;  /* 0x0000000700a77308 */ /* 0x0002a20000000800 */
[----:B------:R-:W-:Y:S01]  /*5140*/  @P0 FSEL R14, R14, -INF , !P1 ;  /* 0xff8000000e0e0808 */ /* 0x000fe20004800000 */
[----:B------:R-:W-:Y:S01]  /*5150*/  FFMA.FTZ R32, R157, -UR4, R32 ;  /* 0x800000049d207c23 */ /* 0x000fe20008010020 */
[----:B------:R-:W-:Y:S01]  /*5160*/  PLOP3.LUT P0, PT, PT, PT, UP0, 0x80, 0x0 ;  /* 0x000000000000781c */ /* 0x000fe20003f0f008 */
[----:B------:R-:W-:Y:S02]  /*5170*/  FFMA.FTZ R30, R154, -UR4, R30 ;  /* 0x800000049a1e7c23 */ /* 0x000fe4000801001e */
[----:B------:R-:W-:Y:S02]  /*5180*/  FFMA.FTZ R14, R14, c[0x0][0x23c], -R0 ;  /* 0x00008f000e0e7a23 */ /* 0x000fe40000010800 */
[----:B------:R-:W-:Y:S02]  /*5190*/  FFMA.FTZ R22, R153, -UR4, R22 ;  /* 0x8000000499167c23 */ /* 0x000fe40008010016 */
[----:B------:R4:W-:Y:S01]  /*51a0*/  MUFU.EX2 R235, R11 ;  /* 0x0000000b00eb7308 */ /* 0x0009e20000000800 */
[----:B------:R-:W-:Y:S02]  /*51b0*/  FFMA.FTZ R21, R155, -UR4, R21 ;  /* 0x800000049b157c23 */ /* 0x000fe40008010015 */
[----:B------:R-:W-:Y:S02]  /*51c0*/  FFMA.FTZ R24, R154, -UR4, R24 ;  /* 0x800000049a187c23 */ /* 0x000fe40008010018 */
[----:B------:R-:W-:Y:S01]  /*51d0*/  FFMA.FTZ R25, R156, -UR4, R25 ;  /* 0x800000049c197c23 */ /* 0x000fe20008010019 */
[----:B------:R-:W-:Y:S02]  /*51e0*/  @P0 FSEL R16, R16, -INF , !P1 ;  /* 0xff80000010100808 */ /* 0x000fe40004800000 */
[----:B------:R-:W-:Y:S02]  /*51f0*/  PLOP3.LUT P0, PT, PT, PT, UP0, 0x80, 0x0 ;  /* 0x000000000000781c */ /* 0x000fe40003f0f008 */
[----:B------:R2:W-:Y:S01]  /*5200*/  MUFU.EX2 R232, R9 ;  /* 0x0000000900e87308 */ /* 0x0005e20000000800 */
[----:B------:R-:W-:Y:S02]  /*5210*/  FFMA.FTZ R16, R16, c[0x0][0x23c], -R140 ;  /* 0x00008f0010107a23 */ /* 0x000fe4000001088c */
[----:B-1----:R-:W-:Y:S05]  /*5220*/  IMAD.WIDE.U32 R6, R6, -0x2daee0ad, RZ ;  /* 0xd2511f5306067825 */ /* 0x002fea00078e00ff */
[----:B------:R-:W-:Y:S01]  /*5230*/  LOP3.LUT R142, R7, UR11, R142, 0x96, !PT ;  /* 0x0000000b078e7c12 */ /* 0x000fe2000f8e968e */
[----:B------:R-:W-:Y:S02]  /*5240*/  ULDC.U8 UR11, c[0x0][0x2d8] ;  /* 0x0000b600000b7ab9 */ /* 0x000fe40000000000 */
[----:B------:R-:W-:Y:S01]  /*5250*/  @P0 FSEL R18, R18, -INF , !P1 ;  /* 0xff80000012120808 */ /* 0x000fe20004800000 */
[----:B------:R-:W-:Y:S01]  /*5260*/  MUFU.EX2 R169, R12 ;  /* 0x0000000c00a97308 */ /* 0x000fe20000000800 */
[----:B------:R-:W-:Y:S01]  /*5270*/  PLOP3.LUT P0, PT, PT, PT, UP0, 0x80, 0x0 ;  /* 0x000000000000781c */ /* 0x000fe20003f0f008 */
[----:B----4-:R-:W-:Y:S01]  /*5280*/  IMAD.WIDE.U32 R10, R160, -0x326172a9, RZ ;  /* 0xcd9e8d57a00a7825 */ /* 0x010fe200078e00ff */
[----:B------:R-:W-:Y:S03]  /*5290*/  PLOP3.LUT P1, PT, PT, PT, UP0, 0x80, 0x0 ;  /* 0x000000000000781c */ /* 0x000fe60003f2f008 */
[--C-:B------:R-:W-:Y:S01]  /*52a0*/  FFMA.FTZ R18, R18, c[0x0][0x23c], -R133.reuse ;  /* 0x00008f0012127a23 */ /* 0x100fe20000010885 */
[----:B------:R-:W-:Y:S03]  /*52b0*/  LOP3.LUT R4, R11, UR15, R4, 0x96, !PT ;  /* 0x0000000f0b047c12 */ /* 0x000fe6000f8e9604 */
[----:B------:R1:W-:Y:S02]  /*52c0*/  MUFU.EX2 R234, R14 ;  /* 0x0000000e00ea7308 */ /* 0x0003e40000000800 */
[----:B------:R-:W-:Y:S02]  /*52d0*/  IMAD.WIDE.U32 R4, R4, -0x2daee0ad, RZ ;  /* 0xd2511f5304047825 */ /* 0x000fe400078e00ff */
[----:B------:R-:W-:Y:S02]  /*52e0*/  @P0 FSEL R13, R13, -INF , !P2 ;  /* 0xff8000000d0d0808 */ /* 0x000fe40005000000 */
[----:B------:R-:W-:Y:S02]  /*52f0*/  PLOP3.LUT P0, PT, PT, PT, UP0, 0x80, 0x0 ;  /* 0x000000000000781c */ /* 0x000fe40003f0f008 */
[----:B--2---:R-:W-:Y:S01]  /*5300*/  LOP3.LUT R9, R5, UR12, R6, 0x96, !PT ;  /* 0x0000000c05097c12 */ /* 0x004fe2000f8e9606 */
[----:B------:R-:W-:Y:S01]  /*5310*/  IMAD.WIDE.U32 R6, R244, -0x326172a9, RZ ;  /* 0xcd9e8d57f4067825 */ /* 0x000fe200078e00ff */
[----:B------:R-:W-:Y:S01]  /*5320*/  @P1 FSEL R15, R15, -INF , !P2 ;  /* 0xff8000000f0f1808 */ /* 0x000fe20005000000 */
[----:B------:R3:W5:Y:S01]  /*5330*/  LDL R244, [R1+0x40] ;  /* 0x0000400001f47983 */ /* 0x0007620000100800 */
[C---:B------:R-:W-:Y:S01]  /*5340*/  LOP3.LUT R143, R4.reuse, 0xff, RZ, 0xc0, !PT ;  /* 0x000000ff048f7812 */ /* 0x040fe200078ec0ff */
[----:B------:R-:W-:Y:S01]  /*5350*/  FFMA.FTZ R13, R13, c[0x0][0x23c], -R132 ;  /* 0x00008f000d0d7a23 */ /* 0x000fe20000010884 */
[----:B------:R-:W-:Y:S01]  /*5360*/  PLOP3.LUT P1, PT, PT, PT, UP0, 0x80, 0x0 ;  /* 0x000000000000781c */ /* 0x000fe20003f2f008 */
[----:B------:R-:W-:Y:S01]  /*5370*/  FFMA.FTZ R15, R15, c[0x0][0x23c], -R0 ;  /* 0x00008f000f0f7a23 */ /* 0x000fe20000010800 */
[--C-:B------:R-:W-:Y:S01]  /*5380*/  SHF.R.U32.HI R243, RZ, 0x18, R4.reuse ;  /* 0x00000018fff37819 */ /* 0x100fe20000011604 */
[----:B------:R-:W-:Y:S01]  /*5390*/  UIADD3 UR12, UR10, -0x4ab325aa, URZ ;  /* 0xb54cda560a0c7890 */ /* 0x000fe2000fffe03f */
[----:B------:R-:W-:Y:S01]  /*53a0*/  LOP3.LUT R241, R4, 0xffff, RZ, 0xc0, !PT ;  /* 0x0000ffff04f17812 */ /* 0x000fe200078ec0ff */
[----:B------:R-:W-:Y:S01]  /*53b0*/  MUFU.EX2 R168, R13 ;  /* 0x0000000d00a87308 */ /* 0x000fe20000000800 */
[----:B------:R-:W-:Y:S02]  /*53c0*/  @P0 FSEL R17, R17, -INF , !P2 ;  /* 0xff80000011110808 */ /* 0x000fe40005000000 */
[----:B------:R-:W-:Y:S01]  /*53d0*/  SHF.R.U32.HI R242, RZ, 0x10, R4 ;  /* 0x00000010fff27819 */ /* 0x000fe20000011604 */
[----:B------:R-:W-:Y:S01]  /*53e0*/  IMAD.WIDE.U32 R4, R142, -0x326172a9, RZ ;  /* 0xcd9e8d578e047825 */ /* 0x000fe200078e00ff */
[----:B------:R-:W-:Y:S02]  /*53f0*/  PLOP3.LUT P0, PT, PT, PT, UP0, 0x80, 0x0 ;  /* 0x000000000000781c */ /* 0x000fe40003f0f008 */
[----:B------:R-:W-:Y:S01]  /*5400*/  LOP3.LUT R8, R7, UR12, R170, 0x96, !PT ;  /* 0x0000000c07087c12 */ /* 0x000fe2000f8e96aa */
[--C-:B------:R-:W-:Y:S01]  /*5410*/  FFMA.FTZ R17, R17, c[0x0][0x23c], -R140.reuse ;  /* 0x00008f0011117a23 */ /* 0x100fe2000001088c */
[----:B------:R-:W-:Y:S01]  /*5420*/  @P1 FSEL R19, R19, -INF , !P2 ;  /* 0xff80000013131808 */ /* 0x000fe20005000000 */
[----:B------:R-:W-:Y:S01]  /*5430*/  MUFU.EX2 R171, R15 ;  /* 0x0000000f00ab7308 */ /* 0x000fe20000000800 */
[----:B------:R-:W-:Y:S01]  /*5440*/  PLOP3.LUT P1, PT, PT, PT, UP0, 0x80, 0x0 ;  /* 0x000000000000781c */ /* 0x000fe20003f2f008 */
[----:B------:R-:W2:Y:S01]  /*5450*/  LDL R170, [R1+0x38] ;  /* 0x0000380001aa7983 */ /* 0x000ea20000100800 */
[----:B------:R-:W-:Y:S01]  /*5460*/  PLOP3.LUT P2, PT, PT, PT, UP0, 0x80, 0x0 ;  /* 0x000000000000781c */ /* 0x000fe20003f4f008 */
[--C-:B------:R-:W-:Y:S01]  /*5470*/  FFMA.FTZ R19, R19, c[0x0][0x23c], -R133.reuse ;  /* 0x00008f0013137a23 */ /* 0x100fe20000010885 */
[----:B-1----:R-:W-:Y:S02]  /*5480*/  LOP3.LUT R14, R6, 0xffff, RZ, 0xc0, !PT ;  /* 0x0000ffff060e7812 */ /* 0x002fe400078ec0ff */
[----:B------:R-:W-:Y:S02]  /*5490*/  LOP3.LUT R7, R8, 0xff, RZ, 0xc0, !PT ;  /* 0x000000ff08077812 */ /* 0x000fe400078ec0ff */
[----:B------:R-:W-:Y:S01]  /*54a0*/  @P0 FSEL R20, R20, -INF , !P3 ;  /* 0xff80000014140808 */ /* 0x000fe20005800000 */
[----:B------:R1:W-:Y:S01]  /*54b0*/  MUFU.EX2 R163, R16 ;  /* 0x0000001000a37308 */ /* 0x0003e20000000800 */
[----:B------:R-:W-:Y:S02]  /*54c0*/  PLOP3.LUT P0, PT, PT, PT, UP0, 0x80, 0x0 ;  /* 0x000000000000781c */ /* 0x000fe40003f0f008 */
[----:B------:R-:W-:Y:S01]  /*54d0*/  LOP3.LUT R11, R4, 0xffff, RZ, 0xc0, !PT ;  /* 0x0000ffff040b7812 */ /* 0x000fe200078ec0ff */
[----:B------:R-:W-:Y:S01]  /*54e0*/  FFMA.FTZ R20, R20, c[0x0][0x23c], -R140 ;  /* 0x00008f0014147a23 */ /* 0x000fe2000001088c */
[----:B------:R-:W-:Y:S02]  /*54f0*/  @P1 FSEL R22, R22, -INF , !P3 ;  /* 0xff80000016161808 */ /* 0x000fe40005800000 */
[----:B------:R-:W-:Y:S02]  /*5500*/  PLOP3.LUT P1, PT, PT, PT, UP0, 0x80, 0x0 ;  /* 0x000000000000781c */ /* 0x000fe40003f2f008 */
[----:B------:R-:W-:Y:S01]  /*5510*/  @P2 FSEL R24, R24, -INF , !P3 ;  /* 0xff80000018182808 */ /* 0x000fe20005800000 */
[----:B------:R-:W-:Y:S01]  /*5520*/  MUFU.EX2 R161, R18 ;  /* 0x0000001200a17308 */ /* 0x000fe20000000800 */
[----:B------:R-:W-:Y:S01]  /*5530*/  PLOP3.LUT P2, PT, PT, PT, UP0, 0x80, 0x0 ;  /* 0x000000000000781c */ /* 0x000fe20003f4f008 */
[--C-:B------:R-:W-:Y:S01]  /*5540*/  FFMA.FTZ R22, R22, c[0x0][0x23c], -R133.reuse ;  /* 0x00008f0016167a23 */ /* 0x100fe20000010885 */
[----:B------:R-:W-:Y:S01]  /*5550*/  LOP3.LUT R12, R4, 0xff, RZ, 0xc0, !PT ;  /* 0x000000ff040c7812 */ /* 0x000fe200078ec0ff */
[----:B------:R-:W-:Y:S01]  /*5560*/  FFMA.FTZ R24, R24, c[0x0][0x23c], -R132 ;  /* 0x00008f0018187a23 */ /* 0x000fe20000010884 */
[----:B------:R-:W-:Y:S02]  /*5570*/  @P0 FSEL R26, R26, -INF , !P3 ;  /* 0xff8000001a1a0808 */ /* 0x000fe40005800000 */
[----:B------:R-:W-:Y:S02]  /*5580*/  PLOP3.LUT P0, PT, PT, PT, UP0, 0x80, 0x0 ;  /* 0x000000000000781c */ /* 0x000fe40003f0f008 */
[----:B------:R-:W-:Y:S01]  /*5590*/  ISETP.LE.U32.AND P3, PT, R162, UR11, PT ;  /* 0x0000000ba2007c0c */ /* 0x000fe2000bf63070 */
[----:B------:R-:W-:Y:S01]  /*55a0*/  MUFU.EX2 R160, R19 ;  /* 0x0000001300a07308 */ /* 0x000fe20000000800 */
[----:B------:R-:W-:Y:S01]  /*55b0*/  @P1 FSEL R21, R21, -INF , !P4 ;  /* 0xff80000015151808 */ /* 0x000fe20006000000 */
[----:B------:R-:W-:Y:S01]  /*55c0*/  FFMA.FTZ R26, R26, c[0x0][0x23c], -R0 ;  /* 0x00008f001a1a7a23 */ /* 0x000fe20000010800 */
[----:B------:R-:W-:Y:S02]  /*55d0*/  PLOP3.LUT P1, PT, PT, PT, UP0, 0x80, 0x0 ;  /* 0x000000000000781c */ /* 0x000fe40003f2f008 */
[----:B------:R-:W-:Y:S01]  /*55e0*/  @P2 FSEL R23, R23, -INF , !P4 ;  /* 0xff80000017172808 */ /* 0x000fe20006000000 */
[----:B------:R-:W-:Y:S01]  /*55f0*/  FFMA.FTZ R21, R21, c[0x0][0x23c], -R140 ;  /* 0x00008f0015157a23 */ /* 0x000fe2000001088c */
[----:B-1----:R-:W-:Y:S02]  /*5600*/  LOP3.LUT R16, R6, 0xff, RZ, 0xc0, !PT ;  /* 0x000000ff06107812 */ /* 0x002fe400078ec0ff */
[----:B------:R-:W-:Y:S01]  /*5610*/  SHF.R.U32.HI R15, RZ, 0x10, R6 ;  /* 0x00000010ff0f7819 */ /* 0x000fe20000011606 */
[----:B------:R1:W-:Y:S01]  /*5620*/  MUFU.EX2 R162, R17 ;  /* 0x0000001100a27308 */ /* 0x0003e20000000800 */
[----:B------:R-:W-:Y:S01]  /*5630*/  @P0 FSEL R25, R25, -INF , !P4 ;  /* 0xff80000019190808 */ /* 0x000fe20006000000 */
[--C-:B------:R-:W-:Y:S01]  /*5640*/  FFMA.FTZ R23, R23, c[0x0][0x23c], -R133.reuse ;  /* 0x00008f0017177a23 */ /* 0x100fe20000010885 */
[----:B------:R-:W-:Y:S02]  /*5650*/  PLOP3.LUT P0, PT, PT, PT, UP0, 0x80, 0x0 ;  /* 0x000000000000781c */ /* 0x000fe40003f0f008 */
[----:B------:R-:W-:Y:S01]  /*5660*/  SHF.R.U32.HI R13, RZ, 0x18, R4 ;  /* 0x00000018ff0d7819 */ /* 0x000fe20000011604 */
[----:B------:R-:W-:Y:S01]  /*5670*/  FFMA.FTZ R25, R25, c[0x0][0x23c], -R132 ;  /* 0x00008f0019197a23 */ /* 0x000fe20000010884 */
[----:B------:R-:W-:Y:S02]  /*5680*/  @P1 FSEL R27, R27, -INF , !P4 ;  /* 0xff8000001b1b1808 */ /* 0x000fe40006000000 */
[----:B------:R-:W-:Y:S01]  /*5690*/  PLOP3.LUT P1, PT, PT, PT, UP0, 0x80, 0x0 ;  /* 0x000000000000781c */ /* 0x000fe20003f2f008 */
[----:B------:R-:W-:Y:S01]  /*56a0*/  MUFU.EX2 R159, R20 ;  /* 0x00000014009f7308 */ /* 0x000fe20000000800 */
[----:B------:R-:W-:Y:S01]  /*56b0*/  PLOP3.LUT P4, PT, PT, PT, UP0, 0x80, 0x0 ;  /* 0x000000000000781c */ /* 0x000fe20003f8f008 */
[----:B------:R-:W-:Y:S01]  /*56c0*/  FFMA.FTZ R27, R27, c[0x0][0x23c], -R0 ;  /* 0x00008f001b1b7a23 */ /* 0x000fe20000010800 */
[----:B------:R-:W-:Y:S02]  /*56d0*/  ISETP.LE.U32.AND P2, PT, R240, UR11, PT ;  /* 0x0000000bf0007c0c */ /* 0x000fe4000bf43070 */
[----:B------:R3:W5:Y:S01]  /*56e0*/  LDL R240, [R1+0x3c] ;  /* 0x00003c0001f07983 */ /* 0x0007620000100800 */
[----:B------:R-:W-:Y:S02]  /*56f0*/  @P0 FSEL R28, R28, -INF , !P5 ;  /* 0xff8000001c1c0808 */ /* 0x000fe40006800000 */
[----:B------:R-:W-:Y:S02]  /*5700*/  PLOP3.LUT P0, PT, PT, PT, UP0, 0x80, 0x0 ;  /* 0x000000000000781c */ /* 0x000fe40003f0f008 */
[----:B------:R-:W-:Y:S01]  /*5710*/  MUFU.EX2 R158, R21 ;  /* 0x00000015009e7308 */ /* 0x000fe20000000800 */
[----:B------:R-:W-:Y:S01]  /*5720*/  FFMA.FTZ R28, R28, c[0x0][0x23c], -R132 ;  /* 0x00008f001c1c7a23 */ /* 0x000fe20000010884 */
[----:B------:R-:W-:Y:S02]  /*5730*/  @P1 FSEL R32, R32, -INF , !P5 ;  /* 0xff80000020201808 */ /* 0x000fe40006800000 */
[----:B------:R-:W-:Y:S02]  /*5740*/  PLOP3.LUT P1, PT, PT, PT, UP0, 0x80, 0x0 ;  /* 0x000000000000781c */ /* 0x000fe40003f2f008 */
[----:B------:R-:W-:Y:S01]  /*5750*/  @P4 FSEL R30, R30, -INF , !P5 ;  /* 0xff8000001e1e4808 */ /* 0x000fe20006800000 */
[----:B------:R-:W-:Y:S01]  /*5760*/  FFMA.FTZ R32, R32, c[0x0][0x23c], -R140 ;  /* 0x00008f0020207a23 */ /* 0x000fe2000001088c */
[----:B------:R-:W-:Y:S02]  /*5770*/  PLOP3.LUT P4, PT, PT, PT, UP0, 0x80, 0x0 ;  /* 0x000000000000781c */ /* 0x000fe40003f8f008 */
[----:B-1----:R-:W-:Y:S01]  /*5780*/  SHF.R.U32.HI R17, RZ, 0x18, R6 ;  /* 0x00000018ff117819 */ /* 0x002fe20000011606 */
[----:B------:R-:W-:Y:S01]  /*5790*/  MUFU.EX2 R157, R22 ;  /* 0x00000016009d7308 */ /* 0x000fe20000000800 */
[----:B------:R-:W-:Y:S01]  /*57a0*/  @P0 FSEL R34, R34, -INF , !P5 ;  /* 0xff80000022220808 */ /* 0x000fe20006800000 */
[----:B------:R-:W-:Y:S01]  /*57b0*/  FFMA.FTZ R30, R30, c[0x0][0x23c], -R0 ;  /* 0x00008f001e1e7a23 */ /* 0x000fe20000010800 */
[----:B------:R-:W-:Y:S02]  /*57c0*/  PLOP3.LUT P0, PT, PT, PT, UP0, 0x80, 0x0 ;  /* 0x000000000000781c */ /* 0x000fe40003f0f008 */
[----:B------:R-:W-:Y:S01]  /*57d0*/  LOP3.LUT R6, R5, UR12, R10, 0x96, !PT ;  /* 0x0000000c05067c12 */ /* 0x000fe2000f8e960a */
[--C-:B------:R-:W-:Y:S01]  /*57e0*/  FFMA.FTZ R34, R34, c[0x0][0x23c], -R133.reuse ;  /* 0x00008f0022227a23 */ /* 0x100fe20000010885 */
[----:B------:R-:W-:Y:S02]  /*57f0*/  @P1 FSEL R31, R31, -INF , !P6 ;  /* 0xff8000001f1f1808 */ /* 0x000fe40007000000 */
[----:B------:R-:W-:Y:S01]  /*5800*/  PLOP3.LUT P1, PT, PT, PT, UP0, 0x80, 0x0 ;  /* 0x000000000000781c */ /* 0x000fe20003f2f008 */
[----:B------:R-:W-:Y:S01]  /*5810*/  MUFU.EX2 R155, R24 ;  /* 0x00000018009b7308 */ /* 0x000fe20000000800 */
[----:B------:R-:W-:Y:S01]  /*5820*/  SHF.R.U32.HI R10, RZ, 0x10, R4 ;  /* 0x00000010ff0a7819 */ /* 0x000fe20000011604 */
[----:B------:R-:W-:Y:S01]  /*5830*/  FFMA.FTZ R0, R31, c[0x0][0x23c], -R0 ;  /* 0x00008f001f007a23 */ /* 0x000fe20000010800 */
[--C-:B------:R-:W-:Y:S02]  /*5840*/  SHF.R.U32.HI R4, RZ, 0x18, R8.reuse ;  /* 0x00000018ff047819 */ /* 0x100fe40000011608 */
[----:B------:R-:W-:Y:S02]  /*5850*/  SHF.R.U32.HI R5, RZ, 0x10, R8 ;  /* 0x00000010ff057819 */ /* 0x000fe40000011608 */
[----:B------:R-:W-:Y:S02]  /*5860*/  LOP3.LUT R8, R8, 0xffff, RZ, 0xc0, !PT ;  /* 0x0000ffff08087812 */ /* 0x000fe400078ec0ff */
[----:B------:R-:W-:Y:S01]  /*5870*/  @P4 FSEL R29, R29, -INF , !P6 ;  /* 0xff8000001d1d4808 */ /* 0x000fe20007000000 */
[----:B------:R-:W1:Y:S01]  /*5880*/  MUFU.EX2 R149, R32 ;  /* 0x0000002000957308 */ /* 0x000e620000000800 */
[----:B------:R-:W-:Y:S02]  /*5890*/  ISETP.LE.U32.AND P4, PT, R4, UR11, PT ;  /* 0x0000000b04007c0c */ /* 0x000fe4000bf83070 */
[----:B------:R-:W-:Y:S01]  /*58a0*/  SHF.R.U32.HI R4, RZ, 0x8, R8 ;  /* 0x00000008ff047819 */ /* 0x000fe20000011608 */
[----:B------:R-:W-:Y:S01]  /*58b0*/  FFMA.FTZ R132, R29, c[0x0][0x23c], -R132 ;  /* 0x00008f001d847a23 */ /* 0x000fe20000010884 */
[----:B------:R-:W-:Y:S02]  /*58c0*/  ISETP.LE.U32.AND P5, PT, R7, UR11, PT ;  /* 0x0000000b07007c0c */ /* 0x000fe4000bfa3070 */
[----:B------:R-:W-:Y:S02]  /*58d0*/  LOP3.LUT R4, R4, 0xffff, RZ, 0xc0, !PT ;  /* 0x0000ffff04047812 */ /* 0x000fe400078ec0ff */
[----:B------:R-:W-:Y:S01]  /*58e0*/  LOP3.LUT R5, R5, 0xff, RZ, 0xc0, !PT ;  /* 0x000000ff05057812 */ /* 0x000fe200078ec0ff */
[----:B------:R-:W-:Y:S01]  /*58f0*/  MUFU.EX2 R156, R23 ;  /* 0x00000017009c7308 */ /* 0x000fe20000000800 */
[----:B------:R-:W-:Y:S02]  /*5900*/  @P0 FSEL R33, R33, -INF , !P6 ;  /* 0xff80000021210808 */ /* 0x000fe40007000000 */
[----:B------:R-:W-:Y:S01]  /*5910*/  @P1 FSEL R35, R35, -INF , !P6 ;  /* 0xff80000023231808 */ /* 0x000fe20007000000 */
[----:B------:R-:W-:Y:S01]  /*5920*/  @!P4 FADD.FTZ R167, -R167, -RZ ;  /* 0x800000ffa7a7c221 */ /* 0x000fe20000010100 */
[----:B------:R-:W-:Y:S01]  /*5930*/  ISETP.LE.U32.AND P6, PT, R4, UR11, PT ;  /* 0x0000000b04007c0c */ /* 0x000fe2000bfc3070 */
[----:B------:R-:W-:Y:S01]  /*5940*/  FFMA.FTZ R140, R33, c[0x0][0x23c], -R140 ;  /* 0x00008f00218c7a23 */ /* 0x000fe2000001088c */
[----:B------:R-:W-:Y:S01]  /*5950*/  ISETP.LE.U32.AND P0, PT, R5, UR11, PT ;  /* 0x0000000b05007c0c */ /* 0x000fe2000bf03070 */
[----:B------:R-:W-:Y:S01]  /*5960*/  @!P5 FADD.FTZ R166, -R166, -RZ ;  /* 0x800000ffa6a6d221 */ /* 0x000fe20000010100 */
[C---:B------:R-:W-:Y:S01]  /*5970*/  LOP3.LUT R5, R6.reuse, 0xff, RZ, 0xc0, !PT ;  /* 0x000000ff06057812 */ /* 0x040fe200078ec0ff */
[----:B------:R4:W-:Y:S01]  /*5980*/  MUFU.EX2 R148, R140 ;  /* 0x0000008c00947308 */ /* 0x0009e20000000800 */
[----:B------:R-:W-:Y:S01]  /*5990*/  LOP3.LUT R4, R6, 0xffff, RZ, 0xc0, !PT ;  /* 0x0000ffff06047812 */ /* 0x000fe200078ec0ff */
[----:B------:R-:W-:Y:S01]  /*59a0*/  FFMA.FTZ R133, R35, c[0x0][0x23c], -R133 ;  /* 0x00008f0023857a23 */ /* 0x000fe20000010885 */
[----:B------:R-:W-:Y:S01]  /*59b0*/  ISETP.LE.U32.AND P1, PT, R5, UR11, PT ;  /* 0x0000000b05007c0c */ /* 0x000fe2000bf23070 */
[----:B-1----:R-:W-:Y:S01]  /*59c0*/  @!P3 FADD.FTZ R149, -R149, -RZ ;  /* 0x800000ff9595b221 */ /* 0x002fe20000010100 */
[----:B------:R-:W-:Y:S02]  /*59d0*/  SHF.R.U32.HI R5, RZ, 0x18, R6 ;  /* 0x00000018ff057819 */ /* 0x000fe40000011606 */
[----:B------:R-:W-:Y:S01]  /*59e0*/  SHF.R.U32.HI R4, RZ, 0x8, R4 ;  /* 0x00000008ff047819 */ /* 0x000fe20000011604 */
[----:B------:R-:W-:Y:S01]  /*59f0*/  @!P6 FADD.FTZ R165, -R165, -RZ ;  /* 0x800000ffa5a5e221 */ /* 0x000fe20000010100 */
[----:B------:R-:W-:Y:S01]  /*5a00*/  ISETP.LE.U32.AND P5, PT, R5, UR11, PT ;  /* 0x0000000b05007c0c */ /* 0x000fe2000bfa3070 */
[----:B------:R-:W-:Y:S01]  /*5a10*/  @!P0 FADD.FTZ R164, -R164, -RZ ;  /* 0x800000ffa4a48221 */ /* 0x000fe20000010100 */
[----:B------:R-:W-:Y:S01]  /*5a20*/  LOP3.LUT R5, R4, 0xffff, RZ, 0xc0, !PT ;  /* 0x0000ffff04057812 */ /* 0x000fe200078ec0ff */
[----:B------:R-:W-:Y:S01]  /*5a30*/  MUFU.EX2 R153, R26 ;  /* 0x0000001a00997308 */ /* 0x000fe20000000800 */
[----:B------:R-:W-:Y:S02]  /*5a40*/  SHF.R.U32.HI R6, RZ, 0x10, R6 ;  /* 0x00000010ff067819 */ /* 0x000fe40000011606 */
[----:B------:R-:W-:Y:S01]  /*5a50*/  ISETP.LE.U32.AND P6, PT, R5, UR11, PT ;  /* 0x0000000b05007c0c */ /* 0x000fe2000bfc3070 */
[----:B------:R-:W-:Y:S01]  /*5a60*/  @!P1 FADD.FTZ R233, -R233, -RZ ;  /* 0x800000ffe9e99221 */ /* 0x000fe20000010100 */
[----:B------:R-:W-:Y:S02]  /*5a70*/  LOP3.LUT R4, R6, 0xff, RZ, 0xc0, !PT ;  /* 0x000000ff06047812 */ /* 0x000fe400078ec0ff */
[----:B------:R-:W-:Y:S02]  /*5a80*/  SHF.R.U32.HI R5, RZ, 0x8, R11 ;  /* 0x00000008ff057819 */ /* 0x000fe4000001160b */
[----:B------:R-:W-:Y:S01]  /*5a90*/  ISETP.LE.U32.AND P0, PT, R4, UR11, PT ;  /* 0x0000000b04007c0c */ /* 0x000fe2000bf03070 */
[----:B------:R-:W-:Y:S01]  /*5aa0*/  @!P5 FADD.FTZ R235, -R235, -RZ ;  /* 0x800000ffebebd221 */ /* 0x000fe20000010100 */
[----:B------:R-:W-:Y:S01]  /*5ab0*/  LOP3.LUT R4, R10, 0xff, RZ, 0xc0, !PT ;  /* 0x000000ff0a047812 */ /* 0x000fe200078ec0ff */
[----:B------:R-:W-:Y:S01]  /*5ac0*/  MUFU.EX2 R154, R25 ;  /* 0x00000019009a7308 */ /* 0x000fe20000000800 */
[----:B------:R-:W-:Y:S01]  /*5ad0*/  ISETP.LE.U32.AND P4, PT, R12, UR11, PT ;  /* 0x0000000b0c007c0c */ /* 0x000fe2000bf83070 */
[----:B----4-:R-:W-:Y:S01]  /*5ae0*/  IMAD.U32 R140, RZ, RZ, UR20 ;  /* 0x00000014ff8c7e24 */ /* 0x010fe2000f8e00ff */
[----:B------:R-:W-:Y:S01]  /*5af0*/  ISETP.LE.U32.AND P1, PT, R4, UR11, PT ;  /* 0x0000000b04007c0c */ /* 0x000fe2000bf23070 */
[----:B------:R-:W-:Y:S01]  /*5b00*/  @!P6 FADD.FTZ R232, -R232, -RZ ;  /* 0x800000ffe8e8e221 */ /* 0x000fe20000010100 */
[----:B------:R-:W-:Y:S02]  /*5b10*/  LOP3.LUT R4, R5, 0xffff, RZ, 0xc0, !PT ;  /* 0x0000ffff05047812 */ /* 0x000fe400078ec0ff */
[----:B------:R-:W-:Y:S02]  /*5b20*/  LOP3.LUT R5, R144, 0xff, RZ, 0xc0, !PT ;  /* 0x000000ff90057812 */ /* 0x000fe400078ec0ff */
[----:B------:R-:W-:Y:S01]  /*5b30*/  ISETP.LE.U32.AND P6, PT, R4, UR11, PT ;  /* 0x0000000b04007c0c */ /* 0x000fe2000bfc3070 */
[----:B------:R-:W-:Y:S01]  /*5b40*/  @!P0 FADD.FTZ R236, -R236, -RZ ;  /* 0x800000ffecec8221 */ /* 0x000fe20000010100 */
[----:B------:R-:W-:Y:S01]  /*5b50*/  SHF.R.U32.HI R4, RZ, 0x8, R14 ;  /* 0x00000008ff047819 */ /* 0x000fe2000001160e */
[----:B------:R-:W-:Y:S01]  /*5b60*/  MUFU.EX2 R146, R34 ;  /* 0x0000002200927308 */ /* 0x000fe20000000800 */
[----:B------:R-:W-:Y:S01]  /*5b70*/  ISETP.LE.U32.AND P0, PT, R5, UR11, PT ;  /* 0x0000000b05007c0c */ /* 0x000fe2000bf03070 */
[----:B------:R-:W-:Y:S01]  /*5b80*/  @!P4 FADD.FTZ R169, -R169, -RZ ;  /* 0x800000ffa9a9c221 */ /* 0x000fe20000010100 */
[----:B------:R-:W-:Y:S01]  /*5b90*/  ISETP.LE.U32.AND P4, PT, R16, UR11, PT ;  /* 0x0000000b10007c0c */ /* 0x000fe2000bf83070 */
[----:B------:R-:W-:Y:S01]  /*5ba0*/  @!P1 FADD.FTZ R234, -R234, -RZ ;  /* 0x800000ffeaea9221 */ /* 0x000fe20000010100 */
[----:B------:R-:W-:Y:S02]  /*5bb0*/  LOP3.LUT R5, R15, 0xff, RZ, 0xc0, !PT ;  /* 0x000000ff0f057812 */ /* 0x000fe400078ec0ff */
[----:B------:R-:W-:Y:S02]  /*5bc0*/  LOP3.LUT R4, R4, 0xffff, RZ, 0xc0, !PT ;  /* 0x0000ffff04047812 */ /* 0x000fe400078ec0ff */
[----:B------:R-:W-:Y:S01]  /*5bd0*/  ISETP.LE.U32.AND P5, PT, R13, UR11, PT ;  /* 0x0000000b0d007c0c */ /* 0x000fe2000bfa3070 */
[----:B------:R-:W-:Y:S01]  /*5be0*/  @!P6 FADD.FTZ R168, -R168, -RZ ;  /* 0x800000ffa8a8e221 */ /* 0x000fe20000010100 */
[----:B------:R-:W-:Y:S01]  /*5bf0*/  ISETP.LE.U32.AND P6, PT, R5, UR11, PT ;  /* 0x0000000b05007c0c */ /* 0x000fe2000bfc3070 */
[----:B------:R-:W1:Y:S01]  /*5c00*/  MUFU.EX2 R145, R133 ;  /* 0x0000008500917308 */ /* 0x000e620000000800 */
[----:B------:R-:W-:Y:S01]  /*5c10*/  ISETP.LE.U32.AND P1, PT, R4, UR11, PT ;  /* 0x0000000b04007c0c */ /* 0x000fe2000bf23070 */
[----:B------:R-:W-:Y:S01]  /*5c20*/  @!P0 FADD.FTZ R159, -R159, -RZ ;  /* 0x800000ff9f9f8221 */ /* 0x000fe20000010100 */
[----:B------:R-:W-:Y:S01]  /*5c30*/  LOP3.LUT R4, R144, 0xffff, RZ, 0xc0, !PT ;  /* 0x0000ffff90047812 */ /* 0x000fe200078ec0ff */
[----:B------:R-:W-:Y:S01]  /*5c40*/  @!P4 FADD.FTZ R163, -R163, -RZ ;  /* 0x800000ffa3a3c221 */ /* 0x000fe20000010100 */
[----:B------:R-:W-:Y:S02]  /*5c50*/  ISETP.LE.U32.AND P4, PT, R17, UR11, PT ;  /* 0x0000000b11007c0c */ /* 0x000fe4000bf83070 */
[----:B------:R-:W-:Y:S02]  /*5c60*/  SHF.R.U32.HI R4, RZ, 0x8, R4 ;  /* 0x00000008ff047819 */ /* 0x000fe40000011604 */
[--C-:B------:R-:W-:Y:S01]  /*5c70*/  SHF.R.U32.HI R5, RZ, 0x18, R144.reuse ;  /* 0x00000018ff057819 */ /* 0x100fe20000011690 */
[----:B------:R-:W-:Y:S01]  /*5c80*/  @!P5 FADD.FTZ R171, -R171, -RZ ;  /* 0x800000ffababd221 */ /* 0x000fe20000010100 */
[----:B------:R-:W-:Y:S01]  /*5c90*/  SHF.R.U32.HI R144, RZ, 0x10, R144 ;  /* 0x00000010ff907819 */ /* 0x000fe20000011690 */
[----:B------:R-:W-:Y:S01]  /*5ca0*/  @!P6 FADD.FTZ R161, -R161, -RZ ;  /* 0x800000ffa1a1e221 */ /* 0x000fe20000010100 */
[----:B------:R-:W-:Y:S01]  /*5cb0*/  LOP3.LUT R4, R4, 0xffff, RZ, 0xc0, !PT ;  /* 0x0000ffff04047812 */ /* 0x000fe200078ec0ff */
[----:B------:R-:W-:Y:S01]  /*5cc0*/  @!P1 FADD.FTZ R162, -R162, -RZ ;  /* 0x800000ffa2a29221 */ /* 0x000fe20000010100 */
[----:B------:R-:W-:Y:S01]  /*5cd0*/  LOP3.LUT R144, R144, 0xff, RZ, 0xc0, !PT ;  /* 0x000000ff90907812 */ /* 0x000fe200078ec0ff */
[----:B------:R-:W-:Y:S01]  /*5ce0*/  MUFU.EX2 R152, R27 ;  /* 0x0000001b00987308 */ /* 0x000fe20000000800 */
[----:B------:R-:W-:Y:S01]  /*5cf0*/  ISETP.LE.U32.AND P6, PT, R4, UR11, PT ;  /* 0x0000000b04007c0c */ /* 0x000fe2000bfc3070 */
[----:B------:R-:W-:Y:S01]  /*5d00*/  @!P4 FADD.FTZ R160, -R160, -RZ ;  /* 0x800000ffa0a0c221 */ /* 0x000fe20000010100 */
[C---:B------:R-:W-:Y:S02]  /*5d10*/  LOP3.LUT R4, R9.reuse, 0xffff, RZ, 0xc0, !PT ;  /* 0x0000ffff09047812 */ /* 0x040fe400078ec0ff */
[----:B------:R-:W-:Y:S02]  /*5d20*/  ISETP.LE.U32.AND P1, PT, R144, UR11, PT ;  /* 0x0000000b90007c0c */ /* 0x000fe4000bf23070 */
[----:B------:R-:W-:Y:S01]  /*5d30*/  LOP3.LUT R6, R9, 0xff, RZ, 0xc0, !PT ;  /* 0x000000ff09067812 */ /* 0x000fe200078ec0ff */
[----:B-1----:R-:W-:Y:S01]  /*5d40*/  @!P2 FADD.FTZ R145, -R145, -RZ ;  /* 0x800000ff9191a221 */ /* 0x002fe20000010100 */
[----:B------:R-:W-:Y:S01]  /*5d50*/  ISETP.LE.U32.AND P5, PT, R5, UR11, PT ;  /* 0x0000000b05007c0c */ /* 0x000fe2000bfa3070 */
[----:B------:R1:W-:Y:S01]  /*5d60*/  MUFU.EX2 R144, R0 ;  /* 0x0000000000907308 */ /* 0x0003e20000000800 */
[----:B------:R-:W-:Y:S02]  /*5d70*/  SHF.R.U32.HI R4, RZ, 0x8, R4 ;  /* 0x00000008ff047819 */ /* 0x000fe40000011604 */
[----:B------:R-:W-:Y:S01]  /*5d80*/  SHF.R.U32.HI R5, RZ, 0x10, R9 ;  /* 0x00000010ff057819 */ /* 0x000fe20000011609 */
[----:B------:R-:W-:Y:S01]  /*5d90*/  @!P6 FADD.FTZ R158, -R158, -RZ ;  /* 0x800000ff9e9ee221 */ /* 0x000fe20000010100 */
[----:B------:R-:W-:Y:S02]  /*5da0*/  ISETP.LE.U32.AND P4, PT, R6, UR11, PT ;  /* 0x0000000b06007c0c */ /* 0x000fe4000bf83070 */
[----:B------:R-:W-:Y:S01]  /*5db0*/  LOP3.LUT R4, R4, 0xffff, RZ, 0xc0, !PT ;  /* 0x0000ffff04047812 */ /* 0x000fe200078ec0ff */
[----:B------:R-:W-:Y:S01]  /*5dc0*/  @!P1 FADD.FTZ R157, -R157, -RZ ;  /* 0x800000ff9d9d9221 */ /* 0x000fe20000010100 */
[----:B------:R-:W-:Y:S01]  /*5dd0*/  LOP3.LUT R5, R5, 0xff, RZ, 0xc0, !PT ;  /* 0x000000ff05057812 */ /* 0x000fe200078ec0ff */
[----:B------:R-:W-:Y:S01]  /*5de0*/  MUFU.EX2 R151, R28 ;  /* 0x0000001c00977308 */ /* 0x000fe20000000800 */
[----:B------:R-:W-:Y:S01]  /*5df0*/  ISETP.LE.U32.AND P6, PT, R4, UR11, PT ;  /* 0x0000000b04007c0c */ /* 0x000fe2000bfc3070 */
[----:B------:R-:W-:Y:S01]  /*5e00*/  @!P5 FADD.FTZ R156, -R156, -RZ ;  /* 0x800000ff9c9cd221 */ /* 0x000fe20000010100 */
[----:B------:R-:W-:Y:S02]  /*5e10*/  LOP3.LUT R4, R246, 0xff, RZ, 0xc0, !PT ;  /* 0x000000fff6047812 */ /* 0x000fe400078ec0ff */
[----:B------:R-:W-:Y:S01]  /*5e20*/  ISETP.LE.U32.AND P0, PT, R5, UR11, PT ;  /* 0x0000000b05007c0c */ /* 0x000fe2000bf03070 */
[----:B------:R-:W4:Y:S01]  /*5e30*/  LDL.LU R246, [R1] ;  /* 0x0000000001f67983 */ /* 0x000f220000300800 */
[----:B------:R-:W-:Y:S01]  /*5e40*/  SHF.R.U32.HI R5, RZ, 0x8, R245 ;  /* 0x00000008ff057819 */ /* 0x000fe200000116f5 */
[----:B------:R-:W-:Y:S01]  /*5e50*/  @!P4 FADD.FTZ R155, -R155, -RZ ;  /* 0x800000ff9b9bc221 */ /* 0x000fe20000010100 */
[----:B------:R-:W-:Y:S01]  /*5e60*/  ISETP.LE.U32.AND P1, PT, R4, UR11, PT ;  /* 0x0000000b04007c0c */ /* 0x000fe2000bf23070 */
[----:B------:R-:W3:Y:S01]  /*5e70*/  MUFU.EX2 R150, R132 ;  /* 0x0000008400967308 */ /* 0x000ee20000000800 */
[----:B------:R-:W-:Y:S02]  /*5e80*/  LOP3.LUT R4, R5, 0xffff, RZ, 0xc0, !PT ;  /* 0x0000ffff05047812 */ /* 0x000fe400078ec0ff */
[----:B------:R-:W-:Y:S01]  /*5e90*/  SHF.R.U32.HI R5, RZ, 0x8, R241 ;  /* 0x00000008ff057819 */ /* 0x000fe200000116f1 */
[----:B------:R-:W-:Y:S01]  /*5ea0*/  @!P6 FADD.FTZ R154, -R154, -RZ ;  /* 0x800000ff9a9ae221 */ /* 0x000fe20000010100 */
[----:B------:R-:W-:Y:S02]  /*5eb0*/  ISETP.LE.U32.AND P4, PT, R4, UR11, PT ;  /* 0x0000000b04007c0c */ /* 0x000fe4000bf83070 */
[----:B------:R-:W-:Y:S01]  /*5ec0*/  F2FP.RELU.BF16.PACK_AB R4, R165, R166 ;  /* 0x000000a6a504723e */ /* 0x000fe200000018ff */
[----:B------:R-:W-:Y:S01]  /*5ed0*/  @!P0 FADD.FTZ R153, -R153, -RZ ;  /* 0x800000ff99998221 */ /* 0x000fe20000010100 */
[----:B------:R-:W-:Y:S01]  /*5ee0*/  F2FP.RELU.BF16.PACK_AB R7, R167, R164 ;  /* 0x000000a4a707723e */ /* 0x000fe200000018ff */
[----:B------:R-:W3:Y:S01]  /*5ef0*/  MUFU.EX2 R147, R30 ;  /* 0x0000001e00937308 */ /* 0x000ee20000000800 */
[----:B------:R-:W-:Y:S01]  /*5f00*/  LOP3.LUT R5, R5, 0xffff, RZ, 0xc0, !PT ;  /* 0x0000ffff05057812 */ /* 0x000fe200078ec0ff */
[----:B------:R3:W-:Y:S01]  /*5f10*/  STS [R251+0x13000], R4 ;  /* 0x01300004fb007388 */ /* 0x0007e20000000800 */
[----:B------:R-:W-:Y:S01]  /*5f20*/  LOP3.LUT R6, R242, 0xff, RZ, 0xc0, !PT ;  /* 0x000000fff2067812 */ /* 0x000fe200078ec0ff */
[----:B------:R-:W-:Y:S01]  /*5f30*/  @!P1 FADD.FTZ R146, -R146, -RZ ;  /* 0x800000ff92929221 */ /* 0x000fe20000010100 */
[----:B-1----:R-:W-:Y:S01]  /*5f40*/  F2FP.RELU.BF16.PACK_AB R0, R235, R236 ;  /* 0x000000eceb00723e */ /* 0x002fe200000018ff */
[----:B------:R1:W-:Y:S01]  /*5f50*/  STS [R251+0x13400], R7 ;  /* 0x01340007fb007388 */ /* 0x0003e20000000800 */
[----:B------:R-:W-:Y:S01]  /*5f60*/  ISETP.LE.U32.AND P3, PT, R6, UR11, PT ;  /* 0x0000000b06007c0c */ /* 0x000fe2000bf63070 */
[----:B------:R-:W-:Y:S01]  /*5f70*/  @!P4 FADD.FTZ R148, -R148, -RZ ;  /* 0x800000ff9494c221 */ /* 0x000fe20000010100 */
[----:B------:R-:W-:Y:S02]  /*5f80*/  ISETP.LE.U32.AND P4, PT, R5, UR11, PT ;  /* 0x0000000b05007c0c */ /* 0x000fe4000bf83070 */
[----:B------:R-:W-:Y:S02]  /*5f90*/  F2FP.RELU.BF16.PACK_AB R5, R162, R163 ;  /* 0x000000a3a205723e */ /* 0x000fe400000018ff */
[----:B------:R-:W-:Y:S02]  /*5fa0*/  F2FP.RELU.BF16.PACK_AB R6, R232, R233 ;  /* 0x000000e9e806723e */ /* 0x000fe400000018ff */
[----:B------:R-:W-:Y:S01]  /*5fb0*/  SHF.R.U32.HI R9, RZ, 0x18, R9 ;  /* 0x00000018ff097819 */ /* 0x000fe20000011609 */
[----:B------:R1:W-:Y:S01]  /*5fc0*/  STS [R250+0x13000], R5 ;  /* 0x01300005fa007388 */ /* 0x0003e20000000800 */
[----:B------:R-:W-:Y:S02]  /*5fd0*/  ISETP.LE.U32.AND P5, PT, R143, UR11, PT ;  /* 0x0000000b8f007c0c */ /* 0x000fe4000bfa3070 */
[----:B------:R-:W-:Y:S02]  /*5fe0*/  ISETP.LE.U32.AND P0, PT, R9, UR11, PT ;  /* 0x0000000b09007c0c */ /* 0x000fe4000bf03070 */
[----:B------:R-:W-:Y:S01]  /*5ff0*/  ISETP.LE.U32.AND P6, PT, R243, UR11, PT ;  /* 0x0000000bf3007c0c */ /* 0x000fe2000bfc3070 */
[----:B---3--:R-:W-:Y:S01]  /*6000*/  @!P4 FADD.FTZ R150, -R150, -RZ ;  /* 0x800000ff9696c221 */ /* 0x008fe20000010100 */
[----:B------:R-:W-:Y:S01]  /*6010*/  FSETP.GE.FTZ.AND P1, PT, R165, RZ, PT ;  /* 0x000000ffa500720b */ /* 0x000fe20003f36000 */
[----:B------:R-:W-:Y:S01]  /*6020*/  @!P3 FADD.FTZ R147, -R147, -RZ ;  /* 0x800000ff9393b221 */ /* 0x000fe20000010100 */
[----:B------:R-:W-:Y:S02]  /*6030*/  FSETP.GE.FTZ.AND P2, PT, R166, RZ, PT ;  /* 0x000000ffa600720b */ /* 0x000fe40003f56000 */
[----:B------:R-:W-:Y:S02]  /*6040*/  F2FP.RELU.BF16.PACK_AB R4, R160, R161 ;  /* 0x000000a1a004723e */ /* 0x000fe400000018ff */
[----:B------:R-:W-:Y:S01]  /*6050*/  FSETP.GE.FTZ.AND P4, PT, R162, RZ, PT ;  /* 0x000000ffa200720b */ /* 0x000fe20003f96000 */
[----:B------:R-:W-:Y:S01]  /*6060*/  @!P5 FADD.FTZ R151, -R151, -RZ ;  /* 0x800000ff9797d221 */ /* 0x000fe20000010100 */
[----:B-1----:R-:W-:Y:S01]  /*6070*/  F2FP.RELU.BF16.PACK_AB R7, R168, R169 ;  /* 0x000000a9a807723e */ /* 0x002fe200000018ff */
[----:B------:R1:W-:Y:S01]  /*6080*/  STS [R250+0x13400], R4 ;  /* 0x01340004fa007388 */ /* 0x0003e20000000800 */
[----:B------:R-:W-:Y:S01]  /*6090*/  @!P0 FADD.FTZ R152, -R152, -RZ ;  /* 0x800000ff98988221 */ /* 0x000fe20000010100 */
[----:B------:R-:W-:Y:S01]  /*60a0*/  FSETP.GE.FTZ.AND P5, PT, R163, RZ, PT ;  /* 0x000000ffa300720b */ /* 0x000fe20003fb6000 */
[----:B------:R-:W-:Y:S01]  /*60b0*/  @!P6 FADD.FTZ R144, -R144, -RZ ;  /* 0x800000ff9090e221 */ /* 0x000fe20000010100 */
[----:B------:R3:W-:Y:S01]  /*60c0*/  STS [R251+0x14000], R6 ;  /* 0x01400006fb007388 */ /* 0x0007e20000000800 */
[----:B------:R-:W-:Y:S03]  /*60d0*/  FSETP.GE.FTZ.AND P3, PT, R159, RZ, PT ;  /* 0x000000ff9f00720b */ /* 0x000fe60003f76000 */
[----:B------:R3:W-:Y:S01]  /*60e0*/  STS [R251+0x14400], R0 ;  /* 0x01440000fb007388 */ /* 0x0007e20000000800 */
[----:B------:R-:W-:Y:S03]  /*60f0*/  F2FP.RELU.BF16.PACK_AB R5, R158, R159 ;  /* 0x0000009f9e05723e */ /* 0x000fe600000018ff */
[----:B------:R3:W-:Y:S01]  /*6100*/  STS [R250+0x14000], R7 ;  /* 0x01400007fa007388 */ /* 0x0007e20000000800 */
[----:B-1----:R-:W-:Y:S02]  /*6110*/  F2FP.RELU.BF16.PACK_AB R4, R156, R157 ;  /* 0x0000009d9c04723e */ /* 0x002fe400000018ff */
[----:B---3--:R-:W-:Y:S02]  /*6120*/  F2FP.RELU.BF16.PACK_AB R6, R171, R234 ;  /* 0x000000eaab06723e */ /* 0x008fe400000018ff */
[----:B------:R-:W-:Y:S03]  /*6130*/  F2FP.RELU.BF16.PACK_AB R0, R148, R149 ;  /* 0x000000959400723e */ /* 0x000fe600000018ff */
[----:B------:R1:W-:Y:S01]  /*6140*/  STS [R250+0x14400], R6 ;  /* 0x01440006fa007388 */ /* 0x0003e20000000800 */
[----:B------:R-:W-:Y:S03]  /*6150*/  F2FP.RELU.BF16.PACK_AB R7, R154, R155 ;  /* 0x0000009b9a07723e */ /* 0x000fe600000018ff */
[----:B------:R3:W-:Y:S04]  /*6160*/  STS [R249+0x13000], R5 ;  /* 0x01300005f9007388 */ /* 0x0007e80000000800 */
[----:B------:R3:W-:Y:S04]  /*6170*/  STS [R249+0x13400], R4 ;  /* 0x01340004f9007388 */ /* 0x0007e80000000800 */
[----:B------:R3:W-:Y:S01]  /*6180*/  STS [R248+0x13000], R0 ;  /* 0x01300000f8007388 */ /* 0x0007e20000000800 */
[----:B--2---:R-:W-:Y:S02]  /*6190*/  LEA R142, P0, R170, R140, 0x2 ;  /* 0x0000008caa8e7211 */ /* 0x004fe400078010ff */
[----:B-1----:R-:W-:Y:S02]  /*61a0*/  F2FP.RELU.BF16.PACK_AB R6, R152, R153 ;  /* 0x000000999806723e */ /* 0x002fe400000018ff */
[----:B------:R-:W-:Y:S02]  /*61b0*/  LEA.HI.X.SX32 R143, R170, R141, 0x2, P0 ;  /* 0x0000008daa8f7211 */ /* 0x000fe400000f16ff */
[----:B---3--:R-:W-:Y:S02]  /*61c0*/  F2FP.RELU.BF16.PACK_AB R5, R145, R146 ;  /* 0x000000929105723e */ /* 0x008fe400000018ff */
[----:B------:R-:W-:Y:S01]  /*61d0*/  FSETP.GE.FTZ.AND P0, PT, R164, RZ, PT ;  /* 0x000000ffa400720b */ /* 0x000fe20003f16000 */
[----:B------:R-:W2:Y:S01]  /*61e0*/  LDG.E R141, [R142.64] ;  /* 0x000000088e8d7981 */ /* 0x000ea2000c1e1900 */
[----:B------:R-:W-:Y:S03]  /*61f0*/  F2FP.RELU.BF16.PACK_AB R4, R150, R151 ;  /* 0x000000979604723e */ /* 0x000fe600000018ff */
        /* <DEDUP_REMOVED lines=8> */
[----:B------:R-:W2:Y:S04]  /*6280*/  LDG.E R140, [R142.64+0x20] ;  /* 0x000020088e8c7981 */ /* 0x000ea8000c1e1900 */
[----:B------:R-:W3:Y:S08]  /*6290*/  LDSM.16.M88.4 R132, [R224+0x6000] ;  /* 0x00600000e084783b */ /* 0x000ef00000000200 */
[----:B------:R-:W3:Y:S01]  /*62a0*/  LDSM.16.M88.4 R136, [R224+0x6800] ;  /* 0x00680000e088783b */ /* 0x000ee20000000200 */
        /* <DEDUP_REMOVED lines=50> */
[----:B--2---:R-:W-:Y:S02]  /*65d0*/  FADD.FTZ R0, -R140, R6 ;  /* 0x000000068c007221 */ /* 0x004fe40000010100 */
[C---:B------:R-:W-:Y:S02]  /*65e0*/  FADD.FTZ R136, -R141.reuse, R4 ;  /* 0x000000048d887221 */ /* 0x040fe40000010100 */
[----:B------:R-:W-:Y:S01]  /*65f0*/  FADD.FTZ R4, -R141, R5 ;  /* 0x000000058d047221 */ /* 0x000fe20000010100 */
[----:B------:R-:W-:Y:S01]  /*6600*/  FSEL R0, R0, R140, P0 ;  /* 0x0000008c00007208 */ /* 0x000fe20000000000 */
[----:B------:R-:W-:Y:S01]  /*6610*/  FADD.FTZ R7, -R140, R7 ;  /* 0x000000078c077221 */ /* 0x000fe20000010100 */
[-C--:B------:R-:W-:Y:S02]  /*6620*/  FSEL R5, R136, R141.reuse, P2 ;  /* 0x0000008d88057208 */ /* 0x080fe40001000000 */
[----:B------:R-:W-:Y:S01]  /*6630*/  FSEL R4, R4, R141, P1 ;  /* 0x0000008d04047208 */ /* 0x000fe20000800000 */
[----:B------:R-:W-:Y:S01]  /*6640*/  FMUL.FTZ R164, R164, R0 ;  /* 0x00000000a4a47220 */ /* 0x000fe20000410000 */
[----:B------:R-:W1:Y:S01]  /*6650*/  LDSM.16.M88.4 R136, [R224+0x8800] ;  /* 0x00880000e088783b */ /* 0x000e620000000200 */
[----:B------:R-:W-:Y:S01]  /*6660*/  FMUL.FTZ R166, R166, R5 ;  /* 0x00000005a6a67220 */ /* 0x000fe20000410000 */
[----:B------:R-:W-:Y:S01]  /*6670*/  FSETP.GE.FTZ.AND P0, PT, R148, RZ, PT ;  /* 0x000000ff9400720b */ /* 0x000fe20003f16000 */
[----:B------:R-:W-:Y:S01]  /*6680*/  FMUL.FTZ R165, R165, R4 ;  /* 0x00000004a5a57220 */ /* 0x000fe20000410000 */
[----:B------:R-:W-:Y:S02]  /*6690*/  FSETP.GE.FTZ.AND P1, PT, R149, RZ, PT ;  /* 0x000000ff9500720b */ /* 0x000fe40003f36000 */
[----:B------:R-:W-:Y:S02]  /*66a0*/  FSETP.GE.FTZ.AND P2, PT, R158, RZ, PT ;  /* 0x000000ff9e00720b */ /* 0x000fe40003f56000 */
[----:B------:R4:W2:Y:S04]  /*66b0*/  LDG.E R4, [R142.64+0x80] ;  /* 0x000080088e047981 */ /* 0x0008a8000c1e1900 */
[----:B------:R4:W3:Y:S02]  /*66c0*/  LDG.E R0, [R142.64+0xa0] ;  /* 0x0000a0088e007981 */ /* 0x0008e4000c1e1900 */
[----:B----4-:R-:W-:Y:S02]  /*66d0*/  IMAD.MOV.U32 R142, RZ, RZ, R246 ;  /* 0x000000ffff8e7224 */ /* 0x010fe400078e00f6 */
        /* <DEDUP_REMOVED lines=59> */
[C---:B------:R-:W-:Y:S01]  /*6a90*/  FADD.FTZ R24, -R4.reuse, R24 ;  /* 0x0000001804187221 */ /* 0x040fe20000010100 */
        /* <DEDUP_REMOVED lines=29> */
[C---:B------:R-:W-:Y:S01]  /*6c70*/  FADD.FTZ R5, -R0.reuse, R27 ;  /* 0x0000001b00057221 */ /* 0x040fe20000010100 */
        /* <DEDUP_REMOVED lines=25> */
[----:B------:R-:W2:Y:S01]  /*6e10*/  LDL.LU R243, [R1+0x14] ;  /* 0x0000140001f37983 */ /* 0x000ea20000300800 */
[----:B-----5:R-:W-:Y:S01]  /*6e20*/  ISETP.GE.AND P3, PT, R238, c[0x0][0x220], PT ;  /* 0x00008800ee007a0c */ /* 0x020fe20003f66270 */
[----:B------:R-:W-:Y:S01]  /*6e30*/  ULOP3.LUT UR11, UR5, 0x1, URZ, 0xc0, !UPT ;  /* 0x00000001050b7892 */ /* 0x000fe2000f8ec03f */
[----:B------:R-:W-:Y:S01]  /*6e40*/  ISETP.GE.AND P2, PT, R240, c[0x0][0x220], PT ;  /* 0x00008800f0007a0c */ /* 0x000fe20003f46270 */
[----:B------:R-:W3:Y:S01]  /*6e50*/  LDL.LU R245, [R1+0xc] ;  /* 0x00000c0001f57983 */ /* 0x000ee20000300800 */
[----:B------:R-:W-:Y:S01]  /*6e60*/  ISETP.GE.AND P1, PT, R244, c[0x0][0x220], PT ;  /* 0x00008800f4007a0c */ /* 0x000fe20003f26270 */
[----:B------:R-:W-:Y:S01]  /*6e70*/  IMAD.MOV.U32 R0, RZ, RZ, c[0x0][0x190] ;  /* 0x00006400ff007624 */ /* 0x000fe200078e00ff */
[----:B------:R-:W-:Y:S01]  /*6e80*/  UISETP.NE.U32.AND UP0, UPT, UR11, 0x1, UPT ;  /* 0x000000010b00788c */ /* 0x000fe2000bf05070 */
[----:B------:R-:W4:Y:S02]  /*6e90*/  LDL.LU R246, [R1+0x10] ;  /* 0x0000100001f67983 */ /* 0x000f240000300800 */
[----:B------:R-:W-:Y:S01]  /*6ea0*/  IMAD.U32 R0, R0, -0x40, RZ ;  /* 0xffffffc000007824 */ /* 0x000fe200078e00ff */
[----:B------:R-:W-:Y:S04]  /*6eb0*/  USEL UR11, UR39, 0x3000, !UP0 ;  /* 0x00003000270b7887 */ /* 0x000fe8000c000000 */
[----:B------:R-:W-:Y:S02]  /*6ec0*/  SHF.R.S32.HI R4, RZ, 0x1f, R0 ;  /* 0x0000001fff047819 */ /* 0x000fe40000011400 */
[----:B------:R-:W-:Y:S02]  /*6ed0*/  IADD3 R237, R237, UR11, RZ ;  /* 0x0000000beded7c10 */ /* 0x000fe4000fffe0ff */
[----:B------:R-:W-:Y:S03]  /*6ee0*/  IADD3 R220, R220, UR11, RZ ;  /* 0x0000000bdcdc7c10 */ /* 0x000fe6000fffe0ff */
[----:B------:R1:W-:Y:S04]  /*6ef0*/  @P3 STS [R237], RZ ;  /* 0x000000ffed003388 */ /* 0x0003e80000000800 */
[----:B------:R1:W-:Y:S04]  /*6f00*/  @P3 STS [R237+0x4], RZ ;  /* 0x000004ffed003388 */ /* 0x0003e80000000800 */
[----:B------:R1:W-:Y:S04]  /*6f10*/  @P3 STS [R237+0x8], RZ ;  /* 0x000008ffed003388 */ /* 0x0003e80000000800 */
[----:B------:R1:W-:Y:S01]  /*6f20*/  @P3 STS [R237+0xc], RZ ;  /* 0x00000cffed003388 */ /* 0x0003e20000000800 */
[C---:B----4-:R-:W-:Y:S02]  /*6f30*/  LEA R246, P4, R0.reuse, R246, 0x1 ;  /* 0x000000f600f67211 */ /* 0x050fe400078808ff */
[C---:B--2---:R-:W-:Y:S02]  /*6f40*/  @!P2 IADD3 R9, R243.reuse, UR11, RZ ;  /* 0x0000000bf309ac10 */ /* 0x044fe4000fffe0ff */
[----:B---3--:R-:W-:Y:S01]  /*6f50*/  LEA.HI.X R245, R0, R245, R4, 0x1, P4 ;  /* 0x000000f500f57211 */ /* 0x008fe200020f0c04 */
[----:B------:R1:W-:Y:S01]  /*6f60*/  STL [R1+0x10], R246 ;  /* 0x000010f601007387 */ /* 0x0003e20000100800 */
[C---:B------:R-:W-:Y:S01]  /*6f70*/  IADD3 R0, R243.reuse, UR11, RZ ;  /* 0x0000000bf3007c10 */ /* 0x040fe2000fffe0ff */
[--C-:B------:R-:W-:Y:S01]  /*6f80*/  @!P3 IMAD.MOV.U32 R4, RZ, RZ, R246.reuse ;  /* 0x000000ffff04b224 */ /* 0x100fe200078e00f6 */
[----:B------:R-:W-:Y:S01]  /*6f90*/  @!P1 IADD3 R8, R243, UR11, RZ ;  /* 0x0000000bf3089c10 */ /* 0x000fe2000fffe0ff */
[----:B------:R1:W-:Y:S01]  /*6fa0*/  STL [R1+0xc], R245 ;  /* 0x00000cf501007387 */ /* 0x0003e20000100800 */
[--C-:B------:R-:W-:Y:S02]  /*6fb0*/  @!P3 IMAD.MOV.U32 R5, RZ, RZ, R245.reuse ;  /* 0x000000ffff05b224 */ /* 0x100fe400078e00f5 */
[--C-:B------:R-:W-:Y:S01]  /*6fc0*/  @!P2 IMAD.MOV.U32 R6, RZ, RZ, R246.reuse ;  /* 0x000000ffff06a224 */ /* 0x100fe200078e00f6 */
[----:B------:R1:W-:Y:S01]  /*6fd0*/  STL [R1+0x14], R0 ;  /* 0x0000140001007387 */ /* 0x0003e20000100800 */
[--C-:B------:R-:W-:Y:S03]  /*6fe0*/  @!P2 IMAD.MOV.U32 R7, RZ, RZ, R245.reuse ;  /* 0x000000ffff07a224 */ /* 0x100fe600078e00f5 */
        /* <DEDUP_REMOVED lines=23> */
.L_x_527:
        /* <DEDUP_REMOVED lines=60> */
[----:B------:R-:W3:Y:S04]  /*7520*/  LDSM.16.MT88.4 R4, [R2+0x16000] ;  /* 0x016000000204783b */ /* 0x000ee80000004200 */
[----:B------:R-:W4:Y:S03]  /*7530*/  LDSM.16.MT88.4 R20, [R0+0x7800] ;  /* 0x007800000014783b */ /* 0x000f260000004200 */
[-C--:B------:R-:W-:Y:S08]  /*7540*/  HMMA.16816.F32.BF16 R36, R24, R28.reuse, R36 ;  /* 0x0000001c1824723c */ /* 0x080ff00000041824 */
        /* <DEDUP_REMOVED lines=14> */
[----:B------:R-:W-:Y:S04]  /*7630*/  LDSM.16.MT88.4 R8, [R2+0x14800] ;  /* 0x014800000208783b */ /* 0x000fe80000004200 */
[----:B------:R-:W1:Y:S03]  /*7640*/  LDSM.16.MT88.4 R24, [R0+0x6c00] ;  /* 0x006c00000018783b */ /* 0x000e660000004200 */
[-C--:B--2---:R-:W-:Y:S01]  /*7650*/  HMMA.16816.F32.BF16 R36, R12, R16.reuse, R36 ;  /* 0x000000100c24723c */ /* 0x084fe20000041824 */
[----:B------:R-:W-:Y:S07]  /*7660*/  BAR.SYNC.DEFER_BLOCKING 0x0 ;  /* 0x0000000000007b1d */ /* 0x000fee0000010000 */
[C---:B---3--:R-:W-:Y:S08]  /*7670*/  HMMA.16816.F32.BF16 R40, R4.reuse, R16, R40 ;  /* 0x000000100428723c */ /* 0x048ff00000041828 */
        /* <DEDUP_REMOVED lines=23> */
[----:B------:R-:W2:Y:S01]  /*77f0*/  LDL.LU R148, [R1+0x4] ;  /* 0x0000040001947983 */ /* 0x000ea20000300800 */
[----:B-----5:R-:W-:Y:S01]  /*7800*/  ISETP.GE.AND P3, PT, R238, c[0x0][0x220], PT ;  /* 0x00008800ee007a0c */ /* 0x020fe20003f66270 */
[----:B------:R-:W-:Y:S01]  /*7810*/  IMAD.SHL.U32 R4, R144, 0x2, RZ ;  /* 0x0000000290047824 */ /* 0x000fe200078e00ff */
[----:B------:R-:W-:Y:S01]  /*7820*/  ISETP.GE.AND P2, PT, R240, c[0x0][0x220], PT ;  /* 0x00008800f0007a0c */ /* 0x000fe20003f46270 */
[----:B------:R-:W3:Y:S01]  /*7830*/  LDL.LU R145, [R1+0x8] ;  /* 0x0000080001917983 */ /* 0x000ee20000300800 */
[----:B------:R-:W-:Y:S01]  /*7840*/  IMAD.MOV.U32 R5, RZ, RZ, c[0x0][0x370] ;  /* 0x0000dc00ff057624 */ /* 0x000fe200078e00ff */
[----:B------:R-:W-:Y:S03]  /*7850*/  ISETP.GE.AND P1, PT, R244, c[0x0][0x220], PT ;  /* 0x00008800f4007a0c */ /* 0x000fe60003f26270 */
[----:B------:R-:W-:Y:S05]  /*7860*/  IMAD.U32 R5, R5, -0x40, RZ ;  /* 0xffffffc005057824 */ /* 0x000fea00078e00ff */
[----:B------:R1:W-:Y:S01]  /*7870*/  @P3 STS [R4+0x6000], RZ ;  /* 0x006000ff04003388 */ /* 0x0003e20000000800 */
[----:B------:R-:W-:Y:S03]  /*7880*/  SHF.R.S32.HI R6, RZ, 0x1f, R5 ;  /* 0x0000001fff067819 */ /* 0x000fe60000011405 */
[----:B------:R1:W-:Y:S04]  /*7890*/  @P3 STS [R4+0x6004], RZ ;  /* 0x006004ff04003388 */ /* 0x0003e80000000800 */
[----:B------:R1:W-:Y:S01]  /*78a0*/  @P3 STS.64 [R4+0x6008], RZ ;  /* 0x006008ff04003388 */ /* 0x0003e20000000a00 */
[C---:B---3--:R-:W-:Y:S04]  /*78b0*/  LEA R145, P4, R5.reuse, R145, 0x1 ;  /* 0x0000009105917211 */ /* 0x048fe800078808ff */
[----:B--2---:R-:W-:Y:S01]  /*78c0*/  LEA.HI.X R148, R5, R148, R6, 0x1, P4 ;  /* 0x0000009405947211 */ /* 0x004fe200020f0c06 */
[----:B------:R1:W-:Y:S01]  /*78d0*/  STL [R1+0x8], R145 ;  /* 0x0000089101007387 */ /* 0x0003e20000100800 */
[----:B------:R-:W-:Y:S01]  /*78e0*/  @!P3 MOV R10, R145 ;  /* 0x00000091000ab202 */ /* 0x000fe20000000f00 */
[--C-:B------:R-:W-:Y:S01]  /*78f0*/  @!P2 IMAD.MOV.U32 R8, RZ, RZ, R145.reuse ;  /* 0x000000ffff08a224 */ /* 0x100fe200078e0091 */
[-C--:B------:R-:W-:Y:S01]  /*7900*/  @!P2 MOV R9, R148.reuse ;  /* 0x000000940009a202 */ /* 0x080fe20000000f00 */
[----:B------:R1:W-:Y:S01]  /*7910*/  STL [R1+0x4], R148 ;  /* 0x0000049401007387 */ /* 0x0003e20000100800 */
        /* <DEDUP_REMOVED lines=18> */
.L_x_528:
[----:B------:R-:W-:Y:S01]  /*7a40*/  LDSM.16.M88.4 R24, [R225] ;  /* 0x00000000e118783b */ /* 0x000fe20000000200 */
[----:B-1----:R-:W-:Y:S01]  /*7a50*/  IMAD.MOV.U32 R148, RZ, RZ, 0x4 ;  /* 0x00000004ff947424 */ /* 0x002fe200078e00ff */
[----:B------:R-:W-:Y:S01]  /*7a60*/  ULOP3.LUT UR11, UR5, 0x1, URZ, 0xc0, !UPT ;  /* 0x00000001050b7892 */ /* 0x000fe2000f8ec03f */
[----:B------:R-:W-:Y:S01]  /*7a70*/  IMAD.MOV.U32 R147, RZ, RZ, c[0x0][0x22c] ;  /* 0x00008b00ff937624 */ /* 0x000fe200078e00ff */
[----:B------:R-:W1:Y:S01]  /*7a80*/  LDSM.16.MT88.4 R8, [R0+0x9000] ;  /* 0x009000000008783b */ /* 0x000e620000004200 */
        /* <DEDUP_REMOVED lines=8> */
[----:B------:R4:W4:Y:S04]  /*7b10*/  LDL R140, [R1+0x28] ;  /* 0x00002800018c7983 */ /* 0x0009280000100800 */
[----:B------:R-:W-:Y:S04]  /*7b20*/  LDSM.16.M88.4 R32, [R226] ;  /* 0x00000000e220783b */ /* 0x000fe80000000200 */
[----:B------:R2:W4:Y:S04]  /*7b30*/  LDL R141, [R1+0x2c] ;  /* 0x00002c00018d7983 */ /* 0x0005280000100800 */
[----:B------:R-:W3:Y:S04]  /*7b40*/  LDSM.16.MT88.4 R132, [R0+0x9400] ;  /* 0x009400000084783b */ /* 0x000ee80000004200 */
[----:B------:R2:W4:Y:S04]  /*7b50*/  LDL R145, [R1+0x24] ;  /* 0x0000240001917983 */ /* 0x0005280000100800 */
[----:B------:R-:W3:Y:S04]  /*7b60*/  LDSM.16.MT88.4 R136, [R0+0xb400] ;  /* 0x00b400000088783b */ /* 0x000ee80000004200 */
[----:B------:R3:W4:Y:S01]  /*7b70*/  LDL R146, [R1+0x20] ;  /* 0x0000200001927983 */ /* 0x0007220000100800 */
        /* <DEDUP_REMOVED lines=67> */
[C---:B-1----:R-:W-:Y:S05]  /*7fb0*/  HMMA.16816.F32.BF16 R4, R28.reuse, R136, R4 ;  /* 0x000000881c04723c */ /* 0x042fea0000041804 */
[C---:B---3--:R-:W-:Y:S02]  /*7fc0*/  LEA R0, P1, R147.reuse, R142, 0x2 ;  /* 0x0000008e93007211 */ /* 0x048fe400078210ff */
[----:B------:R-:W-:Y:S01]  /*7fd0*/  @P0 IADD3 R136, R170, -0x40, RZ ;  /* 0xffffffc0aa880810 */ /* 0x000fe20007ffe0ff */
[C---:B------:R-:W-:Y:S02]  /*7fe0*/  HMMA.16816.F32.BF16 R8, R28.reuse, R138, R8 ;  /* 0x0000008a1c08723c */ /* 0x040fe40000041808 */
[----:B------:R1:W-:Y:S02]  /*7ff0*/  STL [R1], R0 ;  /* 0x0000000001007387 */ /* 0x0003e40000100800 */
[----:B------:R-:W-:Y:S01]  /*8000*/  @P0 IMAD.WIDE R136, R136, R148, UR18 ;  /* 0x0000001288880e25 */ /* 0x000fe2000f8e0294 */
[----:B------:R-:W-:Y:S01]  /*8010*/  LEA.HI.X.SX32 R252, R147, R143, 0x2, P1 ;  /* 0x0000008f93fc7211 */ /* 0x000fe200008f16ff */
[----:B------:R-:W-:Y:S02]  /*8020*/  @UP4 UMOV UR18, UR12 ;  /* 0x0000000c00124c82 */ /* 0x000fe40008000000 */
[C---:B--2---:R-:W-:Y:S01]  /*8030*/  HMMA.16816.F32.BF16 R12, R28.reuse, R32, R12 ;  /* 0x000000201c0c723c */ /* 0x044fe2000004180c */
[----:B----4-:R-:W2:Y:S01]  /*8040*/  @P0 LDG.E R140, [R136.64] ;  /* 0x00000008888c0981 */ /* 0x010ea2000c1e1900 */
[----:B------:R-:W-:Y:S02]  /*8050*/  @UP4 UMOV UR19, UR11 ;  /* 0x0000000b00134c82 */ /* 0x000fe40008000000 */
[----:B------:R-:W-:Y:S01]  /*8060*/  IMAD.MOV.U32 R147, RZ, RZ, c[0x0][0x22c] ;  /* 0x00008b00ff937624 */ /* 0x000fe200078e00ff */
[----:B------:R-:W3:Y:S01]  /*8070*/  @P0 LDG.E R141, [R136.64+0x20] ;  /* 0x00002008888d0981 */ /* 0x000ee2000c1e1900 */
[----:B------:R-:W-:Y:S02]  /*8080*/  IMAD.MOV.U32 R148, RZ, RZ, c[0x0][0x22c] ;  /* 0x00008b00ff947624 */ /* 0x000fe400078e00ff */
[C---:B------:R-:W-:Y:S01]  /*8090*/  HMMA.16816.F32.BF16 R16, R28.reuse, R34, R16 ;  /* 0x000000221c10723c */ /* 0x040fe20000041810 */
[----:B------:R-:W4:Y:S03]  /*80a0*/  @P0 LDG.E R145, [R136.64+0xa0] ;  /* 0x0000a00888910981 */ /* 0x000f26000c1e1900 */
[----:B------:R-:W-:Y:S01]  /*80b0*/  IMAD.MOV.U32 R32, RZ, RZ, R0 ;  /* 0x000000ffff207224 */ /* 0x000fe200078e0000 */
[----:B------:R-:W4:Y:S01]  /*80c0*/  @P0 LDG.E R146, [R136.64+0x80] ;  /* 0x0000800888920981 */ /* 0x000f22000c1e1900 */
[----:B------:R-:W-:Y:S02]  /*80d0*/  IMAD.MOV.U32 R33, RZ, RZ, R252 ;  /* 0x000000ffff217224 */ /* 0x000fe400078e00fc */
[C---:B------:R-:W-:Y:S03]  /*80e0*/  HMMA.16816.F32.BF16 R20, R28.reuse, R132, R20 ;  /* 0x000000841c14723c */ /* 0x040fe60000041814 */
[----:B------:R-:W-:Y:S01]  /*80f0*/  RED.E.ADD.F32.FTZ.RN.STRONG.GPU [R32.64], R4 ;  /* 0x000000042000798e */ /* 0x000fe2000c10e788 */
[----:B------:R-:W-:Y:S02]  /*8100*/  IMAD R147, R147, c[0x0][0x1c0], RZ ;  /* 0x0000700093937a24 */ /* 0x000fe400078e02ff */
[----:B-1----:R-:W-:Y:S02]  /*8110*/  IMAD.MOV.U32 R0, RZ, RZ, c[0x0][0x22c] ;  /* 0x00008b00ff007624 */ /* 0x002fe400078e00ff */
[----:B------:R-:W-:Y:S04]  /*8120*/  HMMA.16816.F32.BF16 R24, R28, R134, R24 ;  /* 0x000000861c18723c */ /* 0x000fe80000041818 */
[----:B------:R-:W-:Y:S02]  /*8130*/  IMAD R147, R147, 0x18, RZ ;  /* 0x0000001893937824 */ /* 0x000fe400078e02ff */
[----:B------:R-:W-:Y:S02]  /*8140*/  IMAD R0, R0, c[0x0][0x1c0], RZ ;  /* 0x0000700000007a24 */ /* 0x000fe400078e02ff */
[----:B------:R-:W-:Y:S04]  /*8150*/  IMAD R148, R148, c[0x0][0x1c0], RZ ;  /* 0x0000700094947a24 */ /* 0x000fe800078e02ff */
[----:B------:R-:W-:Y:S02]  /*8160*/  IMAD R0, R0, 0x30, RZ ;  /* 0x0000003000007824 */ /* 0x000fe400078e02ff */
[----:B------:R-:W-:Y:S01]  /*8170*/  IMAD R148, R148, 0x38, RZ ;  /* 0x0000003894947824 */ /* 0x000fe200078e02ff */
[----:B--2---:R1:W-:Y:S04]  /*8180*/  @P0 STL [R1+0x28], R140 ;  /* 0x0000288c01000387 */ /* 0x0043e80000100800 */
[----:B---3--:R2:W-:Y:S04]  /*8190*/  @P0 STL [R1+0x2c], R141 ;  /* 0x00002c8d01000387 */ /* 0x0085e80000100800 */
[----:B------:R-:W3:Y:S04]  /*81a0*/  LDL R139, [R1+0x48] ;  /* 0x00004800018b7983 */ /* 0x000ee80000100800 */
[----:B------:R-:W3:Y:S04]  /*81b0*/  LDL R138, [R1+0x50] ;  /* 0x00005000018a7983 */ /* 0x000ee80000100800 */
[----:B----4-:R4:W-:Y:S04]  /*81c0*/  @P0 STL [R1+0x24], R145 ;  /* 0x0000249101000387 */ /* 0x0109e80000100800 */
[----:B------:R4:W-:Y:S01]  /*81d0*/  @P0 STL [R1+0x20], R146 ;  /* 0x0000209201000387 */ /* 0x0009e20000100800 */
[----:B-1----:R-:W-:Y:S04]  /*81e0*/  IMAD.MOV.U32 R140, RZ, RZ, c[0x0][0x22c] ;  /* 0x00008b00ff8c7624 */ /* 0x002fe800078e00ff */
[----:B------:R-:W-:Y:S02]  /*81f0*/  IMAD R140, R140, c[0x0][0x1c0], RZ ;  /* 0x000070008c8c7a24 */ /* 0x000fe400078e02ff */
[----:B--2---:R-:W-:Y:S02]  /*8200*/  IMAD.MOV.U32 R141, RZ, RZ, c[0x0][0x22c] ;  /* 0x00008b00ff8d7624 */ /* 0x004fe400078e00ff */
[----:B------:R-:W-:Y:S02]  /*8210*/  IMAD.SHL.U32 R140, R140, 0x8, RZ ;  /* 0x000000088c8c7824 */ /* 0x000fe400078e00ff */
[----:B------:R-:W-:Y:S03]  /*8220*/  IMAD R141, R141, c[0x0][0x1c0], RZ ;  /* 0x000070008d8d7a24 */ /* 0x000fe600078e02ff */
[CC--:B------:R-:W-:Y:S01]  /*8230*/  LEA R34, P1, R140.reuse, R32.reuse, 0x2 ;  /* 0x000000208c227211 */ /* 0x0c0fe200078210ff */
[----:B------:R-:W-:Y:S02]  /*8240*/  IMAD.SHL.U32 R141, R141, 0x10, RZ ;  /* 0x000000108d8d7824 */ /* 0x000fe400078e00ff */
[----:B----4-:R-:W-:Y:S01]  /*8250*/  IMAD.MOV.U32 R145, RZ, RZ, c[0x0][0x22c] ;  /* 0x00008b00ff917624 */ /* 0x010fe200078e00ff */
[-C--:B------:R-:W-:Y:S02]  /*8260*/  LEA.HI.X.SX32 R35, R140, R33.reuse, 0x2, P1 ;  /* 0x000000218c237211 */ /* 0x080fe400008f16ff */
[-C--:B------:R-:W-:Y:S01]  /*8270*/  LEA R136, P0, R141, R32.reuse, 0x2 ;  /* 0x000000208d887211 */ /* 0x080fe200078010ff */
[----:B------:R-:W-:Y:S01]  /*8280*/  IMAD.MOV.U32 R146, RZ, RZ, c[0x0][0x22c] ;  /* 0x00008b00ff927624 */ /* 0x000fe200078e00ff */
[-C--:B------:R-:W-:Y:S01]  /*8290*/  LEA R132, P1, R147, R32.reuse, 0x2 ;  /* 0x0000002093847211 */ /* 0x080fe200078210ff */
[----:B------:R1:W-:Y:S01]  /*82a0*/  RED.E.ADD.F32.FTZ.RN.STRONG.GPU [R34.64], R5 ;  /* 0x000000052200798e */ /* 0x0003e2000c10e788 */
[-C--:B------:R-:W-:Y:S01]  /*82b0*/  LEA.HI.X.SX32 R137, R141, R33.reuse, 0x2, P0 ;  /* 0x000000218d897211 */ /* 0x080fe200000f16ff */
[----:B------:R-:W-:Y:S01]  /*82c0*/  IMAD R146, R146, c[0x0][0x1c0], RZ ;  /* 0x0000700092927a24 */ /* 0x000fe200078e02ff */
[-C--:B------:R-:W-:Y:S01]  /*82d0*/  LEA.HI.X.SX32 R133, R147, R33.reuse, 0x2, P1 ;  /* 0x0000002193857211 */ /* 0x080fe200008f16ff */
[----:B------:R-:W-:Y:S01]  /*82e0*/  IMAD R145, R145, c[0x0][0x1c0], RZ ;  /* 0x0000700091917a24 */ /* 0x000fe200078e02ff */
[-C--:B------:R-:W-:Y:S01]  /*82f0*/  LEA R4, P1, R0, R32.reuse, 0x2 ;  /* 0x0000002000047211 */ /* 0x080fe200078210ff */
[----:B------:R2:W-:Y:S01]  /*8300*/  RED.E.ADD.F32.FTZ.RN.STRONG.GPU [R136.64], R6 ;  /* 0x000000068800798e */ /* 0x0005e2000c10e788 */
[----:B------:R-:W-:Y:S01]  /*8310*/  IMAD.SHL.U32 R146, R146, 0x20, RZ ;  /* 0x0000002092927824 */ /* 0x000fe200078e00ff */
[----:B------:R-:W-:Y:S01]  /*8320*/  IADD3 R134, R141, 0x40, RZ ;  /* 0x000000408d867810 */ /* 0x000fe20007ffe0ff */
[----:B------:R-:W-:Y:S01]  /*8330*/  IMAD R145, R145, 0x28, RZ ;  /* 0x0000002891917824 */ /* 0x000fe200078e02ff */
[----:B------:R4:W-:Y:S01]  /*8340*/  RED.E.ADD.F32.FTZ.RN.STRONG.GPU [R132.64], R7 ;  /* 0x000000078400798e */ /* 0x0009e2000c10e788 */
[----:B------:R-:W-:Y:S01]  /*8350*/  IMAD.MOV.U32 R147, RZ, RZ, c[0x0][0x22c] ;  /* 0x00008b00ff937624 */ /* 0x000fe200078e00ff */
[CC--:B------:R-:W-:Y:S02]  /*8360*/  LEA R30, P0, R146.reuse, R32.reuse, 0x2 ;  /* 0x00000020921e7211 */ /* 0x0c0fe400078010ff */
[-C--:B------:R-:W-:Y:S01]  /*8370*/  LEA R28, P2, R145, R32.reuse, 0x2 ;  /* 0x00000020911c7211 */ /* 0x080fe200078410ff */
[----:B------:R-:W-:Y:S01]  /*8380*/  IMAD R147, R147, c[0x0][0x1c0], RZ ;  /* 0x0000700093937a24 */ /* 0x000fe200078e02ff */
[-C--:B------:R-:W-:Y:S01]  /*8390*/  LEA.HI.X.SX32 R31, R146, R33.reuse, 0x2, P0 ;  /* 0x00000021921f7211 */ /* 0x080fe200000f16ff */
[----:B------:R-:W-:Y:S01]  /*83a0*/  IMAD.MOV.U32 R146, RZ, RZ, c[0x0][0x22c] ;  /* 0x00008b00ff927624 */ /* 0x000fe200078e00ff */
[-C--:B------:R-:W-:Y:S01]  /*83b0*/  LEA.HI.X.SX32 R29, R145, R33.reuse, 0x2, P2 ;  /* 0x00000021911d7211 */ /* 0x080fe200010f16ff */
[----:B------:R-:W-:Y:S02]  /*83c0*/  IMAD.MOV.U32 R145, RZ, RZ, c[0x0][0x22c] ;  /* 0x00008b00ff917624 */ /* 0x000fe400078e00ff */
[----:B------:R4:W-:Y:S01]  /*83d0*/  RED.E.ADD.F32.FTZ.RN.STRONG.GPU [R30.64], R8 ;  /* 0x000000081e00798e */ /* 0x0009e2000c10e788 */
[----:B------:R-:W-:Y:S02]  /*83e0*/  IMAD.SHL.U32 R147, R147, 0x10, RZ ;  /* 0x0000001093937824 */ /* 0x000fe400078e00ff */
[----:B------:R-:W-:Y:S01]  /*83f0*/  IMAD R145, R145, c[0x0][0x1c0], RZ ;  /* 0x0000700091917a24 */ /* 0x000fe200078e02ff */
[----:B------:R4:W-:Y:S01]  /*8400*/  RED.E.ADD.F32.FTZ.RN.STRONG.GPU [R28.64], R9 ;  /* 0x000000091c00798e */ /* 0x0009e2000c10e788 */
[----:B------:R-:W-:Y:S01]  /*8410*/  IMAD R146, R146, c[0x0][0x1c0], RZ ;  /* 0x0000700092927a24 */ /* 0x000fe200078e02ff */
[-C--:B-1----:R-:W-:Y:S01]  /*8420*/  LEA.HI.X.SX32 R5, R0, R33.reuse, 0x2, P1 ;  /* 0x0000002100057211 */ /* 0x082fe200008f16ff */
[----:B------:R-:W-:Y:S01]  /*8430*/  IMAD.SHL.U32 R145, R145, 0x10, RZ ;  /* 0x0000001091917824 */ /* 0x000fe200078e00ff */
[----:B------:R-:W3:Y:S01]  /*8440*/  LDL R0, [R1+0x4c] ;  /* 0x00004c0001007983 */ /* 0x000ee20000100800 */
[----:B------:R-:W-:Y:S01]  /*8450*/  IADD3 R143, R147, 0x20, RZ ;  /* 0x00000020938f7810 */ /* 0x000fe20007ffe0ff */
[----:B------:R-:W-:Y:S02]  /*8460*/  IMAD.SHL.U32 R146, R146, 0x8, RZ ;  /* 0x0000000892927824 */ /* 0x000fe400078e00ff */
[----:B------:R1:W-:Y:S01]  /*8470*/  RED.E.ADD.F32.FTZ.RN.STRONG.GPU [R4.64], R10 ;  /* 0x0000000a0400798e */ /* 0x0003e2000c10e788 */
[-C--:B--2---:R-:W-:Y:S01]  /*8480*/  LEA R6, P0, R148, R32.reuse, 0x2 ;  /* 0x0000002094067211 */ /* 0x084fe200078010ff */
[----:B------:R-:W-:Y:S01]  /*8490*/  IMAD.IADD R143, R146, 0x1, R143 ;  /* 0x00000001928f7824 */ /* 0x000fe200078e028f */
[----:B------:R-:W-:Y:S01]  /*84a0*/  IADD3 R142, R145, 0x20, RZ ;  /* 0x00000020918e7810 */ /* 0x000fe20007ffe0ff */
[----:B----4-:R-:W2:Y:S01]  /*84b0*/  LDL R132, [R1+0x44] ;  /* 0x0000440001847983 */ /* 0x010ea20000100800 */
[-C--:B------:R-:W-:Y:S01]  /*84c0*/  LEA.HI.X.SX32 R7, R148, R33.reuse, 0x2, P0 ;  /* 0x0000002194077211 */ /* 0x080fe200000f16ff */
[C---:B------:R-:W-:Y:S01]  /*84d0*/  IMAD.IADD R143, R146.reuse, 0x1, R143 ;  /* 0x00000001928f7824 */ /* 0x040fe200078e028f */
[----:B------:R-:W-:Y:S02]  /*84e0*/  IADD3 R145, R147, 0x20, RZ ;  /* 0x0000002093917810 */ /* 0x000fe40007ffe0ff */
[C---:B------:R-:W-:Y:S01]  /*84f0*/  IADD3 R133, R141.reuse, 0x40, RZ ;  /* 0x000000408d857810 */ /* 0x040fe20007ffe0ff */
[----:B------:R4:W-:Y:S02]  /*8500*/  RED.E.ADD.F32.FTZ.RN.STRONG.GPU [R6.64], R11 ;  /* 0x0000000b0600798e */ /* 0x0009e4000c10e788 */
[----:B------:R-:W-:Y:S02]  /*8510*/  IMAD.IADD R145, R146, 0x1, R145 ;  /* 0x0000000192917824 */ /* 0x000fe400078e0291 */
[----:B------:R4:W-:Y:S01]  /*8520*/  RED.E.ADD.F32.FTZ.RN.STRONG.GPU [R32.64+0x80], R12 ;  /* 0x0000800c2000798e */ /* 0x0009e2000c10e788 */
[C---:B------:R-:W-:Y:S01]  /*8530*/  IADD3 R31, R141.reuse, 0x40, RZ ;  /* 0x000000408d1f7810 */ /* 0x040fe20007ffe0ff */
[C---:B------:R-:W-:Y:S01]  /*8540*/  IMAD.IADD R133, R140.reuse, 0x1, R133 ;  /* 0x000000018c857824 */ /* 0x040fe200078e0285 */
[----:B------:R-:W-:Y:S01]  /*8550*/  IADD3 R30, R141, 0x40, RZ ;  /* 0x000000408d1e7810 */ /* 0x000fe20007ffe0ff */
[----:B------:R4:W-:Y:S01]  /*8560*/  RED.E.ADD.F32.FTZ.RN.STRONG.GPU [R34.64+0x80], R13 ;  /* 0x0000800d2200798e */ /* 0x0009e2000c10e788 */
[CC--:B------:R-:W-:Y:S01]  /*8570*/  LEA R28, P1, R145.reuse, R32.reuse, 0x2 ;  /* 0x00000020911c7211 */ /* 0x0c0fe200078210ff */
[C---:B------:R-:W-:Y:S02]  /*8580*/  IMAD.IADD R31, R140.reuse, 0x1, R31 ;  /* 0x000000018c1f7824 */ /* 0x040fe400078e021f */
[C---:B------:R-:W-:Y:S01]  /*8590*/  IMAD.IADD R30, R140.reuse, 0x1, R30 ;  /* 0x000000018c1e7824 */ /* 0x040fe200078e021e */
[-C--:B------:R-:W-:Y:S01]  /*85a0*/  LEA.HI.X.SX32 R29, R145, R33.reuse, 0x2, P1 ;  /* 0x00000021911d7211 */ /* 0x080fe200008f16ff */
[C---:B------:R-:W-:Y:S02]  /*85b0*/  IMAD.IADD R133, R140.reuse, 0x1, R133 ;  /* 0x000000018c857824 */ /* 0x040fe400078e0285 */
[----:B------:R-:W-:Y:S01]  /*85c0*/  IMAD.IADD R30, R140, 0x1, R30 ;  /* 0x000000018c1e7824 */ /* 0x000fe200078e021e */
[-C--:B-1----:R-:W-:Y:S01]  /*85d0*/  LEA R4, P0, R142, R32.reuse, 0x2 ;  /* 0x000000208e047211 */ /* 0x082fe200078010ff */
[----:B------:R-:W-:Y:S03]  /*85e0*/  IMAD.IADD R133, R140, 0x1, R133 ;  /* 0x000000018c857824 */ /* 0x000fe600078e0285 */
        /* <DEDUP_REMOVED lines=332> */
.L_x_530:
        /* <DEDUP_REMOVED lines=19> */
.L_x_531:
        /* <DEDUP_REMOVED lines=55> */
.L_x_533:
[----:B------:R-:W-:Y:S05]  /*9f50*/  BSYNC B0 ;  /* 0x0000000000007941 */ /* 0x000fea0003800000 */
.L_x_532:
        /* <DEDUP_REMOVED lines=20> */
.L_x_535:
[----:B------:R-:W-:Y:S05]  /*a0a0*/  BSYNC B0 ;  /* 0x0000000000007941 */ /* 0x000fea0003800000 */
.L_x_534:
        /* <DEDUP_REMOVED lines=29> */
.L_x_537:
[----:B------:R-:W-:Y:S05]  /*a280*/  BSYNC B0 ;  /* 0x0000000000007941 */ /* 0x000fea0003800000 */
.L_x_536:
        /* <DEDUP_REMOVED lines=18> */
.L_x_513:
        /* <DEDUP_REMOVED lines=20> */
.L_x_539:
        /* <DEDUP_REMOVED lines=18> */
.L_x_540:
        /* <DEDUP_REMOVED lines=11> */
[----:B------:R-:W-:-:S03]  /*a6c0*/  UIMAD UR5, UR4, UR11, UR5 ;  /* 0x0000000b040572a4 */ /* 0x000fc6000f8e0205 */
[----:B------:R-:W-:-:S03]  /*a6d0*/  ULDC.64 UR10, c[0x0][0x3b8] ;  /* 0x0000ee00000a7ab9 */ /* 0x000fc60000000a00 */
[----:B------:R-:W-:Y:S01]  /*a6e0*/  IMAD.U32 R3, RZ, RZ, UR5 ;  /* 0x00000005ff037e24 */ /* 0x000fe2000f8e00ff */
        /* <DEDUP_REMOVED lines=28> */
.L_x_542:
[----:B-1----:R-:W-:Y:S05]  /*a8b0*/  BSYNC B0 ;  /* 0x0000000000007941 */ /* 0x002fea0003800000 */
.L_x_541:
        /* <DEDUP_REMOVED lines=19> */
.L_x_544:
[----:B------:R-:W-:Y:S05]  /*a9f0*/  BSYNC B0 ;  /* 0x0000000000007941 */ /* 0x000fea0003800000 */
.L_x_543:
        /* <DEDUP_REMOVED lines=29> */
.L_x_546:
[----:B------:R-:W-:Y:S05]  /*abd0*/  BSYNC B0 ;  /* 0x0000000000007941 */ /* 0x000fea0003800000 */
.L_x_545:
        /* <DEDUP_REMOVED lines=16> */
.L_x_538:
[----:B------:R-:W-:Y:S05]  /*ace0*/  BSYNC B1 ;  /* 0x0000000000017941 */ /* 0x000fea0003800000 */
.L_x_508:
        /* <DEDUP_REMOVED lines=11> */
.L_x_547:
[----:B------:R-:W-:Y:S05]  /*ada0*/  EXIT ;  /* 0x000000000000794d */ /* 0x000fea0003800000 */
.L_x_549:
        /* <DEDUP_REMOVED lines=13> */
.L_x_1290:


//--------------------- .text._ZN5flash44flash_bwd_dq_dk_dv_loop_seqk_parallel_kernelI23Flash_bwd_kernel_traitsILi96ELi64ELi128ELi8ELi2ELi4ELi4ELb1ELb0EN7cutlass10bfloat16_tE19Flash_kernel_traitsILi96ELi64ELi128ELi8ES3_EELb0ELb0ELb0ELb1ELb0ELb0ELb1EEEvNS_16Flash_bwd_paramsE --------------------------
	.section	.text._ZN5flash44flash_bwd_dq_dk_dv_loop_seqk_parallel_kernelI23Flash_bwd_kernel_traitsILi96ELi64ELi128ELi8ELi2ELi4ELi4ELb1ELb0EN7cutlass10bfloat16_tE19Flash_kernel_traitsILi96ELi64ELi128ELi8ES3_EELb0ELb0ELb0ELb1ELb0ELb0ELb1EEEvNS_16Flash_bwd_paramsE,"ax",@progbits
	.sectioninfo	@"SHI_REGISTERS=255"
	.align	128
        .global         _ZN5flash44flash_bwd_dq_dk_dv_loop_seqk_parallel_kernelI23Flash_bwd_kernel_traitsILi96ELi64ELi128ELi8ELi2ELi4ELi4ELb1ELb0EN7cutlass10bfloat16_tE19Flash_kernel_traitsILi96ELi64ELi128ELi8ES3_EELb0ELb0ELb0ELb1ELb0ELb0ELb1EEEvNS_16Flash_bwd_paramsE
        .type           _ZN5flash44flash_bwd_dq_dk_dv_loop_seqk_parallel_kernelI23Flash_bwd_kernel_traitsILi96ELi64ELi128ELi8ELi2ELi4ELi4ELb1ELb0EN7cutlass10bfloat16_tE19Flash_kernel_traitsILi96ELi64ELi128ELi8ES3_EELb0ELb0ELb0ELb1ELb0ELb0ELb1EEEvNS_16Flash_bwd_paramsE,@function
        .size           _ZN5flash44flash_bwd_dq_dk_dv_loop_seqk_parallel_kernelI23Flash_bwd_kernel_traitsILi96ELi64ELi128ELi8ELi2ELi4ELi4ELb1ELb0EN7cutlass10bfloat16_tE19Flash_kernel_traitsILi96ELi64ELi128ELi8ES3_EELb0ELb0ELb0ELb1ELb0ELb0ELb1EEEvNS_16Flash_bwd_paramsE,(.L_x_1291 - _ZN5flash44flash_bwd_dq_dk_dv_loop_seqk_parallel_kernelI23Flash_bwd_kernel_traitsILi96ELi64ELi128ELi8ELi2ELi4ELi4ELb1ELb0EN7cutlass10bfloat16_tE19Flash_kernel_traitsILi96ELi64ELi128ELi8ES3_EELb0ELb0ELb0ELb1ELb0ELb0ELb1EEEvNS_16Flash_bwd_paramsE)
        .other          _ZN5flash44flash_bwd_dq_dk_dv_loop_seqk_parallel_kernelI23Flash_bwd_kernel_traitsILi96ELi64ELi128ELi8ELi2ELi4ELi4ELb1ELb0EN7cutlass10bfloat16_tE19Flash_kernel_traitsILi96ELi64ELi128ELi8ES3_EELb0ELb0ELb0ELb1ELb0ELb0ELb1EEEvNS_16Flash_bwd_paramsE,@"STO_CUDA_ENTRY STV_DEFAULT"
_ZN5flash44flash_bwd_dq_dk_dv_loop_seqk_parallel_kernelI23Flash_bwd_kernel_traitsILi96ELi64ELi128ELi8ELi2ELi4ELi4ELb1ELb0EN7cutlass10bfloat16_tE19Flash_kernel_traitsILi96ELi64ELi128ELi8ES3_EELb0ELb0ELb0ELb1ELb0ELb0ELb1EEEvNS_16Flash_bwd_paramsE:
.text._ZN5flash44flash_bwd_dq_dk_dv_loop_seqk_parallel_kernelI23Flash_bwd_kernel_traitsILi96ELi64ELi128ELi8ELi2ELi4ELi4ELb1ELb0EN7cutlass10bfloat16_tE19Flash_kernel_traitsILi96ELi64ELi128ELi8ES3_EELb0ELb0ELb0ELb1ELb0ELb0ELb1EEEvNS_16Flash_bwd_paramsE:
        /* <DEDUP_REMOVED lines=84> */
[----:B------:R-:W-:Y:S01]  /*0540*/  STL [R1], R24 ;  /* 0x0000001801007387 */ /* 0x000fe20000100800 */
        /* <DEDUP_REMOVED lines=147> */
.L_x_591:
        /* <DEDUP_REMOVED lines=53> */
.L_x_550:
        /* <DEDUP_REMOVED lines=58> */
.L_x_552:
        /* <DEDUP_REMOVED lines=18> */
.L_x_553:
        /* <DEDUP_REMOVED lines=71> */
.L_x_554:
[----:B------:R-:W-:Y:S02]  /*1b00*/  UMOV UR11, UR50 ;  /* 0x00000032000b7c82 */ /* 0x000fe40008000000 */
.L_x_555:
[----:B------:R-:W2:Y:S04]  /*1b10*/  LDL.64 R4, [R1] ;  /* 0x0000000001047983 */ /* 0x000ea80000100a00 */
[----:B------:R1:W3:Y:S01]  /*1b20*/  LDL.64 R20, [R1] ;  /* 0x0000000001147983 */ /* 0x0002e20000100a00 */
[----:B------:R-:W-:Y:S01]  /*1b30*/  UIADD3 UR8, UP5, UP4, UR8, UR41, UR47 ;  /* 0x0000002908087290 */ /* 0x000fe2000fcbe02f */
[----:B------:R-:W-:Y:S02]  /*1b40*/  BSSY B1, `(.L_x_551) ;  /* 0x00008aa000017945 */ /* 0x000fe40003800000 */
[----:B------:R-:W4:Y:S01]  /*1b50*/  S2R R8, SR_TID.X ;  /* 0x0000000000087919 */ /* 0x000f220000002100 */
[----:B------:R-:W-:-:S02]  /*1b60*/  UIADD3 UR21, UP1, UP0, UR20, UR8, UR21 ;  /* 0x0000000814157290 */ /* 0x000fc4000f83e015 */
[----:B------:R-:W-:Y:S02]  /*1b70*/  UIADD3.X UR4, UR10, UR48, UR53, UP5, UP4 ;  /* 0x000000300a047290 */ /* 0x000fe4000afe8435 */
[----:B------:R-:W-:Y:S02]  /*1b80*/  ULDC.64 UR8, c[0x0][0x1a8] ;  /* 0x00006a0000087ab9 */ /* 0x000fe40000000a00 */
[----:B------:R-:W-:Y:S02]  /*1b90*/  UIADD3.X UR20, UR12, UR4, UR13, UP1, UP0 ;  /* 0x000000040c147290 */ /* 0x000fe40008fe040d */
[----:B------:R-:W-:Y:S02]  /*1ba0*/  UIMAD UR4, UR57, UR8, URZ ;  /* 0x00000008390472a4 */ /* 0x000fe4000f8e023f */
[----:B------:R-:W-:Y:S02]  /*1bb0*/  UISETP.GE.AND UP0, UPT, UR25, 0x1, UPT ;  /* 0x000000011900788c */ /* 0x000fe4000bf06270 */
[----:B------:R-:W-:-:S02]  /*1bc0*/  UIMAD UR13, UR35, UR9, UR4 ;  /* 0x00000009230d72a4 */ /* 0x000fc4000f8e0204 */
[----:B------:R-:W-:Y:S02]  /*1bd0*/  ULEA.HI.SX32 UR12, UR33, 0xffffffff, 0x1a ;  /* 0xffffffff210c7891 */ /* 0x000fe4000f8fd23f */
[----:B------:R-:W-:Y:S02]  /*1be0*/  ULDC.64 UR8, c[0x0][0x378] ;  /* 0x0000de0000087ab9 */ /* 0x000fe40000000a00 */
[----:B------:R-:W-:-:S04]  /*1bf0*/  UIMAD UR4, UR57, UR8, URZ ;  /* 0x00000008390472a4 */ /* 0x000fc8000f8e023f */
[----:B------:R-:W-:Y:S01]  /*1c00*/  UIMAD UR10, UR35, UR9, UR4 ;  /* 0x00000009230a72a4 */ /* 0x000fe2000f8e0204 */
[----:B----4-:R-:W-:Y:S02]  /*1c10*/  SHF.R.S32.HI R9, RZ, 0x1f, R8 ;  /* 0x0000001fff097819 */ /* 0x010fe40000011408 */
[----:B------:R-:W-:Y:S02]  /*1c20*/  ULDC.64 UR8, c[0x0][0x370] ;  /* 0x0000dc0000087ab9 */ /* 0x000fe40000000a00 */
[----:B------:R-:W-:Y:S01]  /*1c30*/  LEA.HI R3, R9, R8, RZ, 0x2 ;  /* 0x0000000809037211 */ /* 0x000fe200078f10ff */
[----:B------:R-:W-:Y:S02]  /*1c40*/  UIMAD UR4, UR29, UR8, URZ ;  /* 0x000000081d0472a4 */ /* 0x000fe4000f8e023f */
[----:B------:R-:W-:Y:S01]  /*1c50*/  UIADD3 UR8, UR17, UR15, URZ ;  /* 0x0000000f11087290 */ /* 0x000fe2000fffe03f */
[----:B------:R-:W-:Y:S01]  /*1c60*/  SHF.R.S32.HI R3, RZ, 0x2, R3 ;  /* 0x00000002ff037819 */ /* 0x000fe20000011403 */
[----:B------:R-:W-:-:S03]  /*1c70*/  UIMAD UR4, UR17, UR9, UR4 ;  /* 0x00000009110472a4 */ /* 0x000fc6000f8e0204 */
        /* <DEDUP_REMOVED lines=12> */
[----:B------:R-:W-:Y:S01]  /*1d40*/  IADD3.X R5, R21, UR28, RZ, P0, !PT ;  /* 0x0000001c15057c10 */ /* 0x000fe200087fe4ff */
[----:B------:R-:W-:Y:S01]  /*1d50*/  ULDC.64 UR28, c[0x0][0x200] ;  /* 0x00008000001c7ab9 */ /* 0x000fe20000000a00 */
[----:B------:R-:W-:Y:S01]  /*1d60*/  IADD3.X R7, R7, UR34, R0, P1, !PT ;  /* 0x0000002207077c10 */ /* 0x000fe20008ffe400 */
[----:B------:R-:W-:Y:S01]  /*1d70*/  IMAD.U32 R0, RZ, RZ, UR17 ;  /* 0x00000011ff007e24 */ /* 0x000fe2000f8e00ff */
[----:B------:R-:W-:Y:S01]  /*1d80*/  PLOP3.LUT P0, PT, PT, PT, UP0, 0x80, 0x0 ;  /* 0x000000000000781c */ /* 0x000fe20003f0f008 */
[----:B------:R-:W-:Y:S02]  /*1d90*/  UIMAD.WIDE UR8, UR8, UR26, UR28 ;  /* 0x0000001a080872a5 */ /* 0x000fe4000f8e021c */
        /* <DEDUP_REMOVED lines=31> */
[----:B------:R-:W-:Y:S01]  /*1f90*/  UMOV UR11, UR8 ;  /* 0x00000008000b7c82 */ /* 0x000fe20008000000 */
[----:B------:R-:W-:Y:S01]  /*1fa0*/  IMAD.U32 R15, RZ, RZ, UR22 ;  /* 0x00000016ff0f7e24 */ /* 0x000fe2000f8e00ff */
[----:B------:R-:W-:Y:S01]  /*1fb0*/  UMOV UR10, UR9 ;  /* 0x00000009000a7c82 */ /* 0x000fe20008000000 */
[----:B------:R-:W-:Y:S01]  /*1fc0*/  BSSY B0, `(.L_x_557) ;  /* 0x0000046000007945 */ /* 0x000fe20003800000 */
[----:B------:R-:W-:Y:S01]  /*1fd0*/  ULDC.64 UR8, c[0x0][0x1a0] ;  /* 0x0000680000087ab9 */ /* 0x000fe20000000a00 */
[----:B------:R-:W-:Y:S01]  /*1fe0*/  IMAD.WIDE.U32 R4, R15, c[0x0][0x1a0], R20 ;  /* 0x000068000f047a25 */ /* 0x000fe200078e0014 */
[----:B------:R-:W-:Y:S01]  /*1ff0*/  UIMAD UR4, UR16, UR8, URZ ;  /* 0x00000008100472a4 */ /* 0x000fe2000f8e023f */
[----:B------:R-:W-:Y:S01]  /*2000*/  MOV R241, R8 ;  /* 0x0000000800f17202 */ /* 0x000fe20000000f00 */
[----:B------:R-:W-:Y:S01]  /*2010*/  UMOV UR13, UR14 ;  /* 0x0000000e000d7c82 */ /* 0x000fe20008000000 */
[----:B------:R-:W-:Y:S01]  /*2020*/  IMAD.MOV.U32 R238, RZ, RZ, R13 ;  /* 0x000000ffffee7224 */ /* 0x000fe200078e000d */
[----:B------:R-:W-:Y:S01]  /*2030*/  UIMAD UR9, UR22, UR9, UR4 ;  /* 0x00000009160972a4 */ /* 0x000fe2000f8e0204 */
[----:B------:R-:W-:Y:S01]  /*2040*/  IMAD.MOV.U32 R242, RZ, RZ, R10 ;  /* 0x000000fffff27224 */ /* 0x000fe200078e000a */
[----:B------:R-:W-:Y:S01]  /*2050*/  @P0 BAR.SYNC.DEFER_BLOCKING 0x0 ;  /* 0x0000000000000b1d */ /* 0x000fe20000010000 */
[----:B------:R-:W-:Y:S01]  /*2060*/  UIMAD UR4, UR18, -0x80, UR5 ;  /* 0xffffff80120478a4 */ /* 0x000fe2000f8e0205 */
[----:B------:R-:W-:Y:S01]  /*2070*/  IADD3 R6, P0, R4, UR30, RZ ;  /* 0x0000001e04067c10 */ /* 0x000fe2000ff1e0ff */
[----:B------:R-:W-:Y:S01]  /*2080*/  IMAD R4, R16, c[0x0][0x1b8], RZ ;  /* 0x00006e0010047a24 */ /* 0x000fe200078e02ff */
[----:B------:R-:W-:Y:S01]  /*2090*/  MOV R7, UR9 ;  /* 0x0000000900077c02 */ /* 0x000fe20008000f00 */
[----:B------:R-:W-:Y:S01]  /*20a0*/  IMAD.MOV.U32 R240, RZ, RZ, R12 ;  /* 0x000000fffff07224 */ /* 0x000fe200078e000c */
[----:B------:R-:W-:Y:S01]  /*20b0*/  UMOV UR8, UR12 ;  /* 0x0000000c00087c82 */ /* 0x000fe20008000000 */
[----:B------:R-:W-:Y:S01]  /*20c0*/  ISETP.GE.AND P1, PT, R3, UR4, PT ;  /* 0x0000000403007c0c */ /* 0x000fe2000bf26270 */
[----:B------:R-:W-:Y:S01]  /*20d0*/  ULEA.HI UR9, UR8, UR8, URZ, 0x1 ;  /* 0x0000000808097291 */ /* 0x000fe2000f8f083f */
[----:B------:R-:W-:Y:S01]  /*20e0*/  IADD3.X R7, R5, UR31, R7, P0, !PT ;  /* 0x0000001f05077c10 */ /* 0x000fe200087fe407 */
[C---:B------:R-:W-:Y:S01]  /*20f0*/  IMAD R4, R14.reuse, c[0x0][0x1bc], R4 ;  /* 0x00006f000e047a24 */ /* 0x040fe200078e0204 */
[----:B------:R-:W-:Y:S01]  /*2100*/  UMOV UR12, UR15 ;  /* 0x0000000f000c7c82 */ /* 0x000fe20008000000 */
[----:B------:R-:W-:Y:S01]  /*2110*/  MOV R239, R9 ;  /* 0x0000000900ef7202 */ /* 0x000fe20000000f00 */
[----:B------:R-:W-:Y:S01]  /*2120*/  ULOP3.LUT UR9, UR9, 0xfffffffe, URZ, 0xc0, !UPT ;  /* 0xfffffffe09097892 */ /* 0x000fe2000f8ec03f */
[----:B------:R-:W-:Y:S01]  /*2130*/  IMAD.WIDE.U32 R6, R14, c[0x0][0x1b8], R6 ;  /* 0x00006e000e067a25 */ /* 0x000fe200078e0006 */
[----:B------:R-:W-:-:S02]  /*2140*/  MOV R237, R11 ;  /* 0x0000000b00ed7202 */ /* 0x000fc40000000f00 */
[----:B------:R-:W-:Y:S02]  /*2150*/  UIADD3 UR9, UR8, -UR9, URZ ;  /* 0x8000000908097290 */ /* 0x000fe4000fffe03f */
[----:B------:R-:W-:Y:S02]  /*2160*/  IADD3 R13, R7, R4, RZ ;  /* 0x00000004070d7210 */ /* 0x000fe40007ffe0ff */
[----:B------:R-:W-:Y:S01]  /*2170*/  UISETP.NE.AND UP0, UPT, UR9, 0x1, UPT ;  /* 0x000000010900788c */ /* 0x000fe2000bf05270 */
        /* <DEDUP_REMOVED lines=42> */
.L_x_558:
[----:B------:R-:W-:Y:S05]  /*2420*/  BSYNC B0 ;  /* 0x0000000000007941 */ /* 0x000fea0003800000 */
.L_x_557:
        /* <DEDUP_REMOVED lines=41> */
.L_x_560:
[----:B------:R-:W-:Y:S05]  /*26c0*/  BSYNC B0 ;  /* 0x0000000000007941 */ /* 0x000fea0003800000 */
.L_x_559:
        /* <DEDUP_REMOVED lines=39> */
.L_x_562:
[----:B------:R-:W-:Y:S05]  /*2940*/  BSYNC B0 ;  /* 0x0000000000007941 */ /* 0x000fea0003800000 */
.L_x_561:
        /* <DEDUP_REMOVED lines=19> */
.L_x_564:
        /* <DEDUP_REMOVED lines=36> */
.L_x_565:
[----:B------:R-:W-:Y:S05]  /*2cc0*/  BSYNC B0 ;  /* 0x0000000000007941 */ /* 0x000fea0003800000 */
.L_x_563:
        /* <DEDUP_REMOVED lines=81> */
.L_x_567:
[----:B------:R-:W-:Y:S05]  /*31e0*/  BSYNC B0 ;  /* 0x0000000000007941 */ /* 0x000fea0003800000 */
.L_x_566:
        /* <DEDUP_REMOVED lines=39> */
.L_x_569:
[----:B------:R-:W-:Y:S05]  /*3460*/  BSYNC B0 ;  /* 0x0000000000007941 */ /* 0x000fea0003800000 */
.L_x_568:
        /* <DEDUP_REMOVED lines=21> */
[----:B------:R-:W-:Y:S01]  /*35c0*/  IMAD.SHL.U32 R219, R227, 0x2, RZ ;  /* 0x00000002e3db7824 */ /* 0x000fe200078e00ff */
[----:B------:R-:W-:Y:S01]  /*35d0*/  CS2R R126, SRZ ;  /* 0x00000000007e7805 */ /* 0x000fe2000001ff00 */
[----:B------:R-:W2:Y:S01]  /*35e0*/  LDSM.16.M88.4 R168, [R218+0xf000] ;  /* 0x00f00000daa8783b */ /* 0x000ea20000000200 */
[----:B------:R-:W-:Y:S01]  /*35f0*/  IMAD.MOV.U32 R247, RZ, RZ, R228 ;  /* 0x000000fffff77224 */ /* 0x000fe200078e00e4 */
        /* <DEDUP_REMOVED lines=61> */
[----:B------:R-:W-:Y:S01]  /*39d0*/  UMOV UR4, URZ ;  /* 0x0000003f00047c82 */ /* 0x000fe20008000000 */
[----:B---3--:R-:W-:Y:S01]  /*39e0*/  @P1 FMUL.FTZ R0, R0, R3 ;  /* 0x0000000300001220 */ /* 0x008fe20000410000 */
[----:B------:R-:W-:-:S03]  /*39f0*/  MOV R3, UR18 ;  /* 0x0000001200037c02 */ /* 0x000fc60008000f00 */
[----:B------:R3:W5:Y:S02]  /*3a00*/  @P1 R2UR UR9, R0 ;  /* 0x00000000000913c2 */ /* 0x00076400000e0000 */
[----:B----4-:R-:W-:-:S05]  /*3a10*/  IMAD R3, R3, 0x80, R6 ;  /* 0x0000008003037824 */ /* 0x010fca00078e0206 */
[----:B------:R-:W-:Y:S02]  /*3a20*/  IADD3 R5, R19, -UR25, -R3 ;  /* 0x8000001913057c10 */ /* 0x000fe4000fffe803 */
[----:B------:R-:W-:Y:S02]  /*3a30*/  SHF.L.U32 R3, R4, 0x1, RZ ;  /* 0x0000000104037819 */ /* 0x000fe400000006ff */
[----:B------:R-:W-:Y:S02]  /*3a40*/  IADD3 R4, R5, UR5, RZ ;  /* 0x0000000505047c10 */ /* 0x000fe4000fffe0ff */
[----:B------:R-:W-:-:S03]  /*3a50*/  SHF.L.U64.HI R5, R19, 0x2, R17 ;  /* 0x0000000213057819 */ /* 0x000fc60000010211 */
[----:B------:R4:W-:Y:S04]  /*3a60*/  STL [R1+0x44], R4 ;  /* 0x0000440401007387 */ /* 0x0009e80000100800 */
[----:B------:R1:W-:Y:S01]  /*3a70*/  STL [R1+0x3c], R5 ;  /* 0x00003c0501007387 */ /* 0x0003e20000100800 */
[----:B---3--:R-:W-:Y:S01]  /*3a80*/  IADD3 R0, R227, 0x1800, RZ ;  /* 0x00001800e3007810 */ /* 0x008fe20007ffe0ff */
[----:B-----5:R-:W-:-:S03]  /*3a90*/  @UP1 UMOV UR4, UR9 ;  /* 0x0000000900041c82 */ /* 0x020fc60008000000 */
[----:B------:R-:W-:-:S05]  /*3aa0*/  SEL R0, R0, R227, !P0 ;  /* 0x000000e300007207 */ /* 0x000fca0004000000 */
[----:B------:R-:W-:Y:S02]  /*3ab0*/  IMAD.SHL.U32 R216, R0, 0x2, RZ ;  /* 0x0000000200d87824 */ /* 0x000fe400078e00ff */
[----:B------:R-:W-:-:S04]  /*3ac0*/  IMAD.MOV.U32 R0, RZ, RZ, c[0x0][0x22c] ;  /* 0x00008b00ff007624 */ /* 0x000fc800078e00ff */
[----:B------:R-:W-:-:S04]  /*3ad0*/  IMAD R0, R0, c[0x0][0x1c0], RZ ;  /* 0x0000700000007a24 */ /* 0x000fc800078e02ff */
[C---:B----4-:R-:W-:Y:S01]  /*3ae0*/  IMAD.SHL.U32 R4, R0.reuse, 0x8, RZ ;  /* 0x0000000800047824 */ /* 0x050fe200078e00ff */
[----:B------:R-:W-:-:S04]  /*3af0*/  SHF.L.U32 R7, R0, 0x4, RZ ;  /* 0x0000000400077819 */ /* 0x000fc800000006ff */
[C---:B------:R-:W-:Y:S02]  /*3b00*/  IADD3 R6, R7.reuse, 0x20, RZ ;  /* 0x0000002007067810 */ /* 0x040fe40007ffe0ff */
[----:B------:R-:W-:Y:S02]  /*3b10*/  IADD3 R0, R7, 0x40, RZ ;  /* 0x0000004007007810 */ /* 0x000fe40007ffe0ff */
[C---:B-1----:R-:W-:Y:S01]  /*3b20*/  IADD3 R5, R4.reuse, R6, RZ ;  /* 0x0000000604057210 */ /* 0x042fe20007ffe0ff */
[----:B------:R-:W-:Y:S02]  /*3b30*/  IMAD.SHL.U32 R6, R19, 0x4, RZ ;  /* 0x0000000413067824 */ /* 0x000fe400078e00ff */
[----:B------:R-:W-:-:S03]  /*3b40*/  IMAD.IADD R0, R4, 0x1, R0 ;  /* 0x0000000104007824 */ /* 0x000fc600078e0200 */
[----:B------:R1:W-:Y:S02]  /*3b50*/  STL [R1+0x40], R6 ;  /* 0x0000400601007387 */ /* 0x0003e40000100800 */
[C---:B-1----:R-:W-:Y:S01]  /*3b60*/  IMAD.IADD R6, R4.reuse, 0x1, R5 ;  /* 0x0000000104067824 */ /* 0x042fe200078e0205 */
[----:B------:R-:W-:-:S03]  /*3b70*/  IADD3 R5, R4, R0, RZ ;  /* 0x0000000004057210 */ /* 0x000fc60007ffe0ff */
[C---:B------:R-:W-:Y:S01]  /*3b80*/  IMAD.IADD R6, R4.reuse, 0x1, R6 ;  /* 0x0000000104067824 */ /* 0x040fe200078e0206 */
[----:B------:R-:W-:-:S03]  /*3b90*/  IADD3 R5, R4, R5, RZ ;  /* 0x0000000504057210 */ /* 0x000fc60007ffe0ff */
[C---:B------:R-:W-:Y:S01]  /*3ba0*/  IMAD.IADD R6, R4.reuse, 0x1, R6 ;  /* 0x0000000104067824 */ /* 0x040fe200078e0206 */
[----:B------:R-:W-:-:S04]  /*3bb0*/  IADD3 R5, R4, R5, RZ ;  /* 0x0000000504057210 */ /* 0x000fc80007ffe0ff */
[----:B------:R1:W-:Y:S01]  /*3bc0*/  STL [R1+0x24], R6 ;  /* 0x0000240601007387 */ /* 0x0003e20000100800 */
[----:B------:R-:W-:-:S03]  /*3bd0*/  IADD3 R0, R4, R5, RZ ;  /* 0x0000000504007210 */ /* 0x000fc60007ffe0ff */
[----:B------:R3:W-:Y:S01]  /*3be0*/  STL [R1+0x20], R5 ;  /* 0x0000200501007387 */ /* 0x0007e20000100800 */
[----:B-1----:R-:W-:-:S05]  /*3bf0*/  IMAD.IADD R6, R4, 0x1, R6 ;  /* 0x0000000104067824 */ /* 0x002fca00078e0206 */
[----:B------:R3:W-:Y:S04]  /*3c00*/  STL [R1+0x2c], R6 ;  /* 0x00002c0601007387 */ /* 0x0007e80000100800 */
[----:B--2---:R3:W-:Y:S02]  /*3c10*/  STL [R1+0x28], R0 ;  /* 0x0000280001007387 */ /* 0x0047e40000100800 */
.L_x_572:
[----:B------:R-:W2:Y:S01]  /*3c20*/  LDL R229, [R1+0x44] ;  /* 0x0000440001e57983 */ /* 0x000ea20000100800 */
[----:B---3--:R-:W-:Y:S01]  /*3c30*/  IADD3 R0, R226, R216, RZ ;  /* 0x000000d8e2007210 */ /* 0x008fe20007ffe0ff */
[----:B------:R-:W-:Y:S02]  /*3c40*/  USHF.L.U32 UR9, UR18, 0x7, URZ ;  /* 0x0000000712097899 */ /* 0x000fe4000800063f */
[----:B------:R-:W0:Y:S02]  /*3c50*/  LDGDEPBAR ;  /* 0x00000000000079af */ /* 0x000e240000000000 */
[----:B------:R-:W-:Y:S04]  /*3c60*/  UIADD3 UR9, UR9, 0x80, URZ ;  /* 0x0000008009097890 */ /* 0x000fe8000fffe03f */
[----:B------:R-:W-:Y:S02]  /*3c70*/  UISETP.GE.AND UP0, UPT, UR9, UR5, UPT ;  /* 0x000000050900728c */ /* 0x000fe4000bf06270 */
[----:B------:R-:W-:Y:S04]  /*3c80*/  STL [R1+0xc0], R60 ;  /* 0x0000c03c01007387 */ /* 0x000fe80000100800 */
[----:B------:R-:W-:Y:S01]  /*3c90*/  STL [R1+0xbc], R59 ;  /* 0x0000bc3b01007387 */ /* 0x000fe20000100800 */
[----:B------:R-:W-:Y:S02]  /*3ca0*/  PLOP3.LUT P3, PT, PT, PT, UP0, 0x80, 0x0 ;  /* 0x000000000000781c */ /* 0x000fe40003f6f008 */
[----:B------:R-:W-:Y:S01]  /*3cb0*/  PLOP3.LUT P4, PT, PT, PT, UP0, 0x80, 0x0 ;  /* 0x000000000000781c */ /* 0x000fe20003f8f008 */
[----:B------:R-:W-:Y:S01]  /*3cc0*/  STL [R1+0xb8], R58 ;  /* 0x0000b83a01007387 */ /* 0x000fe20000100800 */
[----:B------:R-:W-:Y:S02]  /*3cd0*/  PLOP3.LUT P6, PT, PT, PT, UP0, 0x80, 0x0 ;  /* 0x000000000000781c */ /* 0x000fe40003fcf008 */
[----:B------:R-:W-:Y:S01]  /*3ce0*/  PLOP3.LUT P5, PT, PT, PT, UP0, 0x80, 0x0 ;  /* 0x000000000000781c */ /* 0x000fe20003faf008 */
        /* <DEDUP_REMOVED lines=24> */
[----:B-1----:R-:W2:Y:S04]  /*3e70*/  LDL R36, [R1+0x48] ;  /* 0x0000480001247983 */ /* 0x002ea80000100800 */
[----:B---3--:R-:W3:Y:S04]  /*3e80*/  LDL R3, [R1+0x10] ;  /* 0x0000100001037983 */ /* 0x008ee80000100800 */
[----:B----4-:R-:W4:Y:S01]  /*3e90*/  LDL R2, [R1+0x14] ;  /* 0x0000140001027983 */ /* 0x010f220000100800 */
        /* <DEDUP_REMOVED lines=19> */
[----:B------:R-:W2:Y:S02]  /*3fd0*/  LDSM.16.M88.4 R164, [R218+0xb400] ;  /* 0x00b40000daa4783b */ /* 0x000ea40000000200 */
        /* <DEDUP_REMOVED lines=16> */
[----:B------:R-:W-:Y:S01]  /*40e0*/  MOV R156, UR8 ;  /* 0x00000008009c7c02 */ /* 0x000fe20008000f00 */
[-C--:B------:R-:W-:Y:S04]  /*40f0*/  HMMA.16816.F32.BF16 R12, R160, R158.reuse, R12 ;  /* 0x0000009ea00c723c */ /* 0x080fe8000004180c */
[----:B--2---:R-:W-:Y:S04]  /*4100*/  LEA R156, R156, R229, 0x6 ;  /* 0x000000e59c9c7211 */ /* 0x004fe800078e30ff */
[C---:B------:R-:W-:Y:S01]  /*4110*/  HMMA.16816.F32.BF16 R16, R152.reuse, R158, R16 ;  /* 0x0000009e9810723c */ /* 0x040fe20000041810 */
[C---:B------:R-:W-:Y:S03]  /*4120*/  IADD3 R149, R156.reuse, -0x1, RZ ;  /* 0xffffffff9c957810 */ /* 0x040fe60007ffe0ff */
[----:B------:R-:W-:Y:S02]  /*4130*/  IABS R148, R156 ;  /* 0x0000009c00947213 */ /* 0x000fe40000000000 */
[----:B------:R-:W-:Y:S02]  /*4140*/  ISETP.GE.AND P0, PT, R149, RZ, PT ;  /* 0x000000ff9500720c */ /* 0x000fe40003f06270 */
[-C--:B------:R-:W-:Y:S01]  /*4150*/  HMMA.16816.F32.BF16 R20, R152, R164.reuse, R20 ;  /* 0x000000a49814723c */ /* 0x080fe20000041814 */
[----:B------:R-:W-:Y:S03]  /*4160*/  MOV R150, R148 ;  /* 0x0000009400967202 */ /* 0x000fe60000000f00 */
[C---:B------:R-:W-:Y:S02]  /*4170*/  IADD3 R148, R156.reuse, 0x8, RZ ;  /* 0x000000089c947810 */ /* 0x040fe40007ffe0ff */
[----:B------:R-:W-:Y:S02]  /*4180*/  IADD3 R159, R156, 0x20, RZ ;  /* 0x000000209c9f7810 */ /* 0x000fe40007ffe0ff */
[C---:B------:R-:W-:Y:S01]  /*4190*/  HMMA.16816.F32.BF16 R24, R160.reuse, R164, R24 ;  /* 0x000000a4a018723c */ /* 0x040fe20000041818 */
[----:B------:R-:W-:Y:S03]  /*41a0*/  ISETP.GE.AND P1, PT, R148, RZ, PT ;  /* 0x000000ff9400720c */ /* 0x000fe60003f26270 */
[C---:B------:R-:W-:Y:S02]  /*41b0*/  @!P0 IADD3 R149, -R156.reuse, 0x1, RZ ;  /* 0x000000019c958810 */ /* 0x040fe40007ffe1ff */
[C---:B------:R-:W-:Y:S02]  /*41c0*/  IADD3 R158, R156.reuse, 0x1f, RZ ;  /* 0x0000001f9c9e7810 */ /* 0x040fe40007ffe0ff */
[-C--:B------:R-:W-:Y:S01]  /*41d0*/  HMMA.16816.F32.BF16 R28, R160, R166.reuse, R28 ;  /* 0x000000a6a01c723c */ /* 0x080fe2000004181c */
[C---:B------:R-:W-:Y:S05]  /*41e0*/  IADD3 R157, R156.reuse, 0x28, RZ ;  /* 0x000000289c9d7810 */ /* 0x040fea0007ffe0ff */
[C---:B------:R-:W-:Y:S02]  /*41f0*/  @!P1 IADD3 R148, -R156.reuse, -0x8, RZ ;  /* 0xfffffff89c949810 */ /* 0x040fe40007ffe1ff */
[----:B------:R-:W-:Y:S01]  /*4200*/  HMMA.16816.F32.BF16 R32, R152, R166, R32 ;  /* 0x000000a69820723c */ /* 0x000fe20000041820 */
[----:B------:R-:W-:Y:S01]  /*4210*/  I2F R167, R150 ;  /* 0x0000009600a77306 */ /* 0x000fe20000201400 */
[----:B------:R-:W-:Y:S05]  /*4220*/  ISETP.GE.AND P1, PT, R159, RZ, PT ;  /* 0x000000ff9f00720c */ /* 0x000fea0003f26270 */
[----:B------:R-:W-:Y:S01]  /*4230*/  IADD3 R152, R156, 0x7, RZ ;  /* 0x000000079c987810 */ /* 0x000fe20007ffe0ff */
[-C--:B-1----:R-:W-:Y:S03]  /*4240*/  HMMA.16816.F32.BF16 R4, R132, R140.reuse, R4 ;  /* 0x0000008c8404723c */ /* 0x082fe60000041804 */
[----:B------:R-:W-:Y:S01]  /*4250*/  I2F R166, R149 ;  /* 0x0000009500a67306 */ /* 0x000fe20000201400 */
[----:B------:R-:W-:Y:S03]  /*4260*/  ISETP.GE.AND P0, PT, R152, RZ, PT ;  /* 0x000000ff9800720c */ /* 0x000fe60003f06270 */
[C---:B------:R-:W-:Y:S01]  /*4270*/  @!P1 IADD3 R159, -R156.reuse, -0x20, RZ ;  /* 0xffffffe09c9f9810 */ /* 0x040fe20007ffe1ff */
[C---:B------:R-:W-:Y:S01]  /*4280*/  HMMA.16816.F32.BF16 R8, R144.reuse, R140, R8 ;  /* 0x0000008c9008723c */ /* 0x040fe20000041808 */
[----:B------:R-:W-:Y:S04]  /*4290*/  ISETP.GE.AND P1, PT, R157, RZ, PT ;  /* 0x000000ff9d00720c */ /* 0x000fe80003f26270 */
[----:B------:R1:W-:Y:S03]  /*42a0*/  I2F R230, R148 ;  /* 0x0000009400e67306 */ /* 0x0003e60000201400 */
[-C--:B------:R-:W-:Y:S01]  /*42b0*/  HMMA.16816.F32.BF16 R12, R144, R142.reuse, R12 ;  /* 0x0000008e900c723c */ /* 0x080fe2000004180c */
[----:B------:R-:W-:Y:S02]  /*42c0*/  @!P0 IADD3 R152, -R156, -0x7, RZ ;  /* 0xfffffff99c988810 */ /* 0x000fe40007ffe1ff */
[----:B------:R-:W-:Y:S03]  /*42d0*/  ISETP.GE.AND P0, PT, R158, RZ, PT ;  /* 0x000000ff9e00720c */ /* 0x000fe60003f06270 */
[C---:B------:R-:W-:Y:S01]  /*42e0*/  @!P1 IADD3 R157, -R156.reuse, -0x28, RZ ;  /* 0xffffffd89c9d9810 */ /* 0x040fe20007ffe1ff */
[----:B------:R2:W-:Y:S01]  /*42f0*/  I2F R229, R152 ;  /* 0x0000009800e57306 */ /* 0x0005e20000201400 */
[C---:B------:R-:W-:Y:S01]  /*4300*/  HMMA.16816.F32.BF16 R16, R132.reuse, R142, R16 ;  /* 0x0000008e8410723c */ /* 0x040fe20000041810 */
[----:B------:R-:W-:Y:S07]  /*4310*/  LDSM.16.M88.4 R140, [R216+0x2000] ;  /* 0x00200000d88c783b */ /* 0x000fee0000000200 */
[-C--:B------:R-:W-:Y:S01]  /*4320*/  HMMA.16816.F32.BF16 R20, R132, R136.reuse, R20 ;  /* 0x000000888414723c */ /* 0x080fe20000041814 */
[----:B------:R3:W-:Y:S03]  /*4330*/  I2F R165, R159 ;  /* 0x0000009f00a57306 */ /* 0x0007e60000201400 */
[C---:B------:R-:W-:Y:S01]  /*4340*/  @!P0 IADD3 R158, -R156.reuse, -0x1f, RZ ;  /* 0xffffffe19c9e8810 */ /* 0x040fe20007ffe1ff */
[----:B-1----:R-:W1:Y:S03]  /*4350*/  LDSM.16.M88.4 R148, [R218+0xd000] ;  /* 0x00d00000da94783b */ /* 0x002e660000000200 */
[C---:B------:R-:W-:Y:S03]  /*4360*/  HMMA.16816.F32.BF16 R24, R144.reuse, R136, R24 ;  /* 0x000000889018723c */ /* 0x040fe60000041818 */
[----:B------:R4:W-:Y:S02]  /*4370*/  I2F R232, R157 ;  /* 0x0000009d00e87306 */ /* 0x0009e40000201400 */
[----:B--2---:R-:W2:Y:S03]  /*4380*/  LDSM.16.M88.4 R152, [R216+0x2800] ;  /* 0x00280000d898783b */ /* 0x004ea60000000200 */
[-C--:B------:R-:W-:Y:S01]  /*4390*/  HMMA.16816.F32.BF16 R28, R144, R138.reuse, R28 ;  /* 0x0000008a901c723c */ /* 0x080fe2000004181c */
[C---:B------:R-:W-:Y:S03]  /*43a0*/  IADD3 R137, R156.reuse, 0x18, RZ ;  /* 0x000000189c897810 */ /* 0x040fe60007ffe0ff */
[C---:B------:R-:W-:Y:S01]  /*43b0*/  IADD3 R136, R156.reuse, 0x17, RZ ;  /* 0x000000179c887810 */ /* 0x040fe20007ffe0ff */
[----:B------:R1:W-:Y:S01]  /*43c0*/  I2F R164, R158 ;  /* 0x0000009e00a47306 */ /* 0x0003e20000201400 */
[----:B------:R-:W-:Y:S01]  /*43d0*/  ISETP.GE.AND P1, PT, R137, RZ, PT ;  /* 0x000000ff8900720c */ /* 0x000fe20003f26270 */
[----:B------:R-:W-:Y:S01]  /*43e0*/  LDSM.16.M88.4 R144, [R217+0xd000] ;  /* 0x00d00000d990783b */ /* 0x000fe20000000200 */
[----:B------:R-:W-:Y:S01]  /*43f0*/  HMMA.16816.F32.BF16 R32, R132, R138, R32 ;  /* 0x0000008a8420723c */ /* 0x000fe20000041820 */
[C---:B---3--:R-:W-:Y:S04]  /*4400*/  IADD3 R159, R156.reuse, 0x27, RZ ;  /* 0x000000279c9f7810 */ /* 0x048fe80007ffe0ff */
[----:B------:R-:W-:Y:S02]  /*4410*/  ISETP.GE.AND P0, PT, R159, RZ, PT ;  /* 0x000000ff9f00720c */ /* 0x000fe40003f06270 */
[----:B------:R-:W3:Y:S05]  /*4420*/  LDSM.16.M88.4 R132, [R218+0xd400] ;  /* 0x00d40000da84783b */ /* 0x000eea0000000200 */
[C---:B------:R-:W-:Y:S02]  /*4430*/  @!P1 IADD3 R137, -R156.reuse, -0x18, RZ ;  /* 0xffffffe89c899810 */ /* 0x040fe40007ffe1ff */
[C---:B----4-:R-:W-:Y:S02]  /*4440*/  IADD3 R157, R156.reuse, 0x10, RZ ;  /* 0x000000109c9d7810 */ /* 0x050fe40007ffe0ff */
[----:B------:R-:W-:Y:S02]  /*4450*/  I2F R163, R137 ;  /* 0x0000008900a37306 */ /* 0x000fe40000201400 */
[----:B------:R-:W-:Y:S02]  /*4460*/  @!P0 IADD3 R159, -R156, -0x27, RZ ;  /* 0xffffffd99c9f8810 */ /* 0x000fe40007ffe1ff */
[----:B------:R-:W-:Y:S01]  /*4470*/  ISETP.GE.AND P0, PT, R136, RZ, PT ;  /* 0x000000ff8800720c */ /* 0x000fe20003f06270 */
[-C--:B-1----:R-:W-:Y:S01]  /*4480*/  HMMA.16816.F32.BF16 R4, R140, R148.reuse, R4 ;  /* 0x000000948c04723c */ /* 0x082fe20000041804 */
[C---:B------:R-:W-:Y:S04]  /*4490*/  IADD3 R158, R156.reuse, -0x11, RZ ;  /* 0xffffffef9c9e7810 */ /* 0x040fe80007ffe0ff */
[----:B------:R1:W-:Y:S03]  /*44a0*/  I2F R231, R159 ;  /* 0x0000009f00e77306 */ /* 0x0003e60000201400 */
[C---:B--2---:R-:W-:Y:S04]  /*44b0*/  HMMA.16816.F32.BF16 R8, R152.reuse, R148, R8 ;  /* 0x000000949808723c */ /* 0x044fe80000041808 */
[C---:B------:R-:W-:Y:S04]  /*44c0*/  @!P0 IADD3 R136, -R156.reuse, -0x17, RZ ;  /* 0xffffffe99c888810 */ /* 0x040fe80007ffe1ff */
[----:B------:R2:W-:Y:S01]  /*44d0*/  I2F R162, R136 ;  /* 0x0000008800a27306 */ /* 0x0005e20000201400 */
[C---:B------:R-:W-:Y:S01]  /*44e0*/  IADD3 R149, R156.reuse, -0x8, RZ ;  /* 0xfffffff89c957810 */ /* 0x040fe20007ffe0ff */
[-C--:B------:R-:W-:Y:S02]  /*44f0*/  HMMA.16816.F32.BF16 R12, R152, R150.reuse, R12 ;  /* 0x00000096980c723c */ /* 0x080fe4000004180c */
[----:B------:R-:W-:Y:S02]  /*4500*/  IADD3 R148, R156, -0x9, RZ ;  /* 0xfffffff79c947810 */ /* 0x000fe40007ffe0ff */
[----:B------:R-:W-:Y:S02]  /*4510*/  ISETP.GE.AND P1, PT, R149, RZ, PT ;  /* 0x000000ff9500720c */ /* 0x000fe40003f26270 */
[----:B------:R-:W-:Y:S02]  /*4520*/  ISETP.GE.AND P0, PT, R148, RZ, PT ;  /* 0x000000ff9400720c */ /* 0x000fe40003f06270 */
[C---:B------:R-:W-:Y:S01]  /*4530*/  HMMA.16816.F32.BF16 R16, R140.reuse, R150, R16 ;  /* 0x000000968c10723c */ /* 0x040fe20000041810 */
[C---:B-1----:R-:W-:Y:S08]  /*4540*/  IADD3 R159, R156.reuse, -0x10, RZ ;  /* 0xfffffff09c9f7810 */ /* 0x042ff00007ffe0ff */
[C---:B------:R-:W-:Y:S01]  /*4550*/  @!P1 IADD3 R149, -R156.reuse, 0x8, RZ ;  /* 0x000000089c959810 */ /* 0x040fe20007ffe1ff */
[-C--:B---3--:R-:W-:Y:S01]  /*4560*/  HMMA.16816.F32.BF16 R20, R140, R132.reuse, R20 ;  /* 0x000000848c14723c */ /* 0x088fe20000041814 */
[----:B------:R-:W-:Y:S02]  /*4570*/  ISETP.GE.AND P1, PT, R159, RZ, PT ;  /* 0x000000ff9f00720c */ /* 0x000fe40003f26270 */
[----:B------:R-:W-:Y:S01]  /*4580*/  I2F R161, R149 ;  /* 0x0000009500a17306 */ /* 0x000fe20000201400 */
[----:B------:R-:W-:Y:S01]  /*4590*/  @!P0 IADD3 R148, -R156, 0x9, RZ ;  /* 0x000000099c948810 */ /* 0x000fe20007ffe1ff */
[----:B--2---:R-:W1:Y:S01]  /*45a0*/  LDSM.16.M88.4 R136, [R0+0x2000] ;  /* 0x002000000088783b */ /* 0x004e620000000200 */
[----:B------:R-:W-:Y:S02]  /*45b0*/  ISETP.GE.AND P0, PT, R158, RZ, PT ;  /* 0x000000ff9e00720c */ /* 0x000fe40003f06270 */
[C---:B------:R-:W-:Y:S05]  /*45c0*/  HMMA.16816.F32.BF16 R24, R152.reuse, R132, R24 ;  /* 0x000000849818723c */ /* 0x040fea0000041818 */
[----:B------:R2:W-:Y:S01]  /*45d0*/  I2F R160, R148 ;  /* 0x0000009400a07306 */ /* 0x0005e20000201400 */
[C---:B------:R-:W-:Y:S02]  /*45e0*/  @!P1 IADD3 R159, -R156.reuse, 0x10, RZ ;  /* 0x000000109c9f9810 */ /* 0x040fe40007ffe1ff */
[-C--:B------:R-:W-:Y:S01]  /*45f0*/  HMMA.16816.F32.BF16 R28, R152, R134.reuse, R28 ;  /* 0x00000086981c723c */ /* 0x080fe2000004181c */
[----:B------:R-:W-:Y:S02]  /*4600*/  IADD3 R132, R156, -0x18, RZ ;  /* 0xffffffe89c847810 */ /* 0x000fe40007ffe0ff */
[----:B------:R-:W-:Y:S02]  /*4610*/  ISETP.GE.AND P1, PT, R157, RZ, PT ;  /* 0x000000ff9d00720c */ /* 0x000fe40003f26270 */
[----:B------:R-:W-:Y:S02]  /*4620*/  ISETP.GE.AND P2, PT, R132, RZ, PT ;  /* 0x000000ff8400720c */ /* 0x000fe40003f46270 */
[----:B------:R-:W-:Y:S01]  /*4630*/  I2F R159, R159 ;  /* 0x0000009f009f7306 */ /* 0x000fe20000201400 */
[----:B------:R-:W-:Y:S01]  /*4640*/  HMMA.16816.F32.BF16 R32, R140, R134, R32 ;  /* 0x000000868c20723c */ /* 0x000fe20000041820 */
[C---:B------:R-:W-:Y:S01]  /*4650*/  IADD3 R133, R156.reuse, 0xf, RZ ;  /* 0x0000000f9c857810 */ /* 0x040fe20007ffe0ff */
[----:B------:R-:W3:Y:S02]  /*4660*/  LDL R142, [R1+0x40] ;  /* 0x00004000018e7983 */ /* 0x000ee40000100800 */
[C---:B------:R-:W-:Y:S02]  /*4670*/  @!P0 IADD3 R158, -R156.reuse, 0x11, RZ ;  /* 0x000000119c9e8810 */ /* 0x040fe40007ffe1ff */
[----:B------:R-:W-:Y:S01]  /*4680*/  ISETP.GE.AND P0, PT, R133, RZ, PT ;  /* 0x000000ff8500720c */ /* 0x000fe20003f06270 */
[----:B------:R-:W4:Y:S01]  /*4690*/  LDL R140, [R1+0x3c] ;  /* 0x00003c00018c7983 */ /* 0x000f220000100800 */
[C---:B------:R-:W-:Y:S02]  /*46a0*/  @!P1 IADD3 R157, -R156.reuse, -0x10, RZ ;  /* 0xfffffff09c9d9810 */ /* 0x040fe40007ffe1ff */
[----:B------:R-:W-:Y:S02]  /*46b0*/  I2F R158, R158 ;  /* 0x0000009e009e7306 */ /* 0x000fe40000201400 */
[C---:B------:R-:W-:Y:S01]  /*46c0*/  @!P2 IADD3 R132, -R156.reuse, 0x18, RZ ;  /* 0x000000189c84a810 */ /* 0x040fe20007ffe1ff */
[----:B--2---:R2:W2:Y:S01]  /*46d0*/  LDSM.16.M88.4 R148, [R0+0x2800] ;  /* 0x002800000094783b */ /* 0x0044a20000000200 */
[----:B------:R-:W-:Y:S05]  /*46e0*/  FSETP.NEU.FTZ.AND P2, PT, R3, -INF , PT ;  /* 0xff8000000300780b */ /* 0x000fea0003f5d000 */
[C---:B------:R-:W-:Y:S01]  /*46f0*/  @!P0 IADD3 R133, -R156.reuse, -0xf, RZ ;  /* 0xfffffff19c858810 */ /* 0x040fe20007ffe1ff */
[----:B------:R-:W-:Y:S01]  /*4700*/  I2F R134, R132 ;  /* 0x0000008400867306 */ /* 0x000fe20000201400 */
[-C--:B-1----:R-:W-:Y:S01]  /*4710*/  HMMA.16816.F32.BF16 R4, R136, R144.reuse, R4 ;  /* 0x000000908804723c */ /* 0x082fe20000041804 */
[----:B------:R-:W-:Y:S08]  /*4720*/  PLOP3.LUT P0, PT, PT, PT, UP0, 0x80, 0x0 ;  /* 0x000000000000781c */ /* 0x000ff00003f0f008 */
[----:B------:R-:W-:Y:S03]  /*4730*/  I2F R133, R133 ;  /* 0x0000008500857306 */ /* 0x000fe60000201400 */
[----:B--2---:R-:W-:Y:S07]  /*4740*/  IADD3 R0, R156, -0x19, RZ ;  /* 0xffffffe79c007810 */ /* 0x004fee0007ffe0ff */
[----:B------:R-:W-:Y:S01]  /*4750*/  I2F R157, R157 ;  /* 0x0000009d009d7306 */ /* 0x000fe20000201400 */
[----:B------:R-:W-:Y:S04]  /*4760*/  ISETP.GE.AND P1, PT, R0, RZ, PT ;  /* 0x000000ff0000720c */ /* 0x000fe80003f26270 */
[----:B------:R-:W-:Y:S02]  /*4770*/  FMUL.FTZ R4, R4, c[0x0][0x2ec] ;  /* 0x0000bb0004047a20 */ /* 0x000fe40000410000 */
[----:B------:R-:W-:Y:S02]  /*4780*/  FMUL.FTZ R5, R5, c[0x0][0x2ec] ;  /* 0x0000bb0005057a20 */ /* 0x000fe40000410000 */
[----:B------:R-:W-:Y:S02]  /*4790*/  FMUL.FTZ R6, R6, c[0x0][0x2ec] ;  /* 0x0000bb0006067a20 */ /* 0x000fe40000410000 */
[----:B------:R-:W-:Y:S01]  /*47a0*/  MUFU.TANH R248, R5 ;  /* 0x0000000500f87308 */ /* 0x000fe20000002400 */
[----:B------:R-:W-:Y:S01]  /*47b0*/  FMUL.FTZ R7, R7, c[0x0][0x2ec] ;  /* 0x0000bb0007077a20 */ /* 0x000fe20000410000 */
[C---:B------:R-:W-:Y:S01]  /*47c0*/  HMMA.16816.F32.BF16 R8, R148.reuse, R144, R8 ;  /* 0x000000909408723c */ /* 0x040fe20000041808 */
[----:B------:R-:W-:Y:S02]  /*47d0*/  @!P1 IADD3 R0, -R156, 0x19, RZ ;  /* 0x000000199c009810 */ /* 0x000fe40007ffe1ff */
[----:B------:R-:W-:Y:S05]  /*47e0*/  PLOP3.LUT P1, PT, PT, PT, UP0, 0x80, 0x0 ;  /* 0x000000000000781c */ /* 0x000fea0003f2f008 */
[----:B------:R-:W1:Y:S01]  /*47f0*/  MUFU.TANH R145, R4 ;  /* 0x0000000400917308 */ /* 0x000e620000002400 */
[-C--:B------:R-:W-:Y:S08]  /*4800*/  HMMA.16816.F32.BF16 R12, R148, R146.reuse, R12 ;  /* 0x00000092940c723c */ /* 0x080ff0000004180c */
[C---:B------:R-:W-:Y:S01]  /*4810*/  HMMA.16816.F32.BF16 R16, R136.reuse, R146, R16 ;  /* 0x000000928810723c */ /* 0x040fe20000041810 */
[----:B------:R-:W2:Y:S06]  /*4820*/  MUFU.TANH R60, R6 ;  /* 0x00000006003c7308 */ /* 0x000eac0000002400 */
[----:B------:R-:W-:Y:S02]  /*4830*/  FMUL.FTZ R8, R8, c[0x0][0x2ec] ;  /* 0x0000bb0008087a20 */ /* 0x000fe40000410000 */
[----:B------:R-:W-:Y:S02]  /*4840*/  FMUL.FTZ R11, R11, c[0x0][0x2ec] ;  /* 0x0000bb000b0b7a20 */ /* 0x000fe40000410000 */
[----:B------:R1:W-:Y:S01]  /*4850*/  MUFU.TANH R52, R8 ;  /* 0x0000000800347308 */ /* 0x0003e20000002400 */
        /* <DEDUP_REMOVED lines=11> */
[----:B------:R2:W-:Y:S01]  /*4910*/  MUFU.TANH R51, R9 ;  /* 0x0000000900337308 */ /* 0x0005e20000002400 */
[----:B-1----:R-:W-:Y:S02]  /*4920*/  FMUL.FTZ R8, R3, 1.4426950216293334961 ;  /* 0x3fb8aa3b03087820 */ /* 0x002fe40000410000 */
[----:B------:R-:W3:Y:S03]  /*4930*/  LDL R3, [R1+0x8] ;  /* 0x0000080001037983 */ /* 0x000ee60000100800 */
[----:B------:R-:W-:Y:S04]  /*4940*/  FSEL R8, R8, RZ, P2 ;  /* 0x000000ff08087208 */ /* 0x000fe80001000000 */
[----:B------:R1:W-:Y:S01]  /*4950*/  MUFU.TANH R59, R7 ;  /* 0x00000007003b7308 */ /* 0x0003e20000002400 */
[C---:B------:R-:W-:Y:S01]  /*4960*/  FSETP.NEU.FTZ.AND P2, PT, R2.reuse, -INF , PT ;  /* 0xff8000000200780b */ /* 0x040fe20003f5d000 */
[----:B--2---:R-:W-:Y:S02]  /*4970*/  FMUL.FTZ R11, R2, 1.4426950216293334961 ;  /* 0x3fb8aa3b020b7820 */ /* 0x004fe40000410000 */
[----:B------:R-:W2:Y:S06]  /*4980*/  LDL R2, [R1+0xc] ;  /* 0x00000c0001027983 */ /* 0x000eac0000100800 */
[----:B------:R1:W1:Y:S01]  /*4990*/  MUFU.TANH R42, R10 ;  /* 0x0000000a002a7308 */ /* 0x0002620000002400 */
[----:B------:R-:W-:Y:S04]  /*49a0*/  MOV R9, UR18 ;  /* 0x0000001200097c02 */ /* 0x000fe80008000f00 */
[----:B------:R-:W-:Y:S05]  /*49b0*/  LEA R9, R9, R36, 0x7 ;  /* 0x0000002409097211 */ /* 0x000fea00078e38ff */
[----:B------:R1:W-:Y:S01]  /*49c0*/  I2F R132, R0 ;  /* 0x0000000000847306 */ /* 0x0003e20000201400 */
[----:B------:R-:W-:Y:S01]  /*49d0*/  @P3 ISETP.GE.AND P3, PT, R9, UR5, PT ;  /* 0x0000000509003c0c */ /* 0x000fe2000bf66270 */
[----:B-1----:R-:W1:Y:S08]  /*49e0*/  LDSM.16.M88.4 R4, [R217+0xd400] ;  /* 0x00d40000d904783b */ /* 0x002e700000000200 */
[----:B------:R-:W-:Y:S01]  /*49f0*/  MUFU.TANH R50, R12 ;  /* 0x0000000c00327308 */ /* 0x000fe20000002400 */
[----:B------:R-:W-:Y:S05]  /*4a00*/  FFMA.FTZ R10, R167, -UR4, R145 ;  /* 0x80000004a70a7c23 */ /* 0x000fea0008010091 */
[----:B------:R-:W-:Y:S04]  /*4a10*/  @P1 FSEL R10, R10, -INF , !P3 ;  /* 0xff8000000a0a1808 */ /* 0x000fe80005800000 */
[----:B------:R-:W-:Y:S01]  /*4a20*/  MUFU.TANH R49, R13 ;  /* 0x0000000d00317308 */ /* 0x000fe20000002400 */
[----:B------:R-:W-:Y:S01]  /*4a30*/  PLOP3.LUT P1, PT, PT, PT, UP0, 0x80, 0x0 ;  /* 0x000000000000781c */ /* 0x000fe20003f2f008 */
[----:B------:R-:W-:Y:S01]  /*4a40*/  FFMA.FTZ R10, R10, c[0x0][0x23c], -R8 ;  /* 0x00008f000a0a7a23 */ /* 0x000fe20000010808 */
[----:B------:R-:W-:Y:S02]  /*4a50*/  @P0 IADD3 R0, R9, 0x1, RZ ;  /* 0x0000000109000810 */ /* 0x000fe40007ffe0ff */
[----:B------:R-:W-:Y:S02]  /*4a60*/  PLOP3.LUT P0, PT, PT, PT, UP0, 0x80, 0x0 ;  /* 0x000000000000781c */ /* 0x000fe40003f0f008 */
[----:B------:R-:W-:Y:S03]  /*4a70*/  @P4 ISETP.GE.AND P4, PT, R0, UR5, PT ;  /* 0x0000000500004c0c */ /* 0x000fe6000bf86270 */
[----:B------:R1:W-:Y:S01]  /*4a80*/  MUFU.EX2 R146, R10 ;  /* 0x0000000a00927308 */ /* 0x0003e20000000800 */
[----:B------:R-:W-:Y:S09]  /*4a90*/  FFMA.FTZ R0, R166, -UR4, R248 ;  /* 0x80000004a6007c23 */ /* 0x000ff200080100f8 */
[----:B------:R-:W1:Y:S01]  /*4aa0*/  MUFU.TANH R39, R15 ;  /* 0x0000000f00277308 */ /* 0x000e620000002400 */
[----:B------:R-:W-:Y:S01]  /*4ab0*/  @P0 FSEL R0, R0, -INF , !P4 ;  /* 0xff80000000000808 */ /* 0x000fe20006000000 */
[-C--:B-1----:R-:W-:Y:S01]  /*4ac0*/  HMMA.16816.F32.BF16 R20, R136, R4.reuse, R20 ;  /* 0x000000048814723c */ /* 0x082fe20000041814 */
[----:B------:R-:W-:Y:S03]  /*4ad0*/  PLOP3.LUT P0, PT, PT, PT, UP0, 0x80, 0x0 ;  /* 0x000000000000781c */ /* 0x000fe60003f0f008 */
[----:B------:R-:W-:Y:S04]  /*4ae0*/  FFMA.FTZ R0, R0, c[0x0][0x23c], -R8 ;  /* 0x00008f0000007a23 */ /* 0x000fe80000010808 */
[----:B------:R-:W-:Y:S01]  /*4af0*/  MUFU.TANH R246, R16 ;  /* 0x0000001000f67308 */ /* 0x000fe20000002400 */
[C---:B------:R-:W-:Y:S03]  /*4b00*/  HMMA.16816.F32.BF16 R24, R148.reuse, R4, R24 ;  /* 0x000000049418723c */ /* 0x040fe60000041818 */
[----:B------:R-:W-:Y:S04]  /*4b10*/  FFMA.FTZ R10, R230, -UR4, R60 ;  /* 0x80000004e60a7c23 */ /* 0x000fe8000801003c */
[----:B------:R-:W-:Y:S02]  /*4b20*/  FSEL R5, R11, RZ, P2 ;  /* 0x000000ff0b057208 */ /* 0x000fe40001000000 */
[----:B------:R1:W-:Y:S03]  /*4b30*/  MUFU.EX2 R141, R0 ;  /* 0x00000000008d7308 */ /* 0x0003e60000000800 */
[----:B------:R-:W-:Y:S01]  /*4b40*/  @P1 FSEL R10, R10, -INF , !P3 ;  /* 0xff8000000a0a1808 */ /* 0x000fe20005800000 */
[-C--:B------:R-:W-:Y:S01]  /*4b50*/  HMMA.16816.F32.BF16 R28, R148, R6.reuse, R28 ;  /* 0x00000006941c723c */ /* 0x080fe2000004181c */
[----:B------:R-:W-:Y:S01]  /*4b60*/  PLOP3.LUT P1, PT, PT, PT, UP0, 0x80, 0x0 ;  /* 0x000000000000781c */ /* 0x000fe20003f2f008 */
[----:B------:R-:W-:Y:S02]  /*4b70*/  FFMA.FTZ R11, R232, -UR4, R42 ;  /* 0x80000004e80b7c23 */ /* 0x000fe4000801002a */
[----:B------:R-:W-:Y:S02]  /*4b80*/  FFMA.FTZ R10, R10, c[0x0][0x23c], -R5 ;  /* 0x00008f000a0a7a23 */ /* 0x000fe40000010805 */
[----:B------:R-:W-:Y:S02]  /*4b90*/  FMUL.FTZ R21, R21, c[0x0][0x2ec] ;  /* 0x0000bb0015157a20 */ /* 0x000fe40000410000 */
[----:B------:R1:W-:Y:S01]  /*4ba0*/  MUFU.EX2 R58, R10 ;  /* 0x0000000a003a7308 */ /* 0x0003e20000000800 */
[----:B------:R-:W-:Y:S03]  /*4bb0*/  HMMA.16816.F32.BF16 R32, R136, R6, R32 ;  /* 0x000000068820723c */ /* 0x000fe60000041820 */
[----:B------:R-:W-:Y:S02]  /*4bc0*/  FMUL.FTZ R20, R20, c[0x0][0x2ec] ;  /* 0x0000bb0014147a20 */ /* 0x000fe40000410000 */
[----:B------:R-:W-:Y:S02]  /*4bd0*/  FMUL.FTZ R25, R25, c[0x0][0x2ec] ;  /* 0x0000bb0019197a20 */ /* 0x000fe40000410000 */
[----:B------:R-:W-:Y:S02]  /*4be0*/  FFMA.FTZ R6, R164, -UR4, R39 ;  /* 0x80000004a4067c23 */ /* 0x000fe40008010027 */
[----:B------:R-:W-:Y:S03]  /*4bf0*/  MUFU.TANH R40, R14 ;  /* 0x0000000e00287308 */ /* 0x000fe60000002400 */
[----:B------:R-:W-:Y:S02]  /*4c00*/  FMUL.FTZ R24, R24, c[0x0][0x2ec] ;  /* 0x0000bb0018187a20 */ /* 0x000fe40000410000 */
[----:B-1----:R-:W-:Y:S02]  /*4c10*/  FFMA.FTZ R0, R229, -UR4, R59 ;  /* 0x80000004e5007c23 */ /* 0x002fe4000801003b */
[----:B------:R-:W-:Y:S02]  /*4c20*/  FMUL.FTZ R28, R28, c[0x0][0x2ec] ;  /* 0x0000bb001c1c7a20 */ /* 0x000fe40000410000 */
[----:B------:R-:W-:Y:S01]  /*4c30*/  FMUL.FTZ R29, R29, c[0x0][0x2ec] ;  /* 0x0000bb001d1d7a20 */ /* 0x000fe20000410000 */
[----:B------:R-:W-:Y:S01]  /*4c40*/  MUFU.TANH R243, R17 ;  /* 0x0000001100f37308 */ /* 0x000fe20000002400 */
[----:B------:R-:W-:Y:S01]  /*4c50*/  @P0 FSEL R0, R0, -INF , !P4 ;  /* 0xff80000000000808 */ /* 0x000fe20006000000 */
[----:B------:R-:W-:Y:S01]  /*4c60*/  FMUL.FTZ R30, R30, c[0x0][0x2ec] ;  /* 0x0000bb001e1e7a20 */ /* 0x000fe20000410000 */
[----:B------:R-:W-:Y:S01]  /*4c70*/  PLOP3.LUT P0, PT, PT, PT, UP0, 0x80, 0x0 ;  /* 0x000000000000781c */ /* 0x000fe20003f0f008 */
[----:B------:R-:W-:Y:S02]  /*4c80*/  FFMA.FTZ R10, R165, -UR4, R52 ;  /* 0x80000004a50a7c23 */ /* 0x000fe40008010034 */
[----:B------:R-:W-:Y:S02]  /*4c90*/  FFMA.FTZ R0, R0, c[0x0][0x23c], -R5 ;  /* 0x00008f0000007a23 */ /* 0x000fe40000010805 */
[----:B------:R-:W-:Y:S01]  /*4ca0*/  FMUL.FTZ R32, R32, c[0x0][0x2ec] ;  /* 0x0000bb0020207a20 */ /* 0x000fe20000410000 */
[----:B------:R-:W-:Y:S01]  /*4cb0*/  @P1 FSEL R10, R10, -INF , !P3 ;  /* 0xff8000000a0a1808 */ /* 0x000fe20005800000 */
[----:B------:R1:W-:Y:S01]  /*4cc0*/  MUFU.EX2 R57, R0 ;  /* 0x0000000000397308 */ /* 0x0003e20000000800 */
[----:B------:R-:W-:Y:S01]  /*4cd0*/  PLOP3.LUT P1, PT, PT, PT, UP0, 0x80, 0x0 ;  /* 0x000000000000781c */ /* 0x000fe20003f2f008 */
[----:B------:R-:W-:Y:S02]  /*4ce0*/  FMUL.FTZ R33, R33, c[0x0][0x2ec] ;  /* 0x0000bb0021217a20 */ /* 0x000fe40000410000 */
[----:B------:R-:W-:Y:S02]  /*4cf0*/  FMUL.FTZ R34, R34, c[0x0][0x2ec] ;  /* 0x0000bb0022227a20 */ /* 0x000fe40000410000 */
[----:B------:R-:W-:Y:S02]  /*4d00*/  FMUL.FTZ R35, R35, c[0x0][0x2ec] ;  /* 0x0000bb0023237a20 */ /* 0x000fe40000410000 */
[----:B------:R-:W-:Y:S02]  /*4d10*/  FMUL.FTZ R31, R31, c[0x0][0x2ec] ;  /* 0x0000bb001f1f7a20 */ /* 0x000fe40000410000 */
[----:B------:R-:W-:Y:S01]  /*4d20*/  MUFU.TANH R249, R19 ;  /* 0x0000001300f97308 */ /* 0x000fe20000002400 */
[----:B------:R-:W-:Y:S02]  /*4d30*/  FMUL.FTZ R26, R26, c[0x0][0x2ec] ;  /* 0x0000bb001a1a7a20 */ /* 0x000fe40000410000 */
[----:B------:R-:W-:Y:S01]  /*4d40*/  FMUL.FTZ R27, R27, c[0x0][0x2ec] ;  /* 0x0000bb001b1b7a20 */ /* 0x000fe20000410000 */
[----:B------:R-:W-:Y:S01]  /*4d50*/  @P1 FSEL R11, R11, -INF , !P3 ;  /* 0xff8000000b0b1808 */ /* 0x000fe20005800000 */
[----:B------:R-:W-:Y:S01]  /*4d60*/  FMUL.FTZ R23, R23, c[0x0][0x2ec] ;  /* 0x0000bb0017177a20 */ /* 0x000fe20000410000 */
[----:B------:R-:W-:Y:S01]  /*4d70*/  PLOP3.LUT P1, PT, PT, PT, UP0, 0x80, 0x0 ;  /* 0x000000000000781c */ /* 0x000fe20003f2f008 */
[----:B------:R-:W-:Y:S01]  /*4d80*/  FMUL.FTZ R22, R22, c[0x0][0x2ec] ;  /* 0x0000bb0016167a20 */ /* 0x000fe20000410000 */
[----:B------:R-:W-:Y:S02]  /*4d90*/  PLOP3.LUT P3, PT, PT, PT, UP0, 0x80, 0x0 ;  /* 0x000000000000781c */ /* 0x000fe40003f6f008 */
[----:B------:R-:W1:Y:S02]  /*4da0*/  MUFU.TANH R251, R18 ;  /* 0x0000001200fb7308 */ /* 0x000e640000002400 */
[----:B-1----:R-:W-:Y:S05]  /*4db0*/  FFMA.FTZ R0, R164, -UR4, R51 ;  /* 0x80000004a4007c23 */ /* 0x002fea0008010033 */
[----:B------:R-:W-:Y:S03]  /*4dc0*/  @P0 FSEL R0, R0, -INF , !P4 ;  /* 0xff80000000000808 */ /* 0x000fe60006000000 */
[----:B------:R-:W-:Y:S01]  /*4dd0*/  MUFU.TANH R244, R21 ;  /* 0x0000001500f47308 */ /* 0x000fe20000002400 */
[----:B------:R-:W-:Y:S09]  /*4de0*/  PLOP3.LUT P0, PT, PT, PT, UP0, 0x80, 0x0 ;  /* 0x000000000000781c */ /* 0x000ff20003f0f008 */
[----:B------:R-:W1:Y:S01]  /*4df0*/  MUFU.TANH R245, R20 ;  /* 0x0000001400f57308 */ /* 0x000e620000002400 */
[----:B------:R-:W-:Y:S09]  /*4e00*/  FFMA.FTZ R7, R167, -UR4, R251 ;  /* 0x80000004a7077c23 */ /* 0x000ff200080100fb */
[----:B------:R-:W-:Y:S10]  /*4e10*/  MUFU.TANH R47, R25 ;  /* 0x00000019002f7308 */ /* 0x000ff40000002400 */
        /* <DEDUP_REMOVED lines=9> */
[----:B------:R-:W1:Y:S01]  /*4eb0*/  MUFU.TANH R252, R22 ;  /* 0x0000001600fc7308 */ /* 0x000e620000002400 */
[C---:B---3--:R-:W-:Y:S01]  /*4ec0*/  FMUL.FTZ R4, R3.reuse, 1.4426950216293334961 ;  /* 0x3fb8aa3b03047820 */ /* 0x048fe20000410000 */
[----:B------:R-:W-:Y:S08]  /*4ed0*/  FSETP.NEU.FTZ.AND P2, PT, R3, -INF , PT ;  /* 0xff8000000300780b */ /* 0x000ff00003f5d000 */
[----:B------:R-:W-:Y:S01]  /*4ee0*/  MUFU.TANH R3, R30 ;  /* 0x0000001e00037308 */ /* 0x000fe20000002400 */
[----:B------:R-:W-:Y:S05]  /*4ef0*/  FSEL R4, R4, RZ, P2 ;  /* 0x000000ff04047208 */ /* 0x000fea0001000000 */
[--C-:B------:R-:W-:Y:S01]  /*4f00*/  FFMA.FTZ R10, R10, c[0x0][0x23c], -R4.reuse ;  /* 0x00008f000a0a7a23 */ /* 0x100fe20000010804 */
[----:B--2---:R-:W-:Y:S01]  /*4f10*/  FSETP.NEU.FTZ.AND P2, PT, R2, -INF , PT ;  /* 0xff8000000200780b */ /* 0x004fe20003f5d000 */
[----:B------:R-:W-:Y:S02]  /*4f20*/  FFMA.FTZ R12, R0, c[0x0][0x23c], -R4 ;  /* 0x00008f00000c7a23 */ /* 0x000fe40000010804 */
[----:B------:R2:W-:Y:S10]  /*4f30*/  MUFU.EX2 R56, R10 ;  /* 0x0000000a00387308 */ /* 0x0005f40000000800 */
[----:B------:R-:W-:Y:S01]  /*4f40*/  MUFU.EX2 R55, R12 ;  /* 0x0000000c00377308 */ /* 0x000fe20000000800 */
[----:B--2---:R-:W-:Y:S09]  /*4f50*/  FMUL.FTZ R10, R2, 1.4426950216293334961 ;  /* 0x3fb8aa3b020a7820 */ /* 0x004ff20000410000 */
[----:B------:R-:W-:Y:S01]  /*4f60*/  MUFU.TANH R2, R31 ;  /* 0x0000001f00027308 */ /* 0x000fe20000002400 */
[----:B------:R-:W-:Y:S01]  /*4f70*/  FSEL R0, R10, RZ, P2 ;  /* 0x000000ff0a007208 */ /* 0x000fe20001000000 */
[----:B------:R-:W-:Y:S01]  /*4f80*/  FFMA.FTZ R10, R231, -UR4, R41 ;  /* 0x80000004e70a7c23 */ /* 0x000fe20008010029 */
[----:B------:R-:W-:Y:S03]  /*4f90*/  PLOP3.LUT P2, PT, PT, PT, UP0, 0x80, 0x0 ;  /* 0x000000000000781c */ /* 0x000fe60003f4f008 */
[--C-:B------:R-:W-:Y:S01]  /*4fa0*/  FFMA.FTZ R11, R11, c[0x0][0x23c], -R0.reuse ;  /* 0x00008f000b0b7a23 */ /* 0x100fe20000010800 */
[----:B------:R-:W-:Y:S03]  /*4fb0*/  @P0 FSEL R10, R10, -INF , !P4 ;  /* 0xff8000000a0a0808 */ /* 0x000fe60006000000 */
[----:B------:R-:W2:Y:S01]  /*4fc0*/  MUFU.TANH R231, R29 ;  /* 0x0000001d00e77308 */ /* 0x000ea20000002400 */
[----:B------:R-:W-:Y:S02]  /*4fd0*/  PLOP3.LUT P0, PT, PT, PT, UP0, 0x80, 0x0 ;  /* 0x000000000000781c */ /* 0x000fe40003f0f008 */
[----:B------:R-:W-:Y:S01]  /*4fe0*/  PLOP3.LUT P4, PT, PT, PT, UP0, 0x80, 0x0 ;  /* 0x000000000000781c */ /* 0x000fe20003f8f008 */
[----:B------:R-:W-:Y:S06]  /*4ff0*/  FFMA.FTZ R10, R10, c[0x0][0x23c], -R0 ;  /* 0x00008f000a0a7a23 */ /* 0x000fec0000010800 */
[----:B------:R3:W-:Y:S10]  /*5000*/  MUFU.EX2 R45, R10 ;  /* 0x0000000a002d7308 */ /* 0x0007f40000000800 */
[----:B------:R1:W-:Y:S01]  /*5010*/  MUFU.EX2 R46, R11 ;  /* 0x0000000b002e7308 */ /* 0x0003e20000000800 */
[C---:B---3--:R-:W-:Y:S02]  /*5020*/  @P1 IADD3 R10, R9.reuse, 0x8, RZ ;  /* 0x00000008090a1810 */ /* 0x048fe40007ffe0ff */
[----:B------:R-:W-:Y:S02]  /*5030*/  PLOP3.LUT P1, PT, PT, PT, UP0, 0x80, 0x0 ;  /* 0x000000000000781c */ /* 0x000fe40003f2f008 */
[----:B------:R-:W-:Y:S02]  /*5040*/  @P6 ISETP.GE.AND P6, PT, R10, UR5, PT ;  /* 0x000000050a006c0c */ /* 0x000fe4000bfc6270 */
[----:B------:R-:W-:Y:S02]  /*5050*/  @P0 IADD3 R10, R9, 0x9, RZ ;  /* 0x00000009090a0810 */ /* 0x000fe40007ffe0ff */
[----:B------:R-:W-:Y:S01]  /*5060*/  PLOP3.LUT P0, PT, PT, PT, UP0, 0x80, 0x0 ;  /* 0x000000000000781c */ /* 0x000fe20003f0f008 */
[----:B-1----:R-:W-:Y:S01]  /*5070*/  FFMA.FTZ R11, R163, -UR4, R50 ;  /* 0x80000004a30b7c23 */ /* 0x002fe20008010032 */
[----:B------:R-:W-:Y:S01]  /*5080*/  @P3 ISETP.GE.AND P3, PT, R10, UR5, PT ;  /* 0x000000050a003c0c */ /* 0x000fe2000bf66270 */
[----:B------:R-:W-:Y:S06]  /*5090*/  FFMA.FTZ R10, R162, -UR4, R49 ;  /* 0x80000004a20a7c23 */ /* 0x000fec0008010031 */
[----:B------:R-:W-:Y:S02]  /*50a0*/  @P1 FSEL R11, R11, -INF , !P6 ;  /* 0xff8000000b0b1808 */ /* 0x000fe40007000000 */
[----:B------:R-:W-:Y:S03]  /*50b0*/  PLOP3.LUT P1, PT, PT, PT, UP0, 0x80, 0x0 ;  /* 0x000000000000781c */ /* 0x000fe60003f2f008 */
[--C-:B------:R-:W-:Y:S01]  /*50c0*/  FFMA.FTZ R11, R11, c[0x0][0x23c], -R4.reuse ;  /* 0x00008f000b0b7a23 */ /* 0x100fe20000010804 */
[----:B------:R-:W-:Y:S02]  /*50d0*/  @P0 FSEL R10, R10, -INF , !P3 ;  /* 0xff8000000a0a0808 */ /* 0x000fe40005800000 */
[----:B------:R-:W-:Y:S01]  /*50e0*/  PLOP3.LUT P0, PT, PT, PT, UP0, 0x80, 0x0 ;  /* 0x000000000000781c */ /* 0x000fe20003f0f008 */
[----:B------:R1:W-:Y:S02]  /*50f0*/  MUFU.EX2 R54, R11 ;  /* 0x0000000b00367308 */ /* 0x0003e40000000800 */
[----:B------:R-:W-:Y:S08]  /*5100*/  FFMA.FTZ R10, R10, c[0x0][0x23c], -R4 ;  /* 0x00008f000a0a7a23 */ /* 0x000ff00000010804 */
[----:B------:R3:W-:Y:S02]  /*5110*/  MUFU.EX2 R53, R10 ;  /* 0x0000000a00357308 */ /* 0x0007e40000000800 */
[----:B------:R-:W-:Y:S02]  /*5120*/  @P0 FSEL R6, R6, -INF , !P3 ;  /* 0xff80000006060808 */ /* 0x000fe40005800000 */
[----:B------:R-:W-:Y:S03]  /*5130*/  PLOP3.LUT P0, PT, PT, PT, UP0, 0x80, 0x0 ;  /* 0x000000000000781c */ /* 0x000fe60003f0f008 */
[----:B------:R-:W-:Y:S04]  /*5140*/  FFMA.FTZ R6, R6, c[0x0][0x23c], -R0 ;  /* 0x00008f0006067a23 */ /* 0x000fe80000010800 */
[----:B------:R2:W-:Y:S01]  /*5150*/  MUFU.EX2 R43, R6 ;  /* 0x00000006002b7308 */ /* 0x0005e20000000800 */
[----:B-1----:R-:W-:Y:S05]  /*5160*/  FFMA.FTZ R11, R165, -UR4, R40 ;  /* 0x80000004a50b7c23 */ /* 0x002fea0008010028 */
[----:B------:R-:W-:Y:S02]  /*5170*/  @P1 FSEL R11, R11, -INF , !P6 ;  /* 0xff8000000b0b1808 */ /* 0x000fe40007000000 */
[----:B------:R-:W-:Y:S01]  /*5180*/  PLOP3.LUT P1, PT, PT, PT, UP0, 0x80, 0x0 ;  /* 0x000000000000781c */ /* 0x000fe20003f2f008 */
[----:B---3--:R-:W-:Y:S02]  /*5190*/  FFMA.FTZ R10, R160, -UR4, R243 ;  /* 0x80000004a00a7c23 */ /* 0x008fe400080100f3 */
[----:B------:R-:W-:Y:S04]  /*51a0*/  FFMA.FTZ R11, R11, c[0x0][0x23c], -R0 ;  /* 0x00008f000b0b7a23 */ /* 0x000fe80000010800 */
[----:B------:R-:W-:Y:S06]  /*51b0*/  MUFU.EX2 R44, R11 ;  /* 0x0000000b002c7308 */ /* 0x000fec0000000800 */
[----:B------:R-:W-:Y:S01]  /*51c0*/  @P1 FSEL R10, R10, -INF , !P3 ;  /* 0xff8000000a0a1808 */ /* 0x000fe20005800000 */
[----:B--2---:R-:W-:Y:S01]  /*51d0*/  FFMA.FTZ R6, R161, -UR4, R246 ;  /* 0x80000004a1067c23 */ /* 0x004fe200080100f6 */
[----:B------:R-:W-:Y:S03]  /*51e0*/  PLOP3.LUT P1, PT, PT, PT, UP0, 0x80, 0x0 ;  /* 0x000000000000781c */ /* 0x000fe60003f2f008 */
[--C-:B------:R-:W-:Y:S01]  /*51f0*/  FFMA.FTZ R10, R10, c[0x0][0x23c], -R8.reuse ;  /* 0x00008f000a0a7a23 */ /* 0x100fe20000010808 */
[----:B------:R-:W-:Y:S02]  /*5200*/  @P0 FSEL R6, R6, -INF , !P6 ;  /* 0xff80000006060808 */ /* 0x000fe40007000000 */
[----:B------:R-:W-:Y:S01]  /*5210*/  PLOP3.LUT P0, PT, PT, PT, UP0, 0x80, 0x0 ;  /* 0x000000000000781c */ /* 0x000fe20003f0f008 */
[----:B------:R1:W-:Y:S02]  /*5220*/  MUFU.EX2 R153, R10 ;  /* 0x0000000a00997308 */ /* 0x0003e40000000800 */
[--C-:B------:R-:W-:Y:S08]  /*5230*/  FFMA.FTZ R6, R6, c[0x0][0x23c], -R8.reuse ;  /* 0x00008f0006067a23 */ /* 0x100ff00000010808 */
[----:B------:R2:W3:Y:S02]  /*5240*/  MUFU.EX2 R155, R6 ;  /* 0x00000006009b7308 */ /* 0x0004e40000000800 */
[----:B------:R-:W-:Y:S02]  /*5250*/  @P0 FSEL R7, R7, -INF , !P6 ;  /* 0xff80000007070808 */ /* 0x000fe40007000000 */
[----:B------:R-:W-:Y:S02]  /*5260*/  PLOP3.LUT P6, PT, PT, PT, UP0, 0x80, 0x0 ;  /* 0x000000000000781c */ /* 0x000fe40003fcf008 */
[----:B------:R-:W-:Y:S01]  /*5270*/  PLOP3.LUT P0, PT, PT, PT, UP0, 0x80, 0x0 ;  /* 0x000000000000781c */ /* 0x000fe20003f0f008 */
[----:B------:R-:W-:Y:S01]  /*5280*/  FFMA.FTZ R7, R7, c[0x0][0x23c], -R5 ;  /* 0x00008f0007077a23 */ /* 0x000fe20000010805 */
[C---:B-1----:R-:W-:Y:S02]  /*5290*/  @P4 IADD3 R10, R9.reuse, 0x10, RZ ;  /* 0x00000010090a4810 */ /* 0x042fe40007ffe0ff */
[----:B------:R-:W-:Y:S02]  /*52a0*/  PLOP3.LUT P4, PT, PT, PT, UP0, 0x80, 0x0 ;  /* 0x000000000000781c */ /* 0x000fe40003f8f008 */
[----:B------:R-:W-:Y:S02]  /*52b0*/  @P5 ISETP.GE.AND P5, PT, R10, UR5, PT ;  /* 0x000000050a005c0c */ /* 0x000fe4000bfa6270 */
[----:B------:R-:W-:Y:S02]  /*52c0*/  @P2 IADD3 R10, R9, 0x11, RZ ;  /* 0x00000011090a2810 */ /* 0x000fe40007ffe0ff */
[----:B------:R-:W-:Y:S01]  /*52d0*/  PLOP3.LUT P2, PT, PT, PT, UP0, 0x80, 0x0 ;  /* 0x000000000000781c */ /* 0x000fe20003f4f008 */
[----:B--2---:R-:W-:Y:S01]  /*52e0*/  FFMA.FTZ R6, R166, -UR4, R249 ;  /* 0x80000004a6067c23 */ /* 0x004fe200080100f9 */
[----:B------:R-:W-:Y:S01]  /*52f0*/  @P6 ISETP.GE.AND P6, PT, R10, UR5, PT ;  /* 0x000000050a006c0c */ /* 0x000fe2000bfc6270 */
[----:B------:R1:W-:Y:S03]  /*5300*/  MUFU.EX2 R166, R7 ;  /* 0x0000000700a67308 */ /* 0x0003e60000000800 */
[----:B------:R-:W-:Y:S02]  /*5310*/  @P1 FSEL R6, R6, -INF , !P3 ;  /* 0xff80000006061808 */ /* 0x000fe40005800000 */
[----:B------:R-:W-:Y:S02]  /*5320*/  PLOP3.LUT P3, PT, PT, PT, UP0, 0x80, 0x0 ;  /* 0x000000000000781c */ /* 0x000fe40003f6f008 */
[----:B------:R-:W-:Y:S01]  /*5330*/  PLOP3.LUT P1, PT, PT, PT, UP0, 0x80, 0x0 ;  /* 0x000000000000781c */ /* 0x000fe20003f2f008 */
[----:B------:R-:W-:Y:S04]  /*5340*/  FFMA.FTZ R6, R6, c[0x0][0x23c], -R5 ;  /* 0x00008f0006067a23 */ /* 0x000fe80000010805 */
[----:B------:R2:W2:Y:S01]  /*5350*/  MUFU.EX2 R165, R6 ;  /* 0x0000000600a57308 */ /* 0x0004a20000000800 */
[----:B-1----:R-:W-:Y:S05]  /*5360*/  FFMA.FTZ R7, R159, -UR4, R245 ;  /* 0x800000049f077c23 */ /* 0x002fea00080100f5 */
[----:B------:R-:W-:Y:S02]  /*5370*/  @P0 FSEL R7, R7, -INF , !P5 ;  /* 0xff80000007070808 */ /* 0x000fe40006800000 */
[----:B------:R-:W-:Y:S03]  /*5380*/  PLOP3.LUT P0, PT, PT, PT, UP0, 0x80, 0x0 ;  /* 0x000000000000781c */ /* 0x000fe60003f0f008 */
[----:B------:R-:W-:Y:S02]  /*5390*/  FFMA.FTZ R7, R7, c[0x0][0x23c], -R8 ;  /* 0x00008f0007077a23 */ /* 0x000fe40000010808 */
[----:B--2---:R-:W-:Y:S02]  /*53a0*/  FFMA.FTZ R6, R158, -UR4, R244 ;  /* 0x800000049e067c23 */ /* 0x004fe400080100f4 */
[----:B------:R1:W-:Y:S03]  /*53b0*/  MUFU.EX2 R151, R7 ;  /* 0x0000000700977308 */ /* 0x0003e60000000800 */
[----:B------:R-:W-:Y:S02]  /*53c0*/  @P1 FSEL R6, R6, -INF , !P6 ;  /* 0xff80000006061808 */ /* 0x000fe40007000000 */
[----:B------:R-:W-:Y:S03]  /*53d0*/  PLOP3.LUT P1, PT, PT, PT, UP0, 0x80, 0x0 ;  /* 0x000000000000781c */ /* 0x000fe60003f2f008 */
[----:B------:R-:W-:Y:S04]  /*53e0*/  FFMA.FTZ R6, R6, c[0x0][0x23c], -R8 ;  /* 0x00008f0006067a23 */ /* 0x000fe80000010808 */
[----:B------:R2:W-:Y:S01]  /*53f0*/  MUFU.EX2 R144, R6 ;  /* 0x0000000600907308 */ /* 0x0005e20000000800 */
[----:B-1----:R-:W-:Y:S05]  /*5400*/  FFMA.FTZ R7, R161, -UR4, R252 ;  /* 0x80000004a1077c23 */ /* 0x002fea00080100fc */
[----:B------:R-:W-:Y:S02]  /*5410*/  @P2 FSEL R7, R7, -INF , !P5 ;  /* 0xff80000007072808 */ /* 0x000fe40006800000 */
[----:B------:R-:W-:Y:S03]  /*5420*/  PLOP3.LUT P2, PT, PT, PT, UP0, 0x80, 0x0 ;  /* 0x000000000000781c */ /* 0x000fe60003f4f008 */
[--C-:B------:R-:W-:Y:S02]  /*5430*/  FFMA.FTZ R7, R7, c[0x0][0x23c], -R5.reuse ;  /* 0x00008f0007077a23 */ /* 0x100fe40000010805 */
[----:B--2---:R-:W-:Y:S02]  /*5440*/  FFMA.FTZ R6, R160, -UR4, R250 ;  /* 0x80000004a0067c23 */ /* 0x004fe400080100fa */
[----:B------:R1:W-:Y:S03]  /*5450*/  MUFU.EX2 R161, R7 ;  /* 0x0000000700a17308 */ /* 0x0003e60000000800 */
[----:B------:R-:W-:Y:S02]  /*5460*/  @P0 FSEL R6, R6, -INF , !P6 ;  /* 0xff80000006060808 */ /* 0x000fe40007000000 */
[----:B------:R-:W-:Y:S03]  /*5470*/  PLOP3.LUT P0, PT, PT, PT, UP0, 0x80, 0x0 ;  /* 0x000000000000781c */ /* 0x000fe60003f0f008 */
[----:B------:R-:W-:Y:S04]  /*5480*/  FFMA.FTZ R6, R6, c[0x0][0x23c], -R5 ;  /* 0x00008f0006067a23 */ /* 0x000fe80000010805 */
[----:B------:R2:W2:Y:S01]  /*5490*/  MUFU.EX2 R160, R6 ;  /* 0x0000000600a07308 */ /* 0x0004a20000000800 */
[----:B-1----:R-:W-:Y:S05]  /*54a0*/  FFMA.FTZ R7, R157, -UR4, R48 ;  /* 0x800000049d077c23 */ /* 0x002fea0008010030 */
[----:B------:R-:W-:Y:S02]  /*54b0*/  @P2 FSEL R7, R7, -INF , !P5 ;  /* 0xff80000007072808 */ /* 0x000fe40006800000 */
[----:B------:R-:W-:Y:S03]  /*54c0*/  PLOP3.LUT P2, PT, PT, PT, UP0, 0x80, 0x0 ;  /* 0x000000000000781c */ /* 0x000fe60003f4f008 */
[--C-:B------:R-:W-:Y:S02]  /*54d0*/  FFMA.FTZ R10, R7, c[0x0][0x23c], -R4.reuse ;  /* 0x00008f00070a7a23 */ /* 0x100fe40000010804 */
[----:B--2---:R-:W-:Y:S02]  /*54e0*/  FFMA.FTZ R6, R133, -UR4, R47 ;  /* 0x8000000485067c23 */ /* 0x004fe4000801002f */
[----:B------:R-:W-:Y:S01]  /*54f0*/  FFMA.FTZ R7, R163, -UR4, R37 ;  /* 0x80000004a3077c23 */ /* 0x000fe20008010025 */
[----:B------:R1:W-:Y:S02]  /*5500*/  MUFU.EX2 R167, R10 ;  /* 0x0000000a00a77308 */ /* 0x0003e40000000800 */
[----:B------:R-:W-:Y:S02]  /*5510*/  @P1 FSEL R6, R6, -INF , !P6 ;  /* 0xff80000006061808 */ /* 0x000fe40007000000 */
[----:B------:R-:W-:Y:S02]  /*5520*/  @P0 FSEL R7, R7, -INF , !P5 ;  /* 0xff80000007070808 */ /* 0x000fe40006800000 */
[----:B------:R-:W-:Y:S01]  /*5530*/  PLOP3.LUT P1, PT, PT, PT, UP0, 0x80, 0x0 ;  /* 0x000000000000781c */ /* 0x000fe20003f2f008 */
[----:B------:R-:W-:Y:S01]  /*5540*/  FFMA.FTZ R6, R6, c[0x0][0x23c], -R4 ;  /* 0x00008f0006067a23 */ /* 0x000fe20000010804 */
[----:B------:R-:W-:Y:S01]  /*5550*/  PLOP3.LUT P0, PT, PT, PT, UP0, 0x80, 0x0 ;  /* 0x000000000000781c */ /* 0x000fe20003f0f008 */
[----:B------:R-:W-:Y:S02]  /*5560*/  FFMA.FTZ R7, R7, c[0x0][0x23c], -R0 ;  /* 0x00008f0007077a23 */ /* 0x000fe40000010800 */
[----:B------:R2:W-:Y:S10]  /*5570*/  MUFU.EX2 R163, R6 ;  /* 0x0000000600a37308 */ /* 0x0005f40000000800 */
[----:B------:R3:W-:Y:S01]  /*5580*/  MUFU.EX2 R38, R7 ;  /* 0x0000000700267308 */ /* 0x0007e20000000800 */
[C---:B-1----:R-:W-:Y:S02]  /*5590*/  @P2 IADD3 R10, R9.reuse, 0x18, RZ ;  /* 0x00000018090a2810 */ /* 0x042fe40007ffe0ff */
[----:B------:R-:W-:Y:S02]  /*55a0*/  @P4 IADD3 R9, R9, 0x19, RZ ;  /* 0x0000001909094810 */ /* 0x000fe40007ffe0ff */
[----:B------:R-:W-:Y:S02]  /*55b0*/  @P1 ISETP.GE.AND P2, PT, R10, UR5, PT ;  /* 0x000000050a001c0c */ /* 0x000fe4000bf46270 */
[----:B------:R-:W-:Y:S02]  /*55c0*/  @P3 ISETP.GE.AND P3, PT, R9, UR5, PT ;  /* 0x0000000509003c0c */ /* 0x000fe4000bf66270 */
[----:B------:R-:W-:Y:S01]  /*55d0*/  PLOP3.LUT P1, PT, PT, PT, UP0, 0x80, 0x0 ;  /* 0x000000000000781c */ /* 0x000fe20003f2f008 */
[----:B--2---:R-:W-:Y:S05]  /*55e0*/  FFMA.FTZ R6, R162, -UR4, R36 ;  /* 0x80000004a2067c23 */ /* 0x004fea0008010024 */
[----:B------:R-:W-:Y:S02]  /*55f0*/  @P0 FSEL R6, R6, -INF , !P6 ;  /* 0xff80000006060808 */ /* 0x000fe40007000000 */
[----:B------:R-:W-:Y:S01]  /*5600*/  PLOP3.LUT P0, PT, PT, PT, UP0, 0x80, 0x0 ;  /* 0x000000000000781c */ /* 0x000fe20003f0f008 */
[----:B---3--:R-:W-:Y:S02]  /*5610*/  FFMA.FTZ R7, R230, -UR4, R232 ;  /* 0x80000004e6077c23 */ /* 0x008fe400080100e8 */
[----:B------:R-:W-:Y:S02]  /*5620*/  FFMA.FTZ R9, R6, c[0x0][0x23c], -R0 ;  /* 0x00008f0006097a23 */ /* 0x000fe40000010800 */
[----:B------:R-:W-:Y:S01]  /*5630*/  FFMA.FTZ R6, R229, -UR4, R231 ;  /* 0x80000004e5067c23 */ /* 0x000fe200080100e7 */
[----:B------:R-:W-:Y:S01]  /*5640*/  @P1 FSEL R7, R7, -INF , !P2 ;  /* 0xff80000007071808 */ /* 0x000fe20005000000 */
[----:B------:R-:W-:Y:S01]  /*5650*/  MUFU.EX2 R230, R9 ;  /* 0x0000000900e67308 */ /* 0x000fe20000000800 */
[----:B------:R-:W-:Y:S05]  /*5660*/  PLOP3.LUT P1, PT, PT, PT, UP0, 0x80, 0x0 ;  /* 0x000000000000781c */ /* 0x000fea0003f2f008 */
[----:B------:R-:W-:Y:S01]  /*5670*/  @P0 FSEL R6, R6, -INF , !P3 ;  /* 0xff80000006060808 */ /* 0x000fe20005800000 */
[--C-:B------:R-:W-:Y:S01]  /*5680*/  FFMA.FTZ R7, R7, c[0x0][0x23c], -R4.reuse ;  /* 0x00008f0007077a23 */ /* 0x100fe20000010804 */
[----:B------:R-:W-:Y:S03]  /*5690*/  PLOP3.LUT P0, PT, PT, PT, UP0, 0x80, 0x0 ;  /* 0x000000000000781c */ /* 0x000fe60003f0f008 */
[----:B------:R-:W-:Y:S01]  /*56a0*/  FFMA.FTZ R4, R6, c[0x0][0x23c], -R4 ;  /* 0x00008f0006047a23 */ /* 0x000fe20000010804 */
[----:B------:R1:W-:Y:S01]  /*56b0*/  MUFU.EX2 R162, R7 ;  /* 0x0000000700a27308 */ /* 0x0003e20000000800 */
[----:B------:R-:W-:Y:S05]  /*56c0*/  FFMA.FTZ R6, R157, -UR4, R3 ;  /* 0x800000049d067c23 */ /* 0x000fea0008010003 */
[----:B------:R-:W-:Y:S02]  /*56d0*/  @P1 FSEL R6, R6, -INF , !P2 ;  /* 0xff80000006061808 */ /* 0x000fe40005000000 */
[----:B------:R-:W-:Y:S02]  /*56e0*/  PLOP3.LUT P1, PT, PT, PT, UP0, 0x80, 0x0 ;  /* 0x000000000000781c */ /* 0x000fe40003f2f008 */
[----:B------:R2:W-:Y:S01]  /*56f0*/  MUFU.EX2 R157, R4 ;  /* 0x00000004009d7308 */ /* 0x0005e20000000800 */
[----:B------:R-:W-:Y:S09]  /*5700*/  FFMA.FTZ R6, R6, c[0x0][0x23c], -R0 ;  /* 0x00008f0006067a23 */ /* 0x000ff20000010800 */
[----:B------:R3:W-:Y:S01]  /*5710*/  MUFU.EX2 R229, R6 ;  /* 0x0000000600e57308 */ /* 0x0007e20000000800 */
[----:B-1----:R-:W-:Y:S05]  /*5720*/  FFMA.FTZ R7, R134, -UR4, R150 ;  /* 0x8000000486077c23 */ /* 0x002fea0008010096 */
[----:B------:R-:W-:Y:S02]  /*5730*/  @P0 FSEL R7, R7, -INF , !P2 ;  /* 0xff80000007070808 */ /* 0x000fe40005000000 */
[----:B------:R-:W-:Y:S01]  /*5740*/  PLOP3.LUT P0, PT, PT, PT, UP0, 0x80, 0x0 ;  /* 0x000000000000781c */ /* 0x000fe20003f0f008 */
[----:B--2---:R-:W-:Y:S02]  /*5750*/  FFMA.FTZ R4, R132, -UR4, R149 ;  /* 0x8000000484047c23 */ /* 0x004fe40008010095 */
[--C-:B------:R-:W-:Y:S03]  /*5760*/  FFMA.FTZ R7, R7, c[0x0][0x23c], -R8.reuse ;  /* 0x00008f0007077a23 */ /* 0x100fe60000010808 */
[----:B------:R-:W-:Y:S01]  /*5770*/  @P1 FSEL R4, R4, -INF , !P3 ;  /* 0xff80000004041808 */ /* 0x000fe20005800000 */
[----:B------:R1:W-:Y:S01]  /*5780*/  MUFU.EX2 R148, R7 ;  /* 0x0000000700947308 */ /* 0x0003e20000000800 */
[----:B------:R-:W-:Y:S03]  /*5790*/  PLOP3.LUT P1, PT, PT, PT, UP0, 0x80, 0x0 ;  /* 0x000000000000781c */ /* 0x000fe60003f2f008 */
[----:B------:R-:W-:Y:S02]  /*57a0*/  FFMA.FTZ R8, R4, c[0x0][0x23c], -R8 ;  /* 0x00008f0004087a23 */ /* 0x000fe40000010808 */
[----:B------:R-:W-:Y:S02]  /*57b0*/  FFMA.FTZ R4, R158, -UR4, R156 ;  /* 0x800000049e047c23 */ /* 0x000fe4000801009c */
[----:B---3--:R-:W-:Y:S02]  /*57c0*/  FFMA.FTZ R6, R159, -UR4, R164 ;  /* 0x800000049f067c23 */ /* 0x008fe400080100a4 */
[----:B------:R-:W2:Y:S03]  /*57d0*/  MUFU.EX2 R147, R8 ;  /* 0x0000000800937308 */ /* 0x000ea60000000800 */
[----:B------:R-:W-:Y:S02]  /*57e0*/  @P0 FSEL R6, R6, -INF , !P2 ;  /* 0xff80000006060808 */ /* 0x000fe40005000000 */
[----:B------:R-:W-:Y:S02]  /*57f0*/  @P1 FSEL R4, R4, -INF , !P3 ;  /* 0xff80000004041808 */ /* 0x000fe40005800000 */
[----:B------:R-:W-:Y:S01]  /*5800*/  PLOP3.LUT P0, PT, PT, PT, UP0, 0x80, 0x0 ;  /* 0x000000000000781c */ /* 0x000fe20003f0f008 */
[--C-:B------:R-:W-:Y:S01]  /*5810*/  FFMA.FTZ R6, R6, c[0x0][0x23c], -R5.reuse ;  /* 0x00008f0006067a23 */ /* 0x100fe20000010805 */
[----:B------:R-:W-:Y:S01]  /*5820*/  UISETP.GE.AND UP0, UPT, UR8, 0x1, UPT ;  /* 0x000000010800788c */ /* 0x000fe2000bf06270 */
[----:B------:R-:W-:Y:S02]  /*5830*/  FFMA.FTZ R5, R4, c[0x0][0x23c], -R5 ;  /* 0x00008f0004057a23 */ /* 0x000fe40000010805 */
[----:B------:R-:W-:Y:S01]  /*5840*/  FFMA.FTZ R4, R133, -UR4, R2 ;  /* 0x8000000485047c23 */ /* 0x000fe20008010002 */
[----:B------:R3:W-:Y:S01]  /*5850*/  MUFU.EX2 R154, R6 ;  /* 0x00000006009a7308 */ /* 0x0007e20000000800 */
[----:B-1----:R-:W-:Y:S05]  /*5860*/  F2FP.BF16.PACK_AB R7, R57, R58 ;  /* 0x0000003a3907723e */ /* 0x002fea00000010ff */
[----:B------:R1:W-:Y:S01]  /*5870*/  STS [R236+0x13400], R7 ;  /* 0x01340007ec007388 */ /* 0x0003e20000000800 */
[----:B------:R-:W-:Y:S02]  /*5880*/  @P0 FSEL R4, R4, -INF , !P3 ;  /* 0xff80000004040808 */ /* 0x000fe40005800000 */
[----:B------:R-:W-:Y:S01]  /*5890*/  IADD3 R142, P0, R142, UR13, RZ ;  /* 0x0000000d8e8e7c10 */ /* 0x000fe2000ff1e0ff */
[----:B------:R2:W2:Y:S02]  /*58a0*/  MUFU.EX2 R152, R5 ;  /* 0x0000000500987308 */ /* 0x0004a40000000800 */
[----:B------:R-:W-:Y:S01]  /*58b0*/  FFMA.FTZ R0, R4, c[0x0][0x23c], -R0 ;  /* 0x00008f0004007a23 */ /* 0x000fe20000010800 */
[----:B------:R-:W-:Y:S02]  /*58c0*/  F2FP.BF16.PACK_AB R4, R153, R155 ;  /* 0x0000009b9904723e */ /* 0x000fe400000010ff */
[----:B----4-:R-:W-:Y:S02]  /*58d0*/  IADD3.X R143, R140, UR12, RZ, P0, !PT ;  /* 0x0000000c8c8f7c10 */ /* 0x010fe400087fe4ff */
[----:B------:R-:W-:Y:S03]  /*58e0*/  PLOP3.LUT P0, PT, PT, PT, UP0, 0x80, 0x0 ;  /* 0x000000000000781c */ /* 0x000fe60003f0f008 */
[----:B------:R2:W2:Y:S01]  /*58f0*/  MUFU.EX2 R158, R0 ;  /* 0x00000000009e7308 */ /* 0x0004a20000000800 */
[----:B------:R-:W4:Y:S01]  /*5900*/  LDG.E R140, [R142.64] ;  /* 0x000000068e8c7981 */ /* 0x000f22000c1e1900 */
[----:B---3--:R-:W-:Y:S02]  /*5910*/  F2FP.BF16.PACK_AB R6, R55, R56 ;  /* 0x000000383706723e */ /* 0x008fe400000010ff */
[----:B-1----:R-:W-:Y:S02]  /*5920*/  F2FP.BF16.PACK_AB R7, R53, R54 ;  /* 0x000000363507723e */ /* 0x002fe400000010ff */
[----:B--2---:R-:W-:Y:S05]  /*5930*/  F2FP.BF16.PACK_AB R5, R141, R146 ;  /* 0x000000928d05723e */ /* 0x004fea00000010ff */
[----:B------:R1:W-:Y:S04]  /*5940*/  STS [R236+0x13000], R5 ;  /* 0x01300005ec007388 */ /* 0x0003e80000000800 */
[----:B------:R2:W-:Y:S01]  /*5950*/  STS [R235+0x13000], R4 ;  /* 0x01300004eb007388 */ /* 0x0005e20000000800 */
[----:B------:R-:W-:Y:S05]  /*5960*/  F2FP.BF16.PACK_AB R0, R165, R166 ;  /* 0x000000a6a500723e */ /* 0x000fea00000010ff */
[----:B------:R3:W-:Y:S04]  /*5970*/  STS [R235+0x13400], R0 ;  /* 0x01340000eb007388 */ /* 0x0007e80000000800 */
[----:B------:R3:W-:Y:S01]  /*5980*/  STS [R236+0x14000], R6 ;  /* 0x01400006ec007388 */ /* 0x0007e20000000800 */
[----:B-1----:R-:W-:Y:S02]  /*5990*/  F2FP.BF16.PACK_AB R5, R45, R46 ;  /* 0x0000002e2d05723e */ /* 0x002fe400000010ff */
[----:B--2---:R-:W-:Y:S03]  /*59a0*/  F2FP.BF16.PACK_AB R4, R160, R161 ;  /* 0x000000a1a004723e */ /* 0x004fe600000010ff */
[----:B------:R1:W-:Y:S04]  /*59b0*/  STS [R236+0x14400], R5 ;  /* 0x01440005ec007388 */ /* 0x0003e80000000800 */
[----:B------:R2:W-:Y:S01]  /*59c0*/  STS [R235+0x14000], R7 ;  /* 0x01400007eb007388 */ /* 0x0005e20000000800 */
[----:B---3--:R-:W-:Y:S02]  /*59d0*/  F2FP.BF16.PACK_AB R0, R147, R148 ;  /* 0x000000949300723e */ /* 0x008fe400000010ff */
        /* <DEDUP_REMOVED lines=8> */
[----:B------:R-:W-:Y:S02]  /*5a60*/  F2FP.BF16.PACK_AB R4, R157, R162 ;  /* 0x000000a29d04723e */ /* 0x000fe400000010ff */
[----:B-1----:R-:W-:Y:S02]  /*5a70*/  F2FP.BF16.PACK_AB R5, R152, R154 ;  /* 0x0000009a9805723e */ /* 0x002fe400000010ff */
[----:B--2---:R-:W-:Y:S03]  /*5a80*/  F2FP.BF16.PACK_AB R0, R158, R229 ;  /* 0x000000e59e00723e */ /* 0x004fe600000010ff */
[----:B------:R-:W-:Y:S04]  /*5a90*/  STS [R233+0x13400], R5 ;  /* 0x01340005e9007388 */ /* 0x000fe80000000800 */
[----:B------:R-:W-:Y:S04]  /*5aa0*/  STS [R234+0x14000], R7 ;  /* 0x01400007ea007388 */ /* 0x000fe80000000800 */
[----:B------:R-:W-:Y:S04]  /*5ab0*/  STS [R234+0x14400], R6 ;  /* 0x01440006ea007388 */ /* 0x000fe80000000800 */
[----:B------:R-:W-:Y:S04]  /*5ac0*/  STS [R233+0x14000], R4 ;  /* 0x01400004e9007388 */ /* 0x000fe80000000800 */
[----:B------:R1:W-:Y:S04]  /*5ad0*/  STS [R233+0x14400], R0 ;  /* 0x01440000e9007388 */ /* 0x0003e80000000800 */
[----:B------:R-:W2:Y:S08]  /*5ae0*/  LDSM.16.M88.4 R32, [R219+0x6000] ;  /* 0x00600000db20783b */ /* 0x000eb00000000200 */
[----:B------:R-:W3:Y:S08]  /*5af0*/  LDSM.16.M88.4 R28, [R219+0x6800] ;  /* 0x00680000db1c783b */ /* 0x000ef00000000200 */
[----:B------:R-:W3:Y:S01]  /*5b00*/  LDSM.16.M88.4 R132, [R220+0x6000] ;  /* 0x00600000dc84783b */ /* 0x000ee20000000200 */
[----:B-1----:R-:W-:Y:S07]  /*5b10*/  FFMA.FTZ R0, -R145, R145, 1 ;  /* 0x3f80000091007423 */ /* 0x002fee0000010191 */
[----:B------:R-:W1:Y:S01]  /*5b20*/  LDSM.16.M88.4 R136, [R220+0x6800] ;  /* 0x00680000dc88783b */ /* 0x000e620000000200 */
[----:B------:R-:W-:Y:S01]  /*5b30*/  FMUL.FTZ R0, R0, c[0x0][0x2ec] ;  /* 0x0000bb0000007a20 */ /* 0x000fe20000410000 */
        /* <DEDUP_REMOVED lines=51> */
[C---:B----4-:R-:W-:Y:S01]  /*5e70*/  FADD.FTZ R5, -R140.reuse, R5 ;  /* 0x000000058c057221 */ /* 0x050fe20000010100 */
        /* <DEDUP_REMOVED lines=27> */
[----:B------:R-:W-:Y:S02]  /*6030*/  FMUL.FTZ R134, R144, R21 ;  /* 0x0000001590867220 */ /* 0x000fe40000410000 */
[C---:B------:R-:W-:Y:S02]  /*6040*/  FADD.FTZ R20, -R140.reuse, R32 ;  /* 0x000000208c147221 */ /* 0x040fe40000010100 */
[----:B------:R-:W-:Y:S02]  /*6050*/  FADD.FTZ R32, -R140, R33 ;  /* 0x000000218c207221 */ /* 0x000fe40000010100 */
[----:B------:R-:W-:Y:S02]  /*6060*/  FMUL.FTZ R144, R17, R133 ;  /* 0x0000008511907220 */ /* 0x000fe40000410000 */
[----:B-1----:R-:W-:Y:S02]  /*6070*/  FMUL.FTZ R143, R16, R132 ;  /* 0x00000084108f7220 */ /* 0x002fe40000410000 */
[----:B------:R-:W-:Y:S02]  /*6080*/  FFMA.FTZ R17, -R150, R150, 1 ;  /* 0x3f80000096117423 */ /* 0x000fe40000010196 */
[----:B------:R-:W-:Y:S01]  /*6090*/  FFMA.FTZ R16, -R149, R149, 1 ;  /* 0x3f80000095107423 */ /* 0x000fe20000010195 */
[----:B------:R-:W-:Y:S01]  /*60a0*/  MOV R149, R237 ;  /* 0x000000ed00957202 */ /* 0x000fe20000000f00 */
[----:B------:R-:W-:Y:S01]  /*60b0*/  FMUL.FTZ R33, R148, R20 ;  /* 0x0000001494217220 */ /* 0x000fe20000410000 */
[----:B------:R-:W-:Y:S01]  /*60c0*/  MOV R148, R238 ;  /* 0x000000ee00947202 */ /* 0x000fe20000000f00 */
[----:B------:R-:W-:Y:S02]  /*60d0*/  FMUL.FTZ R32, R147, R32 ;  /* 0x0000002093207220 */ /* 0x000fe40000410000 */
[----:B------:R-:W-:Y:S02]  /*60e0*/  FMUL.FTZ R17, R17, c[0x0][0x2ec] ;  /* 0x0000bb0011117a20 */ /* 0x000fe40000410000 */
[----:B------:R-:W-:Y:S02]  /*60f0*/  FMUL.FTZ R16, R16, c[0x0][0x2ec] ;  /* 0x0000bb0010107a20 */ /* 0x000fe40000410000 */
[----:B------:R-:W-:Y:S02]  /*6100*/  FMUL.FTZ R140, R17, R33 ;  /* 0x00000021118c7220 */ /* 0x000fe40000410000 */
[----:B------:R-:W-:Y:S02]  /*6110*/  FMUL.FTZ R139, R16, R32 ;  /* 0x00000020108b7220 */ /* 0x000fe40000410000 */
        /* <DEDUP_REMOVED lines=10> */
[----:B------:R-:W-:Y:S02]  /*61c0*/  FMUL.FTZ R32, R32, c[0x0][0x2ec] ;  /* 0x0000bb0020207a20 */ /* 0x000fe40000410000 */
[----:B------:R-:W-:Y:S02]  /*61d0*/  FFMA.FTZ R20, -R244, R244, 1 ;  /* 0x3f800000f4147423 */ /* 0x000fe400000101f4 */
[----:B------:R-:W-:Y:S02]  /*61e0*/  FFMA.FTZ R133, -R250, R250, 1 ;  /* 0x3f800000fa857423 */ /* 0x000fe400000101fa */
[----:B------:R-:W-:Y:S02]  /*61f0*/  FMUL.FTZ R20, R20, c[0x0][0x2ec] ;  /* 0x0000bb0014147a20 */ /* 0x000fe40000410000 */
[----:B------:R-:W-:Y:S02]  /*6200*/  FMUL.FTZ R133, R133, c[0x0][0x2ec] ;  /* 0x0000bb0085857a20 */ /* 0x000fe40000410000 */
[----:B------:R-:W-:Y:S02]  /*6210*/  FMUL.FTZ R141, R20, R134 ;  /* 0x00000086148d7220 */ /* 0x000fe40000410000 */
[----:B------:R-:W-:Y:S02]  /*6220*/  FFMA.FTZ R134, -R252, R252, 1 ;  /* 0x3f800000fc867423 */ /* 0x000fe400000101fc */
[----:B------:R-:W-:Y:S02]  /*6230*/  FFMA.FTZ R20, -R37, R37, 1 ;  /* 0x3f80000025147423 */ /* 0x000fe40000010125 */
[----:B------:R-:W-:Y:S02]  /*6240*/  FMUL.FTZ R134, R134, c[0x0][0x2ec] ;  /* 0x0000bb0086867a20 */ /* 0x000fe40000410000 */
        /* <DEDUP_REMOVED lines=8> */
[----:B------:R-:W-:Y:S01]  /*62d0*/  FMUL.FTZ R16, R57, R16 ;  /* 0x0000001039107220 */ /* 0x000fe20000410000 */
[----:B------:R1:W5:Y:S01]  /*62e0*/  LDL.LU R60, [R1+0xc0] ;  /* 0x0000c000013c7983 */ /* 0x0003620000300800 */
[----:B------:R-:W-:Y:S02]  /*62f0*/  FMUL.FTZ R6, R6, c[0x0][0x2ec] ;  /* 0x0000bb0006067a20 */ /* 0x000fe40000410000 */
[----:B------:R-:W-:Y:S01]  /*6300*/  FMUL.FTZ R17, R58, R17 ;  /* 0x000000113a117220 */ /* 0x000fe20000410000 */
[----:B------:R1:W5:Y:S01]  /*6310*/  LDL.LU R59, [R1+0xbc] ;  /* 0x0000bc00013b7983 */ /* 0x0003620000300800 */
[----:B------:R-:W-:Y:S02]  /*6320*/  FMUL.FTZ R7, R7, c[0x0][0x2ec] ;  /* 0x0000bb0007077a20 */ /* 0x000fe40000410000 */
[C---:B------:R-:W-:Y:S01]  /*6330*/  FADD.FTZ R18, -R5.reuse, R18 ;  /* 0x0000001205127221 */ /* 0x040fe20000010100 */
[----:B------:R1:W5:Y:S01]  /*6340*/  LDL.LU R58, [R1+0xb8] ;  /* 0x0000b800013a7983 */ /* 0x0003620000300800 */
[----:B------:R-:W-:Y:S02]  /*6350*/  FADD.FTZ R19, -R5, R19 ;  /* 0x0000001305137221 */ /* 0x000fe40000010100 */
[----:B------:R-:W-:Y:S01]  /*6360*/  FMUL.FTZ R137, R6, R16 ;  /* 0x0000001006897220 */ /* 0x000fe20000410000 */
[----:B------:R1:W5:Y:S01]  /*6370*/  LDL.LU R57, [R1+0xb4] ;  /* 0x0000b40001397983 */ /* 0x0003620000300800 */
        /* <DEDUP_REMOVED lines=13> */
[C---:B---3--:R-:W-:Y:S02]  /*6450*/  FADD.FTZ R5, -R4.reuse, R8 ;  /* 0x0000000804057221 */ /* 0x048fe40000010100 */
        /* <DEDUP_REMOVED lines=18> */
[----:B------:R-:W-:Y:S02]  /*6580*/  FMUL.FTZ R32, R32, R5 ;  /* 0x0000000520207220 */ /* 0x000fe40000410000 */
[C---:B------:R-:W-:Y:S01]  /*6590*/  FADD.FTZ R24, -R4.reuse, R24 ;  /* 0x0000001804187221 */ /* 0x040fe20000010100 */
[----:B------:R1:W5:Y:S01]  /*65a0*/  LDL.LU R51, [R1+0x9c] ;  /* 0x00009c0001337983 */ /* 0x0003620000300800 */
[----:B------:R-:W-:Y:S02]  /*65b0*/  FADD.FTZ R5, -R4, R25 ;  /* 0x0000001904057221 */ /* 0x000fe40000010100 */
[----:B------:R-:W-:Y:S01]  /*65c0*/  FFMA.FTZ R25, -R48, R48, 1 ;  /* 0x3f80000030197423 */ /* 0x000fe20000010130 */
[----:B------:R1:W5:Y:S01]  /*65d0*/  LDL.LU R50, [R1+0x98] ;  /* 0x0000980001327983 */ /* 0x0003620000300800 */
[----:B------:R-:W-:Y:S02]  /*65e0*/  FMUL.FTZ R23, R23, R6 ;  /* 0x0000000617177220 */ /* 0x000fe40000410000 */
[----:B------:R-:W-:Y:S01]  /*65f0*/  FMUL.FTZ R34, R34, R7 ;  /* 0x0000000722227220 */ /* 0x000fe20000410000 */
[----:B------:R1:W5:Y:S01]  /*6600*/  LDL.LU R49, [R1+0x94] ;  /* 0x0000940001317983 */ /* 0x0003620000300800 */
[C---:B------:R-:W-:Y:S02]  /*6610*/  FADD.FTZ R6, -R4.reuse, R28 ;  /* 0x0000001c04067221 */ /* 0x040fe40000010100 */
[----:B------:R-:W-:Y:S01]  /*6620*/  FADD.FTZ R7, -R4, R29 ;  /* 0x0000001d04077221 */ /* 0x000fe20000010100 */
[----:B------:R1:W5:Y:S01]  /*6630*/  LDL.LU R48, [R1+0x90] ;  /* 0x0000900001307983 */ /* 0x0003620000300800 */
[----:B------:R-:W-:Y:S02]  /*6640*/  FMUL.FTZ R4, R167, R24 ;  /* 0x00000018a7047220 */ /* 0x000fe40000410000 */
[----:B------:R-:W-:Y:S02]  /*6650*/  FFMA.FTZ R24, -R47, R47, 1 ;  /* 0x3f8000002f187423 */ /* 0x000fe4000001012f */
[----:B------:R-:W-:Y:S01]  /*6660*/  FMUL.FTZ R25, R25, c[0x0][0x2ec] ;  /* 0x0000bb0019197a20 */ /* 0x000fe20000410000 */
[----:B------:R1:W5:Y:S01]  /*6670*/  LDL.LU R47, [R1+0x8c] ;  /* 0x00008c00012f7983 */ /* 0x0003620000300800 */
[----:B------:R-:W-:Y:S02]  /*6680*/  FMUL.FTZ R5, R163, R5 ;  /* 0x00000005a3057220 */ /* 0x000fe40000410000 */
[----:B------:R-:W-:Y:S02]  /*6690*/  FFMA.FTZ R29, -R232, R232, 1 ;  /* 0x3f800000e81d7423 */ /* 0x000fe400000101e8 */
[----:B------:R-:W-:Y:S02]  /*66a0*/  FMUL.FTZ R24, R24, c[0x0][0x2ec] ;  /* 0x0000bb0018187a20 */ /* 0x000fe40000410000 */
[----:B------:R-:W-:Y:S02]  /*66b0*/  FMUL.FTZ R25, R25, R4 ;  /* 0x0000000419197220 */ /* 0x000fe40000410000 */
[----:B----4-:R-:W-:Y:S02]  /*66c0*/  FADD.FTZ R4, -R0, R10 ;  /* 0x0000000a00047221 */ /* 0x010fe40000010100 */
[----:B------:R-:W-:Y:S02]  /*66d0*/  FMUL.FTZ R6, R162, R6 ;  /* 0x00000006a2067220 */ /* 0x000fe40000410000 */
[----:B------:R-:W-:Y:S02]  /*66e0*/  FFMA.FTZ R28, -R231, R231, 1 ;  /* 0x3f800000e71c7423 */ /* 0x000fe400000101e7 */
[----:B------:R-:W-:Y:S02]  /*66f0*/  FMUL.FTZ R29, R29, c[0x0][0x2ec] ;  /* 0x0000bb001d1d7a20 */ /* 0x000fe40000410000 */
[----:B------:R-:W-:Y:S02]  /*6700*/  FMUL.FTZ R24, R24, R5 ;  /* 0x0000000518187220 */ /* 0x000fe40000410000 */
[----:B------:R-:W-:Y:S02]  /*6710*/  FADD.FTZ R5, -R0, R11 ;  /* 0x0000000b00057221 */ /* 0x000fe40000010100 */
[----:B------:R-:W-:Y:S02]  /*6720*/  FMUL.FTZ R4, R46, R4 ;  /* 0x000000042e047220 */ /* 0x000fe40000410000 */
[----:B------:R-:W-:Y:S01]  /*6730*/  FMUL.FTZ R7, R157, R7 ;  /* 0x000000079d077220 */ /* 0x000fe20000410000 */
[----:B------:R1:W5:Y:S01]  /*6740*/  LDL.LU R46, [R1+0x88] ;  /* 0x00008800012e7983 */ /* 0x0003620000300800 */
[----:B------:R-:W-:Y:S02]  /*6750*/  FMUL.FTZ R28, R28, c[0x0][0x2ec] ;  /* 0x0000bb001c1c7a20 */ /* 0x000fe40000410000 */
[----:B------:R-:W-:Y:S02]  /*6760*/  FMUL.FTZ R29, R29, R6 ;  /* 0x000000061d1d7220 */ /* 0x000fe40000410000 */
        /* <DEDUP_REMOVED lines=33> */
[----:B------:R-:W-:Y:S02]  /*6980*/  FFMA.FTZ R19, -R36, R36, 1 ;  /* 0x3f80000024137423 */ /* 0x000fe40000010124 */
[----:B------:R-:W-:Y:S01]  /*6990*/  FFMA.FTZ R22, -R3, R3, 1 ;  /* 0x3f80000003167423 */ /* 0x000fe20000010103 */
[----:B------:R1:W5:Y:S01]  /*69a0*/  LDL.LU R37, [R1+0x64] ;  /* 0x0000640001257983 */ /* 0x0003620000300800 */
[----:B------:R-:W-:Y:S02]  /*69b0*/  FMUL.FTZ R17, R17, c[0x0][0x2ec] ;  /* 0x0000bb0011117a20 */ /* 0x000fe40000410000 */
[----:B------:R-:W-:Y:S01]  /*69c0*/  FMUL.FTZ R4, R230, R4 ;  /* 0x00000004e6047220 */ /* 0x000fe20000410000 */
[----:B------:R1:W5:Y:S01]  /*69d0*/  LDL R150, [R1+0x18] ;  /* 0x0000180001967983 */ /* 0x0003620000100800 */
[----:B------:R-:W-:Y:S02]  /*69e0*/  FMUL.FTZ R5, R229, R5 ;  /* 0x00000005e5057220 */ /* 0x000fe40000410000 */
[----:B------:R-:W-:Y:S01]  /*69f0*/  FMUL.FTZ R6, R158, R6 ;  /* 0x000000069e067220 */ /* 0x000fe20000410000 */
[----:B------:R1:W5:Y:S01]  /*6a00*/  LDL.LU R36, [R1+0x60] ;  /* 0x0000600001247983 */ /* 0x0003620000300800 */
[----:B------:R-:W-:Y:S02]  /*6a10*/  FMUL.FTZ R19, R19, c[0x0][0x2ec] ;  /* 0x0000bb0013137a20 */ /* 0x000fe40000410000 */
[----:B------:R-:W-:Y:S01]  /*6a20*/  FMUL.FTZ R22, R22, c[0x0][0x2ec] ;  /* 0x0000bb0016167a20 */ /* 0x000fe20000410000 */
[----:B------:R1:W5:Y:S01]  /*6a30*/  LDL R147, [R1+0x1c] ;  /* 0x00001c0001937983 */ /* 0x0003620000100800 */
[----:B------:R-:W-:Y:S02]  /*6a40*/  FMUL.FTZ R33, R33, R8 ;  /* 0x0000000821217220 */ /* 0x000fe40000410000 */
[----:B------:R-:W-:Y:S01]  /*6a50*/  FMUL.FTZ R17, R17, R7 ;  /* 0x0000000711117220 */ /* 0x000fe20000410000 */
[----:B------:R1:W5:Y:S01]  /*6a60*/  LDL.LU R3, [R1+0x5c] ;  /* 0x00005c0001037983 */ /* 0x0003620000300800 */
[----:B------:R-:W-:Y:S02]  /*6a70*/  FMUL.FTZ R20, R20, R0 ;  /* 0x0000000014147220 */ /* 0x000fe40000410000 */
[----:B------:R-:W-:Y:S01]  /*6a80*/  FMUL.FTZ R19, R19, R4 ;  /* 0x0000000413137220 */ /* 0x000fe20000410000 */
[----:B------:R1:W5:Y:S01]  /*6a90*/  LDL.64 R152, [R1] ;  /* 0x0000000001987983 */ /* 0x0003620000100a00 */
[----:B------:R-:W-:Y:S02]  /*6aa0*/  FMUL.FTZ R22, R22, R5 ;  /* 0x0000000516167220 */ /* 0x000fe40000410000 */
[----:B------:R-:W-:Y:S03]  /*6ab0*/  FMUL.FTZ R21, R21, R6 ;  /* 0x0000000615157220 */ /* 0x000fe60000410000 */
[----:B------:R1:W5:Y:S01]  /*6ac0*/  LDL.LU R2, [R1+0x58] ;  /* 0x0000580001027983 */ /* 0x0003620000300800 */
[----:B------:R-:W-:-:S05]  /*6ad0*/  @!P0 BRA `(.L_x_570) ;  /* 0x0000030000008947 */ /* 0x000fca0003800000 */
        /* <DEDUP_REMOVED lines=38> */
[----:B---3--:R-:W-:Y:S03]  /*6d40*/  @!P1 IMAD.MOV.U32 R4, RZ, RZ, R242 ;  /* 0x000000ffff049224 */ /* 0x008fe600078e00f2 */
        /* <DEDUP_REMOVED lines=9> */
.L_x_570:
        /* <DEDUP_REMOVED lines=11> */
[----:B--2---:R-:W-:Y:S02]  /*6e90*/  F2FP.BF16.PACK_AB R9, R17, R18 ;  /* 0x000000121109723e */ /* 0x004fe400000010ff */
        /* <DEDUP_REMOVED lines=33> */
[-C--:B--2---:R-:W-:Y:S08]  /*70b0*/  HMMA.16816.F32.BF16 R36, R4, R8.reuse, R36 ;  /* 0x000000080424723c */ /* 0x084ff00000041824 */
[C---:B----4-:R-:W-:Y:S08]  /*70c0*/  HMMA.16816.F32.BF16 R40, R12.reuse, R8, R40 ;  /* 0x000000080c28723c */ /* 0x050ff00000041828 */
[-C--:B------:R-:W-:Y:S08]  /*70d0*/  HMMA.16816.F32.BF16 R44, R12, R10.reuse, R44 ;  /* 0x0000000a0c2c723c */ /* 0x080ff0000004182c */
[C---:B------:R-:W-:Y:S01]  /*70e0*/  HMMA.16816.F32.BF16 R48, R4.reuse, R10, R48 ;  /* 0x0000000a0430723c */ /* 0x040fe20000041830 */
[----:B------:R-:W2:Y:S07]  /*70f0*/  LDSM.16.MT88.4 R8, [R0+0x8400] ;  /* 0x008400000008783b */ /* 0x000eae0000004200 */
        /* <DEDUP_REMOVED lines=55> */
[----:B---3--:R-:W-:Y:S01]  /*7470*/  IMAD.MOV.U32 R5, RZ, RZ, c[0x0][0x370] ;  /* 0x0000dc00ff057624 */ /* 0x008fe200078e00ff */
        /* <DEDUP_REMOVED lines=32> */
.L_x_571:
[----:B---3--:R-:W-:Y:S01]  /*7680*/  LDSM.16.M88.4 R24, [R221] ;  /* 0x00000000dd18783b */ /* 0x008fe20000000200 */
        /* <DEDUP_REMOVED lines=22> */
[----:B------:R1:W4:Y:S04]  /*77f0*/  LDL R143, [R1+0x8] ;  /* 0x00000800018f7983 */ /* 0x0003280000100800 */
        /* <DEDUP_REMOVED lines=72> */
[----:B-----5:R-:W-:Y:S01]  /*7c80*/  @P0 IADD3.X R137, R145, UR10, RZ, P2, !PT ;  /* 0x0000000a91890c10 */ /* 0x020fe200097fe4ff */
        /* <DEDUP_REMOVED lines=11> */
[----:B------:R-:W5:Y:S01]  /*7d40*/  @P0 LDG.E R144, [R136.64] ;  /* 0x0000000688900981 */ /* 0x000f62000c1e1900 */
[----:B------:R-:W-:Y:S02]  /*7d50*/  IMAD.MOV.U32 R33, RZ, RZ, R237 ;  /* 0x000000ffff217224 */ /* 0x000fe400078e00ed */
[C---:B------:R-:W-:Y:S03]  /*7d60*/  HMMA.16816.F32.BF16 R20, R28.reuse, R132, R20 ;  /* 0x000000841c14723c */ /* 0x040fe60000041814 */
[----:B------:R-:W-:Y:S01]  /*7d70*/  RED.E.ADD.F32.FTZ.RN.STRONG.GPU [R32.64], R4 ;  /* 0x000000042000798e */ /* 0x000fe2000c10e786 */
[CC--:B------:R-:W-:Y:S01]  /*7d80*/  LEA R34, P1, R140.reuse, R32.reuse, 0x2 ;  /* 0x000000208c227211 */ /* 0x0c0fe200078210ff */
[----:B------:R-:W-:Y:S03]  /*7d90*/  IMAD.SHL.U32 R145, R145, 0x8, RZ ;  /* 0x0000000891917824 */ /* 0x000fe600078e00ff */
[----:B------:R-:W-:Y:S04]  /*7da0*/  HMMA.16816.F32.BF16 R24, R28, R134, R24 ;  /* 0x000000861c18723c */ /* 0x000fe80000041818 */
[-C--:B------:R-:W-:Y:S05]  /*7db0*/  LEA.HI.X.SX32 R35, R140, R33.reuse, 0x2, P1 ;  /* 0x000000218c237211 */ /* 0x080fea00008f16ff */
[----:B------:R-:W-:Y:S04]  /*7dc0*/  RED.E.ADD.F32.FTZ.RN.STRONG.GPU [R34.64], R5 ;  /* 0x000000052200798e */ /* 0x000fe8000c10e786 */
[----:B--2---:R1:W-:Y:S04]  /*7dd0*/  @P0 STL [R1+0x14], R141 ;  /* 0x0000148d01000387 */ /* 0x0043e80000100800 */
[----:B------:R-:W2:Y:S04]  /*7de0*/  LDL R139, [R1+0x24] ;  /* 0x00002400018b7983 */ /* 0x000ea80000100800 */
[----:B------:R-:W2:Y:S04]  /*7df0*/  LDL R138, [R1+0x2c] ;  /* 0x00002c00018a7983 */ /* 0x000ea80000100800 */
[----:B---3--:R3:W-:Y:S04]  /*7e00*/  @P0 STL [R1+0xc], R142 ;  /* 0x00000c8e01000387 */ /* 0x0087e80000100800 */
[----:B----4-:R4:W-:Y:S04]  /*7e10*/  @P0 STL [R1+0x8], R143 ;  /* 0x0000088f01000387 */ /* 0x0109e80000100800 */
[----:B-----5:R5:W-:Y:S01]  /*7e20*/  @P0 STL [R1+0x10], R144 ;  /* 0x0000109001000387 */ /* 0x020be20000100800 */
        /* <DEDUP_REMOVED lines=9> */
[----:B-----5:R-:W-:Y:S02]  /*7ec0*/  IMAD.MOV.U32 R144, RZ, RZ, c[0x0][0x22c] ;  /* 0x00008b00ff907624 */ /* 0x020fe400078e00ff */
        /* <DEDUP_REMOVED lines=18> */
[----:B------:R-:W-:Y:S02]  /*7ff0*/  IMAD.MOV.U32 R142, RZ, RZ, c[0x0][0x22c] ;  /* 0x00008b00ff8e7624 */ /* 0x000fe400078e00ff */
[----:B------:R-:W-:Y:S01]  /*8000*/  IMAD R144, R144, 0x38, RZ ;  /* 0x0000003890907824 */ /* 0x000fe200078e02ff */
[----:B------:R5:W-:Y:S01]  /*8010*/  RED.E.ADD.F32.FTZ.RN.STRONG.GPU [R30.64], R8 ;  /* 0x000000081e00798e */ /* 0x000be2000c10e786 */
[----:B------:R-:W-:Y:S02]  /*8020*/  IMAD R142, R142, c[0x0][0x1c0], RZ ;  /* 0x000070008e8e7a24 */ /* 0x000fe400078e02ff */
[----:B------:R-:W-:Y:S01]  /*8030*/  IMAD.MOV.U32 R143, RZ, RZ, c[0x0][0x22c] ;  /* 0x00008b00ff8f7624 */ /* 0x000fe200078e00ff */
[----:B------:R5:W-:Y:S01]  /*8040*/  RED.E.ADD.F32.FTZ.RN.STRONG.GPU [R28.64], R9 ;  /* 0x000000091c00798e */ /* 0x000be2000c10e786 */
[-C--:B-1----:R-:W-:Y:S01]  /*8050*/  LEA R6, P0, R144, R32.reuse, 0x2 ;  /* 0x0000002090067211 */ /* 0x082fe200078010ff */
[----:B------:R-:W-:Y:S02]  /*8060*/  IMAD.SHL.U32 R142, R142, 0x10, RZ ;  /* 0x000000108e8e7824 */ /* 0x000fe400078e00ff */
[----:B------:R1:W-:Y:S01]  /*8070*/  RED.E.ADD.F32.FTZ.RN.STRONG.GPU [R4.64], R10 ;  /* 0x0000000a0400798e */ /* 0x0003e2000c10e786 */
[----:B------:R-:W-:Y:S02]  /*8080*/  IMAD R143, R143, c[0x0][0x1c0], RZ ;  /* 0x000070008f8f7a24 */ /* 0x000fe400078e02ff */
[----:B------:R-:W-:Y:S02]  /*8090*/  IADD3 R142, R142, 0x20, RZ ;  /* 0x000000208e8e7810 */ /* 0x000fe40007ffe0ff */
[----:B------:R-:W-:Y:S01]  /*80a0*/  IMAD.SHL.U32 R143, R143, 0x10, RZ ;  /* 0x000000108f8f7824 */ /* 0x000fe200078e00ff */
[----:B---3--:R-:W3:Y:S01]  /*80b0*/  LDL R132, [R1+0x20] ;  /* 0x0000200001847983 */ /* 0x008ee20000100800 */
[-C--:B------:R-:W-:Y:S03]  /*80c0*/  LEA.HI.X.SX32 R7, R144, R33.reuse, 0x2, P0 ;  /* 0x0000002190077211 */ /* 0x080fe600000f16ff */
[----:B------:R-:W-:Y:S02]  /*80d0*/  IADD3 R144, R143, 0x20, RZ ;  /* 0x000000208f907810 */ /* 0x000fe40007ffe0ff */
[----:B------:R-:W-:Y:S01]  /*80e0*/  IADD3 R133, R141, 0x40, RZ ;  /* 0x000000408d857810 */ /* 0x000fe20007ffe0ff */
[----:B------:R-:W-:Y:S02]  /*80f0*/  RED.E.ADD.F32.FTZ.RN.STRONG.GPU [R6.64], R11 ;  /* 0x0000000b0600798e */ /* 0x000fe4000c10e786 */
[----:B------:R-:W-:Y:S01]  /*8100*/  IMAD.IADD R144, R145, 0x1, R144 ;  /* 0x0000000191907824 */ /* 0x000fe200078e0290 */
[C---:B-----5:R-:W-:Y:S01]  /*8110*/  IADD3 R30, R141.reuse, 0x40, RZ ;  /* 0x000000408d1e7810 */ /* 0x060fe20007ffe0ff */
        /* <DEDUP_REMOVED lines=11> */
[C---:B------:R-:W-:Y:S01]  /*81d0*/  IMAD.IADD R30, R140.reuse, 0x1, R30 ;  /* 0x000000018c1e7824 */ /* 0x040fe200078e021e */
[C---:B------:R-:W-:Y:S01]  /*81e0*/  IADD3 R142, R143.reuse, 0x20, RZ ;  /* 0x000000208f8e7810 */ /* 0x040fe20007ffe0ff */
[----:B------:R-:W-:Y:S01]  /*81f0*/  IMAD.IADD R133, R140, 0x1, R133 ;  /* 0x000000018c857824 */ /* 0x000fe200078e0285 */
[----:B------:R-:W-:Y:S01]  /*8200*/  IADD3 R143, R143, 0x20, RZ ;  /* 0x000000208f8f7810 */ /* 0x000fe20007ffe0ff */
[----:B------:R1:W-:Y:S02]  /*8210*/  RED.E.ADD.F32.FTZ.RN.STRONG.GPU [R4.64], R14 ;  /* 0x0000000e0400798e */ /* 0x0003e4000c10e786 */
[C---:B------:R-:W-:Y:S02]  /*8220*/  IMAD.IADD R142, R145.reuse, 0x1, R142 ;  /* 0x00000001918e7824 */ /* 0x040fe400078e028e */
[C---:B------:R-:W-:Y:S01]  /*8230*/  IMAD.IADD R143, R145.reuse, 0x1, R143 ;  /* 0x00000001918f7824 */ /* 0x040fe200078e028f */
[----:B------:R1:W-:Y:S01]  /*8240*/  RED.E.ADD.F32.FTZ.RN.STRONG.GPU [R28.64], R15 ;  /* 0x0000000f1c00798e */ /* 0x0003e2000c10e786 */
[C---:B------:R-:W-:Y:S02]  /*8250*/  IMAD.IADD R142, R145.reuse, 0x1, R142 ;  /* 0x00000001918e7824 */ /* 0x040fe400078e028e */
[C---:B------:R-:W-:Y:S02]  /*8260*/  IMAD.IADD R143, R145.reuse, 0x1, R143 ;  /* 0x00000001918f7824 */ /* 0x040fe400078e028f */
[----:B------:R-:W-:Y:S01]  /*8270*/  IMAD.IADD R142, R145, 0x1, R142 ;  /* 0x00000001918e7824 */ /* 0x000fe200078e028e */
[-C--:B-----5:R-:W-:Y:S02]  /*8280*/  LEA R12, P4, R31, R32.reuse, 0x2 ;  /* 0x000000201f0c7211 */ /* 0x0a0fe400078810ff */
[CC--:B------:R-:W-:Y:S02]  /*8290*/  LEA R10, P0, R143.reuse, R32.reuse, 0x2 ;  /* 0x000000208f0a7211 */ /* 0x0c0fe400078010ff */
[CC--:B------:R-:W-:Y:S02]  /*82a0*/  LEA R8, P2, R142.reuse, R32.reuse, 0x2 ;  /* 0x000000208e087211 */ /* 0x0c0fe400078410ff */
[-C--:B------:R-:W-:Y:S02]  /*82b0*/  LEA.HI.X.SX32 R11, R143, R33.reuse, 0x2, P0 ;  /* 0x000000218f0b7211 */ /* 0x080fe400000f16ff */
[-C--:B------:R-:W-:Y:S02]  /*82c0*/  LEA.HI.X.SX32 R9, R142, R33.reuse, 0x2, P2 ;  /* 0x000000218e097211 */ /* 0x080fe400010f16ff */
[-C--:B------:R-:W-:Y:S01]  /*82d0*/  LEA.HI.X.SX32 R13, R31, R33.reuse, 0x2, P4 ;  /* 0x000000211f0d7211 */ /* 0x080fe200020f16ff */
[----:B------:R5:W-:Y:S04]  /*82e0*/  RED.E.ADD.F32.FTZ.RN.STRONG.GPU [R10.64], R16 ;  /* 0x000000100a00798e */ /* 0x000be8000c10e786 */
[----:B------:R5:W-:Y:S01]  /*82f0*/  RED.E.ADD.F32.FTZ.RN.STRONG.GPU [R8.64], R17 ;  /* 0x000000110800798e */ /* 0x000be2000c10e786 */
[CC--:B-1----:R-:W-:Y:S03]  /*8300*/  LEA R14, P5, R134.reuse, R32.reuse, 0x2 ;  /* 0x00000020860e7211 */ /* 0x0c2fe600078a10ff */
[----:B------:R-:W-:Y:S01]  /*8310*/  LDSM.16.MT88.4 R140, [R3+0x1c00] ;  /* 0x001c0000038c783b */ /* 0x000fe20000004200 */
[-C--:B------:R-:W-:Y:S02]  /*8320*/  LEA.HI.X.SX32 R15, R134, R33.reuse, 0x2, P5 ;  /* 0x00000021860f7211 */ /* 0x080fe400028f16ff */
[CC--:B-----5:R-:W-:Y:S02]  /*8330*/  LEA R10, P3, R30.reuse, R32.reuse, 0x2 ;  /* 0x000000201e0a7211 */ /* 0x0e0fe400078610ff */
[CC--:B------:R-:W-:Y:S02]  /*8340*/  LEA R8, P2, R133.reuse, R32.reuse, 0x2 ;  /* 0x0000002085087211 */ /* 0x0c0fe400078410ff */
[-C--:B------:R-:W-:Y:S02]  /*8350*/  LEA.HI.X.SX32 R11, R30, R33.reuse, 0x2, P3 ;  /* 0x000000211e0b7211 */ /* 0x080fe400018f16ff */
[-C--:B------:R-:W-:Y:S01]  /*8360*/  LEA.HI.X.SX32 R9, R133, R33.reuse, 0x2, P2 ;  /* 0x0000002185097211 */ /* 0x080fe200010f16ff */
[----:B------:R-:W-:Y:S01]  /*8370*/  LDSM.16.MT88.4 R28, [R3+0x2000] ;  /* 0x00200000031c783b */ /* 0x000fe20000004200 */
        /* <DEDUP_REMOVED lines=260> */
.L_x_573:
        /* <DEDUP_REMOVED lines=18> */
.L_x_574:
        /* <DEDUP_REMOVED lines=55> */
.L_x_576:
[----:B------:R-:W-:Y:S05]  /*9850*/  BSYNC B0 ;  /* 0x0000000000007941 */ /* 0x000fea0003800000 */
.L_x_575:
        /* <DEDUP_REMOVED lines=20> */
.L_x_578:
[----:B------:R-:W-:Y:S05]  /*99a0*/  BSYNC B0 ;  /* 0x0000000000007941 */ /* 0x000fea0003800000 */
.L_x_577:
        /* <DEDUP_REMOVED lines=29> */
.L_x_580:
[----:B------:R-:W-:Y:S05]  /*9b80*/  BSYNC B0 ;  /* 0x0000000000007941 */ /* 0x000fea0003800000 */
.L_x_579:
        /* <DEDUP_REMOVED lines=18> */
.L_x_556:
        /* <DEDUP_REMOVED lines=20> */
.L_x_582:
        /* <DEDUP_REMOVED lines=18> */
.L_x_583:
[----:B------:R-:W2:Y:S04]  /*9f10*/  LDL.64 R16, [R1] ;  /* 0x0000000001107983 */ /* 0x000ea80000100a00 */
        /* <DEDUP_REMOVED lines=41> */
.L_x_585:
[----:B-1----:R-:W-:Y:S05]  /*a1b0*/  BSYNC B0 ;  /* 0x0000000000007941 */ /* 0x002fea0003800000 */
.L_x_584:
        /* <DEDUP_REMOVED lines=19> */
.L_x_587:
[----:B------:R-:W-:Y:S05]  /*a2f0*/  BSYNC B0 ;  /* 0x0000000000007941 */ /* 0x000fea0003800000 */
.L_x_586:
        /* <DEDUP_REMOVED lines=29> */
.L_x_589:
[----:B------:R-:W-:Y:S05]  /*a4d0*/  BSYNC B0 ;  /* 0x0000000000007941 */ /* 0x000fea0003800000 */
.L_x_588:
        /* <DEDUP_REMOVED lines=16> */
.L_x_581:
[----:B------:R-:W-:Y:S05]  /*a5e0*/  BSYNC B1 ;  /* 0x0000000000017941 */ /* 0x000fea0003800000 */
.L_x_551:
        /* <DEDUP_REMOVED lines=11> */
.L_x_590:
[----:B------:R-:W-:Y:S05]  /*a6a0*/  EXIT ;  /* 0x000000000000794d */ /* 0x000fea0003800000 */
.L_x_592:
        /* <DEDUP_REMOVED lines=13> */
.L_x_1291:


//--------------------- .text._ZN5flash44flash_bwd_dq_dk_dv_loop_seqk_parallel_kernelI23Flash_bwd_kernel_traitsILi96ELi64ELi128ELi8ELi2ELi4ELi4ELb1ELb0EN7cutlass10bfloat16_tE19Flash_kernel_traitsILi96ELi64ELi128ELi8ES3_EELb1ELb0ELb1ELb0ELb0ELb1ELb0EEEvNS_16Flash_bwd_paramsE --------------------------
	.section	.text._ZN5flash44flash_bwd_dq_dk_dv_loop_seqk_parallel_kernelI23Flash_bwd_kernel_traitsILi96ELi64ELi128ELi8ELi2ELi4ELi4ELb1ELb0EN7cutlass10bfloat16_tE19Flash_kernel_traitsILi96ELi64ELi128ELi8ES3_EELb1ELb0ELb1ELb0ELb0ELb1ELb0EEEvNS_16Flash_bwd_paramsE,"ax",@progbits
	.sectioninfo	@"SHI_REGISTERS=255"
	.align	128
        .global         _ZN5flash44flash_bwd_dq_dk_dv_loop_seqk_parallel_kernelI23Flash_bwd_kernel_traitsILi96ELi64ELi128ELi8ELi2ELi4ELi4ELb1ELb0EN7cutlass10bfloat16_tE19Flash_kernel_traitsILi96ELi64ELi128ELi8ES3_EELb1ELb0ELb1ELb0ELb0ELb1ELb0EEEvNS_16Flash_bwd_paramsE
        .type           _ZN5flash44flash_bwd_dq_dk_dv_loop_seqk_parallel_kernelI23Flash_bwd_kernel_traitsILi96ELi64ELi128ELi8ELi2ELi4ELi4ELb1ELb0EN7cutlass10bfloat16_tE19Flash_kernel_traitsILi96ELi64ELi128ELi8ES3_EELb1ELb0ELb1ELb0ELb0ELb1ELb0EEEvNS_16Flash_bwd_paramsE,@function
        .size           _ZN5flash44flash_bwd_dq_dk_dv_loop_seqk_parallel_kernelI23Flash_bwd_kernel_traitsILi96ELi64ELi128ELi8ELi2ELi4ELi4ELb1ELb0EN7cutlass10bfloat16_tE19Flash_kernel_traitsILi96ELi64ELi128ELi8ES3_EELb1ELb0ELb1ELb0ELb0ELb1ELb0EEEvNS_16Flash_bwd_paramsE,(.L_x_1292 - _ZN5flash44flash_bwd_dq_dk_dv_loop_seqk_parallel_kernelI23Flash_bwd_kernel_traitsILi96ELi64ELi128ELi8ELi2ELi4ELi4ELb1ELb0EN7cutlass10bfloat16_tE19Flash_kernel_traitsILi96ELi64ELi128ELi8ES3_EELb1ELb0ELb1ELb0ELb0ELb1ELb0EEEvNS_16Flash_bwd_paramsE)
        .other          _ZN5flash44flash_bwd_dq_dk_dv_loop_seqk_parallel_kernelI23Flash_bwd_kernel_traitsILi96ELi64ELi128ELi8ELi2ELi4ELi4ELb1ELb0EN7cutlass10bfloat16_tE19Flash_kernel_traitsILi96ELi64ELi128ELi8ES3_EELb1ELb0ELb1ELb0ELb0ELb1ELb0EEEvNS_16Flash_bwd_paramsE,@"STO_CUDA_ENTRY STV_DEFAULT"
_ZN5flash44flash_bwd_dq_dk_dv_loop_seqk_parallel_kernelI23Flash_bwd_kernel_traitsILi96ELi64ELi128ELi8ELi2ELi4ELi4ELb1ELb0EN7cutlass10bfloat16_tE19Flash_kernel_traitsILi96ELi64ELi128ELi8ES3_EELb1ELb0ELb1ELb0ELb0ELb1ELb0EEEvNS_16Flash_bwd_paramsE:
.text._ZN5flash44flash_bwd_dq_dk_dv_loop_seqk_parallel_kernelI23Flash_bwd_kernel_traitsILi96ELi64ELi128ELi8ELi2ELi4ELi4ELb1ELb0EN7cutlass10bfloat16_tE19Flash_kernel_traitsILi96ELi64ELi128ELi8ES3_EELb1ELb0ELb1ELb0ELb0ELb1ELb0EEEvNS_16Flash_bwd_paramsE:
        /* <DEDUP_REMOVED lines=19> */
[----:B------:R-:W-:Y:S01]  /*0130*/  ULDC.U8 UR9, c[0x0][0x328] ;  /* 0x0000ca0000097ab9 */ /* 0x000fe20000000000 */
[----:B------:R-:W3:Y:S01]  /*0140*/  S2UR UR37, SR_CTAID.Y ;  /* 0x00000000002579c3 */ /* 0x000ee20000002600 */
[----:B------:R-:W-:-:S02]  /*0150*/  UISETP.NE.AND UP5, UPT, UR9, URZ, UPT ;  /* 0x0000003f0900728c */ /* 0x000fc4000bfa5270 */
[----:B------:R-:W-:Y:S02]  /*0160*/  ULDC UR50, c[0x0][0x22c] ;  /* 0x00008b0000327ab9 */ /* 0x000fe40000000800 */
[----:B------:R-:W-:Y:S02]  /*0170*/  ULDC UR38, c[0x0][0x1c0] ;  /* 0x0000700000267ab9 */ /* 0x000fe40000000800 */
[----:B------:R-:W-:Y:S02]  /*0180*/  UMOV UR7, 0x80 ;  /* 0x0000008000077882 */ /* 0x000fe40000000000 */
[----:B------:R-:W-:Y:S02]  /*0190*/  ULDC UR6, c[0x0][0x210] ;  /* 0x0000840000067ab9 */ /* 0x000fe40000000800 */
[----:B------:R-:W-:Y:S02]  /*01a0*/  ULDC UR60, c[0x0][0x234] ;  /* 0x00008d00003c7ab9 */ /* 0x000fe40000000800 */
[----:B------:R-:W-:Y:S01]  /*01b0*/  ULDC UR13, c[0x0][0x1c0] ;  /* 0x00007000000d7ab9 */ /* 0x000fe20000000800 */
[----:B-1----:R-:W-:Y:S01]  /*01c0*/  SHF.R.S32.HI R3, RZ, 0x1f, R7 ;  /* 0x0000001fff037819 */ /* 0x002fe20000011407 */
[----:B--2---:R-:W-:-:S02]  /*01d0*/  USHF.R.S32.HI UR8, URZ, 0x1f, UR40 ;  /* 0x0000001f3f087899 */ /* 0x004fc40008011428 */
[----:B------:R-:W-:Y:S01]  /*01e0*/  USHF.R.S32.HI UR9, URZ, 0x1f, UR40 ;  /* 0x0000001f3f097899 */ /* 0x000fe20008011428 */
[CC--:B------:R-:W-:Y:S01]  /*01f0*/  LEA.HI R2, R3.reuse, R7.reuse, RZ, 0x4 ;  /* 0x0000000703027211 */ /* 0x0c0fe200078f20ff */
[----:B------:R-:W-:Y:S01]  /*0200*/  ULDC UR14, c[0x0][0x1c0] ;  /* 0x00007000000e7ab9 */ /* 0x000fe20000000800 */
[CC--:B------:R-:W-:Y:S01]  /*0210*/  LEA.HI R12, R3.reuse, R7.reuse, RZ, 0x3 ;  /* 0x00000007030c7211 */ /* 0x0c0fe200078f18ff */
[----:B------:R-:W-:Y:S01]  /*0220*/  UIMAD.WIDE UR38, UR50, UR38, URZ ;  /* 0x00000026322672a5 */ /* 0x000fe2000f8e023f */
[CC--:B------:R-:W-:Y:S01]  /*0230*/  LEA.HI R0, R3.reuse, R7.reuse, RZ, 0x2 ;  /* 0x0000000703007211 */ /* 0x0c0fe200078f10ff */
[----:B---3--:R-:W-:Y:S01]  /*0240*/  UIMAD.WIDE.U32 UR46, UR37, UR17, URZ ;  /* 0x00000011252e72a5 */ /* 0x008fe2000f8e003f */
[CC--:B------:R-:W-:Y:S01]  /*0250*/  LEA.HI R14, R3.reuse, R7.reuse, RZ, 0x6 ;  /* 0x00000007030e7211 */ /* 0x0c0fe200078f30ff */
[----:B------:R-:W-:Y:S01]  /*0260*/  USHF.R.S32.HI UR10, URZ, 0x1f, UR37 ;  /* 0x0000001f3f0a7899 */ /* 0x000fe20008011425 */
[CC--:B------:R-:W-:Y:S01]  /*0270*/  LEA.HI R4, R3.reuse, R7.reuse, RZ, 0x5 ;  /* 0x0000000703047211 */ /* 0x0c0fe200078f28ff */
[----:B------:R-:W-:Y:S01]  /*0280*/  UIMAD UR51, UR40, UR50, URZ ;  /* 0x00000032283372a4 */ /* 0x000fe2000f8e023f */
[----:B------:R-:W-:Y:S01]  /*0290*/  LEA.HI R18, R3, R7, RZ, 0x7 ;  /* 0x0000000703127211 */ /* 0x000fe200078f38ff */
[----:B------:R-:W-:Y:S01]  /*02a0*/  UIMAD UR60, UR7, UR6, UR60 ;  /* 0x00000006073c72a4 */ /* 0x000fe2000f8e023c */
[----:B------:R-:W-:Y:S01]  /*02b0*/  LOP3.LUT R3, R2, 0xfffffff0, RZ, 0xc0, !PT ;  /* 0xfffffff002037812 */ /* 0x000fe200078ec0ff */
[----:B------:R-:W-:Y:S01]  /*02c0*/  UIMAD UR50, UR50, UR13, URZ ;  /* 0x0000000d323272a4 */ /* 0x000fe2000f8e023f */
[----:B------:R-:W-:Y:S01]  /*02d0*/  LOP3.LUT R5, R12, 0xfffffff8, RZ, 0xc0, !PT ;  /* 0xfffffff80c057812 */ /* 0x000fe200078ec0ff */
[----:B------:R-:W-:Y:S01]  /*02e0*/  UIMAD UR6, UR37, UR14, UR40 ;  /* 0x0000000e250672a4 */ /* 0x000fe2000f8e0228 */
[----:B------:R-:W-:Y:S01]  /*02f0*/  LOP3.LUT R6, R0, 0xfffffffc, RZ, 0xc0, !PT ;  /* 0xfffffffc00067812 */ /* 0x000fe200078ec0ff */
[C---:B------:R-:W-:Y:S01]  /*0300*/  IMAD.IADD R9, R7.reuse, 0x1, -R3 ;  /* 0x0000000107097824 */ /* 0x040fe200078e0a03 */
[----:B------:R-:W-:Y:S01]  /*0310*/  LOP3.LUT R8, R4, 0xffffffe0, RZ, 0xc0, !PT ;  /* 0xffffffe004087812 */ /* 0x000fe200078ec0ff */
        /* <DEDUP_REMOVED lines=8> */
[----:B------:R-:W-:Y:S01]  /*03a0*/  ULDC UR16, c[0x0][0x1c0] ;  /* 0x0000700000107ab9 */ /* 0x000fe20000000800 */
[----:B------:R-:W-:Y:S01]  /*03b0*/  LEA.HI R0, R5, R3, RZ, 0x3 ;  /* 0x0000000305007211 */ /* 0x000fe200078f18ff */
[----:B------:R-:W-:Y:S01]  /*03c0*/  ULDC UR11, c[0x0][0x1c0] ;  /* 0x00007000000b7ab9 */ /* 0x000fe20000000800 */
[----:B------:R-:W-:Y:S01]  /*03d0*/  LEA.HI R2, R2, R6, RZ, 0x1 ;  /* 0x0000000602027211 */ /* 0x000fe200078f08ff */
[----:B------:R-:W-:Y:S01]  /*03e0*/  UIMAD UR7, UR37, UR11, UR40 ;  /* 0x0000000b250772a4 */ /* 0x000fe2000f8e0228 */
[----:B------:R-:W-:Y:S01]  /*03f0*/  LOP3.LUT R5, R7, 0x7fffffe, RZ, 0xc0, !PT ;  /* 0x07fffffe07057812 */ /* 0x000fe200078ec0ff */
[----:B------:R-:W-:Y:S01]  /*0400*/  USHF.L.U32 UR49, UR50, 0x6, URZ ;  /* 0x0000000632317899 */ /* 0x000fe2000800063f */
        /* <DEDUP_REMOVED lines=8> */
[--C-:B------:R-:W-:Y:S01]  /*0490*/  SHF.R.S32.HI R0, RZ, 0x5, R4.reuse ;  /* 0x00000005ff007819 */ /* 0x100fe20000011404 */
[----:B------:R-:W-:Y:S01]  /*04a0*/  ULDC UR54, c[0x0][0x214] ;  /* 0x0000850000367ab9 */ /* 0x000fe20000000800 */
[----:B------:R-:W-:Y:S01]  /*04b0*/  SHF.R.S32.HI R2, RZ, 0x1f, R4 ;  /* 0x0000001fff027819 */ /* 0x000fe20000011404 */
[----:B------:R-:W-:Y:S01]  /*04c0*/  ULDC UR61, c[0x0][0x1c8] ;  /* 0x00007200003d7ab9 */ /* 0x000fe20000000800 */
[----:B------:R-:W-:Y:S01]  /*04d0*/  LEA.HI R245, R3, R8, RZ, 0x2 ;  /* 0x0000000803f57211 */ /* 0x000fe200078f10ff */
[----:B------:R-:W-:Y:S01]  /*04e0*/  IMAD R5, R0, 0x8, R5 ;  /* 0x0000000800057824 */ /* 0x000fe200078e0205 */
[-C--:B------:R-:W-:Y:S01]  /*04f0*/  LEA.HI R4, R4, R0.reuse, RZ, 0x1 ;  /* 0x0000000004047211 */ /* 0x080fe200078f08ff */
[----:B------:R-:W-:Y:S01]  /*0500*/  ULDC UR55, c[0x0][0x224] ;  /* 0x0000890000377ab9 */ /* 0x000fe20000000800 */
[----:B------:R-:W-:Y:S01]  /*0510*/  LEA.HI R2, R2, R0, RZ, 0x2 ;  /* 0x0000000002027211 */ /* 0x000fe200078f10ff */
[----:B------:R-:W-:Y:S01]  /*0520*/  @UP5 UIMAD UR59, UR37, UR54, URZ ;  /* 0x00000036253b52a4 */ /* 0x000fe2000f8e023f */
[----:B------:R-:W-:Y:S01]  /*0530*/  SHF.R.S32.HI R3, RZ, 0x3, R12 ;  /* 0x00000003ff037819 */ /* 0x000fe2000001140c */
[----:B------:R-:W-:Y:S01]  /*0540*/  ULDC.64 UR4, c[0x0][0x118] ;  /* 0x0000460000047ab9 */ /* 0x000fe20000000a00 */
[----:B------:R-:W-:Y:S01]  /*0550*/  LOP3.LUT R4, R4, 0xfffffffe, RZ, 0xc0, !PT ;  /* 0xfffffffe04047812 */ /* 0x000fe200078ec0ff */
[----:B------:R-:W-:Y:S01]  /*0560*/  ULDC UR43, c[0x0][0x2e8] ;  /* 0x0000ba00002b7ab9 */ /* 0x000fe20000000800 */
[----:B------:R-:W-:Y:S01]  /*0570*/  LOP3.LUT R2, R2, 0xfffffffc, RZ, 0xc0, !PT ;  /* 0xfffffffc02027812 */ /* 0x000fe200078ec0ff */
[----:B------:R-:W-:Y:S01]  /*0580*/  IMAD.SHL.U32 R3, R3, 0x40, RZ ;  /* 0x0000004003037824 */ /* 0x000fe200078e00ff */
[----:B------:R-:W-:Y:S01]  /*0590*/  LEA.HI R6, R11, R11, RZ, 0x1 ;  /* 0x0000000b0b067211 */ /* 0x000fe200078f08ff */
[C---:B------:R-:W-:Y:S01]  /*05a0*/  IMAD.IADD R19, R0.reuse, 0x1, -R4 ;  /* 0x0000000100137824 */ /* 0x040fe200078e0a04 */
[----:B------:R-:W-:Y:S01]  /*05b0*/  SHF.R.S32.HI R8, RZ, 0x1f, R9 ;  /* 0x0000001fff087819 */ /* 0x000fe20000011409 */
[----:B------:R-:W-:Y:S01]  /*05c0*/  IMAD.IADD R10, R0, 0x1, -R2 ;  /* 0x00000001000a7824 */ /* 0x000fe200078e0a02 */
[----:B------:R-:W-:Y:S01]  /*05d0*/  LOP3.LUT R0, R3, 0xc0, RZ, 0xc0, !PT ;  /* 0x000000c003007812 */ /* 0x000fe200078ec0ff */
[----:B------:R-:W-:Y:S01]  /*05e0*/  ULDC.U8 UR12, c[0x0][0x2d8] ;  /* 0x0000b600000c7ab9 */ /* 0x000fe20000000000 */
[----:B------:R-:W-:Y:S01]  /*05f0*/  LOP3.LUT R2, R6, 0x7fffffe, RZ, 0xc0, !PT ;  /* 0x07fffffe06027812 */ /* 0x000fe200078ec0ff */
[----:B------:R-:W-:Y:S01]  /*0600*/  STL [R1+0x24], R19 ;  /* 0x0000241301007387 */ /* 0x000fe20000100800 */
[----:B------:R-:W-:Y:S01]  /*0610*/  SHF.R.U32.HI R4, RZ, 0x3, R0 ;  /* 0x00000003ff047819 */ /* 0x000fe20000011600 */
[----:B------:R-:W-:Y:S01]  /*0620*/  ULOP3.LUT UR61, UR40, UR61, URZ, 0x3c, !UPT ;  /* 0x0000003d283d7292 */ /* 0x000fe2000f8e3c3f */
[----:B------:R-:W-:Y:S01]  /*0630*/  LOP3.LUT R3, R0, 0x18, R22, 0xf8, !PT ;  /* 0x0000001800037812 */ /* 0x000fe200078ef816 */
[----:B------:R-:W-:Y:S01]  /*0640*/  IMAD.IADD R2, R11, 0x1, -R2 ;  /* 0x000000010b027824 */ /* 0x000fe200078e0a02 */
[-C--:B------:R-:W-:Y:S01]  /*0650*/  LEA.HI R8, R8, R9.reuse, RZ, 0x3 ;  /* 0x0000000908087211 */ /* 0x080fe200078f18ff */
[----:B------:R-:W-:Y:S01]  /*0660*/  IMAD R0, R20, 0x4, R13 ;  /* 0x0000000414007824 */ /* 0x000fe200078e020d */
[----:B------:R-:W-:Y:S01]  /*0670*/  LOP3.LUT R3, R3, R4, RZ, 0x3c, !PT ;  /* 0x0000000403037212 */ /* 0x000fe200078e3cff */
[----:B------:R-:W-:Y:S01]  /*0680*/  STL [R1+0x28], R22 ;  /* 0x0000281601007387 */ /* 0x000fe20000100800 */
[----:B------:R-:W-:Y:S01]  /*0690*/  LOP3.LUT P4, RZ, R7, 0x2, RZ, 0xc0, !PT ;  /* 0x0000000207ff7812 */ /* 0x000fe2000788c0ff */
[----:B------:R-:W-:Y:S01]  /*06a0*/  IMAD R17, R0, 0x8, R2 ;  /* 0x0000000800117824 */ /* 0x000fe200078e0202 */
[----:B------:R-:W-:Y:S01]  /*06b0*/  LEA.HI R0, R9, R9, RZ, 0x1 ;  /* 0x0000000909007211 */ /* 0x000fe200078f08ff */
[----:B------:R-:W-:Y:S01]  /*06c0*/  IMAD.U32 R3, R5, 0x20, R3 ;  /* 0x0000002005037824 */ /* 0x000fe200078e0003 */
[----:B------:R-:W-:Y:S01]  /*06d0*/  LOP3.LUT R2, R8, 0xfffffff8, RZ, 0xc0, !PT ;  /* 0xfffffff808027812 */ /* 0x000fe200078ec0ff */
[----:B------:R-:W-:Y:S01]  /*06e0*/  UIMAD.WIDE.U32 UR44, UR38, UR46, URZ ;  /* 0x0000002e262c72a5 */ /* 0x000fe2000f8e003f */
[----:B------:R-:W-:Y:S01]  /*06f0*/  LOP3.LUT R4, R0, 0x7fffffe, RZ, 0xc0, !PT ;  /* 0x07fffffe00047812 */ /* 0x000fe200078ec0ff */
[----:B------:R-:W-:Y:S01]  /*0700*/  UIMAD UR56, UR39, UR46, URZ ;  /* 0x0000002e273872a4 */ /* 0x000fe2000f8e023f */
[----:B------:R1:W-:Y:S01]  /*0710*/  STL [R1+0x20], R3 ;  /* 0x0000200301007387 */ /* 0x0003e20000100800 */
[C---:B------:R-:W-:Y:S01]  /*0720*/  IMAD.IADD R14, R9.reuse, 0x1, -R2 ;  /* 0x00000001090e7824 */ /* 0x040fe200078e0a02 */
[----:B------:R-:W-:Y:S01]  /*0730*/  SHF.R.S32.HI R245, RZ, 0x2, R245 ;  /* 0x00000002fff57819 */ /* 0x000fe200000114f5 */
[----:B------:R-:W-:Y:S01]  /*0740*/  IMAD.IADD R15, R9, 0x1, -R4 ;  /* 0x00000001090f7824 */ /* 0x000fe200078e0a04 */
[--C-:B------:R-:W-:Y:S01]  /*0750*/  SHF.R.S32.HI R4, RZ, 0x1, R0.reuse ;  /* 0x00000001ff047819 */ /* 0x100fe20000011400 */
[----:B------:R-:W-:Y:S01]  /*0760*/  USHF.R.S32.HI UR58, URZ, 0x1f, UR51 ;  /* 0x0000001f3f3a7899 */ /* 0x000fe20008011433 */
[----:B------:R-:W-:Y:S01]  /*0770*/  SHF.R.S32.HI R0, RZ, 0x1f, R0 ;  /* 0x0000001fff007819 */ /* 0x000fe20000011400 */
[----:B------:R-:W-:Y:S01]  /*0780*/  IMAD R245, R19, 0x10, R245 ;  /* 0x0000001013f57824 */ /* 0x000fe200078e02f5 */
[----:B------:R-:W-:-:S02]  /*0790*/  UIMAD UR55, UR7, UR55, URZ ;  /* 0x00000037073772a4 */ /* 0x000fc4000f8e023f */
[----:B------:R-:W-:Y:S01]  /*07a0*/  LEA.HI R2, R0, R4, RZ, 0x2 ;  /* 0x0000000400027211 */ /* 0x000fe200078f10ff */
[----:B------:R-:W-:Y:S01]  /*07b0*/  USHF.R.S32.HI UR53, URZ, 0x1f, UR49 ;  /* 0x0000001f3f357899 */ /* 0x000fe20008011431 */
[----:B------:R-:W-:Y:S01]  /*07c0*/  SHF.R.S32.HI R0, RZ, 0x1, R6 ;  /* 0x00000001ff007819 */ /* 0x000fe20000011406 */
[----:B------:R-:W-:Y:S01]  /*07d0*/  USHF.R.S32.HI UR52, URZ, 0x1f, UR48 ;  /* 0x0000001f3f347899 */ /* 0x000fe20008011430 */
[----:B------:R-:W-:Y:S01]  /*07e0*/  LEA.HI R6, R7, R7, RZ, 0x1 ;  /* 0x0000000707067211 */ /* 0x000fe200078f08ff */
[----:B------:R-:W-:Y:S01]  /*07f0*/  UMOV UR42, 0xffffd000 ;  /* 0xffffd000002a7882 */ /* 0x000fe20000000000 */
[C---:B------:R-:W-:Y:S01]  /*0800*/  LOP3.LUT P6, RZ, R0.reuse, 0x2, RZ, 0xc0, !PT ;  /* 0x0000000200ff7812 */ /* 0x040fe200078cc0ff */
[----:B------:R-:W-:-:S03]  /*0810*/  IMAD.SHL.U32 R0, R0, 0x40, RZ ;  /* 0x0000004000007824 */ /* 0x000fc600078e00ff */
[----:B------:R-:W-:Y:S02]  /*0820*/  SEL R199, R204, 0xffffffe0, !P6 ;  /* 0xffffffe0ccc77807 */ /* 0x000fe40007000000 */
[----:B------:R-:W-:Y:S02]  /*0830*/  LOP3.LUT R0, R0, 0xc0, RZ, 0xc0, !PT ;  /* 0x000000c000007812 */ /* 0x000fe400078ec0ff */
[----:B-1----:R-:W-:-:S04]  /*0840*/  LOP3.LUT R3, R7, 0x1, RZ, 0xc0, !PT ;  /* 0x0000000107037812 */ /* 0x002fc800078ec0ff */
[----:B------:R-:W-:Y:S01]  /*0850*/  ISETP.NE.U32.AND P5, PT, R3, 0x1, PT ;  /* 0x000000010300780c */ /* 0x000fe20003fa5070 */
[----:B------:R-:W-:-:S03]  /*0860*/  IMAD.SHL.U32 R3, R11, 0x40, RZ ;  /* 0x000000400b037824 */ /* 0x000fc600078e00ff */
[----:B------:R-:W-:Y:S02]  /*0870*/  SEL R236, R236, 0x10, !P5 ;  /* 0x00000010ecec7807 */ /* 0x000fe40006800000 */
[----:B------:R-:W-:Y:S02]  /*0880*/  LOP3.LUT R5, R3, 0x1c0, RZ, 0xc0, !PT ;  /* 0x000001c003057812 */ /* 0x000fe400078ec0ff */
[----:B------:R-:W-:Y:S01]  /*0890*/  LOP3.LUT R3, R2, 0xfffffffc, RZ, 0xc0, !PT ;  /* 0xfffffffc02037812 */ /* 0x000fe200078ec0ff */
[----:B------:R-:W-:-:S04]  /*08a0*/  IMAD.SHL.U32 R2, R10, 0x10, RZ ;  /* 0x000000100a027824 */ /* 0x000fc800078e00ff */
[----:B------:R-:W-:Y:S01]  /*08b0*/  IMAD.IADD R9, R4, 0x1, -R3 ;  /* 0x0000000104097824 */ /* 0x000fe200078e0a03 */
[----:B------:R-:W-:Y:S02]  /*08c0*/  LOP3.LUT R3, R0, 0x8, R12, 0xf8, !PT ;  /* 0x0000000800037812 */ /* 0x000fe400078ef80c */
[----:B------:R-:W-:Y:S02]  /*08d0*/  SHF.R.U32.HI R0, RZ, 0x3, R0 ;  /* 0x00000003ff007819 */ /* 0x000fe40000011600 */
[----:B------:R-:W-:Y:S02]  /*08e0*/  LOP3.LUT R2, R5, 0x30, R2, 0xf8, !PT ;  /* 0x0000003005027812 */ /* 0x000fe400078ef802 */
[----:B------:R-:W-:Y:S01]  /*08f0*/  LOP3.LUT R198, R3, R0, RZ, 0x3c, !PT ;  /* 0x0000000003c67212 */ /* 0x000fe200078e3cff */
[----:B------:R-:W-:Y:S01]  /*0900*/  IMAD.U32 R3, RZ, RZ, UR8 ;  /* 0x00000008ff037e24 */ /* 0x000fe2000f8e00ff */
[----:B------:R-:W-:Y:S01]  /*0910*/  LOP3.LUT R0, R6, 0x3fffffe, RZ, 0xc0, !PT ;  /* 0x03fffffe06007812 */ /* 0x000fe200078ec0ff */
[----:B------:R-:W-:Y:S01]  /*0920*/  IMAD.SHL.U32 R3, R20, 0x20, RZ ;  /* 0x0000002014037824 */ /* 0x000fe200078e00ff */
[----:B------:R-:W-:Y:S01]  /*0930*/  LOP3.LUT R4, R2, 0x8, R12, 0xf8, !PT ;  /* 0x0000000802047812 */ /* 0x000fe200078ef80c */
[----:B------:R-:W-:Y:S01]  /*0940*/  USHF.R.S32.HI UR8, URZ, 0x1f, UR17 ;  /* 0x0000001f3f087899 */ /* 0x000fe20008011411 */
[----:B------:R-:W-:Y:S01]  /*0950*/  SHF.R.U32.HI R2, RZ, 0x3, R5 ;  /* 0x00000003ff027819 */ /* 0x000fe20000011605 */
[C---:B------:R-:W-:Y:S01]  /*0960*/  IMAD.IADD R5, R7.reuse, 0x1, -R0 ;  /* 0x0000000107057824 */ /* 0x040fe200078e0a00 */
[----:B------:R-:W-:Y:S01]  /*0970*/  USHF.L.U32 UR17, UR37, 0x7, URZ ;  /* 0x0000000725117899 */ /* 0x000fe2000800063f */
[----:B------:R-:W-:Y:S01]  /*0980*/  IMAD.SHL.U32 R0, R7, 0x40, RZ ;  /* 0x0000004007007824 */ /* 0x000fe200078e00ff */
[----:B------:R-:W-:Y:S01]  /*0990*/  LOP3.LUT R11, R4, R2, RZ, 0x3c, !PT ;  /* 0x00000002040b7212 */ /* 0x000fe200078e3cff */
[----:B------:R-:W-:Y:S01]  /*09a0*/  IMAD.SHL.U32 R4, R16, 0x2, RZ ;  /* 0x0000000210047824 */ /* 0x000fe200078e00ff */
[----:B------:R-:W-:Y:S01]  /*09b0*/  SHF.R.S32.HI R2, RZ, 0x3, R8 ;  /* 0x00000003ff027819 */ /* 0x000fe20000011408 */
[----:B------:R-:W-:Y:S01]  /*09c0*/  IMAD.U32 R198, R17, 0x20, R198 ;  /* 0x0000002011c67824 */ /* 0x000fe200078e00c6 */
[----:B------:R-:W-:Y:S01]  /*09d0*/  LOP3.LUT R0, R0, 0x1c0, RZ, 0xc0, !PT ;  /* 0x000001c000007812 */ /* 0x000fe200078ec0ff */
[----:B------:R-:W-:-:S02]  /*09e0*/  UIMAD UR57, UR8, UR37, URZ ;  /* 0x00000025083972a4 */ /* 0x000fc4000f8e023f */
[----:B------:R-:W-:Y:S01]  /*09f0*/  IMAD R15, R2, 0x8, R15 ;  /* 0x00000008020f7824 */ /* 0x000fe200078e020f */
[----:B------:R-:W-:Y:S01]  /*0a00*/  LOP3.LUT R3, R0, 0x20, R3, 0xf8, !PT ;  /* 0x0000002000037812 */ /* 0x000fe200078ef803 */
[C---:B------:R-:W-:Y:S01]  /*0a10*/  IMAD R200, R10.reuse, 0x2, R2 ;  /* 0x000000020ac87824 */ /* 0x040fe200078e0202 */
[----:B------:R-:W-:Y:S01]  /*0a20*/  SHF.R.U32.HI R0, RZ, 0x3, R0 ;  /* 0x00000003ff007819 */ /* 0x000fe20000011600 */
[----:B------:R-:W-:Y:S01]  /*0a30*/  IMAD R2, R10, 0x200, R4 ;  /* 0x000002000a027824 */ /* 0x000fe200078e0204 */
[----:B------:R-:W-:Y:S01]  /*0a40*/  @!UP5 UIMAD UR8, UR37, UR16, UR40 ;  /* 0x000000102508d2a4 */ /* 0x000fe2000f8e0228 */
[----:B------:R-:W-:Y:S01]  /*0a50*/  IMAD.SHL.U32 R198, R198, 0x2, RZ ;  /* 0x00000002c6c67824 */ /* 0x000fe200078e00ff */
[----:B------:R-:W-:Y:S01]  /*0a60*/  LOP3.LUT R7, R3, R0, RZ, 0x3c, !PT ;  /* 0x0000000003077212 */ /* 0x000fe200078e3cff */
[----:B------:R-:W-:Y:S01]  /*0a70*/  IMAD R10, R5, 0x20, R2 ;  /* 0x00000020050a7824 */ /* 0x000fe200078e0202 */
[----:B------:R-:W-:Y:S01]  /*0a80*/  SHF.R.S32.HI R0, RZ, 0x1, R6 ;  /* 0x00000001ff007819 */ /* 0x000fe20000011406 */
[----:B------:R-:W-:Y:S01]  /*0a90*/  IMAD.U32 R3, RZ, RZ, UR17 ;  /* 0x00000011ff037e24 */ /* 0x000fe2000f8e00ff */
[----:B------:R-:W-:Y:S01]  /*0aa0*/  SHF.R.S32.HI R2, RZ, 0x7, R18 ;  /* 0x00000007ff027819 */ /* 0x000fe20000011412 */
[----:B------:R-:W-:Y:S01]  /*0ab0*/  IMAD.IADD R199, R198, 0x1, R199 ;  /* 0x00000001c6c77824 */ /* 0x000fe200078e02c7 */
[C---:B------:R-:W-:Y:S01]  /*0ac0*/  LOP3.LUT P3, RZ, R0.reuse, 0x2, RZ, 0xc0, !PT ;  /* 0x0000000200ff7812 */ /* 0x040fe2000786c0ff */
[----:B------:R-:W-:Y:S01]  /*0ad0*/  IMAD.SHL.U32 R0, R0, 0x40, RZ ;  /* 0x0000004000007824 */ /* 0x000fe200078e00ff */
[----:B------:R-:W-:Y:S01]  /*0ae0*/  @!UP5 UIMAD UR54, UR8, UR54, URZ ;  /* 0x000000360836d2a4 */ /* 0x000fe2000f8e023f */
[----:B------:R-:W-:Y:S01]  /*0af0*/  IMAD R3, R2, 0x1000, R4 ;  /* 0x0000100002037824 */ /* 0x000fe200078e0204 */
[----:B------:R-:W-:Y:S01]  /*0b00*/  R2P PR, R14, 0x6 ;  /* 0x000000060e007804 */ /* 0x000fe20000000000 */
[----:B------:R-:W-:Y:S01]  /*0b10*/  IMAD.SHL.U32 R2, R2, 0x8, RZ ;  /* 0x0000000802027824 */ /* 0x000fe200078e00ff */
[----:B------:R-:W-:Y:S01]  /*0b20*/  LOP3.LUT R0, R0, 0xc0, RZ, 0xc0, !PT ;  /* 0x000000c000007812 */ /* 0x000fe200078ec0ff */
[----:B------:R-:W-:Y:S01]  /*0b30*/  IMAD R5, R19, 0x400, R3 ;  /* 0x0000040013057824 */ /* 0x000fe200078e0203 */
[----:B------:R-:W-:Y:S01]  /*0b40*/  LOP3.LUT P0, RZ, R9, 0x2, RZ, 0xc0, !PT ;  /* 0x0000000209ff7812 */ /* 0x000fe2000780c0ff */
[----:B------:R-:W-:Y:S01]  /*0b50*/  IMAD.SHL.U32 R4, R13, 0x10, RZ ;  /* 0x000000100d047824 */ /* 0x000fe200078e00ff */
[----:B------:R-:W-:Y:S01]  /*0b60*/  LOP3.LUT R2, R2, 0x8, RZ, 0xc0, !PT ;  /* 0x0000000802027812 */ /* 0x000fe200078ec0ff */
[----:B------:R-:W-:Y:S01]  /*0b70*/  IMAD.IADD R239, R7, 0x1, R5 ;  /* 0x0000000107ef7824 */ /* 0x000fe200078e0205 */
[----:B------:R-:W-:Y:S01]  /*0b80*/  SHF.R.U32.HI R3, RZ, 0x3, R0 ;  /* 0x00000003ff037819 */ /* 0x000fe20000011600 */
[----:B------:R-:W-:Y:S01]  /*0b90*/  IMAD R5, R13, 0x200, R11 ;  /* 0x000002000d057824 */ /* 0x000fe200078e020b */
[----:B------:R-:W-:Y:S01]  /*0ba0*/  LOP3.LUT R7, R2, 0x10, R4, 0xf8, !PT ;  /* 0x0000001002077812 */ /* 0x000fe200078ef804 */
[----:B------:R-:W-:Y:S01]  /*0bb0*/  IMAD.SHL.U32 R239, R239, 0x2, RZ ;  /* 0x00000002efef7824 */ /* 0x000fe200078e00ff */
[----:B------:R-:W-:Y:S01]  /*0bc0*/  LOP3.LUT R8, R3, R0, R2, 0x1e, !PT ;  /* 0x0000000003087212 */ /* 0x000fe200078e1e02 */
[----:B------:R-:W-:Y:S01]  /*0bd0*/  IMAD.SHL.U32 R0, R14, 0x40, RZ ;  /* 0x000000400e007824 */ /* 0x000fe200078e00ff */
[----:B------:R-:W-:Y:S01]  /*0be0*/  SEL R201, R204, 0xffffffe0, !P1 ;  /* 0xffffffe0ccc97807 */ /* 0x000fe20004800000 */
[----:B------:R-:W-:Y:S01]  /*0bf0*/  IMAD.SHL.U32 R2, R9, 0x40, RZ ;  /* 0x0000004009027824 */ /* 0x000fe200078e00ff */
[----:B------:R-:W-:Y:S01]  /*0c00*/  SEL R202, R202, 0xffffffc0, !P2 ;  /* 0xffffffc0caca7807 */ /* 0x000fe20005000000 */
[----:B------:R-:W-:Y:S01]  /*0c10*/  IMAD.SHL.U32 R3, R13, 0x8, RZ ;  /* 0x000000080d037824 */ /* 0x000fe200078e00ff */
[----:B------:R-:W-:Y:S01]  /*0c20*/  LOP3.LUT R0, R0, 0x1c0, RZ, 0xc0, !PT ;  /* 0x000001c000007812 */ /* 0x000fe200078ec0ff */
[----:B------:R-:W-:Y:S01]  /*0c30*/  IMAD.IADD R8, R8, 0x1, R10 ;  /* 0x0000000108087824 */ /* 0x000fe200078e020a */
[----:B------:R-:W-:Y:S01]  /*0c40*/  LOP3.LUT R2, R2, 0xc0, RZ, 0xc0, !PT ;  /* 0x000000c002027812 */ /* 0x000fe200078ec0ff */
[----:B------:R-:W-:Y:S01]  /*0c50*/  IMAD.IADD R238, R239, 0x1, R236 ;  /* 0x00000001efee7824 */ /* 0x000fe200078e02ec */
[----:B------:R-:W-:-:S02]  /*0c60*/  LOP3.LUT R3, R3, 0x8, RZ, 0xc0, !PT ;  /* 0x0000000803037812 */ /* 0x000fc400078ec0ff */
[----:B------:R-:W-:Y:S02]  /*0c70*/  SHF.R.U32.HI R6, RZ, 0x3, R0 ;  /* 0x00000003ff067819 */ /* 0x000fe40000011600 */
[--C-:B------:R-:W-:Y:S02]  /*0c80*/  SHF.R.U32.HI R4, RZ, 0x3, R2.reuse ;  /* 0x00000003ff047819 */ /* 0x100fe40000011602 */
[--C-:B------:R-:W-:Y:S01]  /*0c90*/  LOP3.LUT R6, R6, R0, R3.reuse, 0x1e, !PT ;  /* 0x0000000006067212 */ /* 0x100fe200078e1e03 */
[----:B------:R-:W-:Y:S01]  /*0ca0*/  IMAD.U32 R0, RZ, RZ, UR10 ;  /* 0x0000000aff007e24 */ /* 0x000fe2000f8e00ff */
[C---:B------:R-:W-:Y:S01]  /*0cb0*/  LOP3.LUT R3, R4.reuse, R2, R3, 0x1e, !PT ;  /* 0x0000000204037212 */ /* 0x040fe200078e1e03 */
[----:B------:R-:W-:Y:S01]  /*0cc0*/  IMAD.SHL.U32 R0, R15, 0x20, RZ ;  /* 0x000000200f007824 */ /* 0x000fe200078e00ff */
[----:B------:R-:W-:Y:S01]  /*0cd0*/  LOP3.LUT R2, R4, R7, R2, 0x1e, !PT ;  /* 0x0000000704027212 */ /* 0x000fe200078e1e02 */
[----:B------:R-:W-:Y:S01]  /*0ce0*/  IMAD.U32 R4, RZ, RZ, UR9 ;  /* 0x00000009ff047e24 */ /* 0x000fe2000f8e00ff */
[----:B------:R-:W-:Y:S01]  /*0cf0*/  IADD3 R237, R239, 0x20, RZ ;  /* 0x00000020efed7810 */ /* 0x000fe20007ffe0ff */
[----:B------:R-:W-:Y:S01]  /*0d00*/  IMAD R4, R19, 0x200, R0 ;  /* 0x0000020013047824 */ /* 0x000fe200078e0200 */
[----:B------:R-:W-:Y:S01]  /*0d10*/  @P4 IADD3 R237, R239, -0x20, RZ ;  /* 0xffffffe0efed4810 */ /* 0x000fe20007ffe0ff */
[----:B------:R-:W-:Y:S01]  /*0d20*/  IMAD.IADD R205, R0, 0x1, R2 ;  /* 0x0000000100cd7824 */ /* 0x000fe200078e0202 */
[----:B------:R-:W-:Y:S01]  /*0d30*/  LEA R2, R8, 0x9000, 0x1 ;  /* 0x0000900008027811 */ /* 0x000fe200078e08ff */
[----:B------:R-:W-:Y:S01]  /*0d40*/  IMAD.U32 R200, R200, 0x200, R6 ;  /* 0x00000200c8c87824 */ /* 0x000fe200078e0006 */
[----:B------:R-:W-:Y:S01]  /*0d50*/  SEL R204, R204, 0xffffffe0, !P0 ;  /* 0xffffffe0cccc7807 */ /* 0x000fe20004000000 */
[----:B------:R-:W-:Y:S01]  /*0d60*/  IMAD.IADD R206, R4, 0x1, R3 ;  /* 0x0000000104ce7824 */ /* 0x000fe200078e0203 */
[C---:B------:R-:W-:Y:S01]  /*0d70*/  IADD3 R0, R2.reuse, 0x20, RZ ;  /* 0x0000002002007810 */ /* 0x040fe20007ffe0ff */
[----:B------:R1:W-:Y:S01]  /*0d80*/  STL [R1+0x14], R2 ;  /* 0x0000140201007387 */ /* 0x0003e20000100800 */
[----:B------:R-:W-:Y:S01]  /*0d90*/  @P3 IADD3 R0, R2, -0x20, RZ ;  /* 0xffffffe002003810 */ /* 0x000fe20007ffe0ff */
[----:B------:R-:W-:Y:S01]  /*0da0*/  IMAD.SHL.U32 R3, R5, 0x2, RZ ;  /* 0x0000000205037824 */ /* 0x000fe200078e00ff */
[----:B------:R-:W-:Y:S01]  /*0db0*/  LEA R200, R200, 0xf000, 0x1 ;  /* 0x0000f000c8c87811 */ /* 0x000fe200078e08ff */
[----:B------:R-:W-:-:S02]  /*0dc0*/  IMAD.IADD R236, R236, 0x1, R237 ;  /* 0x00000001ecec7824 */ /* 0x000fc400078e02ed */
[----:B------:R1:W-:Y:S02]  /*0dd0*/  STL [R1+0x18], R0 ;  /* 0x0000180001007387 */ /* 0x0003e40000100800 */
[C---:B------:R-:W-:Y:S02]  /*0de0*/  IMAD.IADD R201, R200.reuse, 0x1, R201 ;  /* 0x00000001c8c97824 */ /* 0x040fe400078e02c9 */
[--C-:B------:R-:W-:Y:S02]  /*0df0*/  IMAD.IADD R203, R200, 0x1, R202.reuse ;  /* 0x00000001c8cb7824 */ /* 0x100fe400078e02ca */
[----:B------:R-:W-:Y:S02]  /*0e00*/  IMAD.IADD R202, R201, 0x1, R202 ;  /* 0x00000001c9ca7824 */ /* 0x000fe400078e02ca */
.L_x_623:
[----:B------:R-:W-:Y:S02]  /*0e10*/  ULDC.64 UR6, c[0x0][0x240] ;  /* 0x0000900000067ab9 */ /* 0x000fe40000000a00 */
[----:B------:R-:W-:Y:S02]  /*0e20*/  UISETP.NE.U32.AND UP1, UPT, URZ, UR6, UPT ;  /* 0x000000063f00728c */ /* 0x000fe4000bf25070 */
[----:B------:R-:W-:-:S02]  /*0e30*/  USHF.L.U32 UR16, UR37, 0x2, URZ ;  /* 0x0000000225107899 */ /* 0x000fc4000800063f */
[----:B------:R-:W-:Y:S02]  /*0e40*/  USHF.R.S32.HI UR41, URZ, 0x1f, UR37 ;  /* 0x0000001f3f297899 */ /* 0x000fe40008011425 */
[----:B------:R-:W-:Y:S02]  /*0e50*/  UISETP.NE.AND.EX UP1, UPT, URZ, UR7, UPT, UP1 ;  /* 0x000000073f00728c */ /* 0x000fe4000bf25310 */
[----:B------:R-:W-:Y:S02]  /*0e60*/  ULDC.64 UR10, c[0x0][0x250] ;  /* 0x00009400000a7ab9 */ /* 0x000fe40000000a00 */
[----:B------:R-:W-:Y:S02]  /*0e70*/  UISETP.NE.U32.AND UP3, UPT, URZ, UR10, UPT ;  /* 0x0000000a3f00728c */ /* 0x000fe4000bf65070 */
[----:B------:R-:W-:Y:S01]  /*0e80*/  USHF.L.U64.HI UR14, UR37, 0x2, UR41 ;  /* 0x00000002250e7899 */ /* 0x000fe20008010229 */
[----:B------:R-:W-:Y:S01]  /*0e90*/  PLOP3.LUT P2, PT, PT, PT, UP1, 0x80, 0x0 ;  /* 0x000000000000781c */ /* 0x000fe20003f4f018 */
[----:B------:R-:W-:-:S02]  /*0ea0*/  UIADD3 UR6, UP0, UR16, UR6, URZ ;  /* 0x0000000610067290 */ /* 0x000fc4000ff1e03f */
[----:B------:R-:W-:Y:S02]  /*0eb0*/  UISETP.NE.AND.EX UP3, UPT, URZ, UR11, UPT, UP3 ;  /* 0x0000000b3f00728c */ /* 0x000fe4000bf65330 */
[----:B------:R-:W-:Y:S02]  /*0ec0*/  UIADD3.X UR7, UR14, UR7, URZ, UP0, !UPT ;  /* 0x000000070e077290 */ /* 0x000fe400087fe43f */
[----:B-1----:R-:W-:Y:S01]  /*0ed0*/  IMAD.U32 R4, RZ, RZ, UR6 ;  /* 0x00000006ff047e24 */ /* 0x002fe2000f8e00ff */
[----:B------:R-:W-:Y:S01]  /*0ee0*/  ULDC.U8 UR13, c[0x0][0x312] ;  /* 0x0000c480000d7ab9 */ /* 0x000fe20000000000 */
[----:B------:R-:W-:Y:S01]  /*0ef0*/  PLOP3.LUT P0, PT, PT, PT, UP3, 0x80, 0x0 ;  /* 0x000000000000781c */ /* 0x000fe20003f0f038 */
[----:B------:R-:W-:Y:S01]  /*0f00*/  ULDC.64 UR8, c[0x0][0x248] ;  /* 0x0000920000087ab9 */ /* 0x000fe20000000a00 */
[----:B------:R-:W-:Y:S01]  /*0f10*/  IMAD.U32 R5, RZ, RZ, UR7 ;  /* 0x00000007ff057e24 */ /* 0x000fe2000f8e00ff */
[----:B------:R-:W-:Y:S02]  /*0f20*/  UISETP.NE.AND UP4, UPT, UR13, URZ, UPT ;  /* 0x0000003f0d00728c */ /* 0x000fe4000bf85270 */
[----:B------:R-:W-:-:S02]  /*0f30*/  @UP3 UIADD3 UR6, UP0, UR16, UR10, URZ ;  /* 0x0000000a10063290 */ /* 0x000fc4000ff1e03f */
[----:B------:R2:W3:Y:S01]  /*0f40*/  @P2 LDG.E R8, [R4.64] ;  /* 0x0000000404082981 */ /* 0x0004e2000c1e1900 */
[----:B------:R-:W-:Y:S02]  /*0f50*/  UISETP.EQ.U32.AND UP2, UPT, URZ, UR8, UPT ;  /* 0x000000083f00728c */ /* 0x000fe4000bf42070 */
[----:B------:R-:W-:Y:S01]  /*0f60*/  @UP3 UIADD3.X UR7, UR14, UR11, URZ, UP0, !UPT ;  /* 0x0000000b0e073290 */ /* 0x000fe200087fe43f */
[----:B-1----:R2:W4:Y:S01]  /*0f70*/  @P2 LDG.E R2, [R4.64+0x4] ;  /* 0x0000040404022981 */ /* 0x002522000c1e1900 */
[----:B------:R-:W-:Y:S01]  /*0f80*/  MOV R6, UR6 ;  /* 0x0000000600067c02 */ /* 0x000fe20008000f00 */
[----:B------:R-:W-:-:S03]  /*0f90*/  UISETP.EQ.OR.EX UP2, UPT, URZ, UR9, !UP4, UP2 ;  /* 0x000000093f00728c */ /* 0x000fc6000e742720 */
[----:B------:R-:W-:Y:S01]  /*0fa0*/  IMAD.U32 R7, RZ, RZ, UR7 ;  /* 0x00000007ff077e24 */ /* 0x000fe2000f8e00ff */
[----:B------:R-:W-:-:S04]  /*0fb0*/  UIADD3 UR8, UP0, UR16, UR8, URZ ;  /* 0x0000000810087290 */ /* 0x000fc8000ff1e03f */
[----:B------:R-:W5:Y:S01]  /*0fc0*/  @P0 LDG.E R6, [R6.64] ;  /* 0x0000000406060981 */ /* 0x000f62000c1e1900 */
[----:B------:R-:W-:Y:S01]  /*0fd0*/  PLOP3.LUT P1, PT, PT, PT, UP2, 0x80, 0x0 ;  /* 0x000000000000781c */ /* 0x000fe20003f2f028 */
[----:B------:R-:W-:Y:S01]  /*0fe0*/  UIADD3.X UR9, UR14, UR9, URZ, UP0, !UPT ;  /* 0x000000090e097290 */ /* 0x000fe200087fe43f */
[----:B--2---:R-:W-:-:S05]  /*0ff0*/  IMAD.U32 R4, RZ, RZ, UR8 ;  /* 0x00000008ff047e24 */ /* 0x004fca000f8e00ff */
[----:B------:R-:W-:-:S06]  /*1000*/  MOV R5, UR9 ;  /* 0x0000000900057c02 */ /* 0x000fcc0008000f00 */
[----:B------:R-:W2:Y:S01]  /*1010*/  @!P1 LDG.E R0, [R4.64] ;  /* 0x0000000404009981 */ /* 0x000ea2000c1e1900 */
[----:B------:R-:W-:Y:S02]  /*1020*/  UMOV UR18, 0xffffffff ;  /* 0xffffffff00127882 */ /* 0x000fe40000000000 */
[----:B------:R-:W-:Y:S02]  /*1030*/  UMOV UR35, URZ ;  /* 0x0000003f00237c82 */ /* 0x000fe40008000000 */
[----:B------:R-:W-:Y:S02]  /*1040*/  UMOV UR36, 0xffffffff ;  /* 0xffffffff00247882 */ /* 0x000fe40000000000 */
[----:B------:R-:W-:Y:S01]  /*1050*/  ULDC UR8, c[0x0][0x218] ;  /* 0x0000860000087ab9 */ /* 0x000fe20000000800 */
[----:B---3--:R-:W1:Y:S08]  /*1060*/  @P2 R2UR UR18, R8 ;  /* 0x00000000081223c2 */ /* 0x008e7000000e0000 */
[----:B----4-:R-:W1:Y:S08]  /*1070*/  @P2 R2UR UR13, R2 ;  /* 0x00000000020d23c2 */ /* 0x010e7000000e0000 */
[----:B-----5:R3:W4:Y:S01]  /*1080*/  @P0 R2UR UR35, R6 ;  /* 0x00000000062303c2 */ /* 0x02072200000e0000 */
[----:B------:R-:W-:-:S04]  /*1090*/  ISETP.NE.U32.AND P0, PT, RZ, c[0x0][0x248], PT ;  /* 0x00009200ff007a0c */ /* 0x000fc80003f05070 */
[----:B------:R-:W-:Y:S01]  /*10a0*/  ISETP.NE.AND.EX P0, PT, RZ, c[0x0][0x24c], PT, P0 ;  /* 0x00009300ff007a0c */ /* 0x000fe20003f05300 */
[----:B-1----:R-:W-:Y:S02]  /*10b0*/  @UP1 UIADD3 UR13, UR13, -UR18, URZ ;  /* 0x800000120d0d1290 */ /* 0x002fe4000fffe03f */
[----:B--2---:R3:W1:Y:S05]  /*10c0*/  @!P1 R2UR UR36, R0 ;  /* 0x00000000002493c2 */ /* 0x00466a00000e0000 */
[----:B------:R-:W-:-:S05]  /*10d0*/  @!UP1 ULDC UR13, c[0x0][0x214] ;  /* 0x00008500000d9ab9 */ /* 0x000fca0000000800 */
[----:B------:R-:W-:Y:S05]  /*10e0*/  @!P0 BRA `(.L_x_593) ;  /* 0x0000007000008947 */ /* 0x000fea0003800000 */
[----:B----4-:R-:W-:-:S13]  /*10f0*/  PLOP3.LUT P0, PT, PT, PT, UP4, 0x80, 0x0 ;  /* 0x000000000000781c */ /* 0x010fda0003f0f048 */
[----:B---3--:R-:W2:Y:S04]  /*1100*/  @P0 LDG.E R0, [R4.64+0x4] ;  /* 0x0000040404000981 */ /* 0x008ea8000c1e1900 */
[----:B------:R-:W3:Y:S01]  /*1110*/  @!P0 LDG.E R4, [R4.64] ;  /* 0x0000000404048981 */ /* 0x000ee2000c1e1900 */
[----:B--2---:R-:W2:Y:S02]  /*1120*/  @P0 R2UR UR8, R0 ;  /* 0x00000000000803c2 */ /* 0x004ea400000e0000 */
[----:B-12---:R-:W-:-:S11]  /*1130*/  @UP4 UIADD3 UR8, UR8, -UR36, URZ ;  /* 0x8000002408084290 */ /* 0x006fd6000fffe03f */
[----:B---3--:R1:W2:Y:S01]  /*1140*/  @!P0 R2UR UR8, R4 ;  /* 0x00000000040883c2 */ /* 0x0082a200000e0000 */
[----:B------:R-:W-:-:S07]  /*1150*/  DEPBAR.LE SB1, 0x0, {2} ;  /* 0x000090040000791a */ /* 0x000fce0000000000 */
.L_x_593:
[----:B----4-:R-:W-:Y:S02]  /*1160*/  ULDC.64 UR6, c[0x0][0x258] ;  /* 0x0000960000067ab9 */ /* 0x010fe40000000a00 */
        /* <DEDUP_REMOVED lines=8> */
[----:B---3--:R-:W2:Y:S01]  /*11f0*/  @P0 LDG.E R0, [R4.64] ;  /* 0x0000000404000981 */ /* 0x008ea2000c1e1900 */
        /* <DEDUP_REMOVED lines=57> */
.L_x_595:
        /* <DEDUP_REMOVED lines=18> */
.L_x_596:
        /* <DEDUP_REMOVED lines=36> */
[----:B------:R-:W-:Y:S01]  /*18f0*/  IABS R0, UR40 ;  /* 0x0000002800007c13 */ /* 0x000fe20008000000 */
[----:B------:R-:W-:Y:S02]  /*1900*/  USEL UR20, UR8, URZ, UP6 ;  /* 0x0000003f08147287 */ /* 0x000fe4000b000000 */
[----:B------:R-:W-:Y:S01]  /*1910*/  IMAD.HI.U32 R2, R5, R2, R4 ;  /* 0x0000000205027227 */ /* 0x000fe200078e0004 */
[----:B------:R-:W-:-:S03]  /*1920*/  USEL UR8, UR14, URZ, UP1 ;  /* 0x0000003f0e087287 */ /* 0x000fc60008800000 */
[----:B------:R-:W-:Y:S02]  /*1930*/  ULDC UR14, c[0x0][0x234] ;  /* 0x00008d00000e7ab9 */ /* 0x000fe40000000800 */
[----:B------:R-:W-:Y:S01]  /*1940*/  IMAD.HI.U32 R2, R2, R0, RZ ;  /* 0x0000000002027227 */ /* 0x000fe200078e00ff */
[----:B------:R-:W-:-:S03]  /*1950*/  UIADD3 UR8, UP1, UR19, UR8, URZ ;  /* 0x0000000813087290 */ /* 0x000fc6000ff3e03f */
[----:B------:R-:W-:Y:S01]  /*1960*/  IMAD.MOV R4, RZ, RZ, -R2 ;  /* 0x000000ffff047224 */ /* 0x000fe200078e0a02 */
[----:B------:R-:W-:Y:S02]  /*1970*/  UIADD3.X UR9, UR27, UR7, URZ, UP1, !UPT ;  /* 0x000000071b097290 */ /* 0x000fe40008ffe43f */
[----:B------:R-:W-:Y:S01]  /*1980*/  UIMAD UR7, UR39, UR8, URZ ;  /* 0x00000008270772a4 */ /* 0x000fe2000f8e023f */
[----:B------:R-:W-:-:S03]  /*1990*/  IMAD R0, R6, R4, R0 ;  /* 0x0000000406007224 */ /* 0x000fc600078e0200 */
[----:B------:R-:W-:Y:S02]  /*19a0*/  UIMAD UR10, UR38, UR9, UR7 ;  /* 0x00000009260a72a4 */ /* 0x000fe4000f8e0207 */
[----:B------:R-:W-:Y:S01]  /*19b0*/  ISETP.GT.U32.AND P1, PT, R6, R0, PT ;  /* 0x000000000600720c */ /* 0x000fe20003f24070 */
[----:B------:R-:W-:Y:S02]  /*19c0*/  @UP5 USEL UR7, UR59, UR18, !UP3 ;  /* 0x000000123b075287 */ /* 0x000fe4000d800000 */
[----:B------:R-:W-:Y:S02]  /*19d0*/  UIMAD.WIDE.U32 UR8, UR38, UR8, URZ ;  /* 0x00000008260872a5 */ /* 0x000fe4000f8e003f */
[----:B------:R-:W-:Y:S02]  /*19e0*/  @UP5 UIMAD UR16, UR40, UR14, UR7 ;  /* 0x0000000e281052a4 */ /* 0x000fe4000f8e0207 */
[----:B------:R-:W-:Y:S02]  /*19f0*/  USEL UR14, UR11, URZ, UP6 ;  /* 0x0000003f0b0e7287 */ /* 0x000fe4000b000000 */
[----:B------:R-:W-:-:S03]  /*1a00*/  UIADD3 UR10, UR9, UR10, URZ ;  /* 0x0000000a090a7290 */ /* 0x000fc6000fffe03f */
[----:B------:R-:W-:Y:S01]  /*1a10*/  @!UP5 UMOV UR16, UR54 ;  /* 0x000000360010dc82 */ /* 0x000fe20008000000 */
        /* <DEDUP_REMOVED lines=15> */
.L_x_597:
[----:B------:R-:W-:Y:S02]  /*1b10*/  UMOV UR11, UR55 ;  /* 0x00000037000b7c82 */ /* 0x000fe40008000000 */
.L_x_598:
[----:B------:R-:W2:Y:S04]  /*1b20*/  LDL.64 R4, [R1+0x28] ;  /* 0x0000280001047983 */ /* 0x000ea80000100a00 */
[----:B------:R1:W2:Y:S01]  /*1b30*/  LDL.64 R14, [R1+0x28] ;  /* 0x00002800010e7983 */ /* 0x0002a20000100a00 */
[----:B------:R-:W-:Y:S01]  /*1b40*/  UIADD3 UR8, UP4, UP3, UR8, UR49, UR51 ;  /* 0x0000003108087290 */ /* 0x000fe2000fb9e033 */
[----:B------:R-:W-:Y:S01]  /*1b50*/  BSSY B1, `(.L_x_594) ;  /* 0x00007e1000017945 */ /* 0x000fe20003800000 */
[----:B------:R-:W-:Y:S01]  /*1b60*/  USHF.R.S32.HI UR18, URZ, 0x1f, UR40 ;  /* 0x0000001f3f127899 */ /* 0x000fe20008011428 */
[----:B------:R-:W3:Y:S01]  /*1b70*/  S2R R22, SR_TID.X ;  /* 0x0000000000167919 */ /* 0x000ee20000002100 */
[----:B------:R-:W-:-:S02]  /*1b80*/  UIADD3 UR24, UP2, UP1, UR20, UR8, UR22 ;  /* 0x0000000814187290 */ /* 0x000fc4000f95e016 */
[----:B------:R-:W-:Y:S02]  /*1b90*/  UIADD3.X UR7, UR10, UR53, UR58, UP4, UP3 ;  /* 0x000000350a077290 */ /* 0x000fe4000a7e643a */
[----:B------:R-:W-:Y:S02]  /*1ba0*/  ULDC.64 UR8, c[0x0][0x1a8] ;  /* 0x00006a0000087ab9 */ /* 0x000fe40000000a00 */
[----:B------:R-:W-:Y:S02]  /*1bb0*/  UIADD3.X UR22, UR14, UR7, UR17, UP2, UP1 ;  /* 0x000000070e167290 */ /* 0x000fe400097e2411 */
[----:B------:R-:W-:Y:S02]  /*1bc0*/  UIMAD UR7, UR18, UR8, URZ ;  /* 0x00000008120772a4 */ /* 0x000fe4000f8e023f */
[----:B------:R-:W-:Y:S02]  /*1bd0*/  ULDC UR20, c[0x0][0x2e8] ;  /* 0x0000ba0000147ab9 */ /* 0x000fe40000000800 */
[----:B------:R-:W-:-:S03]  /*1be0*/  UIMAD UR17, UR40, UR9, UR7 ;  /* 0x00000009281172a4 */ /* 0x000fc6000f8e0207 */
[----:B------:R-:W-:Y:S02]  /*1bf0*/  ULDC.64 UR8, c[0x0][0x378] ;  /* 0x0000de0000087ab9 */ /* 0x000fe40000000a00 */
[----:B------:R-:W-:-:S04]  /*1c00*/  UIMAD UR7, UR18, UR8, URZ ;  /* 0x00000008120772a4 */ /* 0x000fc8000f8e023f */
[----:B------:R-:W-:Y:S01]  /*1c10*/  UIMAD UR14, UR40, UR9, UR7 ;  /* 0x00000009280e72a4 */ /* 0x000fe2000f8e0207 */
[----:B---3--:R-:W-:Y:S02]  /*1c20*/  SHF.R.S32.HI R10, RZ, 0x1f, R22 ;  /* 0x0000001fff0a7819 */ /* 0x008fe40000011416 */
[----:B------:R-:W-:Y:S02]  /*1c30*/  ULDC.64 UR8, c[0x0][0x370] ;  /* 0x0000dc0000087ab9 */ /* 0x000fe40000000a00 */
[----:B------:R-:W-:Y:S01]  /*1c40*/  UIMAD UR7, UR27, UR8, URZ ;  /* 0x000000081b0772a4 */ /* 0x000fe2000f8e023f */
[----:B------:R-:W-:Y:S01]  /*1c50*/  LEA.HI R0, R10, R22, RZ, 0x2 ;  /* 0x000000160a007211 */ /* 0x000fe200078f10ff */
[----:B------:R-:W-:Y:S02]  /*1c60*/  UIADD3 UR8, UR19, UR11, URZ ;  /* 0x0000000b13087290 */ /* 0x000fe4000fffe03f */
[----:B------:R-:W-:Y:S01]  /*1c70*/  UIMAD UR10, UR19, UR9, UR7 ;  /* 0x00000009130a72a4 */ /* 0x000fe2000f8e0207 */
[----:B------:R-:W-:Y:S01]  /*1c80*/  SHF.R.S32.HI R0, RZ, 0x2, R0 ;  /* 0x00000002ff007819 */ /* 0x000fe20000011400 */
[----:B------:R-:W-:-:S02]  /*1c90*/  UIADD3 UR7, -UR6, UR13, UR21 ;  /* 0x0000000d06077290 */ /* 0x000fc4000fffe115 */
[----:B------:R-:W-:Y:S01]  /*1ca0*/  UIADD3 UR11, UR19, UR16, URZ ;  /* 0x00000010130b7290 */ /* 0x000fe2000fffe03f */
[----:B------:R-:W-:Y:S01]  /*1cb0*/  SHF.R.S32.HI R12, RZ, 0x1f, R0 ;  /* 0x0000001fff0c7819 */ /* 0x000fe20000011400 */
[----:B------:R-:W-:Y:S01]  /*1cc0*/  UIADD3 UR7, UR7, -UR20, URZ ;  /* 0x8000001407077290 */ /* 0x000fe2000fffe03f */
[----:B------:R-:W-:-:S03]  /*1cd0*/  IADD3 R6, P1, R0, UR19, RZ ;  /* 0x0000001300067c10 */ /* 0x000fc6000ff3e0ff */
[----:B------:R-:W-:Y:S01]  /*1ce0*/  USHF.R.S32.HI UR20, URZ, 0x1f, UR7 ;  /* 0x0000001f3f147899 */ /* 0x000fe20008011407 */
[----:B------:R-:W-:Y:S01]  /*1cf0*/  IADD3.X R7, R12, UR27, RZ, P1, !PT ;  /* 0x0000001b0c077c10 */ /* 0x000fe20008ffe4ff */
[----:B------:R-:W-:Y:S02]  /*1d00*/  UMOV UR27, 0x4 ;  /* 0x00000004001b7882 */ /* 0x000fe40000000000 */
[----:B------:R-:W-:Y:S02]  /*1d10*/  ULEA.HI UR20, UR20, UR7, URZ, 0x6 ;  /* 0x0000000714147291 */ /* 0x000fe4000f8f303f */
[----:B------:R-:W-:Y:S01]  /*1d20*/  IMAD R7, R7, c[0x0][0x190], RZ ;  /* 0x0000640007077a24 */ /* 0x000fe200078e02ff */
        /* <DEDUP_REMOVED lines=10> */
[----:B------:R-:W-:Y:S01]  /*1dd0*/  IADD3 R8, P1, R4, UR34, RZ ;  /* 0x0000002204087c10 */ /* 0x000fe2000ff3e0ff */
[----:B------:R-:W-:Y:S01]  /*1de0*/  IMAD.U32 R7, RZ, RZ, UR19 ;  /* 0x00000013ff077e24 */ /* 0x000fe2000f8e00ff */
[----:B------:R-:W-:Y:S02]  /*1df0*/  ULDC.64 UR18, c[0x0][0x3c8] ;  /* 0x0000f20000127ab9 */ /* 0x000fe40000000a00 */
[----:B------:R-:W-:Y:S01]  /*1e00*/  IADD3.X R9, R5, UR33, R6, P1, !PT ;  /* 0x0000002105097c10 */ /* 0x000fe20008ffe406 */
[----:B------:R-:W-:Y:S01]  /*1e10*/  UIMAD.WIDE UR8, UR8, UR27, UR18 ;  /* 0x0000001b080872a5 */ /* 0x000fe2000f8e0212 */
[----:B------:R-:W-:-:S02]  /*1e20*/  LEA.HI R6, R10, R22, RZ, 0x5 ;  /* 0x000000160a067211 */ /* 0x000fc400078f28ff */
[----:B------:R-:W-:Y:S02]  /*1e30*/  IADD3 R4, P1, R14, UR25, RZ ;  /* 0x000000190e047c10 */ /* 0x000fe4000ff3e0ff */
[----:B------:R-:W-:Y:S02]  /*1e40*/  LOP3.LUT R10, R6, 0xffffffe0, RZ, 0xc0, !PT ;  /* 0xffffffe0060a7812 */ /* 0x000fe400078ec0ff */
[----:B------:R-:W-:Y:S01]  /*1e50*/  SHF.R.S32.HI R6, RZ, 0x5, R6 ;  /* 0x00000005ff067819 */ /* 0x000fe20000011406 */
[----:B------:R-:W-:Y:S01]  /*1e60*/  UMOV UR19, UR8 ;  /* 0x0000000800137c82 */ /* 0x000fe20008000000 */
[----:B------:R-:W-:Y:S01]  /*1e70*/  IADD3.X R5, R15, UR26, RZ, P1, !PT ;  /* 0x0000001a0f057c10 */ /* 0x000fe20008ffe4ff */
[----:B------:R-:W-:Y:S01]  /*1e80*/  IMAD.IADD R22, R22, 0x1, -R10 ;  /* 0x0000000116167824 */ /* 0x000fe200078e0a0a */
[----:B------:R-:W-:Y:S02]  /*1e90*/  UMOV UR18, UR9 ;  /* 0x0000000900127c82 */ /* 0x000fe40008000000 */
[----:B------:R-:W-:Y:S01]  /*1ea0*/  ULDC.64 UR8, c[0x0][0x200] ;  /* 0x0000800000087ab9 */ /* 0x000fe20000000a00 */
[----:B------:R-:W-:-:S02]  /*1eb0*/  IMAD R6, R6, UR50, R22 ;  /* 0x0000003206067c24 */ /* 0x000fc4000f8e0216 */
[----:B------:R-:W-:-:S03]  /*1ec0*/  IMAD.WIDE.U32 R4, R7, c[0x0][0x370], R4 ;  /* 0x0000dc0007047a25 */ /* 0x000fc600078e0004 */
[C---:B------:R-:W-:Y:S02]  /*1ed0*/  IADD3 R210, P1, R6.reuse, UR24, RZ ;  /* 0x0000001806d27c10 */ /* 0x040fe4000ff3e0ff */
[----:B------:R-:W-:Y:S01]  /*1ee0*/  IADD3 R5, R5, UR10, RZ ;  /* 0x0000000a05057c10 */ /* 0x000fe2000fffe0ff */
[----:B------:R-:W-:Y:S01]  /*1ef0*/  UIMAD.WIDE UR10, UR11, UR27, UR8 ;  /* 0x0000001b0b0a72a5 */ /* 0x000fe2000f8e0208 */
[----:B------:R-:W-:Y:S01]  /*1f00*/  LEA.HI.X.SX32 R10, R6, UR22, 0x1, P1 ;  /* 0x00000016060a7c11 */ /* 0x000fe200088f0eff */
[----:B------:R-:W-:Y:S01]  /*1f10*/  IMAD.U32 R6, RZ, RZ, UR40 ;  /* 0x00000028ff067e24 */ /* 0x000fe2000f8e00ff */
[----:B------:R-:W-:-:S03]  /*1f20*/  LEA R211, P1, R210, c[0x0][0x350], 0x2 ;  /* 0x0000d400d2d37a11 */ /* 0x000fc600078210ff */
[----:B------:R-:W-:Y:S01]  /*1f30*/  IMAD.WIDE.U32 R4, R6, c[0x0][0x378], R4 ;  /* 0x0000de0006047a25 */ /* 0x000fe200078e0004 */
[----:B------:R-:W-:Y:S02]  /*1f40*/  LEA.HI.X R210, R210, c[0x0][0x354], R10, 0x2, P1 ;  /* 0x0000d500d2d27a11 */ /* 0x000fe400008f140a */
[----:B------:R-:W-:Y:S01]  /*1f50*/  PLOP3.LUT P1, PT, PT, PT, UP1, 0x80, 0x0 ;  /* 0x000000000000781c */ /* 0x000fe20003f2f018 */
[----:B------:R-:W-:Y:S01]  /*1f60*/  IMAD.WIDE.U32 R6, R6, c[0x0][0x1a8], R8 ;  /* 0x00006a0006067a25 */ /* 0x000fe200078e0008 */
[----:B------:R-:W-:-:S04]  /*1f70*/  IADD3 R5, R5, UR14, RZ ;  /* 0x0000000e05057c10 */ /* 0x000fc8000fffe0ff */
[----:B------:R-:W-:Y:S01]  /*1f80*/  IADD3 R8, R7, UR17, RZ ;  /* 0x0000001107087c10 */ /* 0x000fe2000fffe0ff */
[----:B------:R-:W-:Y:S01]  /*1f90*/  IMAD R7, R12, c[0x0][0x370], RZ ;  /* 0x0000dc000c077a24 */ /* 0x000fe200078e02ff */
[----:B------:R-:W-:Y:S01]  /*1fa0*/  LEA R242, P3, R6, c[0x0][0x160], 0x1 ;  /* 0x0000580006f27a11 */ /* 0x000fe200078608ff */
[----:B------:R-:W-:-:S03]  /*1fb0*/  IMAD.WIDE.U32 R4, R0, c[0x0][0x370], R4 ;  /* 0x0000dc0000047a25 */ /* 0x000fc600078e0004 */
[----:B------:R-:W-:Y:S01]  /*1fc0*/  LEA.HI.X R243, R6, c[0x0][0x164], R8, 0x1, P3 ;  /* 0x0000590006f37a11 */ /* 0x000fe200018f0c08 */
[----:B------:R-:W-:Y:S01]  /*1fd0*/  IMAD R7, R0, c[0x0][0x374], R7 ;  /* 0x0000dd0000077a24 */ /* 0x000fe200078e0207 */
[----:B------:R-:W-:-:S03]  /*1fe0*/  LEA R240, P2, R4, c[0x0][0x330], 0x1 ;  /* 0x0000cc0004f07a11 */ /* 0x000fc600078408ff */
[----:B------:R-:W-:-:S05]  /*1ff0*/  IMAD.IADD R5, R5, 0x1, R7 ;  /* 0x0000000105057824 */ /* 0x000fca00078e0207 */
[----:B------:R-:W-:Y:S01]  /*2000*/  LEA.HI.X R241, R4, c[0x0][0x334], R5, 0x1, P2 ;  /* 0x0000cd0004f17a11 */ /* 0x000fe200010f0c05 */
[----:B------:R-:W-:Y:S05]  /*2010*/  @P1 BRA `(.L_x_599) ;  /* 0x000007e000001947 */ /* 0x000fea0003800000 */
[----:B-1----:R-:W-:Y:S02]  /*2020*/  @UP0 UIADD3 UR7, UR35, UR36, URZ ;  /* 0x0000002423070290 */ /* 0x002fe4000fffe03f */
        /* <DEDUP_REMOVED lines=17> */
.L_x_600:
        /* <DEDUP_REMOVED lines=18> */
.L_x_601:
[----:B------:R-:W-:Y:S01]  /*2260*/  ULDC.64 UR8, c[0x0][0x3a0] ;  /* 0x0000e80000087ab9 */ /* 0x000fe20000000a00 */
[----:B------:R-:W-:Y:S01]  /*2270*/  IMAD.U32 R11, RZ, RZ, UR21 ;  /* 0x00000015ff0b7e24 */ /* 0x000fe2000f8e00ff */
[----:B------:R-:W-:Y:S01]  /*2280*/  UIMAD UR7, UR23, UR8, URZ ;  /* 0x00000008170772a4 */ /* 0x000fe2000f8e023f */
[----:B------:R-:W-:Y:S01]  /*2290*/  BSSY B0, `(.L_x_602) ;  /* 0x000001b000007945 */ /* 0x000fe20003800000 */
[----:B------:R-:W-:Y:S01]  /*22a0*/  UIMAD UR6, UR15, -0x80, UR6 ;  /* 0xffffff800f0678a4 */ /* 0x000fe2000f8e0206 */
[----:B------:R-:W-:Y:S01]  /*22b0*/  IMAD.WIDE.U32 R4, R11, c[0x0][0x3a0], R14 ;  /* 0x0000e8000b047a25 */ /* 0x000fe200078e000e */
[----:B------:R-:W-:Y:S02]  /*22c0*/  UIMAD UR7, UR21, UR9, UR7 ;  /* 0x00000009150772a4 */ /* 0x000fe4000f8e0207 */
[----:B------:R-:W-:-:S02]  /*22d0*/  USHF.R.S32.HI UR16, URZ, 0x1f, UR40 ;  /* 0x0000001f3f107899 */ /* 0x000fc40008011428 */
[----:B------:R-:W-:Y:S01]  /*22e0*/  IADD3 R6, P0, R4, UR13, RZ ;  /* 0x0000000d04067c10 */ /* 0x000fe2000ff1e0ff */
[----:B------:R-:W-:Y:S01]  /*22f0*/  ULDC.64 UR8, c[0x0][0x3b8] ;  /* 0x0000ee0000087ab9 */ /* 0x000fe20000000a00 */
        /* <DEDUP_REMOVED lines=20> */
.L_x_603:
[----:B------:R-:W-:Y:S05]  /*2440*/  BSYNC B0 ;  /* 0x0000000000007941 */ /* 0x000fea0003800000 */
.L_x_602:
        /* <DEDUP_REMOVED lines=16> */
.L_x_605:
[----:B------:R-:W-:Y:S05]  /*2550*/  BSYNC B0 ;  /* 0x0000000000007941 */ /* 0x000fea0003800000 */
.L_x_604:
[----:B------:R-:W-:Y:S01]  /*2560*/  ULDC.64 UR6, c[0x0][0x3a8] ;  /* 0x0000ea0000067ab9 */ /* 0x000fe20000000a00 */
[----:B-1----:R-:W-:Y:S01]  /*2570*/  IMAD.WIDE.U32 R4, R11, c[0x0][0x3a8], R14 ;  /* 0x0000ea000b047a25 */ /* 0x002fe200078e000e */
[----:B------:R-:W-:Y:S01]  /*2580*/  UIMAD UR6, UR23, UR6, URZ ;  /* 0x00000006170672a4 */ /* 0x000fe2000f8e023f */
[----:B------:R-:W-:Y:S01]  /*2590*/  BSSY B0, `(.L_x_606) ;  /* 0x0000018000007945 */ /* 0x000fe20003800000 */
[----:B------:R-:W-:-:S02]  /*25a0*/  USHF.R.S32.HI UR8, URZ, 0x1f, UR40 ;  /* 0x0000001f3f087899 */ /* 0x000fc40008011428 */
        /* <DEDUP_REMOVED lines=22> */
.L_x_607:
[----:B------:R-:W-:Y:S05]  /*2710*/  BSYNC B0 ;  /* 0x0000000000007941 */ /* 0x000fea0003800000 */
.L_x_606:
        /* <DEDUP_REMOVED lines=14> */
.L_x_599:
[----:B-1----:R-:W2:Y:S01]  /*2800*/  LDL R23, [R1+0x20] ;  /* 0x0000200001177983 */ /* 0x002ea20000100800 */
[----:B------:R-:W-:Y:S01]  /*2810*/  ULDC.64 UR16, c[0x0][0x1a0] ;  /* 0x0000680000107ab9 */ /* 0x000fe20000000a00 */
[----:B------:R-:W-:Y:S01]  /*2820*/  IMAD.U32 R4, RZ, RZ, UR21 ;  /* 0x00000015ff047e24 */ /* 0x000fe2000f8e00ff */
[----:B------:R-:W-:-:S02]  /*2830*/  UIMAD UR16, UR23, UR16, URZ ;  /* 0x00000010171072a4 */ /* 0x000fc4000f8e023f */
[----:B------:R-:W-:Y:S01]  /*2840*/  ULDC.64 UR8, c[0x0][0x198] ;  /* 0x0000660000087ab9 */ /* 0x000fe20000000a00 */
[C-C-:B------:R-:W-:Y:S01]  /*2850*/  IMAD.WIDE.U32 R6, R4.reuse, c[0x0][0x1a0], R14.reuse ;  /* 0x0000680004067a25 */ /* 0x140fe200078e000e */
[----:B------:R-:W-:Y:S02]  /*2860*/  UIMAD UR8, UR23, UR8, URZ ;  /* 0x00000008170872a4 */ /* 0x000fe4000f8e023f */
[----:B------:R-:W-:Y:S01]  /*2870*/  UIMAD UR17, UR21, UR17, UR16 ;  /* 0x00000011151172a4 */ /* 0x000fe2000f8e0210 */
[----:B------:R-:W-:Y:S01]  /*2880*/  IMAD.WIDE.U32 R4, R4, c[0x0][0x198], R14 ;  /* 0x0000660004047a25 */ /* 0x000fe200078e000e */
[----:B------:R-:W-:Y:S01]  /*2890*/  UIMAD UR8, UR21, UR9, UR8 ;  /* 0x00000009150872a4 */ /* 0x000fe2000f8e0208 */
[----:B------:R-:W-:-:S03]  /*28a0*/  IADD3 R6, P1, R6, UR29, RZ ;  /* 0x0000001d06067c10 */ /* 0x000fc6000ff3e0ff */
[----:B------:R-:W-:Y:S02]  /*28b0*/  IMAD.U32 R8, RZ, RZ, UR17 ;  /* 0x00000011ff087e24 */ /* 0x000fe4000f8e00ff */
[----:B------:R-:W-:Y:S01]  /*28c0*/  IMAD.U32 R10, RZ, RZ, UR8 ;  /* 0x00000008ff0a7e24 */ /* 0x000fe2000f8e00ff */
[----:B------:R-:W-:Y:S02]  /*28d0*/  UIMAD UR8, UR15, -0x80, UR6 ;  /* 0xffffff800f0878a4 */ /* 0x000fe4000f8e0206 */
[----:B------:R-:W-:Y:S02]  /*28e0*/  IADD3.X R7, R7, UR30, R8, P1, !PT ;  /* 0x0000001e07077c10 */ /* 0x000fe40008ffe408 */
[----:B------:R-:W-:-:S04]  /*28f0*/  IADD3 R8, R0, 0x40, RZ ;  /* 0x0000004000087810 */ /* 0x000fc80007ffe0ff */
[----:B------:R-:W-:Y:S02]  /*2900*/  ISETP.GE.AND P2, PT, R8, UR8, PT ;  /* 0x0000000808007c0c */ /* 0x000fe4000bf46270 */
[----:B------:R-:W-:Y:S02]  /*2910*/  IADD3 R4, P0, R4, UR31, RZ ;  /* 0x0000001f04047c10 */ /* 0x000fe4000ff1e0ff */
[----:B------:R-:W-:Y:S01]  /*2920*/  ISETP.GE.AND P3, PT, R0, UR8, PT ;  /* 0x0000000800007c0c */ /* 0x000fe2000bf66270 */
[----:B------:R-:W-:Y:S01]  /*2930*/  IMAD R9, R11, c[0x0][0x1b8], RZ ;  /* 0x00006e000b097a24 */ /* 0x000fe200078e02ff */
[----:B------:R-:W-:Y:S01]  /*2940*/  IADD3.X R5, R5, UR32, R10, P0, !PT ;  /* 0x0000002005057c10 */ /* 0x000fe200087fe40a */
[----:B------:R-:W-:Y:S02]  /*2950*/  IMAD R8, R11, c[0x0][0x1b0], RZ ;  /* 0x00006c000b087a24 */ /* 0x000fe400078e02ff */
[----:B------:R-:W-:-:S04]  /*2960*/  IMAD R9, R2, c[0x0][0x1bc], R9 ;  /* 0x00006f0002097a24 */ /* 0x000fc800078e0209 */
[----:B------:R-:W-:Y:S01]  /*2970*/  @!P2 IADD3 R16, P0, R0, 0x40, RZ ;  /* 0x000000400010a810 */ /* 0x000fe20007f1e0ff */
[C---:B------:R-:W-:Y:S02]  /*2980*/  IMAD R8, R2.reuse, c[0x0][0x1b4], R8 ;  /* 0x00006d0002087a24 */ /* 0x040fe400078e0208 */
[----:B------:R-:W-:-:S04]  /*2990*/  IMAD.WIDE.U32 R6, R2, c[0x0][0x1b8], R6 ;  /* 0x00006e0002067a25 */ /* 0x000fc800078e0006 */
[----:B------:R-:W-:-:S04]  /*29a0*/  IMAD.WIDE.U32 R4, R2, c[0x0][0x1b0], R4 ;  /* 0x00006c0002047a25 */ /* 0x000fc800078e0004 */
[--C-:B------:R-:W-:Y:S01]  /*29b0*/  @!P2 IMAD.X R2, RZ, RZ, R12.reuse, P0 ;  /* 0x000000ffff02a224 */ /* 0x100fe200000e060c */
[----:B------:R-:W-:Y:S02]  /*29c0*/  @!P2 IADD3 R14, P0, R0, 0x40, RZ ;  /* 0x00000040000ea810 */ /* 0x000fe40007f1e0ff */
[----:B------:R-:W-:Y:S01]  /*29d0*/  IADD3 R7, R7, R9, RZ ;  /* 0x0000000907077210 */ /* 0x000fe20007ffe0ff */
[----:B------:R-:W-:Y:S02]  /*29e0*/  @!P2 IMAD R2, R2, c[0x0][0x1a0], RZ ;  /* 0x000068000202aa24 */ /* 0x000fe400078e02ff */
[----:B------:R-:W-:Y:S02]  /*29f0*/  @!P3 IMAD R11, R12, c[0x0][0x1a0], RZ ;  /* 0x000068000c0bba24 */ /* 0x000fe400078e02ff */
[----:B------:R-:W-:Y:S02]  /*2a00*/  @!P2 IMAD.X R10, RZ, RZ, R12, P0 ;  /* 0x000000ffff0aa224 */ /* 0x000fe400000e060c */
[----:B------:R-:W-:Y:S01]  /*2a10*/  IMAD.IADD R5, R5, 0x1, R8 ;  /* 0x0000000105057824 */ /* 0x000fe200078e0208 */
[----:B------:R-:W-:Y:S01]  /*2a20*/  @!P2 MOV R8, R6 ;  /* 0x000000060008a202 */ /* 0x000fe20000000f00 */
[----:B------:R-:W-:-:S02]  /*2a30*/  @!P2 IMAD R21, R16, c[0x0][0x1a4], R2 ;  /* 0x000069001015aa24 */ /* 0x000fc400078e0202 */
[----:B------:R-:W-:Y:S02]  /*2a40*/  @!P2 IMAD.MOV.U32 R9, RZ, RZ, R7 ;  /* 0x000000ffff09a224 */ /* 0x000fe400078e0007 */
[----:B------:R-:W-:Y:S02]  /*2a50*/  @!P3 IMAD R2, R12, c[0x0][0x198], RZ ;  /* 0x000066000c02ba24 */ /* 0x000fe400078e02ff */
[----:B------:R-:W-:Y:S02]  /*2a60*/  @!P3 IMAD R11, R0, c[0x0][0x1a4], R11 ;  /* 0x00006900000bba24 */ /* 0x000fe400078e020b */
[----:B------:R-:W-:Y:S02]  /*2a70*/  @!P2 IMAD R10, R10, c[0x0][0x198], RZ ;  /* 0x000066000a0aaa24 */ /* 0x000fe400078e02ff */
[----:B------:R-:W-:-:S04]  /*2a80*/  @!P3 IMAD.WIDE.U32 R6, R0, c[0x0][0x1a0], R6 ;  /* 0x000068000006ba25 */ /* 0x000fc800078e0006 */
[----:B------:R-:W-:Y:S02]  /*2a90*/  @!P2 IMAD.MOV.U32 R18, RZ, RZ, R4 ;  /* 0x000000ffff12a224 */ /* 0x000fe400078e0004 */
[C---:B------:R-:W-:Y:S02]  /*2aa0*/  @!P3 IMAD R20, R0.reuse, c[0x0][0x19c], R2 ;  /* 0x000067000014ba24 */ /* 0x040fe400078e0202 */
[----:B------:R-:W-:-:S04]  /*2ab0*/  @!P3 IMAD.WIDE.U32 R12, R0, c[0x0][0x198], R4 ;  /* 0x00006600000cba25 */ /* 0x000fc800078e0004 */
[----:B------:R-:W-:Y:S01]  /*2ac0*/  @!P2 IMAD R4, R14, c[0x0][0x19c], R10 ;  /* 0x000067000e04aa24 */ /* 0x000fe200078e020a */
[----:B------:R-:W-:Y:S01]  /*2ad0*/  @!P3 LEA R10, P0, R6, c[0x0][0x170], 0x1 ;  /* 0x00005c00060aba11 */ /* 0x000fe200078008ff */
[----:B------:R-:W-:-:S05]  /*2ae0*/  @!P3 IMAD.IADD R2, R7, 0x1, R11 ;  /* 0x000000010702b824 */ /* 0x000fca00078e020b */
[----:B------:R-:W-:Y:S02]  /*2af0*/  @!P3 LEA.HI.X R11, R6, c[0x0][0x174], R2, 0x1, P0 ;  /* 0x00005d00060bba11 */ /* 0x000fe400000f0c02 */
[----:B------:R-:W-:Y:S01]  /*2b00*/  PLOP3.LUT P0, PT, PT, PT, UP6, 0x80, 0x0 ;  /* 0x000000000000781c */ /* 0x000fe20003f0f068 */
[----:B------:R-:W-:Y:S01]  /*2b10*/  UIMAD UR8, UR7, -0x40, UR13 ;  /* 0xffffffc0070878a4 */ /* 0x000fe2000f8e020d */
[----:B------:R-:W-:Y:S01]  /*2b20*/  @!P2 IMAD.WIDE.U32 R16, R16, c[0x0][0x1a0], R8 ;  /* 0x000068001010aa25 */ /* 0x000fe200078e0008 */
[----:B------:R-:W-:Y:S01]  /*2b30*/  ULEA.HI UR9, UR7, UR7, URZ, 0x1 ;  /* 0x0000000707097291 */ /* 0x000fe2000f8f083f */
[----:B------:R-:W-:-:S03]  /*2b40*/  @!P2 MOV R19, R5 ;  /* 0x000000050013a202 */ /* 0x000fc60000000f00 */
[----:B------:R-:W-:Y:S01]  /*2b50*/  ISETP.GE.AND P1, PT, R0, UR8, PT ;  /* 0x0000000800007c0c */ /* 0x000fe2000bf26270 */
[----:B------:R-:W-:Y:S01]  /*2b60*/  ULOP3.LUT UR9, UR9, 0xfffffffe, URZ, 0xc0, !UPT ;  /* 0xfffffffe09097892 */ /* 0x000fe2000f8ec03f */
[----:B------:R-:W-:Y:S02]  /*2b70*/  @!P2 IADD3 R0, R17, R21, RZ ;  /* 0x000000151100a210 */ /* 0x000fe40007ffe0ff */
[----:B------:R-:W-:Y:S01]  /*2b80*/  @!P2 LEA R8, P4, R16, c[0x0][0x170], 0x1 ;  /* 0x00005c001008aa11 */ /* 0x000fe200078808ff */
[----:B------:R-:W-:Y:S01]  /*2b90*/  @!P2 IMAD.WIDE.U32 R14, R14, c[0x0][0x198], R18 ;  /* 0x000066000e0eaa25 */ /* 0x000fe200078e0012 */
[----:B------:R-:W-:Y:S02]  /*2ba0*/  UIADD3 UR9, UR7, -UR9, URZ ;  /* 0x8000000907097290 */ /* 0x000fe4000fffe03f */
[----:B------:R-:W-:Y:S01]  /*2bb0*/  @!P2 LEA.HI.X R9, R16, c[0x0][0x174], R0, 0x1, P4 ;  /* 0x00005d001009aa11 */ /* 0x000fe200020f0c00 */
[----:B------:R-:W-:Y:S01]  /*2bc0*/  @!P3 IMAD.IADD R0, R13, 0x1, R20 ;  /* 0x000000010d00b824 */ /* 0x000fe200078e0214 */
[----:B------:R-:W-:Y:S01]  /*2bd0*/  @!P3 LEA R6, P5, R12, c[0x0][0x168], 0x1 ;  /* 0x00005a000c06ba11 */ /* 0x000fe200078a08ff */
[----:B------:R-:W-:Y:S01]  /*2be0*/  @!P2 IMAD.IADD R2, R15, 0x1, R4 ;  /* 0x000000010f02a824 */ /* 0x000fe200078e0204 */
[----:B------:R-:W-:Y:S01]  /*2bf0*/  UISETP.NE.AND UP0, UPT, UR9, 0x1, UPT ;  /* 0x000000010900788c */ /* 0x000fe2000bf05270 */
[----:B------:R-:W-:Y:S01]  /*2c00*/  @P0 BAR.SYNC.DEFER_BLOCKING 0x0 ;  /* 0x0000000000000b1d */ /* 0x000fe20000010000 */
[----:B------:R-:W-:-:S02]  /*2c10*/  @!P2 LEA R4, P4, R14, c[0x0][0x168], 0x1 ;  /* 0x00005a000e04aa11 */ /* 0x000fc400078808ff */
[----:B------:R-:W-:Y:S02]  /*2c20*/  @!P3 LEA.HI.X R7, R12, c[0x0][0x16c], R0, 0x1, P5 ;  /* 0x00005b000c07ba11 */ /* 0x000fe400028f0c00 */
[----:B------:R-:W-:Y:S02]  /*2c30*/  @!P2 LEA.HI.X R5, R14, c[0x0][0x16c], R2, 0x1, P4 ;  /* 0x00005b000e05aa11 */ /* 0x000fe400020f0c02 */
[----:B------:R-:W-:Y:S02]  /*2c40*/  PLOP3.LUT P0, PT, PT, PT, UP0, 0x80, 0x0 ;  /* 0x000000000000781c */ /* 0x000fe40003f0f008 */
[----:B------:R-:W-:Y:S01]  /*2c50*/  ISETP.GE.AND P4, PT, R245, UR8, PT ;  /* 0x00000008f5007c0c */ /* 0x000fe2000bf86270 */
[----:B------:R-:W-:Y:S01]  /*2c60*/  IMAD.MOV.U32 R251, RZ, RZ, 0x7f800000 ;  /* 0x7f800000fffb7424 */ /* 0x000fe200078e00ff */
[----:B------:R-:W-:Y:S01]  /*2c70*/  MOV R250, 0x7f800000 ;  /* 0x7f80000000fa7802 */ /* 0x000fe20000000f00 */
[----:B------:R-:W-:Y:S01]  /*2c80*/  IMAD.MOV.U32 R249, RZ, RZ, 0x7f800000 ;  /* 0x7f800000fff97424 */ /* 0x000fe200078e00ff */
[----:B------:R-:W-:-:S02]  /*2c90*/  MOV R248, 0x7f800000 ;  /* 0x7f80000000f87802 */ /* 0x000fc40000000f00 */
        /* <DEDUP_REMOVED lines=73> */
[----:B------:R-:W-:-:S03]  /*3130*/  IADD3 R2, R245, 0x28, RZ ;  /* 0x00000028f5027810 */ /* 0x000fc60007ffe0ff */
[----:B------:R1:W-:Y:S04]  /*3140*/  @!P2 LDGSTS.E.BYPASS.LTC128B.128 [R0+0xe000], [R4.64+0x80] ;  /* 0x0e0000800400afae */ /* 0x0003e8000b901d44 */
[----:B------:R-:W0:Y:S01]  /*3150*/  LDGDEPBAR ;  /* 0x00000000000079af */ /* 0x000e220000000000 */
[----:B------:R-:W-:Y:S02]  /*3160*/  ISETP.GE.AND P1, PT, R2, UR8, PT ;  /* 0x0000000802007c0c */ /* 0x000fe4000bf26270 */
[C---:B--2---:R-:W-:Y:S02]  /*3170*/  IADD3 R9, R245.reuse, 0x8, RZ ;  /* 0x00000008f5097810 */ /* 0x044fe40007ffe0ff */
[----:B------:R-:W-:Y:S02]  /*3180*/  IADD3 R8, R245, 0x20, RZ ;  /* 0x00000020f5087810 */ /* 0x000fe40007ffe0ff */
[----:B------:R-:W-:-:S02]  /*3190*/  ISETP.GE.AND P3, PT, R9, UR8, PT ;  /* 0x0000000809007c0c */ /* 0x000fc4000bf66270 */
[----:B------:R-:W-:Y:S01]  /*31a0*/  ISETP.GE.AND P2, PT, R8, UR8, PT ;  /* 0x0000000808007c0c */ /* 0x000fe2000bf46270 */
[----:B----4-:R-:W-:-:S04]  /*31b0*/  IMAD.MOV.U32 R6, RZ, RZ, 0x4 ;  /* 0x00000004ff067424 */ /* 0x010fc800078e00ff */
[----:B------:R-:W-:-:S05]  /*31c0*/  @!P1 IMAD.WIDE R6, R2, R6, UR10 ;  /* 0x0000000a02069e25 */ /* 0x000fca000f8e0206 */
[----:B------:R2:W5:Y:S01]  /*31d0*/  @!P1 LDG.E R249, [R6.64] ;  /* 0x0000000406f99981 */ /* 0x000562000c1e1900 */
[----:B-1----:R-:W-:Y:S01]  /*31e0*/  IMAD.MOV.U32 R4, RZ, RZ, 0x4 ;  /* 0x00000004ff047424 */ /* 0x002fe200078e00ff */
[----:B------:R-:W-:-:S04]  /*31f0*/  DEPBAR.LE SB0, 0x1 ;  /* 0x000080400000791a */ /* 0x000fc80000000000 */
[----:B------:R-:W-:-:S05]  /*3200*/  IMAD.WIDE R4, R245, R4, UR10 ;  /* 0x0000000af5047e25 */ /* 0x000fca000f8e0204 */
[----:B------:R1:W5:Y:S04]  /*3210*/  @!P4 LDG.E R250, [R4.64] ;  /* 0x0000000404fac981 */ /* 0x000368000c1e1900 */
[----:B------:R1:W5:Y:S04]  /*3220*/  @!P3 LDG.E R251, [R4.64+0x20] ;  /* 0x0000200404fbb981 */ /* 0x000368000c1e1900 */
[----:B------:R1:W5:Y:S04]  /*3230*/  @!P2 LDG.E R248, [R4.64+0x80] ;  /* 0x0000800404f8a981 */ /* 0x000368000c1e1900 */
[----:B------:R-:W-:Y:S01]  /*3240*/  BAR.SYNC.DEFER_BLOCKING 0x0 ;  /* 0x0000000000007b1d */ /* 0x000fe20000010000 */
[----:B--2---:R-:W-:Y:S01]  /*3250*/  IMAD.MOV.U32 R6, RZ, RZ, c[0x0][0x308] ;  /* 0x0000c200ff067624 */ /* 0x004fe200078e00ff */
[----:B------:R-:W-:-:S05]  /*3260*/  MOV R7, c[0x0][0x30c] ;  /* 0x0000c30000077a02 */ /* 0x000fca0000000f00 */
[----:B-1----:R1:W2:Y:S01]  /*3270*/  LDG.E.64 R4, [R6.64+0x8] ;  /* 0x0000080406047981 */ /* 0x0022a2000c1e1b00 */
[----:B------:R-:W-:-:S03]  /*3280*/  SHF.R.S32.HI R0, RZ, 0x1f, R22 ;  /* 0x0000001fff007819 */ /* 0x000fc60000011416 */
[----:B------:R-:W4:Y:S04]  /*3290*/  LDSM.16.M88.4 R148, [R198+0xf000] ;  /* 0x00f00000c694783b */ /* 0x000f280000000200 */
[----:B------:R-:W2:Y:S04]  /*32a0*/  LDSM.16.M88.4 R152, [R198+0xf400] ;  /* 0x00f40000c698783b */ /* 0x000ea80000000200 */
[----:B------:R-:W2:Y:S04]  /*32b0*/  LDSM.16.M88.4 R156, [R199+0xf000] ;  /* 0x00f00000c79c783b */ /* 0x000ea80000000200 */
[----:B------:R-:W2:Y:S04]  /*32c0*/  LDSM.16.M88.4 R160, [R199+0xf400] ;  /* 0x00f40000c7a0783b */ /* 0x000ea80000000200 */
[----:B------:R-:W2:Y:S04]  /*32d0*/  LDSM.16.M88.4 R164, [R198+0x11000] ;  /* 0x01100000c6a4783b */ /* 0x000ea80000000200 */
[----:B------:R-:W2:Y:S04]  /*32e0*/  LDSM.16.M88.4 R168, [R198+0x11400] ;  /* 0x01140000c6a8783b */ /* 0x000ea80000000200 */
[----:B-1----:R-:W3:Y:S04]  /*32f0*/  LDG.E.64 R6, [R6.64] ;  /* 0x0000000406067981 */ /* 0x002ee8000c1e1b00 */
[----:B------:R-:W1:Y:S04]  /*3300*/  LDSM.16.M88.4 R172, [R199+0x11000] ;  /* 0x01100000c7ac783b */ /* 0x000e680000000200 */
[----:B------:R-:W1:Y:S04]  /*3310*/  LDSM.16.M88.4 R176, [R199+0x11400] ;  /* 0x01140000c7b0783b */ /* 0x000e680000000200 */
[----:B------:R-:W1:Y:S04]  /*3320*/  LDSM.16.M88.4 R180, [R198+0x13000] ;  /* 0x01300000c6b4783b */ /* 0x000e680000000200 */
[----:B------:R-:W1:Y:S04]  /*3330*/  LDSM.16.M88.4 R184, [R198+0x13400] ;  /* 0x01340000c6b8783b */ /* 0x000e680000000200 */
[----:B------:R-:W1:Y:S04]  /*3340*/  LDSM.16.M88.4 R188, [R199+0x13000] ;  /* 0x01300000c7bc783b */ /* 0x000e680000000200 */
[----:B------:R-:W1:Y:S01]  /*3350*/  LDSM.16.M88.4 R192, [R199+0x13400] ;  /* 0x01340000c7c0783b */ /* 0x000e620000000200 */
        /* <DEDUP_REMOVED lines=52> */
[----:B------:R-:W-:Y:S01]  /*36a0*/  ULDC UR17, c[0x0][0x2e4] ;  /* 0x0000b90000117ab9 */ /* 0x000fe20000000800 */
[----:B--2---:R-:W-:-:S04]  /*36b0*/  IADD3 R2, P2, P1, R4, UR48, R22 ;  /* 0x0000003004027c10 */ /* 0x004fc8000f95e016 */
[----:B------:R-:W-:Y:S02]  /*36c0*/  IADD3.X R4, R5, UR52, R0, P2, P1 ;  /* 0x0000003405047c10 */ /* 0x000fe400097e2400 */
[----:B------:R-:W-:-:S04]  /*36d0*/  IADD3 R0, R205, 0x1800, RZ ;  /* 0x00001800cd007810 */ /* 0x000fc80007ffe0ff */
[----:B------:R-:W-:Y:S01]  /*36e0*/  SEL R0, R0, R205, !P0 ;  /* 0x000000cd00007207 */ /* 0x000fe20004000000 */
[----:B---3--:R-:W2:Y:S04]  /*36f0*/  R2UR UR22, R6 ;  /* 0x00000000061673c2 */ /* 0x008ea800000e0000 */
[----:B------:R-:W-:Y:S01]  /*3700*/  IMAD.SHL.U32 R196, R0, 0x2, RZ ;  /* 0x0000000200c47824 */ /* 0x000fe200078e00ff */
[----:B------:R3:W-:Y:S01]  /*3710*/  STL [R1+0x1c], R2 ;  /* 0x00001c0201007387 */ /* 0x0007e20000100800 */
[----:B--2---:R-:W-:-:S05]  /*3720*/  LOP3.LUT R0, R4, UR22, RZ, 0x3c, !PT ;  /* 0x0000001604007c12 */ /* 0x004fca000f8e3cff */
[----:B------:R2:W-:Y:S01]  /*3730*/  STL [R1+0x10], R0 ;  /* 0x0000100001007387 */ /* 0x0005e20000100800 */
[----:B---3--:R-:W-:-:S04]  /*3740*/  IADD3 R2, R206, 0x1800, RZ ;  /* 0x00001800ce027810 */ /* 0x008fc80007ffe0ff */
[----:B------:R-:W-:-:S05]  /*3750*/  SEL R2, R2, R206, !P0 ;  /* 0x000000ce02027207 */ /* 0x000fca0004000000 */
[----:B------:R-:W-:Y:S01]  /*3760*/  IMAD.SHL.U32 R197, R2, 0x2, RZ ;  /* 0x0000000202c57824 */ /* 0x000fe200078e00ff */
[----:B--2---:R-:W-:-:S05]  /*3770*/  MOV R0, c[0x0][0x22c] ;  /* 0x00008b0000007a02 */ /* 0x004fca0000000f00 */
[----:B------:R-:W-:-:S04]  /*3780*/  IMAD R0, R0, c[0x0][0x1c0], RZ ;  /* 0x0000700000007a24 */ /* 0x000fc800078e02ff */
[C---:B------:R-:W-:Y:S02]  /*3790*/  IMAD.SHL.U32 R5, R0.reuse, 0x10, RZ ;  /* 0x0000001000057824 */ /* 0x040fe400078e00ff */
[----:B------:R-:W-:-:S03]  /*37a0*/  IMAD.SHL.U32 R252, R0, 0x8, RZ ;  /* 0x0000000800fc7824 */ /* 0x000fc600078e00ff */
[C---:B------:R-:W-:Y:S02]  /*37b0*/  IADD3 R2, R5.reuse, 0x20, RZ ;  /* 0x0000002005027810 */ /* 0x040fe40007ffe0ff */
[----:B------:R-:W-:Y:S02]  /*37c0*/  IADD3 R0, R5, 0x40, RZ ;  /* 0x0000004005007810 */ /* 0x000fe40007ffe0ff */
[----:B------:R-:W-:-:S03]  /*37d0*/  IADD3 R2, R252, R2, RZ ;  /* 0x00000002fc027210 */ /* 0x000fc60007ffe0ff */
[C---:B------:R-:W-:Y:S02]  /*37e0*/  IMAD.IADD R0, R252.reuse, 0x1, R0 ;  /* 0x00000001fc007824 */ /* 0x040fe400078e0200 */
[----:B------:R-:W-:-:S03]  /*37f0*/  IMAD.IADD R4, R252, 0x1, R2 ;  /* 0x00000001fc047824 */ /* 0x000fc600078e0202 */
[C---:B------:R-:W-:Y:S01]  /*3800*/  IADD3 R2, R252.reuse, R0, RZ ;  /* 0x00000000fc027210 */ /* 0x040fe20007ffe0ff */
[----:B------:R-:W-:-:S04]  /*3810*/  IMAD.IADD R4, R252, 0x1, R4 ;  /* 0x00000001fc047824 */ /* 0x000fc800078e0204 */
[C---:B------:R-:W-:Y:S01]  /*3820*/  IMAD.IADD R2, R252.reuse, 0x1, R2 ;  /* 0x00000001fc027824 */ /* 0x040fe200078e0202 */
[----:B------:R-:W-:-:S03]  /*3830*/  IADD3 R4, R252, R4, RZ ;  /* 0x00000004fc047210 */ /* 0x000fc60007ffe0ff */
[C---:B------:R-:W-:Y:S02]  /*3840*/  IMAD.IADD R2, R252.reuse, 0x1, R2 ;  /* 0x00000001fc027824 */ /* 0x040fe400078e0202 */
[----:B------:R2:W-:Y:S03]  /*3850*/  STL [R1+0x4], R4 ;  /* 0x0000040401007387 */ /* 0x0005e60000100800 */
[C---:B------:R-:W-:Y:S01]  /*3860*/  IADD3 R0, R252.reuse, R2, RZ ;  /* 0x00000002fc007210 */ /* 0x040fe20007ffe0ff */
[----:B------:R3:W-:Y:S01]  /*3870*/  STL [R1], R2 ;  /* 0x0000000201007387 */ /* 0x0007e20000100800 */
[----:B------:R-:W1:Y:S01]  /*3880*/  R2UR UR31, R7 ;  /* 0x00000000071f73c2 */ /* 0x000e6200000e0000 */
[----:B--2---:R-:W-:-:S05]  /*3890*/  IMAD.IADD R4, R252, 0x1, R4 ;  /* 0x00000001fc047824 */ /* 0x004fca00078e0204 */
[----:B------:R3:W-:Y:S04]  /*38a0*/  STL [R1+0xc], R4 ;  /* 0x00000c0401007387 */ /* 0x0007e80000100800 */
[----:B------:R3:W-:Y:S01]  /*38b0*/  STL [R1+0x8], R0 ;  /* 0x0000080001007387 */ /* 0x0007e20000100800 */
[----:B------:R-:W-:Y:S02]  /*38c0*/  UIADD3 UR30, UR22, -0x61c88647, URZ ;  /* 0x9e3779b9161e7890 */ /* 0x000fe4000fffe03f */
[----:B------:R-:W-:Y:S02]  /*38d0*/  UIADD3 UR34, UR22, 0x3c6ef372, URZ ;  /* 0x3c6ef37216227890 */ /* 0x000fe4000fffe03f */
[----:B------:R-:W-:Y:S02]  /*38e0*/  UIADD3 UR28, UR22, -0x255992d5, URZ ;  /* 0xdaa66d2b161c7890 */ /* 0x000fe4000fffe03f */
[----:B------:R-:W-:-:S02]  /*38f0*/  UIADD3 UR26, UR22, 0x78dde6e4, URZ ;  /* 0x78dde6e4161a7890 */ /* 0x000fc4000fffe03f */
[----:B------:R-:W-:Y:S02]  /*3900*/  UIADD3 UR24, UR22, 0x1715609d, URZ ;  /* 0x1715609d16187890 */ /* 0x000fe4000fffe03f */
[----:B------:R-:W-:Y:S02]  /*3910*/  UIADD3 UR22, UR22, -0x4ab325aa, URZ ;  /* 0xb54cda5616167890 */ /* 0x000fe4000fffe03f */
[----:B-1----:R-:W-:Y:S02]  /*3920*/  UIADD3 UR32, UR31, -0x4498517b, URZ ;  /* 0xbb67ae851f207890 */ /* 0x002fe4000fffe03f */
[----:B------:R-:W-:Y:S02]  /*3930*/  UIADD3 UR29, UR31, 0x76cf5d0a, URZ ;  /* 0x76cf5d0a1f1d7890 */ /* 0x000fe4000fffe03f */
[----:B------:R-:W-:Y:S02]  /*3940*/  UIADD3 UR27, UR31, 0x32370b8f, URZ ;  /* 0x32370b8f1f1b7890 */ /* 0x000fe4000fffe03f */
[----:B------:R-:W-:-:S02]  /*3950*/  UIADD3 UR25, UR31, -0x126145ec, URZ ;  /* 0xed9eba141f197890 */ /* 0x000fc4000fffe03f */
[----:B------:R-:W-:Y:S02]  /*3960*/  UIADD3 UR23, UR31, -0x56f99767, URZ ;  /* 0xa90668991f177890 */ /* 0x000fe4000fffe03f */
[----:B----4-:R-:W-:Y:S02]  /*3970*/  UIADD3 UR21, UR31, 0x646e171e, URZ ;  /* 0x646e171e1f157890 */ /* 0x010fe4000fffe03f */
.L_x_613:
[----:B------:R-:W0:Y:S01]  /*3980*/  LDGDEPBAR ;  /* 0x00000000000079af */ /* 0x000e220000000000 */
[----:B---3--:R-:W-:Y:S01]  /*3990*/  IMAD.IADD R0, R204, 0x1, R197 ;  /* 0x00000001cc007824 */ /* 0x008fe200078e02c5 */
[----:B------:R-:W-:Y:S01]  /*39a0*/  USHF.L.U32 UR8, UR7, 0x6, URZ ;  /* 0x0000000607087899 */ /* 0x000fe2000800063f */
[----:B------:R-:W-:Y:S01]  /*39b0*/  IMAD.MOV.U32 R246, RZ, RZ, R211 ;  /* 0x000000fffff67224 */ /* 0x000fe200078e00d3 */
[----:B------:R-:W-:Y:S01]  /*39c0*/  ULDC UR14, c[0x0][0x2e4] ;  /* 0x0000b900000e7ab9 */ /* 0x000fe20000000800 */
[----:B-----5:R-:W1:Y:S01]  /*39d0*/  S2R R212, SR_TID.X ;  /* 0x0000000000d47919 */ /* 0x020e620000002100 */
[----:B------:R-:W-:Y:S01]  /*39e0*/  UISETP.GE.AND UP0, UPT, UR8, UR33, UPT ;  /* 0x000000210800728c */ /* 0x000fe2000bf06270 */
[----:B------:R-:W-:Y:S03]  /*39f0*/  IMAD.MOV.U32 R247, RZ, RZ, R210 ;  /* 0x000000fffff77224 */ /* 0x000fe600078e00d2 */
[----:B------:R-:W2:Y:S01]  /*3a00*/  S2R R213, SR_TID.X ;  /* 0x0000000000d57919 */ /* 0x000ea20000002100 */
[----:B------:R-:W-:Y:S04]  /*3a10*/  DEPBAR.LE SB0, 0x0 ;  /* 0x000080000000791a */ /* 0x000fe80000000000 */
[----:B------:R-:W-:Y:S01]  /*3a20*/  BAR.SYNC.DEFER_BLOCKING 0x0 ;  /* 0x0000000000007b1d */ /* 0x000fe20000010000 */
[----:B-1----:R-:W-:Y:S04]  /*3a30*/  SHF.R.S32.HI R212, RZ, 0x1f, R212 ;  /* 0x0000001fffd47819 */ /* 0x002fe800000114d4 */
[----:B--2---:R-:W-:Y:S04]  /*3a40*/  LEA.HI R212, R212, R213, RZ, 0x6 ;  /* 0x000000d5d4d47211 */ /* 0x004fe800078f30ff */
[----:B------:R-:W-:Y:S01]  /*3a50*/  SHF.R.S32.HI R212, RZ, 0x6, R212 ;  /* 0x00000006ffd47819 */ /* 0x000fe200000114d4 */
[----:B------:R-:W-:Y:S05]  /*3a60*/  LDSM.16.M88.4 R32, [R197] ;  /* 0x00000000c520783b */ /* 0x000fea0000000200 */
[----:B------:R-:W1:Y:S05]  /*3a70*/  LDSM.16.M88.4 R16, [R198+0x9000] ;  /* 0x00900000c610783b */ /* 0x000e6a0000000200 */
[----:B------:R-:W2:Y:S05]  /*3a80*/  LDSM.16.M88.4 R28, [R197+0x800] ;  /* 0x00080000c51c783b */ /* 0x000eaa0000000200 */
[----:B------:R-:W3:Y:S05]  /*3a90*/  LDSM.16.M88.4 R132, [R198+0x9400] ;  /* 0x00940000c684783b */ /* 0x000eea0000000200 */
[----:B------:R-:W-:Y:S05]  /*3aa0*/  LDSM.16.M88.4 R136, [R0] ;  /* 0x000000000088783b */ /* 0x000fea0000000200 */
[----:B------:R-:W4:Y:S05]  /*3ab0*/  LDSM.16.M88.4 R140, [R199+0x9000] ;  /* 0x00900000c78c783b */ /* 0x000f2a0000000200 */
[----:B------:R-:W3:Y:S01]  /*3ac0*/  LDSM.16.M88.4 R144, [R0+0x800] ;  /* 0x000800000090783b */ /* 0x000ee20000000200 */
        /* <DEDUP_REMOVED lines=59> */
[----:B------:R-:W-:Y:S01]  /*3e80*/  IMAD.U32 R144, RZ, RZ, UR19 ;  /* 0x00000013ff907e24 */ /* 0x000fe2000f8e00ff */
[-C--:B------:R-:W-:Y:S01]  /*3e90*/  HMMA.16816.F32.BF16 R12, R136, R146.reuse, R12 ;  /* 0x00000092880c723c */ /* 0x080fe2000004180c */
[----:B------:R-:W-:Y:S03]  /*3ea0*/  IMAD.U32 R145, RZ, RZ, UR18 ;  /* 0x00000012ff917e24 */ /* 0x000fe6000f8e00ff */
[C---:B------:R-:W-:Y:S04]  /*3eb0*/  LEA R208, P0, R245.reuse, R144, 0x2 ;  /* 0x00000090f5d07211 */ /* 0x040fe800078010ff */
[C---:B------:R-:W-:Y:S04]  /*3ec0*/  HMMA.16816.F32.BF16 R16, R132.reuse, R146, R16 ;  /* 0x000000928410723c */ /* 0x040fe80000041810 */
[----:B------:R-:W-:Y:S02]  /*3ed0*/  LEA.HI.X.SX32 R209, R245, R145, 0x2, P0 ;  /* 0x00000091f5d17211 */ /* 0x000fe400000f16ff */
[----:B------:R-:W-:Y:S02]  /*3ee0*/  PLOP3.LUT P0, PT, PT, PT, UP0, 0x80, 0x0 ;  /* 0x000000000000781c */ /* 0x000fe40003f0f008 */
[-C--:B---3--:R-:W-:Y:S01]  /*3ef0*/  HMMA.16816.F32.BF16 R20, R132, R140.reuse, R20 ;  /* 0x0000008c8414723c */ /* 0x088fe20000041814 */
        /* <DEDUP_REMOVED lines=8> */
[----:B------:R-:W-:Y:S04]  /*3f80*/  USHF.L.U32 UR9, UR15, 0x7, URZ ;  /* 0x000000070f097899 */ /* 0x000fe8000800063f */
[----:B------:R-:W-:Y:S02]  /*3f90*/  UIADD3 UR14, UR9, UR13, URZ ;  /* 0x0000000d090e7290 */ /* 0x000fe4000fffe03f */
[----:B------:R-:W-:Y:S02]  /*3fa0*/  UIADD3 UR9, UR9, 0x80, URZ ;  /* 0x0000008009097890 */ /* 0x000fe4000fffe03f */
[----:B------:R-:W-:Y:S02]  /*3fb0*/  UIADD3 UR16, UR17, UR14, -UR6 ;  /* 0x0000000e11107290 */ /* 0x000fe4000fffe806 */
[----:B------:R-:W-:Y:S02]  /*3fc0*/  UIADD3 UR14, UR8, 0x40, URZ ;  /* 0x00000040080e7890 */ /* 0x000fe4000fffe03f */
[----:B------:R-:W-:Y:S02]  /*3fd0*/  IMAD.U32 R0, RZ, RZ, UR9 ;  /* 0x00000009ff007e24 */ /* 0x000fe4000f8e00ff */
[----:B------:R-:W-:Y:S03]  /*3fe0*/  UISETP.GE.AND UP0, UPT, UR14, UR16, UPT ;  /* 0x000000100e00728c */ /* 0x000fe6000bf06270 */
[----:B------:R-:W-:Y:S01]  /*3ff0*/  ISETP.LT.AND P0, PT, R0, UR6, PT ;  /* 0x0000000600007c0c */ /* 0x000fe2000bf01270 */
[----:B------:R-:W-:Y:S02]  /*4000*/  UMOV UR14, UR17 ;  /* 0x00000011000e7c82 */ /* 0x000fe40008000000 */
[----:B------:R-:W-:Y:S11]  /*4010*/  PLOP3.LUT P1, PT, PT, PT, UP0, 0x80, 0x0 ;  /* 0x000000000000781c */ /* 0x000ff60003f2f008 */
[----:B------:R-:W-:Y:S02]  /*4020*/  @!UPT UIADD3 URZ, URZ, URZ, URZ ;  /* 0x0000003f3f3ff290 */ /* 0x000fe4000fffe03f */
[----:B------:R-:W-:-:S05]  /*4030*/  @!P1 BRA P0, `(.L_x_610) ;  /* 0x00000ac000009947 */ /* 0x000fca0000000000 */
.L_x_609:
[----:B-1----:R-:W-:Y:S01]  /*4040*/  IADD3 R208, R245, UR8, RZ ;  /* 0x00000008f5d07c10 */ /* 0x002fe2000fffe0ff */
[----:B------:R-:W1:Y:S01]  /*4050*/  S2R R0, SR_TID.X ;  /* 0x0000000000007919 */ /* 0x000e620000002100 */
[----:B------:R-:W-:Y:S01]  /*4060*/  LOP3.LUT R207, R207, 0xffffff7f, RZ, 0xc0, !PT ;  /* 0xffffff7fcfcf7812 */ /* 0x000fe200078ec0ff */
[----:B------:R-:W-:Y:S01]  /*4070*/  IMAD.SHL.U32 R2, R212, 0x20, RZ ;  /* 0x00000020d4027824 */ /* 0x000fe200078e00ff */
[C---:B------:R-:W-:Y:S01]  /*4080*/  IADD3 R133, R208.reuse, 0x8, RZ ;  /* 0x00000008d0857810 */ /* 0x040fe20007ffe0ff */
[----:B------:R-:W-:Y:S02]  /*4090*/  UIADD3 UR8, UR6, 0x1, -UR13 ;  /* 0x0000000106087890 */ /* 0x000fe4000fffe80d */
[----:B------:R-:W-:Y:S02]  /*40a0*/  UIADD3 UR9, -UR14, UR6, -UR13 ;  /* 0x000000060e097290 */ /* 0x000fe4000fffe90d */
[----:B------:R-:W-:Y:S02]  /*40b0*/  UIADD3 UR8, UR8, UR43, URZ ;  /* 0x0000002b08087290 */ /* 0x000fe4000fffe03f */
[----:B------:R-:W-:Y:S02]  /*40c0*/  UMOV UR17, UR14 ;  /* 0x0000000e00117c82 */ /* 0x000fe40008000000 */
[C---:B------:R-:W-:Y:S02]  /*40d0*/  IADD3 R136, R133.reuse, UR9, RZ ;  /* 0x0000000985887c10 */ /* 0x040fe4000fffe0ff */
[----:B------:R-:W-:Y:S02]  /*40e0*/  IADD3 R135, R133, UR8, RZ ;  /* 0x0000000885877c10 */ /* 0x000fe4000fffe0ff */
[----:B------:R-:W-:Y:S02]  /*40f0*/  IMNMX R136, RZ, R136, !PT ;  /* 0x00000088ff887217 */ /* 0x000fe40007800200 */
[C---:B------:R-:W-:Y:S02]  /*4100*/  IADD3 R132, R208.reuse, UR9, RZ ;  /* 0x00000009d0847c10 */ /* 0x040fe4000fffe0ff */
[----:B------:R-:W-:Y:S02]  /*4110*/  IMNMX R135, R135, UR6, PT ;  /* 0x0000000687877c17 */ /* 0x000fe4000b800200 */
[----:B------:R-:W-:Y:S02]  /*4120*/  IMNMX R132, RZ, R132, !PT ;  /* 0x00000084ff847217 */ /* 0x000fe40007800200 */
[----:B------:R-:W-:Y:S01]  /*4130*/  IADD3 R134, R208, UR8, RZ ;  /* 0x00000008d0867c10 */ /* 0x000fe2000fffe0ff */
[----:B-1----:R-:W-:Y:S05]  /*4140*/  IMAD.SHL.U32 R0, R0, 0x2, RZ ;  /* 0x0000000200007824 */ /* 0x002fea00078e00ff */
[----:B------:R-:W-:Y:S01]  /*4150*/  LOP3.LUT R2, R2, 0x6, R0, 0xf8, !PT ;  /* 0x0000000602027812 */ /* 0x000fe200078ef800 */
[----:B------:R-:W-:Y:S04]  /*4160*/  IMAD.U32 R0, RZ, RZ, UR15 ;  /* 0x0000000fff007e24 */ /* 0x000fe8000f8e00ff */
[----:B------:R-:W-:Y:S01]  /*4170*/  IMAD R0, R0, 0x80, R2 ;  /* 0x0000008000007824 */ /* 0x000fe200078e0202 */
[----:B------:R-:W-:Y:S04]  /*4180*/  IMNMX R2, R134, UR6, PT ;  /* 0x0000000686027c17 */ /* 0x000fe8000b800200 */
[C---:B------:R-:W-:Y:S02]  /*4190*/  ISETP.GE.AND P6, PT, R0.reuse, R136, PT ;  /* 0x000000880000720c */ /* 0x040fe40003fc6270 */
[C---:B------:R-:W-:Y:S02]  /*41a0*/  IADD3 R143, R0.reuse, 0x1, RZ ;  /* 0x00000001008f7810 */ /* 0x040fe40007ffe0ff */
[C---:B------:R-:W-:Y:S02]  /*41b0*/  ISETP.GE.OR P6, PT, R0.reuse, R135, !P6 ;  /* 0x000000870000720c */ /* 0x040fe400077c6670 */
[----:B------:R-:W-:Y:S02]  /*41c0*/  IADD3 R142, R0, 0x8, RZ ;  /* 0x00000008008e7810 */ /* 0x000fe40007ffe0ff */
[----:B------:R-:W-:Y:S02]  /*41d0*/  FSEL R6, R6, -INF , !P6 ;  /* 0xff80000006067808 */ /* 0x000fe40007000000 */
[CC--:B------:R-:W-:Y:S02]  /*41e0*/  ISETP.GE.AND P6, PT, R143.reuse, R132.reuse, PT ;  /* 0x000000848f00720c */ /* 0x0c0fe40003fc6270 */
[----:B------:R-:W-:Y:S02]  /*41f0*/  ISETP.GE.AND P5, PT, R142, R132, PT ;  /* 0x000000848e00720c */ /* 0x000fe40003fa6270 */
[-C--:B------:R-:W-:Y:S02]  /*4200*/  ISETP.GE.OR P6, PT, R143, R2.reuse, !P6 ;  /* 0x000000028f00720c */ /* 0x080fe400077c6670 */
[----:B------:R-:W-:Y:S02]  /*4210*/  IADD3 R141, R0, 0x9, RZ ;  /* 0x00000009008d7810 */ /* 0x000fe40007ffe0ff */
[----:B------:R-:W-:Y:S02]  /*4220*/  ISETP.GE.OR P5, PT, R142, R2, !P5 ;  /* 0x000000028e00720c */ /* 0x000fe40006fa6670 */
[C---:B------:R-:W-:Y:S02]  /*4230*/  ISETP.GE.AND P4, PT, R141.reuse, R132, PT ;  /* 0x000000848d00720c */ /* 0x040fe40003f86270 */
[----:B------:R-:W-:Y:S02]  /*4240*/  IADD3 R140, R0, 0x10, RZ ;  /* 0x00000010008c7810 */ /* 0x000fe40007ffe0ff */
[----:B------:R-:W-:Y:S02]  /*4250*/  ISETP.GE.OR P4, PT, R141, R2, !P4 ;  /* 0x000000028d00720c */ /* 0x000fe40006786670 */
[----:B------:R-:W-:Y:S02]  /*4260*/  ISETP.GE.AND P3, PT, R140, R132, PT ;  /* 0x000000848c00720c */ /* 0x000fe40003f66270 */
[----:B------:R-:W-:Y:S02]  /*4270*/  @P6 LOP3.LUT R207, R207, 0x80, RZ, 0xfc, !PT ;  /* 0x00000080cfcf6812 */ /* 0x000fe400078efcff */
[----:B------:R-:W-:Y:S02]  /*4280*/  IADD3 R139, R0, 0x11, RZ ;  /* 0x00000011008b7810 */ /* 0x000fe40007ffe0ff */
[----:B------:R-:W-:Y:S02]  /*4290*/  LOP3.LUT R207, R207, 0xffffffbf, RZ, 0xc0, !PT ;  /* 0xffffffbfcfcf7812 */ /* 0x000fe400078ec0ff */
[----:B------:R-:W-:Y:S02]  /*42a0*/  ISETP.GE.OR P3, PT, R140, R2, !P3 ;  /* 0x000000028c00720c */ /* 0x000fe40005f66670 */
[----:B------:R-:W-:Y:S02]  /*42b0*/  @P5 LOP3.LUT R207, R207, 0x40, RZ, 0xfc, !PT ;  /* 0x00000040cfcf5812 */ /* 0x000fe400078efcff */
[----:B------:R-:W-:Y:S02]  /*42c0*/  ISETP.GE.AND P2, PT, R139, R132, PT ;  /* 0x000000848b00720c */ /* 0x000fe40003f46270 */
[----:B------:R-:W-:Y:S02]  /*42d0*/  LOP3.LUT R207, R207, 0xffffffdf, RZ, 0xc0, !PT ;  /* 0xffffffdfcfcf7812 */ /* 0x000fe400078ec0ff */
[C---:B------:R-:W-:Y:S02]  /*42e0*/  IADD3 R138, R0.reuse, 0x18, RZ ;  /* 0x00000018008a7810 */ /* 0x040fe40007ffe0ff */
[----:B------:R-:W-:Y:S02]  /*42f0*/  @P4 LOP3.LUT R207, R207, 0x20, RZ, 0xfc, !PT ;  /* 0x00000020cfcf4812 */ /* 0x000fe400078efcff */
[----:B------:R-:W-:Y:S02]  /*4300*/  ISETP.GE.OR P2, PT, R139, R2, !P2 ;  /* 0x000000028b00720c */ /* 0x000fe40005746670 */
[----:B------:R-:W-:Y:S02]  /*4310*/  LOP3.LUT R207, R207, 0xffffffef, RZ, 0xc0, !PT ;  /* 0xffffffefcfcf7812 */ /* 0x000fe400078ec0ff */
[-C--:B------:R-:W-:Y:S02]  /*4320*/  ISETP.GE.AND P0, PT, R0, R132.reuse, PT ;  /* 0x000000840000720c */ /* 0x080fe40003f06270 */
[----:B------:R-:W-:Y:S02]  /*4330*/  ISETP.GE.AND P1, PT, R138, R132, PT ;  /* 0x000000848a00720c */ /* 0x000fe40003f26270 */
[----:B------:R-:W-:Y:S02]  /*4340*/  @P3 LOP3.LUT R207, R207, 0x10, RZ, 0xfc, !PT ;  /* 0x00000010cfcf3812 */ /* 0x000fe400078efcff */
[C---:B------:R-:W-:Y:S02]  /*4350*/  IADD3 R137, R0.reuse, 0x19, RZ ;  /* 0x0000001900897810 */ /* 0x040fe40007ffe0ff */
[-C--:B------:R-:W-:Y:S02]  /*4360*/  ISETP.GE.OR P0, PT, R0, R2.reuse, !P0 ;  /* 0x000000020000720c */ /* 0x080fe40004706670 */
[----:B------:R-:W-:Y:S02]  /*4370*/  ISETP.GE.OR P1, PT, R138, R2, !P1 ;  /* 0x000000028a00720c */ /* 0x000fe40004f26670 */
[----:B------:R-:W-:Y:S02]  /*4380*/  LOP3.LUT R207, R207, 0xfffffff7, RZ, 0xc0, !PT ;  /* 0xfffffff7cfcf7812 */ /* 0x000fe400078ec0ff */
[----:B------:R-:W-:Y:S02]  /*4390*/  FSEL R4, R4, -INF , !P0 ;  /* 0xff80000004047808 */ /* 0x000fe40004000000 */
[----:B------:R-:W-:Y:S02]  /*43a0*/  ISETP.GE.AND P0, PT, R137, R132, PT ;  /* 0x000000848900720c */ /* 0x000fe40003f06270 */
[----:B------:R-:W-:Y:S02]  /*43b0*/  @P2 LOP3.LUT R207, R207, 0x8, RZ, 0xfc, !PT ;  /* 0x00000008cfcf2812 */ /* 0x000fe400078efcff */
[----:B------:R-:W-:Y:S02]  /*43c0*/  ISETP.GE.OR P0, PT, R137, R2, !P0 ;  /* 0x000000028900720c */ /* 0x000fe40004706670 */
[----:B------:R-:W-:Y:S02]  /*43d0*/  LOP3.LUT R207, R207, 0xfffffffb, RZ, 0xc0, !PT ;  /* 0xfffffffbcfcf7812 */ /* 0x000fe400078ec0ff */
[----:B------:R-:W-:Y:S02]  /*43e0*/  ISETP.GE.AND P6, PT, R142, R136, PT ;  /* 0x000000888e00720c */ /* 0x000fe40003fc6270 */
[----:B------:R-:W-:Y:S02]  /*43f0*/  @P1 LOP3.LUT R207, R207, 0x4, RZ, 0xfc, !PT ;  /* 0x00000004cfcf1812 */ /* 0x000fe400078efcff */
[----:B------:R-:W-:Y:S02]  /*4400*/  IADD3 R2, R208, 0x20, RZ ;  /* 0x00000020d0027810 */ /* 0x000fe40007ffe0ff */
[----:B------:R-:W-:Y:S02]  /*4410*/  LOP3.LUT R207, R207, 0xfffffffd, RZ, 0xc0, !PT ;  /* 0xfffffffdcfcf7812 */ /* 0x000fe400078ec0ff */
[C---:B------:R-:W-:Y:S02]  /*4420*/  IADD3 R134, R2.reuse, UR9, RZ ;  /* 0x0000000902867c10 */ /* 0x040fe4000fffe0ff */
[----:B------:R-:W-:Y:S02]  /*4430*/  @P0 LOP3.LUT R207, R207, 0x2, RZ, 0xfc, !PT ;  /* 0x00000002cfcf0812 */ /* 0x000fe400078efcff */
[----:B------:R-:W-:Y:S02]  /*4440*/  IADD3 R133, R2, UR8, RZ ;  /* 0x0000000802857c10 */ /* 0x000fe4000fffe0ff */
[----:B------:R-:W-:Y:S02]  /*4450*/  LOP3.LUT R207, R207, 0xfffffeff, RZ, 0xc0, !PT ;  /* 0xfffffeffcfcf7812 */ /* 0x000fe400078ec0ff */
[----:B------:R-:W-:Y:S02]  /*4460*/  IMNMX R134, RZ, R134, !PT ;  /* 0x00000086ff867217 */ /* 0x000fe40007800200 */
[----:B------:R-:W-:Y:S02]  /*4470*/  @P6 LOP3.LUT R207, R207, 0x100, RZ, 0xfc, !PT ;  /* 0x00000100cfcf6812 */ /* 0x000fe400078efcff */
[----:B------:R-:W-:Y:S02]  /*4480*/  IADD3 R208, R208, 0x28, RZ ;  /* 0x00000028d0d07810 */ /* 0x000fe40007ffe0ff */
[C---:B------:R-:W-:Y:S02]  /*4490*/  LOP3.LUT P6, RZ, R207.reuse, 0x2, RZ, 0xc0, !PT ;  /* 0x00000002cfff7812 */ /* 0x040fe400078cc0ff */
[----:B------:R-:W-:Y:S02]  /*44a0*/  LOP3.LUT R207, R207, 0xfffffdff, RZ, 0xc0, !PT ;  /* 0xfffffdffcfcf7812 */ /* 0x000fe400078ec0ff */
[----:B------:R-:W-:Y:S02]  /*44b0*/  IMNMX R133, R133, UR6, PT ;  /* 0x0000000685857c17 */ /* 0x000fe4000b800200 */
[----:B------:R-:W-:Y:S02]  /*44c0*/  ISETP.GE.AND P0, PT, R0, R134, PT ;  /* 0x000000860000720c */ /* 0x000fe40003f06270 */
[----:B------:R-:W-:Y:S02]  /*44d0*/  IADD3 R132, R208, UR9, RZ ;  /* 0x00000009d0847c10 */ /* 0x000fe4000fffe0ff */
[----:B------:R-:W-:Y:S02]  /*44e0*/  ISETP.GE.OR P0, PT, R0, R133, !P0 ;  /* 0x000000850000720c */ /* 0x000fe40004706670 */
[----:B------:R-:W-:Y:S02]  /*44f0*/  IADD3 R2, R208, UR8, RZ ;  /* 0x00000008d0027c10 */ /* 0x000fe4000fffe0ff */
[----:B------:R-:W-:Y:S02]  /*4500*/  @P6 LOP3.LUT R207, R207, 0x200, RZ, 0xfc, !PT ;  /* 0x00000200cfcf6812 */ /* 0x000fe400078efcff */
[----:B------:R-:W-:Y:S02]  /*4510*/  IMNMX R132, RZ, R132, !PT ;  /* 0x00000084ff847217 */ /* 0x000fe40007800200 */
[C---:B------:R-:W-:Y:S02]  /*4520*/  LOP3.LUT P6, RZ, R207.reuse, 0x4, RZ, 0xc0, !PT ;  /* 0x00000004cfff7812 */ /* 0x040fe400078cc0ff */
[----:B------:R-:W-:Y:S02]  /*4530*/  LOP3.LUT R207, R207, 0xfffffbff, RZ, 0xc0, !PT ;  /* 0xfffffbffcfcf7812 */ /* 0x000fe400078ec0ff */
[----:B------:R-:W-:Y:S02]  /*4540*/  FSEL R8, R8, -INF , !P0 ;  /* 0xff80000008087808 */ /* 0x000fe40004000000 */
[----:B------:R-:W-:Y:S02]  /*4550*/  IMNMX R2, R2, UR6, PT ;  /* 0x0000000602027c17 */ /* 0x000fe4000b800200 */
[C---:B------:R-:W-:Y:S02]  /*4560*/  ISETP.GE.AND P0, PT, R0.reuse, R132, PT ;  /* 0x000000840000720c */ /* 0x040fe40003f06270 */
[----:B------:R-:W-:Y:S02]  /*4570*/  ISETP.GE.AND P5, PT, R141, R136, PT ;  /* 0x000000888d00720c */ /* 0x000fe40003fa6270 */
[----:B------:R-:W-:Y:S02]  /*4580*/  ISETP.GE.OR P0, PT, R0, R2, !P0 ;  /* 0x000000020000720c */ /* 0x000fe40004706670 */
[----:B------:R-:W-:Y:S02]  /*4590*/  @P6 LOP3.LUT R207, R207, 0x400, RZ, 0xfc, !PT ;  /* 0x00000400cfcf6812 */ /* 0x000fe400078efcff */
[----:B------:R-:W-:Y:S02]  /*45a0*/  FSEL R10, R10, -INF , !P0 ;  /* 0xff8000000a0a7808 */ /* 0x000fe40004000000 */
[C---:B------:R-:W-:Y:S02]  /*45b0*/  LOP3.LUT P6, RZ, R207.reuse, 0x8, RZ, 0xc0, !PT ;  /* 0x00000008cfff7812 */ /* 0x040fe400078cc0ff */
[----:B------:R-:W-:Y:S02]  /*45c0*/  LOP3.LUT R207, R207, 0xfffff7ff, RZ, 0xc0, !PT ;  /* 0xfffff7ffcfcf7812 */ /* 0x000fe400078ec0ff */
[-C--:B------:R-:W-:Y:S02]  /*45d0*/  ISETP.GE.AND P4, PT, R140, R136.reuse, PT ;  /* 0x000000888c00720c */ /* 0x080fe40003f86270 */
[-C--:B------:R-:W-:Y:S02]  /*45e0*/  ISETP.GE.AND P3, PT, R139, R136.reuse, PT ;  /* 0x000000888b00720c */ /* 0x080fe40003f66270 */
[-C--:B------:R-:W-:Y:S02]  /*45f0*/  ISETP.GE.AND P2, PT, R138, R136.reuse, PT ;  /* 0x000000888a00720c */ /* 0x080fe40003f46270 */
[----:B------:R-:W-:Y:S02]  /*4600*/  ISETP.GE.AND P1, PT, R137, R136, PT ;  /* 0x000000888900720c */ /* 0x000fe40003f26270 */
[-C--:B------:R-:W-:Y:S02]  /*4610*/  ISETP.GE.OR P5, PT, R141, R135.reuse, !P5 ;  /* 0x000000878d00720c */ /* 0x080fe40006fa6670 */
[----:B------:R-:W-:Y:S02]  /*4620*/  @P6 LOP3.LUT R207, R207, 0x800, RZ, 0xfc, !PT ;  /* 0x00000800cfcf6812 */ /* 0x000fe400078efcff */
[-C--:B------:R-:W-:Y:S02]  /*4630*/  ISETP.GE.OR P4, PT, R140, R135.reuse, !P4 ;  /* 0x000000878c00720c */ /* 0x080fe40006786670 */
[C---:B------:R-:W-:Y:S02]  /*4640*/  LOP3.LUT P6, RZ, R207.reuse, 0x20, RZ, 0xc0, !PT ;  /* 0x00000020cfff7812 */ /* 0x040fe400078cc0ff */
[----:B------:R-:W-:Y:S02]  /*4650*/  LOP3.LUT R207, R207, 0xffffefff, RZ, 0xc0, !PT ;  /* 0xffffefffcfcf7812 */ /* 0x000fe400078ec0ff */
[-C--:B------:R-:W-:Y:S02]  /*4660*/  ISETP.GE.OR P3, PT, R139, R135.reuse, !P3 ;  /* 0x000000878b00720c */ /* 0x080fe40005f66670 */
[-C--:B------:R-:W-:Y:S02]  /*4670*/  ISETP.GE.OR P2, PT, R138, R135.reuse, !P2 ;  /* 0x000000878a00720c */ /* 0x080fe40005746670 */
[-C--:B------:R-:W-:Y:S02]  /*4680*/  ISETP.GE.OR P1, PT, R137, R135.reuse, !P1 ;  /* 0x000000878900720c */ /* 0x080fe40004f26670 */
[----:B------:R-:W-:Y:S02]  /*4690*/  FSEL R19, R19, -INF , !P5 ;  /* 0xff80000013137808 */ /* 0x000fe40006800000 */
[-C--:B------:R-:W-:Y:S02]  /*46a0*/  ISETP.GE.AND P5, PT, R141, R134.reuse, PT ;  /* 0x000000868d00720c */ /* 0x080fe40003fa6270 */
        /* <DEDUP_REMOVED lines=8> */
[----:B------:R-:W-:Y:S02]  /*4730*/  ISETP.GE.AND P2, PT, R138, R134, PT ;  /* 0x000000868a00720c */ /* 0x000fe40003f46270 */
[----:B------:R-:W-:Y:S02]  /*4740*/  @P6 LOP3.LUT R207, R207, 0x2000, RZ, 0xfc, !PT ;  /* 0x00002000cfcf6812 */ /* 0x000fe400078efcff */
[----:B------:R-:W-:Y:S02]  /*4750*/  FSEL R35, R35, -INF , !P1 ;  /* 0xff80000023237808 */ /* 0x000fe40004800000 */
[C---:B------:R-:W-:Y:S02]  /*4760*/  LOP3.LUT P6, RZ, R207.reuse, 0x80, RZ, 0xc0, !PT ;  /* 0x00000080cfff7812 */ /* 0x040fe400078cc0ff */
[----:B------:R-:W-:Y:S02]  /*4770*/  LOP3.LUT P0, RZ, R207, 0x10, RZ, 0xc0, !PT ;  /* 0x00000010cfff7812 */ /* 0x000fe4000780c0ff */
[----:B------:R-:W-:Y:S02]  /*4780*/  FSEL R5, R5, -INF , !P6 ;  /* 0xff80000005057808 */ /* 0x000fe40007000000 */
[C---:B------:R-:W-:Y:S02]  /*4790*/  LOP3.LUT P6, RZ, R207.reuse, 0x2000, RZ, 0xc0, !PT ;  /* 0x00002000cfff7812 */ /* 0x040fe400078cc0ff */
[----:B------:R-:W-:Y:S02]  /*47a0*/  FSEL R20, R20, -INF , !P0 ;  /* 0xff80000014147808 */ /* 0x000fe40004000000 */
[----:B------:R-:W-:Y:S02]  /*47b0*/  FSEL R16, R16, -INF , !P6 ;  /* 0xff80000010107808 */ /* 0x000fe40007000000 */
[----:B------:R-:W-:Y:S02]  /*47c0*/  LOP3.LUT P6, RZ, R207, 0x1000, RZ, 0xc0, !PT ;  /* 0x00001000cfff7812 */ /* 0x000fe400078cc0ff */
[----:B------:R-:W-:Y:S02]  /*47d0*/  ISETP.GE.AND P0, PT, R143, R136, PT ;  /* 0x000000888f00720c */ /* 0x000fe40003f06270 */
[----:B------:R-:W-:Y:S02]  /*47e0*/  FSEL R17, R17, -INF , !P6 ;  /* 0xff80000011117808 */ /* 0x000fe40007000000 */
[----:B------:R-:W-:Y:S02]  /*47f0*/  LOP3.LUT P6, RZ, R207, 0x800, RZ, 0xc0, !PT ;  /* 0x00000800cfff7812 */ /* 0x000fe400078cc0ff */
[-C--:B------:R-:W-:Y:S02]  /*4800*/  ISETP.GE.OR P0, PT, R143, R135.reuse, !P0 ;  /* 0x000000878f00720c */ /* 0x080fe40004706670 */
        /* <DEDUP_REMOVED lines=8> */
[-C--:B------:R-:W-:Y:S02]  /*4890*/  ISETP.GE.AND P1, PT, R137, R134.reuse, PT ;  /* 0x000000868900720c */ /* 0x080fe40003f26270 */
[----:B------:R-:W-:Y:S02]  /*48a0*/  ISETP.GE.OR P6, PT, R142, R135, !P6 ;  /* 0x000000878e00720c */ /* 0x000fe400077c6670 */
[-C--:B------:R-:W-:Y:S02]  /*48b0*/  ISETP.GE.OR P0, PT, R143, R133.reuse, !P0 ;  /* 0x000000858f00720c */ /* 0x080fe40004706670 */
[----:B------:R-:W-:Y:S02]  /*48c0*/  FSEL R18, R18, -INF , !P6 ;  /* 0xff80000012127808 */ /* 0x000fe40007000000 */
[C---:B------:R-:W-:Y:S02]  /*48d0*/  ISETP.GE.AND P6, PT, R142.reuse, R134, PT ;  /* 0x000000868e00720c */ /* 0x040fe40003fc6270 */
[-C--:B------:R-:W-:Y:S02]  /*48e0*/  ISETP.GE.OR P5, PT, R141, R133.reuse, !P5 ;  /* 0x000000858d00720c */ /* 0x080fe40006fa6670 */
[-C--:B------:R-:W-:Y:S02]  /*48f0*/  ISETP.GE.OR P6, PT, R142, R133.reuse, !P6 ;  /* 0x000000858e00720c */ /* 0x080fe400077c6670 */
[-C--:B------:R-:W-:Y:S02]  /*4900*/  ISETP.GE.OR P4, PT, R140, R133.reuse, !P4 ;  /* 0x000000858c00720c */ /* 0x080fe40006786670 */
[-C--:B------:R-:W-:Y:S02]  /*4910*/  ISETP.GE.OR P3, PT, R139, R133.reuse, !P3 ;  /* 0x000000858b00720c */ /* 0x080fe40005f66670 */
[-C--:B------:R-:W-:Y:S02]  /*4920*/  ISETP.GE.OR P2, PT, R138, R133.reuse, !P2 ;  /* 0x000000858a00720c */ /* 0x080fe40005746670 */
        /* <DEDUP_REMOVED lines=29> */
.L_x_610:
[C---:B------:R-:W-:Y:S01]  /*4b00*/  FSETP.NEU.FTZ.AND P0, PT, R250.reuse, -INF , PT ;  /* 0xff800000fa00780b */ /* 0x040fe20003f1d000 */
[----:B------:R-:W2:Y:S01]  /*4b10*/  LDL R135, [R1+0x1c] ;  /* 0x00001c0001877983 */ /* 0x000ea20000100800 */
[----:B------:R-:W-:Y:S01]  /*4b20*/  FMUL.FTZ R132, R250, 1.4426950216293334961 ;  /* 0x3fb8aa3bfa847820 */ /* 0x000fe20000410000 */
[----:B------:R-:W-:Y:S01]  /*4b30*/  UISETP.GT.AND UP2, UPT, UR7, UR20, UPT ;  /* 0x000000140700728c */ /* 0x000fe2000bf44270 */
[C---:B------:R-:W-:Y:S01]  /*4b40*/  FMUL.FTZ R0, R251.reuse, 1.4426950216293334961 ;  /* 0x3fb8aa3bfb007820 */ /* 0x040fe20000410000 */
[----:B------:R-:W3:Y:S01]  /*4b50*/  LDL R134, [R1+0x24] ;  /* 0x0000240001867983 */ /* 0x000ee20000100800 */
[----:B------:R-:W-:Y:S01]  /*4b60*/  FMUL.FTZ R2, R248, 1.4426950216293334961 ;  /* 0x3fb8aa3bf8027820 */ /* 0x000fe20000410000 */
[----:B------:R-:W-:Y:S02]  /*4b70*/  FSEL R132, R132, RZ, P0 ;  /* 0x000000ff84847208 */ /* 0x000fe40000000000 */
[----:B------:R-:W-:Y:S01]  /*4b80*/  FSETP.NEU.FTZ.AND P0, PT, R251, -INF , PT ;  /* 0xff800000fb00780b */ /* 0x000fe20003f1d000 */
[----:B------:R-:W4:Y:S02]  /*4b90*/  LDL R133, [R1+0x10] ;  /* 0x0000100001857983 */ /* 0x000f240000100800 */
[--C-:B------:R-:W-:Y:S02]  /*4ba0*/  FFMA.FTZ R32, R32, c[0x0][0x23c], -R132.reuse ;  /* 0x00008f0020207a23 */ /* 0x100fe40000010884 */
[--C-:B------:R-:W-:Y:S02]  /*4bb0*/  FFMA.FTZ R4, R4, c[0x0][0x23c], -R132.reuse ;  /* 0x00008f0004047a23 */ /* 0x100fe40000010884 */
[----:B------:R1:W1:Y:S01]  /*4bc0*/  MUFU.EX2 R234, R32 ;  /* 0x0000002000ea7308 */ /* 0x0002620000000800 */
[--C-:B------:R-:W-:Y:S02]  /*4bd0*/  FFMA.FTZ R33, R33, c[0x0][0x23c], -R132.reuse ;  /* 0x00008f0021217a23 */ /* 0x100fe40000010884 */
[--C-:B------:R-:W-:Y:S02]  /*4be0*/  FFMA.FTZ R16, R16, c[0x0][0x23c], -R132.reuse ;  /* 0x00008f0010107a23 */ /* 0x100fe40000010884 */
[--C-:B------:R-:W-:Y:S02]  /*4bf0*/  FFMA.FTZ R20, R20, c[0x0][0x23c], -R132.reuse ;  /* 0x00008f0014147a23 */ /* 0x100fe40000010884 */
[--C-:B------:R-:W-:Y:S02]  /*4c00*/  FFMA.FTZ R220, R17, c[0x0][0x23c], -R132.reuse ;  /* 0x00008f0011dc7a23 */ /* 0x100fe40000010884 */
[--C-:B------:R-:W-:Y:S01]  /*4c10*/  FFMA.FTZ R215, R21, c[0x0][0x23c], -R132.reuse ;  /* 0x00008f0015d77a23 */ /* 0x100fe20000010884 */
[----:B------:R-:W-:Y:S01]  /*4c20*/  MUFU.EX2 R227, R33 ;  /* 0x0000002100e37308 */ /* 0x000fe20000000800 */
[----:B------:R-:W-:Y:S09]  /*4c30*/  FFMA.FTZ R132, R5, c[0x0][0x23c], -R132 ;  /* 0x00008f0005847a23 */ /* 0x000ff20000010884 */
[----:B------:R-:W-:Y:S01]  /*4c40*/  MUFU.EX2 R140, R132 ;  /* 0x00000084008c7308 */ /* 0x000fe20000000800 */
[----:B-1----:R-:W-:Y:S01]  /*4c50*/  FSEL R32, R0, RZ, P0 ;  /* 0x000000ff00207208 */ /* 0x002fe20000000000 */
[----:B------:R-:W-:Y:S01]  /*4c60*/  FMUL.FTZ R0, R249, 1.4426950216293334961 ;  /* 0x3fb8aa3bf9007820 */ /* 0x000fe20000410000 */
[----:B------:R-:W-:Y:S03]  /*4c70*/  FSETP.NEU.FTZ.AND P0, PT, R248, -INF , PT ;  /* 0xff800000f800780b */ /* 0x000fe60003f1d000 */
[--C-:B------:R-:W-:Y:S01]  /*4c80*/  FFMA.FTZ R19, R19, c[0x0][0x23c], -R32.reuse ;  /* 0x00008f0013137a23 */ /* 0x100fe20000010820 */
[----:B------:R-:W-:Y:S01]  /*4c90*/  FSEL R2, R2, RZ, P0 ;  /* 0x000000ff02027208 */ /* 0x000fe20000000000 */
[--C-:B------:R-:W-:Y:S01]  /*4ca0*/  FFMA.FTZ R18, R18, c[0x0][0x23c], -R32.reuse ;  /* 0x00008f0012127a23 */ /* 0x100fe20000010820 */
[----:B------:R-:W-:Y:S01]  /*4cb0*/  FSETP.NEU.FTZ.AND P0, PT, R249, -INF , PT ;  /* 0xff800000f900780b */ /* 0x000fe20003f1d000 */
[----:B------:R1:W-:Y:S01]  /*4cc0*/  MUFU.EX2 R221, R4 ;  /* 0x0000000400dd7308 */ /* 0x0003e20000000800 */
[----:B------:R-:W-:Y:S02]  /*4cd0*/  FFMA.FTZ R7, R7, c[0x0][0x23c], -R32 ;  /* 0x00008f0007077a23 */ /* 0x000fe40000010820 */
[----:B------:R-:W-:Y:S01]  /*4ce0*/  FSEL R0, R0, RZ, P0 ;  /* 0x000000ff00007208 */ /* 0x000fe20000000000 */
[----:B------:R-:W-:Y:S02]  /*4cf0*/  FFMA.FTZ R12, R12, c[0x0][0x23c], -R2 ;  /* 0x00008f000c0c7a23 */ /* 0x000fe40000010802 */
[----:B------:R-:W-:Y:S02]  /*4d00*/  FFMA.FTZ R35, R35, c[0x0][0x23c], -R32 ;  /* 0x00008f0023237a23 */ /* 0x000fe40000010820 */
[----:B------:R-:W-:Y:S02]  /*4d10*/  FFMA.FTZ R15, R15, c[0x0][0x23c], -R0 ;  /* 0x00008f000f0f7a23 */ /* 0x000fe40000010800 */
[----:B------:R-:W-:Y:S01]  /*4d20*/  MUFU.EX2 R228, R19 ;  /* 0x0000001300e47308 */ /* 0x000fe20000000800 */
[--C-:B------:R-:W-:Y:S02]  /*4d30*/  FFMA.FTZ R34, R34, c[0x0][0x23c], -R32.reuse ;  /* 0x00008f0022227a23 */ /* 0x100fe40000010820 */
[--C-:B------:R-:W-:Y:S02]  /*4d40*/  FFMA.FTZ R23, R23, c[0x0][0x23c], -R32.reuse ;  /* 0x00008f0017177a23 */ /* 0x100fe40000010820 */
[--C-:B------:R-:W-:Y:S02]  /*4d50*/  FFMA.FTZ R22, R22, c[0x0][0x23c], -R32.reuse ;  /* 0x00008f0016167a23 */ /* 0x100fe40000010820 */
[----:B------:R-:W-:Y:S02]  /*4d60*/  FFMA.FTZ R32, R6, c[0x0][0x23c], -R32 ;  /* 0x00008f0006207a23 */ /* 0x000fe40000010820 */
[--C-:B------:R-:W-:Y:S01]  /*4d70*/  FFMA.FTZ R218, R8, c[0x0][0x23c], -R2.reuse ;  /* 0x00008f0008da7a23 */ /* 0x100fe20000010802 */
[----:B------:R2:W-:Y:S01]  /*4d80*/  MUFU.EX2 R226, R18 ;  /* 0x0000001200e27308 */ /* 0x0005e20000000800 */
[--C-:B------:R-:W-:Y:S02]  /*4d90*/  FFMA.FTZ R141, R9, c[0x0][0x23c], -R2.reuse ;  /* 0x00008f00098d7a23 */ /* 0x100fe40000010802 */
[----:B------:R-:W-:Y:S02]  /*4da0*/  FFMA.FTZ R143, R13, c[0x0][0x23c], -R2 ;  /* 0x00008f000d8f7a23 */ /* 0x000fe40000010802 */
[----:B-1----:R-:W-:Y:S02]  /*4db0*/  IMAD.U32 R4, RZ, RZ, UR15 ;  /* 0x0000000fff047e24 */ /* 0x002fe4000f8e00ff */
[----:B------:R-:W-:Y:S02]  /*4dc0*/  FFMA.FTZ R11, R11, c[0x0][0x23c], -R0 ;  /* 0x00008f000b0b7a23 */ /* 0x000fe40000010800 */
[----:B------:R-:W-:Y:S01]  /*4dd0*/  IMAD R4, R4, 0x4, R212 ;  /* 0x0000000404047824 */ /* 0x000fe200078e02d4 */
[----:B------:R1:W-:Y:S01]  /*4de0*/  MUFU.EX2 R222, R7 ;  /* 0x0000000700de7308 */ /* 0x0003e20000000800 */
[--C-:B------:R-:W-:Y:S02]  /*4df0*/  FFMA.FTZ R216, R14, c[0x0][0x23c], -R0.reuse ;  /* 0x00008f000ed87a23 */ /* 0x100fe40000010800 */
[----:B------:R-:W-:Y:S02]  /*4e00*/  FFMA.FTZ R142, R10, c[0x0][0x23c], -R0 ;  /* 0x00008f000a8e7a23 */ /* 0x000fe40000010800 */
[--C-:B------:R-:W-:Y:S02]  /*4e10*/  FFMA.FTZ R28, R28, c[0x0][0x23c], -R2.reuse ;  /* 0x00008f001c1c7a23 */ /* 0x100fe40000010802 */
[--C-:B------:R-:W-:Y:S02]  /*4e20*/  FFMA.FTZ R24, R24, c[0x0][0x23c], -R2.reuse ;  /* 0x00008f0018187a23 */ /* 0x100fe40000010802 */
[--C-:B------:R-:W-:Y:S01]  /*4e30*/  FFMA.FTZ R25, R25, c[0x0][0x23c], -R2.reuse ;  /* 0x00008f0019197a23 */ /* 0x100fe20000010802 */
[----:B------:R1:W-:Y:S01]  /*4e40*/  MUFU.EX2 R229, R16 ;  /* 0x0000001000e57308 */ /* 0x0003e20000000800 */
[----:B------:R-:W-:Y:S02]  /*4e50*/  FFMA.FTZ R2, R29, c[0x0][0x23c], -R2 ;  /* 0x00008f001d027a23 */ /* 0x000fe40000010802 */
[--C-:B------:R-:W-:Y:S02]  /*4e60*/  FFMA.FTZ R31, R31, c[0x0][0x23c], -R0.reuse ;  /* 0x00008f001f1f7a23 */ /* 0x100fe40000010800 */
[--C-:B------:R-:W-:Y:S02]  /*4e70*/  FFMA.FTZ R27, R27, c[0x0][0x23c], -R0.reuse ;  /* 0x00008f001b1b7a23 */ /* 0x100fe40000010800 */
[--C-:B------:R-:W-:Y:S02]  /*4e80*/  FFMA.FTZ R26, R26, c[0x0][0x23c], -R0.reuse ;  /* 0x00008f001a1a7a23 */ /* 0x100fe40000010800 */
[----:B------:R-:W-:Y:S01]  /*4e90*/  FFMA.FTZ R0, R30, c[0x0][0x23c], -R0 ;  /* 0x00008f001e007a23 */ /* 0x000fe20000010800 */
[----:B------:R-:W-:Y:S10]  /*4ea0*/  MUFU.EX2 R224, R12 ;  /* 0x0000000c00e07308 */ /* 0x000ff40000000800 */
[----:B------:R1:W-:Y:S10]  /*4eb0*/  MUFU.EX2 R223, R15 ;  /* 0x0000000f00df7308 */ /* 0x0003f40000000800 */
[----:B------:R1:W-:Y:S10]  /*4ec0*/  MUFU.EX2 R231, R20 ;  /* 0x0000001400e77308 */ /* 0x0003f40000000800 */
[----:B------:R1:W-:Y:S10]  /*4ed0*/  MUFU.EX2 R225, R22 ;  /* 0x0000001600e17308 */ /* 0x0003f40000000800 */
[----:B------:R1:W-:Y:S10]  /*4ee0*/  MUFU.EX2 R230, R23 ;  /* 0x0000001700e67308 */ /* 0x0003f40000000800 */
[----:B------:R1:W-:Y:S10]  /*4ef0*/  MUFU.EX2 R217, R11 ;  /* 0x0000000b00d97308 */ /* 0x0003f40000000800 */
[----:B------:R-:W1:Y:S10]  /*4f00*/  MUFU.EX2 R235, R35 ;  /* 0x0000002300eb7308 */ /* 0x000e740000000800 */
        /* <DEDUP_REMOVED lines=16> */
[----:B------:R-:W4:Y:S01]  /*5010*/  MUFU.EX2 R212, R31 ;  /* 0x0000001f00d47308 */ /* 0x000f220000000800 */
[----:B--2---:R-:W-:Y:S05]  /*5020*/  IMAD.WIDE.U32 R18, R135, -0x2daee0ad, RZ ;  /* 0xd2511f5387127825 */ /* 0x004fea00078e00ff */
[----:B-1----:R-:W-:Y:S01]  /*5030*/  LOP3.LUT R7, R19, UR31, R4, 0x96, !PT ;  /* 0x0000001f13077c12 */ /* 0x002fe2000f8e9604 */
[----:B------:R-:W-:Y:S01]  /*5040*/  IMAD.U32 R4, RZ, RZ, UR7 ;  /* 0x00000007ff047e24 */ /* 0x000fe2000f8e00ff */
[----:B------:R-:W-:Y:S03]  /*5050*/  LOP3.LUT R18, R18, UR32, RZ, 0x3c, !PT ;  /* 0x0000002012127c12 */ /* 0x000fe6000f8e3cff */
[----:B---3--:R-:W-:Y:S04]  /*5060*/  IMAD R4, R4, 0x4, R134 ;  /* 0x0000000404047824 */ /* 0x008fe800078e0286 */
[C---:B------:R-:W-:Y:S01]  /*5070*/  IMAD.WIDE.U32 R8, R4.reuse, -0x326172a9, RZ ;  /* 0xcd9e8d5704087825 */ /* 0x040fe200078e00ff */
[----:B------:R-:W-:Y:S03]  /*5080*/  IADD3 R6, R4, 0x2, RZ ;  /* 0x0000000204067810 */ /* 0x000fe60007ffe0ff */
[----:B------:R-:W-:Y:S01]  /*5090*/  IMAD.WIDE.U32 R4, R7, -0x326172a9, RZ ;  /* 0xcd9e8d5707047825 */ /* 0x000fe200078e00ff */
[-C--:B----4-:R-:W-:Y:S03]  /*50a0*/  LOP3.LUT R9, R9, R133.reuse, RZ, 0x3c, !PT ;  /* 0x0000008509097212 */ /* 0x090fe600078e3cff */
[----:B------:R-:W-:Y:S01]  /*50b0*/  IMAD.WIDE.U32 R6, R6, -0x326172a9, RZ ;  /* 0xcd9e8d5706067825 */ /* 0x000fe200078e00ff */
[----:B------:R-:W-:Y:S02]  /*50c0*/  LOP3.LUT R16, R5, UR30, R8, 0x96, !PT ;  /* 0x0000001e05107c12 */ /* 0x000fe4000f8e9608 */
[----:B------:R-:W-:Y:S01]  /*50d0*/  LOP3.LUT R15, R4, UR34, RZ, 0x3c, !PT ;  /* 0x00000022040f7c12 */ /* 0x000fe2000f8e3cff */
        /* <DEDUP_REMOVED lines=38> */
[----:B------:R-:W-:Y:S02]  /*5340*/  SHF.R.U32.HI R16, RZ, 0x10, R4 ;  /* 0x00000010ff107819 */ /* 0x000fe40000011604 */
[----:B------:R-:W-:Y:S01]  /*5350*/  LOP3.LUT R19, R4, 0xffff, RZ, 0xc0, !PT ;  /* 0x0000ffff04137812 */ /* 0x000fe200078ec0ff */
[----:B------:R-:W-:Y:S01]  /*5360*/  IMAD.WIDE.U32 R6, R6, -0x2daee0ad, RZ ;  /* 0xd2511f5306067825 */ /* 0x000fe200078e00ff */
[----:B------:R-:W-:Y:S02]  /*5370*/  LOP3.LUT R22, R11, UR23, R22, 0x96, !PT ;  /* 0x000000170b167c12 */ /* 0x000fe4000f8e9616 */
[----:B------:R-:W-:Y:S02]  /*5380*/  LOP3.LUT R9, R5, UR21, R8, 0x96, !PT ;  /* 0x0000001505097c12 */ /* 0x000fe4000f8e9608 */
[----:B------:R-:W-:Y:S02]  /*5390*/  LOP3.LUT R13, R4, 0xff, RZ, 0xc0, !PT ;  /* 0x000000ff040d7812 */ /* 0x000fe400078ec0ff */
[----:B------:R-:W-:Y:S01]  /*53a0*/  SHF.R.U32.HI R11, RZ, 0x18, R4 ;  /* 0x00000018ff0b7819 */ /* 0x000fe20000011604 */
[----:B------:R-:W-:Y:S01]  /*53b0*/  IMAD.WIDE.U32 R4, R18, -0x326172a9, RZ ;  /* 0xcd9e8d5712047825 */ /* 0x000fe200078e00ff */
[----:B------:R-:W-:Y:S02]  /*53c0*/  LOP3.LUT R8, R7, UR21, R10, 0x96, !PT ;  /* 0x0000001507087c12 */ /* 0x000fe4000f8e960a */
[----:B------:R-:W-:Y:S02]  /*53d0*/  LOP3.LUT R10, R6, 0xff, RZ, 0xc0, !PT ;  /* 0x000000ff060a7812 */ /* 0x000fe400078ec0ff */
[----:B------:R-:W-:Y:S02]  /*53e0*/  ISETP.LE.U32.AND P4, PT, R13, UR12, PT ;  /* 0x0000000c0d007c0c */ /* 0x000fe4000bf83070 */
[----:B------:R-:W-:Y:S02]  /*53f0*/  ISETP.LE.U32.AND P1, PT, R11, UR12, PT ;  /* 0x0000000c0b007c0c */ /* 0x000fe4000bf23070 */
[----:B------:R-:W-:Y:S02]  /*5400*/  ISETP.LE.U32.AND P5, PT, R10, UR12, PT ;  /* 0x0000000c0a007c0c */ /* 0x000fe4000bfa3070 */
[----:B------:R-:W-:Y:S02]  /*5410*/  LOP3.LUT R10, R4, 0xff, RZ, 0xc0, !PT ;  /* 0x000000ff040a7812 */ /* 0x000fe400078ec0ff */
[----:B------:R-:W-:Y:S02]  /*5420*/  SHF.R.U32.HI R18, RZ, 0x10, R6 ;  /* 0x00000010ff127819 */ /* 0x000fe40000011606 */
[----:B------:R-:W-:Y:S02]  /*5430*/  LOP3.LUT R20, R6, 0xffff, RZ, 0xc0, !PT ;  /* 0x0000ffff06147812 */ /* 0x000fe400078ec0ff */
[----:B------:R-:W-:Y:S01]  /*5440*/  SHF.R.U32.HI R13, RZ, 0x10, R4 ;  /* 0x00000010ff0d7819 */ /* 0x000fe20000011604 */
[----:B------:R-:W-:Y:S01]  /*5450*/  @!P4 FADD.FTZ R234, -R234, -RZ ;  /* 0x800000ffeaeac221 */ /* 0x000fe20000010100 */
[----:B------:R-:W-:Y:S01]  /*5460*/  LOP3.LUT R17, R4, 0xffff, RZ, 0xc0, !PT ;  /* 0x0000ffff04117812 */ /* 0x000fe200078ec0ff */
[----:B------:R-:W-:Y:S01]  /*5470*/  @!P1 FADD.FTZ R235, -R235, -RZ ;  /* 0x800000ffebeb9221 */ /* 0x000fe20000010100 */
[----:B------:R-:W-:Y:S01]  /*5480*/  ISETP.LE.U32.AND P2, PT, R10, UR12, PT ;  /* 0x0000000c0a007c0c */ /* 0x000fe2000bf43070 */
[----:B------:R-:W-:Y:S01]  /*5490*/  @!P5 FADD.FTZ R233, -R233, -RZ ;  /* 0x800000ffe9e9d221 */ /* 0x000fe20000010100 */
[----:B------:R-:W-:Y:S02]  /*54a0*/  SHF.R.U32.HI R15, RZ, 0x18, R6 ;  /* 0x00000018ff0f7819 */ /* 0x000fe40000011606 */
[----:B------:R-:W-:Y:S02]  /*54b0*/  SHF.R.U32.HI R6, RZ, 0x18, R4 ;  /* 0x00000018ff067819 */ /* 0x000fe40000011604 */
[----:B------:R-:W-:Y:S02]  /*54c0*/  LOP3.LUT R4, R9, 0xff, RZ, 0xc0, !PT ;  /* 0x000000ff09047812 */ /* 0x000fe400078ec0ff */
[----:B------:R-:W-:Y:S02]  /*54d0*/  ISETP.LE.U32.AND P6, PT, R6, UR12, PT ;  /* 0x0000000c06007c0c */ /* 0x000fe4000bfc3070 */
[----:B------:R-:W-:Y:S02]  /*54e0*/  ISETP.LE.U32.AND P3, PT, R4, UR12, PT ;  /* 0x0000000c04007c0c */ /* 0x000fe4000bf63070 */
[----:B------:R-:W-:Y:S01]  /*54f0*/  LOP3.LUT R7, R5, UR22, R12, 0x96, !PT ;  /* 0x0000001605077c12 */ /* 0x000fe2000f8e960c */
[----:B------:R-:W-:Y:S01]  /*5500*/  IMAD.WIDE.U32 R4, R22, -0x326172a9, RZ ;  /* 0xcd9e8d5716047825 */ /* 0x000fe200078e00ff */
[----:B------:R-:W-:Y:S02]  /*5510*/  SHF.R.U32.HI R10, RZ, 0x18, R9 ;  /* 0x00000018ff0a7819 */ /* 0x000fe40000011609 */
[----:B------:R-:W-:Y:S01]  /*5520*/  LOP3.LUT R6, R16, 0xff, RZ, 0xc0, !PT ;  /* 0x000000ff10067812 */ /* 0x000fe200078ec0ff */
[----:B------:R-:W-:Y:S01]  /*5530*/  @!P2 FADD.FTZ R229, -R229, -RZ ;  /* 0x800000ffe5e5a221 */ /* 0x000fe20000010100 */
[----:B------:R-:W-:Y:S02]  /*5540*/  ISETP.LE.U32.AND P4, PT, R10, UR12, PT ;  /* 0x0000000c0a007c0c */ /* 0x000fe4000bf83070 */
[----:B------:R-:W-:Y:S01]  /*5550*/  ISETP.LE.U32.AND P0, PT, R15, UR12, PT ;  /* 0x0000000c0f007c0c */ /* 0x000fe2000bf03070 */
[----:B------:R-:W-:Y:S01]  /*5560*/  @!P6 FADD.FTZ R228, -R228, -RZ ;  /* 0x800000ffe4e4e221 */ /* 0x000fe20000010100 */
[----:B------:R-:W-:Y:S01]  /*5570*/  ISETP.LE.U32.AND P1, PT, R6, UR12, PT ;  /* 0x0000000c06007c0c */ /* 0x000fe2000bf23070 */
[----:B------:R-:W-:Y:S01]  /*5580*/  @!P3 FADD.FTZ R231, -R231, -RZ ;  /* 0x800000ffe7e7b221 */ /* 0x000fe20000010100 */
[----:B------:R-:W-:Y:S02]  /*5590*/  LOP3.LUT R6, R5, UR22, R14, 0x96, !PT ;  /* 0x0000001605067c12 */ /* 0x000fe4000f8e960e */
[----:B------:R-:W-:Y:S02]  /*55a0*/  LOP3.LUT R11, R4, 0xff, RZ, 0xc0, !PT ;  /* 0x000000ff040b7812 */ /* 0x000fe400078ec0ff */
[--C-:B------:R-:W-:Y:S02]  /*55b0*/  SHF.R.U32.HI R12, RZ, 0x18, R4.reuse ;  /* 0x00000018ff0c7819 */ /* 0x100fe40000011604 */
[----:B------:R-:W-:Y:S01]  /*55c0*/  SHF.R.U32.HI R14, RZ, 0x10, R4 ;  /* 0x00000010ff0e7819 */ /* 0x000fe20000011604 */
[----:B------:R-:W-:Y:S01]  /*55d0*/  @!P4 FADD.FTZ R230, -R230, -RZ ;  /* 0x800000ffe6e6c221 */ /* 0x000fe20000010100 */
[----:B------:R-:W-:Y:S01]  /*55e0*/  LOP3.LUT R15, R4, 0xffff, RZ, 0xc0, !PT ;  /* 0x0000ffff040f7812 */ /* 0x000fe200078ec0ff */
[----:B------:R-:W-:Y:S01]  /*55f0*/  @!P0 FADD.FTZ R212, -R212, -RZ ;  /* 0x800000ffd4d48221 */ /* 0x000fe20000010100 */
[----:B------:R-:W-:Y:S01]  /*5600*/  SHF.R.U32.HI R4, RZ, 0x18, R7 ;  /* 0x00000018ff047819 */ /* 0x000fe20000011607 */
[----:B------:R-:W-:Y:S01]  /*5610*/  @!P1 FADD.FTZ R232, -R232, -RZ ;  /* 0x800000ffe8e89221 */ /* 0x000fe20000010100 */
[----:B------:R-:W-:Y:S02]  /*5620*/  SHF.R.U32.HI R5, RZ, 0x18, R8 ;  /* 0x00000018ff057819 */ /* 0x000fe40000011608 */
[----:B------:R-:W-:Y:S02]  /*5630*/  ISETP.LE.U32.AND P2, PT, R4, UR12, PT ;  /* 0x0000000c04007c0c */ /* 0x000fe4000bf43070 */
[----:B------:R-:W-:Y:S02]  /*5640*/  LOP3.LUT R4, R7, 0xff, RZ, 0xc0, !PT ;  /* 0x000000ff07047812 */ /* 0x000fe400078ec0ff */
[----:B------:R-:W-:Y:S02]  /*5650*/  ISETP.LE.U32.AND P3, PT, R5, UR12, PT ;  /* 0x0000000c05007c0c */ /* 0x000fe4000bf63070 */
[----:B------:R-:W-:Y:S02]  /*5660*/  ISETP.LE.U32.AND P6, PT, R4, UR12, PT ;  /* 0x0000000c04007c0c */ /* 0x000fe4000bfc3070 */
[----:B------:R-:W-:Y:S02]  /*5670*/  LOP3.LUT R4, R13, 0xff, RZ, 0xc0, !PT ;  /* 0x000000ff0d047812 */ /* 0x000fe400078ec0ff */
[----:B------:R-:W-:Y:S02]  /*5680*/  ISETP.LE.U32.AND P1, PT, R11, UR12, PT ;  /* 0x0000000c0b007c0c */ /* 0x000fe4000bf23070 */
[----:B------:R-:W-:Y:S01]  /*5690*/  ISETP.LE.U32.AND P4, PT, R4, UR12, PT ;  /* 0x0000000c04007c0c */ /* 0x000fe2000bf83070 */
[----:B------:R-:W-:Y:S01]  /*56a0*/  @!P2 FADD.FTZ R222, -R222, -RZ ;  /* 0x800000ffdedea221 */ /* 0x000fe20000010100 */
[----:B------:R-:W-:Y:S02]  /*56b0*/  SHF.R.U32.HI R4, RZ, 0x10, R9 ;  /* 0x00000010ff047819 */ /* 0x000fe40000011609 */
[----:B------:R-:W-:Y:S01]  /*56c0*/  SHF.R.U32.HI R5, RZ, 0x8, R19 ;  /* 0x00000008ff057819 */ /* 0x000fe20000011613 */
[----:B------:R-:W-:Y:S01]  /*56d0*/  @!P3 FADD.FTZ R213, -R213, -RZ ;  /* 0x800000ffd5d5b221 */ /* 0x000fe20000010100 */
[----:B------:R-:W-:Y:S01]  /*56e0*/  LOP3.LUT R4, R4, 0xff, RZ, 0xc0, !PT ;  /* 0x000000ff04047812 */ /* 0x000fe200078ec0ff */
[----:B------:R-:W-:Y:S01]  /*56f0*/  @!P6 FADD.FTZ R221, -R221, -RZ ;  /* 0x800000ffdddde221 */ /* 0x000fe20000010100 */
[----:B------:R-:W-:Y:S02]  /*5700*/  ISETP.LE.U32.AND P2, PT, R12, UR12, PT ;  /* 0x0000000c0c007c0c */ /* 0x000fe4000bf43070 */
[----:B------:R-:W-:Y:S01]  /*5710*/  ISETP.LE.U32.AND P6, PT, R4, UR12, PT ;  /* 0x0000000c04007c0c */ /* 0x000fe2000bfc3070 */
[----:B------:R-:W-:Y:S01]  /*5720*/  @!P1 FADD.FTZ R224, -R224, -RZ ;  /* 0x800000ffe0e09221 */ /* 0x000fe20000010100 */
[----:B------:R-:W-:Y:S01]  /*5730*/  LOP3.LUT R10, R8, 0xff, RZ, 0xc0, !PT ;  /* 0x000000ff080a7812 */ /* 0x000fe200078ec0ff */
[----:B------:R-:W-:Y:S01]  /*5740*/  @!P4 FADD.FTZ R226, -R226, -RZ ;  /* 0x800000ffe2e2c221 */ /* 0x000fe20000010100 */
[----:B------:R-:W-:Y:S02]  /*5750*/  LOP3.LUT R4, R5, 0xffff, RZ, 0xc0, !PT ;  /* 0x0000ffff05047812 */ /* 0x000fe400078ec0ff */
[----:B------:R-:W-:Y:S02]  /*5760*/  SHF.R.U32.HI R5, RZ, 0x10, R7 ;  /* 0x00000010ff057819 */ /* 0x000fe40000011607 */
[----:B------:R-:W-:Y:S02]  /*5770*/  ISETP.LE.U32.AND P5, PT, R10, UR12, PT ;  /* 0x0000000c0a007c0c */ /* 0x000fe4000bfa3070 */
[----:B------:R-:W-:Y:S01]  /*5780*/  SHF.R.U32.HI R10, RZ, 0x8, R17 ;  /* 0x00000008ff0a7819 */ /* 0x000fe20000011611 */
[----:B------:R-:W-:Y:S01]  /*5790*/  @!P2 FADD.FTZ R223, -R223, -RZ ;  /* 0x800000ffdfdfa221 */ /* 0x000fe20000010100 */
[----:B------:R-:W-:Y:S01]  /*57a0*/  ISETP.LE.U32.AND P4, PT, R4, UR12, PT ;  /* 0x0000000c04007c0c */ /* 0x000fe2000bf83070 */
[----:B------:R-:W-:Y:S01]  /*57b0*/  @!P6 FADD.FTZ R225, -R225, -RZ ;  /* 0x800000ffe1e1e221 */ /* 0x000fe20000010100 */
[----:B------:R-:W-:Y:S02]  /*57c0*/  LOP3.LUT R4, R5, 0xff, RZ, 0xc0, !PT ;  /* 0x000000ff05047812 */ /* 0x000fe400078ec0ff */
[----:B------:R-:W-:Y:S02]  /*57d0*/  LOP3.LUT R5, R10, 0xffff, RZ, 0xc0, !PT ;  /* 0x0000ffff0a057812 */ /* 0x000fe400078ec0ff */
[----:B------:R-:W-:Y:S02]  /*57e0*/  ISETP.LE.U32.AND P1, PT, R4, UR12, PT ;  /* 0x0000000c04007c0c */ /* 0x000fe4000bf23070 */
[----:B------:R-:W-:Y:S01]  /*57f0*/  LOP3.LUT R4, R6, 0xff, RZ, 0xc0, !PT ;  /* 0x000000ff06047812 */ /* 0x000fe200078ec0ff */
[----:B------:R-:W-:Y:S01]  /*5800*/  @!P5 FADD.FTZ R214, -R214, -RZ ;  /* 0x800000ffd6d6d221 */ /* 0x000fe20000010100 */
        /* <DEDUP_REMOVED lines=39> */
[----:B------:R-:W-:Y:S02]  /*5a80*/  F2FP.RELU.BF16.PACK_AB R0, R228, R226 ;  /* 0x000000e2e400723e */ /* 0x000fe400000018ff */
[----:B------:R-:W-:Y:S01]  /*5a90*/  ISETP.LE.U32.AND P6, PT, R5, UR12, PT ;  /* 0x0000000c05007c0c */ /* 0x000fe2000bfc3070 */
[----:B------:R-:W-:Y:S01]  /*5aa0*/  @!P4 FADD.FTZ R210, -R210, -RZ ;  /* 0x800000ffd2d2c221 */ /* 0x000fe20000010100 */
[----:B------:R-:W-:Y:S02]  /*5ab0*/  F2FP.RELU.BF16.PACK_AB R6, R140, R221 ;  /* 0x000000dd8c06723e */ /* 0x000fe400000018ff */
[----:B------:R-:W-:Y:S02]  /*5ac0*/  SHF.R.U32.HI R5, RZ, 0x8, R8 ;  /* 0x00000008ff057819 */ /* 0x000fe40000011608 */
[----:B------:R-:W-:Y:S01]  /*5ad0*/  SHF.R.U32.HI R4, RZ, 0x8, R20 ;  /* 0x00000008ff047819 */ /* 0x000fe20000011614 */
[----:B------:R2:W-:Y:S01]  /*5ae0*/  STS [R239+0x13000], R6 ;  /* 0x01300006ef007388 */ /* 0x0005e20000000800 */
[----:B------:R-:W-:Y:S02]  /*5af0*/  LOP3.LUT R5, R5, 0xffff, RZ, 0xc0, !PT ;  /* 0x0000ffff05057812 */ /* 0x000fe400078ec0ff */
[----:B------:R-:W-:Y:S01]  /*5b00*/  LOP3.LUT R4, R4, 0xffff, RZ, 0xc0, !PT ;  /* 0x0000ffff04047812 */ /* 0x000fe200078ec0ff */
[----:B------:R3:W-:Y:S01]  /*5b10*/  STS [R238+0x13400], R0 ;  /* 0x01340000ee007388 */ /* 0x0007e20000000800 */
[----:B------:R-:W-:Y:S01]  /*5b20*/  LOP3.LUT R7, R18, 0xff, RZ, 0xc0, !PT ;  /* 0x000000ff12077812 */ /* 0x000fe200078ec0ff */
[----:B------:R-:W-:Y:S01]  /*5b30*/  @!P6 FADD.FTZ R141, -R141, -RZ ;  /* 0x800000ff8d8de221 */ /* 0x000fe20000010100 */
[----:B------:R-:W-:Y:S02]  /*5b40*/  ISETP.LE.U32.AND P6, PT, R5, UR12, PT ;  /* 0x0000000c05007c0c */ /* 0x000fe4000bfc3070 */
[----:B------:R-:W-:Y:S02]  /*5b50*/  ISETP.LE.U32.AND P2, PT, R4, UR12, PT ;  /* 0x0000000c04007c0c */ /* 0x000fe4000bf43070 */
[----:B------:R-:W-:Y:S02]  /*5b60*/  F2FP.RELU.BF16.PACK_AB R5, R141, R218 ;  /* 0x000000da8d05723e */ /* 0x000fe400000018ff */
[----:B-1----:R-:W-:Y:S02]  /*5b70*/  F2FP.RELU.BF16.PACK_AB R2, R220, R229 ;  /* 0x000000e5dc02723e */ /* 0x002fe400000018ff */
[----:B------:R-:W-:Y:S02]  /*5b80*/  F2FP.RELU.BF16.PACK_AB R4, R217, R142 ;  /* 0x0000008ed904723e */ /* 0x000fe400000018ff */
[----:B------:R-:W-:Y:S01]  /*5b90*/  ISETP.LE.U32.AND P1, PT, R7, UR12, PT ;  /* 0x0000000c07007c0c */ /* 0x000fe2000bf23070 */
[----:B------:R1:W-:Y:S01]  /*5ba0*/  STS [R238+0x13000], R2 ;  /* 0x01300002ee007388 */ /* 0x0003e20000000800 */
[----:B------:R-:W-:Y:S01]  /*5bb0*/  FSETP.GE.FTZ.AND P0, PT, R221, RZ, PT ;  /* 0x000000ffdd00720b */ /* 0x000fe20003f16000 */
[----:B------:R-:W-:Y:S01]  /*5bc0*/  @!P6 FADD.FTZ R211, -R211, -RZ ;  /* 0x800000ffd3d3e221 */ /* 0x000fe20000010100 */
[----:B------:R-:W-:Y:S01]  /*5bd0*/  FSETP.GE.FTZ.AND P3, PT, R218, RZ, PT ;  /* 0x000000ffda00720b */ /* 0x000fe20003f76000 */
[----:B------:R4:W-:Y:S01]  /*5be0*/  STS [R239+0x14000], R5 ;  /* 0x01400005ef007388 */ /* 0x0009e20000000800 */
[----:B------:R-:W-:Y:S01]  /*5bf0*/  @!P2 FADD.FTZ R209, -R209, -RZ ;  /* 0x800000ffd1d1a221 */ /* 0x000fe20000010100 */
[----:B------:R-:W-:Y:S02]  /*5c00*/  FSETP.GE.FTZ.AND P2, PT, R140, RZ, PT ;  /* 0x000000ff8c00720b */ /* 0x000fe40003f56000 */
[----:B------:R4:W-:Y:S01]  /*5c10*/  STS [R239+0x14400], R4 ;  /* 0x01440004ef007388 */ /* 0x0009e20000000800 */
[----:B--2---:R-:W-:Y:S02]  /*5c20*/  F2FP.RELU.BF16.PACK_AB R6, R143, R224 ;  /* 0x000000e08f06723e */ /* 0x004fe400000018ff */
[----:B---3--:R-:W-:Y:S01]  /*5c30*/  F2FP.RELU.BF16.PACK_AB R0, R227, R234 ;  /* 0x000000eae300723e */ /* 0x008fe200000018ff */
[----:B------:R-:W-:Y:S01]  /*5c40*/  @!P1 FADD.FTZ R208, -R208, -RZ ;  /* 0x800000ffd0d09221 */ /* 0x000fe20000010100 */
[----:B------:R-:W-:Y:S01]  /*5c50*/  FSETP.GE.FTZ.AND P1, PT, R219, RZ, PT ;  /* 0x000000ffdb00720b */ /* 0x000fe20003f36000 */
[----:B------:R2:W-:Y:S01]  /*5c60*/  STS [R238+0x14000], R6 ;  /* 0x01400006ee007388 */ /* 0x0005e20000000800 */
        /* <DEDUP_REMOVED lines=10> */
[----:B--2---:R-:W-:Y:S02]  /*5d10*/  F2FP.RELU.BF16.PACK_AB R2, R212, R208 ;  /* 0x000000d0d402723e */ /* 0x004fe400000018ff */
[----:B----4-:R-:W-:Y:S05]  /*5d20*/  F2FP.RELU.BF16.PACK_AB R0, R235, R232 ;  /* 0x000000e8eb00723e */ /* 0x010fea00000018ff */
[----:B------:R1:W-:Y:S04]  /*5d30*/  STS [R236+0x13400], R0 ;  /* 0x01340000ec007388 */ /* 0x0003e80000000800 */
[----:B------:R-:W-:Y:S04]  /*5d40*/  STS [R237+0x14000], R6 ;  /* 0x01400006ed007388 */ /* 0x000fe80000000800 */
[----:B------:R-:W-:Y:S04]  /*5d50*/  STS [R237+0x14400], R5 ;  /* 0x01440005ed007388 */ /* 0x000fe80000000800 */
[----:B------:R-:W-:Y:S04]  /*5d60*/  STS [R236+0x14000], R4 ;  /* 0x01400004ec007388 */ /* 0x000fe80000000800 */
[----:B------:R2:W-:Y:S01]  /*5d70*/  STS [R236+0x14400], R2 ;  /* 0x01440002ec007388 */ /* 0x0005e20000000800 */
[----:B-1----:R-:W-:Y:S05]  /*5d80*/  IMAD.SHL.U32 R0, R206, 0x2, RZ ;  /* 0x00000002ce007824 */ /* 0x002fea00078e00ff */
[----:B------:R-:W1:Y:S08]  /*5d90*/  LDSM.16.M88.4 R32, [R0+0x6000] ;  /* 0x006000000020783b */ /* 0x000e700000000200 */
[----:B------:R-:W3:Y:S01]  /*5da0*/  LDSM.16.M88.4 R28, [R0+0x6800] ;  /* 0x00680000001c783b */ /* 0x000ee20000000200 */
[----:B--2---:R-:W-:Y:S07]  /*5db0*/  IMAD.IADD R2, R0, 0x1, R204 ;  /* 0x0000000100027824 */ /* 0x004fee00078e02cc */
[----:B------:R-:W2:Y:S08]  /*5dc0*/  LDSM.16.M88.4 R132, [R2+0x6000] ;  /* 0x006000000284783b */ /* 0x000eb00000000200 */
        /* <DEDUP_REMOVED lines=9> */
[-C--:B--2---:R-:W-:Y:S08]  /*5e60*/  HMMA.16816.F32.BF16 R4, R132, R156.reuse, R4 ;  /* 0x0000009c8404723c */ /* 0x084ff00000041804 */
        /* <DEDUP_REMOVED lines=44> */
[----:B------:R-:W-:Y:S01]  /*6130*/  FADD.FTZ R2, -R146, R6 ;  /* 0x0000000692027221 */ /* 0x000fe20000010100 */
[-C--:B------:R-:W-:Y:S01]  /*6140*/  FSEL R0, R0, R147.reuse, P0 ;  /* 0x0000009300007208 */ /* 0x080fe20000000000 */
[----:B------:R-:W-:Y:S01]  /*6150*/  FADD.FTZ R4, -R147, R5 ;  /* 0x0000000593047221 */ /* 0x000fe20000010100 */
[----:B------:R-:W-:Y:S01]  /*6160*/  FSETP.GE.FTZ.AND P0, PT, R222, RZ, PT ;  /* 0x000000ffde00720b */ /* 0x000fe20003f16000 */
[----:B------:R-:W-:Y:S01]  /*6170*/  FADD.FTZ R11, -R144, R11 ;  /* 0x0000000b900b7221 */ /* 0x000fe20000010100 */
[-C--:B------:R-:W-:Y:S01]  /*6180*/  HMMA.16816.F32.BF16 R20, R132, R192.reuse, R20 ;  /* 0x000000c08414723c */ /* 0x080fe20000041814 */
[----:B------:R-:W-:Y:S03]  /*6190*/  FMUL.FTZ R221, R221, R0 ;  /* 0x00000000dddd7220 */ /* 0x000fe60000410000 */
[----:B------:R-:W-:Y:S01]  /*61a0*/  FADD.FTZ R0, -R146, R7 ;  /* 0x0000000792007221 */ /* 0x000fe20000010100 */
[----:B------:R-:W-:Y:S01]  /*61b0*/  FSEL R2, R2, R146, P1 ;  /* 0x0000009202027208 */ /* 0x000fe20000800000 */
[----:B------:R-:W-:Y:S01]  /*61c0*/  FADD.FTZ R10, -R144, R10 ;  /* 0x0000000a900a7221 */ /* 0x000fe20000010100 */
[----:B------:R-:W-:Y:S01]  /*61d0*/  FSETP.GE.FTZ.AND P1, PT, R142, RZ, PT ;  /* 0x000000ff8e00720b */ /* 0x000fe20003f36000 */
[----:B------:R-:W-:Y:S01]  /*61e0*/  FADD.FTZ R6, -R145, R9 ;  /* 0x0000000991067221 */ /* 0x000fe20000010100 */
[C---:B------:R-:W-:Y:S03]  /*61f0*/  HMMA.16816.F32.BF16 R24, R136.reuse, R192, R24 ;  /* 0x000000c08818723c */ /* 0x040fe60000041818 */
[----:B------:R-:W-:Y:S01]  /*6200*/  FMUL.FTZ R219, R219, R2 ;  /* 0x00000002dbdb7220 */ /* 0x000fe20000410000 */
[----:B------:R-:W-:Y:S01]  /*6210*/  FSEL R0, R0, R146, P0 ;  /* 0x0000009200007208 */ /* 0x000fe20000000000 */
[----:B------:R-:W-:Y:S01]  /*6220*/  FADD.FTZ R15, -R144, R15 ;  /* 0x0000000f900f7221 */ /* 0x000fe20000010100 */
[----:B------:R-:W-:Y:S01]  /*6230*/  FSETP.GE.FTZ.AND P0, PT, R217, RZ, PT ;  /* 0x000000ffd900720b */ /* 0x000fe20003f16000 */
[----:B------:R-:W-:Y:S01]  /*6240*/  FADD.FTZ R7, -R145, R8 ;  /* 0x0000000891077221 */ /* 0x000fe20000010100 */
[----:B------:R-:W-:Y:S01]  /*6250*/  FSEL R4, R4, R147, P2 ;  /* 0x0000009304047208 */ /* 0x000fe20001000000 */
[----:B------:R-:W-:Y:S01]  /*6260*/  FMUL.FTZ R222, R222, R0 ;  /* 0x00000000dede7220 */ /* 0x000fe20000410000 */
[----:B------:R-:W-:Y:S01]  /*6270*/  FSETP.GE.FTZ.AND P2, PT, R141, RZ, PT ;  /* 0x000000ff8d00720b */ /* 0x000fe20003f56000 */
[-C--:B------:R-:W-:Y:S01]  /*6280*/  HMMA.16816.F32.BF16 R28, R136, R194.reuse, R28 ;  /* 0x000000c2881c723c */ /* 0x080fe2000004181c */
[----:B------:R-:W-:Y:S01]  /*6290*/  FADD.FTZ R14, -R144, R14 ;  /* 0x0000000e900e7221 */ /* 0x000fe20000010100 */
[----:B------:R-:W-:Y:S01]  /*62a0*/  FSEL R0, R11, R144, P0 ;  /* 0x000000900b007208 */ /* 0x000fe20000000000 */
[----:B------:R-:W-:Y:S01]  /*62b0*/  FMUL.FTZ R140, R140, R4 ;  /* 0x000000048c8c7220 */ /* 0x000fe20000410000 */
[----:B------:R-:W-:Y:S01]  /*62c0*/  FSEL R2, R10, R144, P1 ;  /* 0x000000900a027208 */ /* 0x000fe20000800000 */
[----:B------:R-:W-:Y:S01]  /*62d0*/  FADD.FTZ R4, -R145, R13 ;  /* 0x0000000d91047221 */ /* 0x000fe20000010100 */
[----:B------:R-:W-:Y:S01]  /*62e0*/  FSETP.GE.FTZ.AND P0, PT, R223, RZ, PT ;  /* 0x000000ffdf00720b */ /* 0x000fe20003f16000 */
[----:B------:R-:W-:Y:S01]  /*62f0*/  FADD.FTZ R5, -R145, R12 ;  /* 0x0000000c91057221 */ /* 0x000fe20000010100 */
[----:B------:R-:W-:Y:S01]  /*6300*/  FSETP.GE.FTZ.AND P1, PT, R216, RZ, PT ;  /* 0x000000ffd800720b */ /* 0x000fe20003f36000 */
[----:B------:R-:W-:Y:S01]  /*6310*/  FMUL.FTZ R12, R217, R0 ;  /* 0x00000000d90c7220 */ /* 0x000fe20000410000 */
[----:B------:R-:W-:Y:S02]  /*6320*/  HMMA.16816.F32.BF16 R32, R132, R194, R32 ;  /* 0x000000c28420723c */ /* 0x000fe40000041820 */
[----:B------:R-:W-:Y:S01]  /*6330*/  FADD.FTZ R0, -R146, R19 ;  /* 0x0000001392007221 */ /* 0x000fe20000010100 */
[-C--:B------:R-:W-:Y:S01]  /*6340*/  FSEL R6, R6, R145.reuse, P2 ;  /* 0x0000009106067208 */ /* 0x080fe20001000000 */
[----:B------:R-:W-:Y:S01]  /*6350*/  FMUL.FTZ R142, R142, R2 ;  /* 0x000000028e8e7220 */ /* 0x000fe20000410000 */
[----:B------:R-:W-:Y:S01]  /*6360*/  FSETP.GE.FTZ.AND P2, PT, R143, RZ, PT ;  /* 0x000000ff8f00720b */ /* 0x000fe20003f56000 */
[----:B------:R-:W-:Y:S01]  /*6370*/  FADD.FTZ R2, -R146, R18 ;  /* 0x0000001292027221 */ /* 0x000fe20000010100 */
[-C--:B------:R-:W-:Y:S01]  /*6380*/  FSEL R15, R15, R144.reuse, P0 ;  /* 0x000000900f0f7208 */ /* 0x080fe20000000000 */
[----:B------:R-:W-:Y:S01]  /*6390*/  FADD.FTZ R17, -R147, R17 ;  /* 0x0000001193117221 */ /* 0x000fe20000010100 */
[----:B------:R-:W-:Y:S03]  /*63a0*/  FSETP.GE.FTZ.AND P0, PT, R228, RZ, PT ;  /* 0x000000ffe400720b */ /* 0x000fe60003f16000 */
[----:B------:R-:W-:Y:S01]  /*63b0*/  FADD.FTZ R23, -R146, R23 ;  /* 0x0000001792177221 */ /* 0x000fe20000010100 */
[-C--:B------:R-:W-:Y:S01]  /*63c0*/  FSEL R7, R7, R145.reuse, P3 ;  /* 0x0000009107077208 */ /* 0x080fe20001800000 */
[C---:B------:R-:W-:Y:S01]  /*63d0*/  FADD.FTZ R16, -R147.reuse, R16 ;  /* 0x0000001093107221 */ /* 0x040fe20000010100 */
[----:B------:R-:W-:Y:S01]  /*63e0*/  FSETP.GE.FTZ.AND P3, PT, R224, RZ, PT ;  /* 0x000000ffe000720b */ /* 0x000fe20003f76000 */
[----:B------:R-:W-:Y:S01]  /*63f0*/  FADD.FTZ R22, -R146, R22 ;  /* 0x0000001692167221 */ /* 0x000fe20000010100 */
[----:B------:R-:W-:Y:S01]  /*6400*/  FSEL R14, R14, R144, P1 ;  /* 0x000000900e0e7208 */ /* 0x000fe20000800000 */
[----:B------:R-:W-:Y:S01]  /*6410*/  FADD.FTZ R21, -R147, R21 ;  /* 0x0000001593157221 */ /* 0x000fe20000010100 */
[----:B------:R-:W-:Y:S01]  /*6420*/  FSETP.GE.FTZ.AND P1, PT, R226, RZ, PT ;  /* 0x000000ffe200720b */ /* 0x000fe20003f36000 */
[----:B------:R-:W-:Y:S01]  /*6430*/  FADD.FTZ R24, -R145, R24 ;  /* 0x0000001891187221 */ /* 0x000fe20000010100 */
[-C--:B------:R-:W-:Y:S01]  /*6440*/  FSEL R4, R4, R145.reuse, P2 ;  /* 0x0000009104047208 */ /* 0x080fe20001000000 */
[----:B------:R-:W-:Y:S01]  /*6450*/  FADD.FTZ R20, -R147, R20 ;  /* 0x0000001493147221 */ /* 0x000fe20000010100 */
[----:B------:R-:W-:Y:S01]  /*6460*/  FSETP.GE.FTZ.AND P2, PT, R220, RZ, PT ;  /* 0x000000ffdc00720b */ /* 0x000fe20003f56000 */
[----:B------:R-:W-:Y:S01]  /*6470*/  FADD.FTZ R26, -R144, R26 ;  /* 0x0000001a901a7221 */ /* 0x000fe20000010100 */
[----:B------:R-:W-:Y:S01]  /*6480*/  FSEL R0, R0, R146, P0 ;  /* 0x0000009200007208 */ /* 0x000fe20000000000 */
[----:B------:R-:W-:Y:S01]  /*6490*/  FMUL.FTZ R9, R143, R4 ;  /* 0x000000048f097220 */ /* 0x000fe20000410000 */
[----:B------:R-:W-:Y:S01]  /*64a0*/  FSEL R5, R5, R145, P3 ;  /* 0x0000009105057208 */ /* 0x000fe20001800000 */
[----:B------:R-:W-:Y:S01]  /*64b0*/  FMUL.FTZ R13, R141, R6 ;  /* 0x000000068d0d7220 */ /* 0x000fe20000410000 */
[----:B------:R-:W-:Y:S01]  /*64c0*/  FSEL R2, R2, R146, P1 ;  /* 0x0000009202027208 */ /* 0x000fe20000800000 */
        /* <DEDUP_REMOVED lines=10> */
[----:B------:R-:W-:Y:S01]  /*6570*/  FADD.FTZ R27, -R144, R27 ;  /* 0x0000001b901b7221 */ /* 0x000fe20000010100 */
        /* <DEDUP_REMOVED lines=14> */
[----:B------:R-:W-:Y:S01]  /*6660*/  FSEL R0, R24, R145, P1 ;  /* 0x0000009118007208 */ /* 0x000fe20000800000 */
[----:B------:R-:W-:Y:S01]  /*6670*/  FMUL.FTZ R7, R215, R4 ;  /* 0x00000004d7077220 */ /* 0x000fe20000410000 */
[----:B------:R-:W-:Y:S02]  /*6680*/  FSEL R5, R20, R147, P3 ;  /* 0x0000009314057208 */ /* 0x000fe40001800000 */
        /* <DEDUP_REMOVED lines=8> */
[----:B------:R-:W-:Y:S02]  /*6710*/  FSEL R5, R25, R145, P3 ;  /* 0x0000009119057208 */ /* 0x000fe40001800000 */
        /* <DEDUP_REMOVED lines=48> */
.L_x_611:
        /* <DEDUP_REMOVED lines=119> */
.L_x_612:
[----:B------:R-:W-:Y:S01]  /*7190*/  LDSM.16.M88.4 R24, [R200] ;  /* 0x00000000c818783b */ /* 0x000fe20000000200 */
[----:B-1----:R-:W-:Y:S01]  /*71a0*/  @P0 IADD3 R0, R245, -0x40, RZ ;  /* 0xffffffc0f5000810 */ /* 0x002fe20007ffe0ff */
[----:B------:R-:W-:Y:S01]  /*71b0*/  IMAD.MOV.U32 R2, RZ, RZ, 0x4 ;  /* 0x00000004ff027424 */ /* 0x000fe200078e00ff */
[----:B------:R-:W-:Y:S01]  /*71c0*/  @UP2 UIADD3 UR9, UP0, UR10, -0x100, URZ ;  /* 0xffffff000a092890 */ /* 0x000fe2000ff1e03f */
[----:B------:R-:W-:Y:S01]  /*71d0*/  IMAD.MOV.U32 R213, RZ, RZ, c[0x0][0x22c] ;  /* 0x00008b00ffd57624 */ /* 0x000fe200078e00ff */
[----:B------:R-:W1:Y:S01]  /*71e0*/  LDSM.16.MT88.4 R8, [R144+0x9000] ;  /* 0x009000009008783b */ /* 0x000e620000004200 */
[----:B------:R-:W-:Y:S01]  /*71f0*/  @P0 IMAD.WIDE R208, R0, R2, UR10 ;  /* 0x0000000a00d00e25 */ /* 0x000fe2000f8e0202 */
[----:B------:R-:W-:Y:S02]  /*7200*/  @UP2 UIADD3.X UR8, UR11, -0x1, URZ, UP0, !UPT ;  /* 0xffffffff0b082890 */ /* 0x000fe400087fe43f */
[----:B------:R-:W-:Y:S01]  /*7210*/  UISETP.GT.AND UP1, UPT, UR7, UR20, UPT ;  /* 0x000000140700728c */ /* 0x000fe2000bf24270 */
[----:B------:R-:W2:Y:S01]  /*7220*/  LDSM.16.MT88.4 R16, [R144+0xb000] ;  /* 0x00b000009010783b */ /* 0x000ea20000004200 */
[----:B------:R-:W-:Y:S01]  /*7230*/  IMAD R213, R213, c[0x0][0x1c0], RZ ;  /* 0x00007000d5d57a24 */ /* 0x000fe200078e02ff */
[----:B------:R-:W-:Y:S01]  /*7240*/  @UP2 UMOV UR10, UR9 ;  /* 0x00000009000a2c82 */ /* 0x000fe20008000000 */
[----:B------:R-:W-:Y:S01]  /*7250*/  IMAD.MOV.U32 R215, RZ, RZ, c[0x0][0x22c] ;  /* 0x00008b00ffd77624 */ /* 0x000fe200078e00ff */
[----:B------:R-:W-:Y:S01]  /*7260*/  @UP2 UMOV UR11, UR8 ;  /* 0x00000008000b2c82 */ /* 0x000fe20008000000 */
[----:B------:R-:W3:Y:S01]  /*7270*/  LDSM.16.MT88.4 R28, [R144+0xd000] ;  /* 0x00d00000901c783b */ /* 0x000ee20000004200 */
[----:B------:R-:W-:Y:S01]  /*7280*/  IMAD.SHL.U32 R213, R213, 0x10, RZ ;  /* 0x00000010d5d57824 */ /* 0x000fe200078e00ff */
[----:B------:R-:W-:Y:S01]  /*7290*/  ULOP3.LUT UR8, UR7, 0x1, URZ, 0xc0, !UPT ;  /* 0x0000000107087892 */ /* 0x000fe2000f8ec03f */
[----:B------:R-:W-:Y:S01]  /*72a0*/  IMAD R215, R215, c[0x0][0x1c0], RZ ;  /* 0x00007000d7d77a24 */ /* 0x000fe200078e02ff */
[----:B------:R-:W-:Y:S01]  /*72b0*/  UIADD3 UR7, UR7, -0x1, URZ ;  /* 0xffffffff07077890 */ /* 0x000fe2000fffe03f */
[----:B------:R-:W-:Y:S01]  /*72c0*/  LDSM.16.M88.4 R32, [R201] ;  /* 0x00000000c920783b */ /* 0x000fe20000000200 */
[----:B------:R-:W-:Y:S01]  /*72d0*/  IMAD.MOV.U32 R214, RZ, RZ, c[0x0][0x22c] ;  /* 0x00008b00ffd67624 */ /* 0x000fe200078e00ff */
[----:B------:R-:W-:Y:S01]  /*72e0*/  UISETP.NE.U32.AND UP0, UPT, UR8, 0x1, UPT ;  /* 0x000000010800788c */ /* 0x000fe2000bf05070 */
[----:B------:R-:W-:Y:S02]  /*72f0*/  IMAD.SHL.U32 R215, R215, 0x20, RZ ;  /* 0x00000020d7d77824 */ /* 0x000fe400078e00ff */
[----:B------:R-:W3:Y:S01]  /*7300*/  LDSM.16.MT88.4 R132, [R144+0x9400] ;  /* 0x009400009084783b */ /* 0x000ee20000004200 */
[----:B------:R-:W-:Y:S02]  /*7310*/  IMAD R214, R214, c[0x0][0x1c0], RZ ;  /* 0x00007000d6d67a24 */ /* 0x000fe400078e02ff */
[----:B------:R-:W-:Y:S02]  /*7320*/  IMAD.MOV.U32 R216, RZ, RZ, c[0x0][0x22c] ;  /* 0x00008b00ffd87624 */ /* 0x000fe400078e00ff */
[----:B------:R-:W3:Y:S01]  /*7330*/  LDSM.16.MT88.4 R136, [R144+0xb400] ;  /* 0x00b400009088783b */ /* 0x000ee20000004200 */
[----:B------:R-:W-:Y:S02]  /*7340*/  IMAD R214, R214, 0x28, RZ ;  /* 0x00000028d6d67824 */ /* 0x000fe400078e02ff */
[----:B------:R-:W-:Y:S02]  /*7350*/  IMAD R216, R216, c[0x0][0x1c0], RZ ;  /* 0x00007000d8d87a24 */ /* 0x000fe400078e02ff */
[----:B------:R-:W3:Y:S01]  /*7360*/  LDSM.16.MT88.4 R140, [R144+0xd400] ;  /* 0x00d40000908c783b */ /* 0x000ee20000004200 */
[----:B------:R-:W-:Y:S02]  /*7370*/  IMAD.MOV.U32 R2, RZ, RZ, c[0x0][0x22c] ;  /* 0x00008b00ff027624 */ /* 0x000fe400078e00ff */
[----:B------:R-:W-:Y:S02]  /*7380*/  IMAD R216, R216, 0x38, RZ ;  /* 0x00000038d8d87824 */ /* 0x000fe400078e02ff */
[----:B------:R-:W4:Y:S01]  /*7390*/  LDL R0, [R1+0x8] ;  /* 0x0000080001007983 */ /* 0x000f220000100800 */
[----:B------:R-:W-:Y:S01]  /*73a0*/  IMAD R2, R2, c[0x0][0x1c0], RZ ;  /* 0x0000700002027a24 */ /* 0x000fe200078e02ff */
[C---:B-1----:R-:W-:Y:S03]  /*73b0*/  HMMA.16816.F32.BF16 R4, R24.reuse, R8, RZ ;  /* 0x000000081804723c */ /* 0x042fe600000418ff */
[----:B------:R1:W5:Y:S01]  /*73c0*/  @P0 LDG.E R250, [R208.64] ;  /* 0x00000004d0fa0981 */ /* 0x000362000c1e1900 */
[----:B------:R-:W-:Y:S04]  /*73d0*/  IMAD.U32 R2, R2, -0x40, RZ ;  /* 0xffffffc002027824 */ /* 0x000fe800078e00ff */
[----:B------:R1:W5:Y:S01]  /*73e0*/  @P0 LDG.E R251, [R208.64+0x20] ;  /* 0x00002004d0fb0981 */ /* 0x000362000c1e1900 */
[C---:B------:R-:W-:Y:S03]  /*73f0*/  HMMA.16816.F32.BF16 R8, R24.reuse, R10, RZ ;  /* 0x0000000a1808723c */ /* 0x040fe600000418ff */
[C---:B------:R-:W-:Y:S01]  /*7400*/  LEA R211, P1, R2.reuse, R246, 0x2 ;  /* 0x000000f602d37211 */ /* 0x040fe200078210ff */
[----:B------:R1:W5:Y:S03]  /*7410*/  @P0 LDG.E R248, [R208.64+0x80] ;  /* 0x00008004d0f80981 */ /* 0x000366000c1e1900 */
[----:B------:R-:W-:Y:S01]  /*7420*/  LEA.HI.X.SX32 R210, R2, R247, 0x2, P1 ;  /* 0x000000f702d27211 */ /* 0x000fe200008f16ff */
[----:B------:R-:W-:Y:S01]  /*7430*/  IMAD.MOV.U32 R2, RZ, RZ, c[0x0][0x22c] ;  /* 0x00008b00ff027624 */ /* 0x000fe200078e00ff */
[C---:B--2---:R-:W-:Y:S01]  /*7440*/  HMMA.16816.F32.BF16 R12, R24.reuse, R16, RZ ;  /* 0x00000010180c723c */ /* 0x044fe200000418ff */
[----:B------:R1:W5:Y:S02]  /*7450*/  @P0 LDG.E R249, [R208.64+0xa0] ;  /* 0x0000a004d0f90981 */ /* 0x000364000c1e1900 */
[----:B------:R-:W-:Y:S05]  /*7460*/  IMAD R2, R2, c[0x0][0x1c0], RZ ;  /* 0x0000700002027a24 */ /* 0x000fea00078e02ff */
[C---:B------:R-:W-:Y:S01]  /*7470*/  HMMA.16816.F32.BF16 R16, R24.reuse, R18, RZ ;  /* 0x000000121810723c */ /* 0x040fe200000418ff */
[----:B------:R-:W-:Y:S07]  /*7480*/  IMAD R2, R2, 0x18, RZ ;  /* 0x0000001802027824 */ /* 0x000fee00078e02ff */
        /* <DEDUP_REMOVED lines=9> */
[C---:B------:R-:W-:Y:S08]  /*7520*/  HMMA.16816.F32.BF16 R20, R32.reuse, R140, R20 ;  /* 0x0000008c2014723c */ /* 0x040ff00000041814 */
[----:B------:R-:W-:Y:S01]  /*7530*/  HMMA.16816.F32.BF16 R24, R32, R142, R24 ;  /* 0x0000008e2018723c */ /* 0x000fe20000041818 */
[----:B------:R-:W1:Y:S05]  /*7540*/  LDSM.16.MT88.4 R32, [R144+0xd800] ;  /* 0x00d800009020783b */ /* 0x000e6a0000004200 */
[----:B------:R-:W-:Y:S02]  /*7550*/  LDSM.16.MT88.4 R140, [R144+0x9c00] ;  /* 0x009c0000908c783b */ /* 0x000fe40000004200 */
[C---:B--2---:R-:W-:Y:S08]  /*7560*/  HMMA.16816.F32.BF16 R4, R28.reuse, R132, R4 ;  /* 0x000000841c04723c */ /* 0x044ff00000041804 */
[C---:B------:R-:W-:Y:S01]  /*7570*/  HMMA.16816.F32.BF16 R8, R28.reuse, R134, R8 ;  /* 0x000000861c08723c */ /* 0x040fe20000041808 */
[----:B------:R-:W2:Y:S07]  /*7580*/  LDSM.16.M88.4 R132, [R202] ;  /* 0x00000000ca84783b */ /* 0x000eae0000000200 */
[C---:B---3--:R-:W-:Y:S08]  /*7590*/  HMMA.16816.F32.BF16 R12, R28.reuse, R136, R12 ;  /* 0x000000881c0c723c */ /* 0x048ff0000004180c */
[C---:B------:R-:W-:Y:S01]  /*75a0*/  HMMA.16816.F32.BF16 R16, R28.reuse, R138, R16 ;  /* 0x0000008a1c10723c */ /* 0x040fe20000041810 */
[----:B------:R-:W3:Y:S07]  /*75b0*/  LDSM.16.MT88.4 R136, [R144+0xbc00] ;  /* 0x00bc00009088783b */ /* 0x000eee0000004200 */
[C---:B-1----:R-:W-:Y:S08]  /*75c0*/  HMMA.16816.F32.BF16 R20, R28.reuse, R32, R20 ;  /* 0x000000201c14723c */ /* 0x042ff00000041814 */
[----:B------:R-:W-:Y:S01]  /*75d0*/  HMMA.16816.F32.BF16 R24, R28, R34, R24 ;  /* 0x000000221c18723c */ /* 0x000fe20000041818 */
[----:B------:R-:W1:Y:S05]  /*75e0*/  LDSM.16.MT88.4 R28, [R144+0xdc00] ;  /* 0x00dc0000901c783b */ /* 0x000e6a0000004200 */
[----:B------:R-:W-:Y:S02]  /*75f0*/  LDSM.16.M88.4 R32, [R200+0x2000] ;  /* 0x00200000c820783b */ /* 0x000fe40000000200 */
        /* <DEDUP_REMOVED lines=35> */
[----:B------:R-:W3:Y:S05]  /*7830*/  LDSM.16.MT88.4 R136, [R144+0xcc00] ;  /* 0x00cc00009088783b */ /* 0x000eea0000004200 */
[----:B------:R-:W4:Y:S02]  /*7840*/  LDSM.16.MT88.4 R144, [R144+0xec00] ;  /* 0x00ec00009090783b */ /* 0x000f240000004200 */
[C---:B-1----:R-:W-:Y:S07]  /*7850*/  HMMA.16816.F32.BF16 R20, R32.reuse, R28, R20 ;  /* 0x0000001c2014723c */ /* 0x042fee0000041814 */
[----:B------:R-:W-:Y:S01]  /*7860*/  IMAD.MOV.U32 R28, RZ, RZ, R211 ;  /* 0x000000ffff1c7224 */ /* 0x000fe200078e00d3 */
[----:B------:R-:W-:Y:S04]  /*7870*/  HMMA.16816.F32.BF16 R24, R32, R30, R24 ;  /* 0x0000001e2018723c */ /* 0x000fe80000041818 */
[----:B------:R-:W-:Y:S03]  /*7880*/  IMAD.MOV.U32 R29, RZ, RZ, R210 ;  /* 0x000000ffff1d7224 */ /* 0x000fe600078e00d2 */
[CC--:B------:R-:W-:Y:S01]  /*7890*/  LEA R30, P1, R252.reuse, R28.reuse, 0x2 ;  /* 0x0000001cfc1e7211 */ /* 0x0c0fe200078210ff */
[C---:B--2---:R-:W-:Y:S05]  /*78a0*/  HMMA.16816.F32.BF16 R4, R132.reuse, R140, R4 ;  /* 0x0000008c8404723c */ /* 0x044fea0000041804 */
[-C--:B------:R-:W-:Y:S02]  /*78b0*/  LEA.HI.X.SX32 R31, R252, R29.reuse, 0x2, P1 ;  /* 0x0000001dfc1f7211 */ /* 0x080fe400008f16ff */
[CC--:B------:R-:W-:Y:S01]  /*78c0*/  LEA R32, P0, R213.reuse, R28.reuse, 0x2 ;  /* 0x0000001cd5207211 */ /* 0x0c0fe200078010ff */
[C---:B------:R-:W-:Y:S04]  /*78d0*/  HMMA.16816.F32.BF16 R8, R132.reuse, R142, R8 ;  /* 0x0000008e8408723c */ /* 0x040fe80000041808 */
[-C--:B------:R-:W-:Y:S02]  /*78e0*/  LEA.HI.X.SX32 R33, R213, R29.reuse, 0x2, P0 ;  /* 0x0000001dd5217211 */ /* 0x080fe400000f16ff */
[CC--:B------:R-:W-:Y:S02]  /*78f0*/  LEA R34, P0, R215.reuse, R28.reuse, 0x2 ;  /* 0x0000001cd7227211 */ /* 0x0c0fe400078010ff */
[C---:B---3--:R-:W-:Y:S01]  /*7900*/  HMMA.16816.F32.BF16 R12, R132.reuse, R136, R12 ;  /* 0x00000088840c723c */ /* 0x048fe2000004180c */
[----:B------:R-:W2:Y:S03]  /*7910*/  LDL R137, [R1+0x4] ;  /* 0x0000040001897983 */ /* 0x000ea60000100800 */
[-C--:B------:R-:W-:Y:S01]  /*7920*/  LEA.HI.X.SX32 R35, R215, R29.reuse, 0x2, P0 ;  /* 0x0000001dd7237211 */ /* 0x080fe200000f16ff */
[----:B------:R-:W-:Y:S01]  /*7930*/  IMAD.MOV.U32 R215, RZ, RZ, c[0x0][0x22c] ;  /* 0x00008b00ffd77624 */ /* 0x000fe200078e00ff */
[----:B------:R-:W3:Y:S02]  /*7940*/  LDL R136, [R1+0xc] ;  /* 0x00000c0001887983 */ /* 0x000ee40000100800 */
[C---:B------:R-:W-:Y:S03]  /*7950*/  HMMA.16816.F32.BF16 R16, R132.reuse, R138, R16 ;  /* 0x0000008a8410723c */ /* 0x040fe60000041810 */
[----:B------:R-:W-:Y:S01]  /*7960*/  RED.E.ADD.F32.FTZ.RN.STRONG.GPU [R28.64], R4 ;  /* 0x000000041c00798e */ /* 0x000fe2000c10e784 */
[----:B------:R-:W-:Y:S04]  /*7970*/  IMAD R215, R215, c[0x0][0x1c0], RZ ;  /* 0x00007000d7d77a24 */ /* 0x000fe800078e02ff */
[C---:B----4-:R-:W-:Y:S01]  /*7980*/  HMMA.16816.F32.BF16 R20, R132.reuse, R144, R20 ;  /* 0x000000908414723c */ /* 0x050fe20000041814 */
[----:B------:R-:W-:Y:S03]  /*7990*/  RED.E.ADD.F32.FTZ.RN.STRONG.GPU [R30.64], R5 ;  /* 0x000000051e00798e */ /* 0x000fe6000c10e784 */
[----:B------:R-:W-:Y:S02]  /*79a0*/  IMAD.SHL.U32 R215, R215, 0x10, RZ ;  /* 0x00000010d7d77824 */ /* 0x000fe400078e00ff */
[----:B------:R1:W-:Y:S02]  /*79b0*/  RED.E.ADD.F32.FTZ.RN.STRONG.GPU [R32.64], R6 ;  /* 0x000000062000798e */ /* 0x0003e4000c10e784 */
[----:B------:R-:W-:Y:S04]  /*79c0*/  HMMA.16816.F32.BF16 R24, R132, R146, R24 ;  /* 0x000000928418723c */ /* 0x000fe80000041818 */
[----:B------:R-:W-:Y:S03]  /*79d0*/  IADD3 R138, R215, 0x20, RZ ;  /* 0x00000020d78a7810 */ /* 0x000fe60007ffe0ff */
[CC--:B------:R-:W-:Y:S05]  /*79e0*/  LEA R132, P1, R2.reuse, R28.reuse, 0x2 ;  /* 0x0000001c02847211 */ /* 0x0c0fea00078210ff */
[-C--:B------:R-:W-:Y:S01]  /*79f0*/  LEA.HI.X.SX32 R133, R2, R29.reuse, 0x2, P1 ;  /* 0x0000001d02857211 */ /* 0x080fe200008f16ff */
[----:B------:R-:W-:Y:S04]  /*7a00*/  IMAD.MOV.U32 R2, RZ, RZ, c[0x0][0x22c] ;  /* 0x00008b00ff027624 */ /* 0x000fe800078e00ff */
[----:B------:R-:W-:Y:S01]  /*7a10*/  IMAD R2, R2, c[0x0][0x1c0], RZ ;  /* 0x0000700002027a24 */ /* 0x000fe200078e02ff */
[----:B------:R4:W-:Y:S03]  /*7a20*/  RED.E.ADD.F32.FTZ.RN.STRONG.GPU [R132.64], R7 ;  /* 0x000000078400798e */ /* 0x0009e6000c10e784 */
[----:B------:R-:W-:Y:S02]  /*7a30*/  IMAD R2, R2, 0x30, RZ ;  /* 0x0000003002027824 */ /* 0x000fe400078e02ff */
[----:B------:R4:W-:Y:S01]  /*7a40*/  RED.E.ADD.F32.FTZ.RN.STRONG.GPU [R34.64], R8 ;  /* 0x000000082200798e */ /* 0x0009e2000c10e784 */
[-C--:B-1----:R-:W-:Y:S02]  /*7a50*/  LEA R32, P2, R214, R28.reuse, 0x2 ;  /* 0x0000001cd6207211 */ /* 0x082fe400078410ff */
[-C--:B------:R-:W-:Y:S02]  /*7a60*/  LEA R4, P1, R2, R28.reuse, 0x2 ;  /* 0x0000001c02047211 */ /* 0x080fe400078210ff */
[-C--:B------:R-:W-:Y:S01]  /*7a70*/  LEA.HI.X.SX32 R33, R214, R29.reuse, 0x2, P2 ;  /* 0x0000001dd6217211 */ /* 0x080fe200010f16ff */
[----:B------:R-:W-:Y:S01]  /*7a80*/  IMAD.MOV.U32 R214, RZ, RZ, c[0x0][0x22c] ;  /* 0x00008b00ffd67624 */ /* 0x000fe200078e00ff */
[-C--:B------:R-:W-:Y:S02]  /*7a90*/  LEA.HI.X.SX32 R5, R2, R29.reuse, 0x2, P1 ;  /* 0x0000001d02057211 */ /* 0x080fe400008f16ff */
[----:B------:R-:W3:Y:S01]  /*7aa0*/  LDL R2, [R1] ;  /* 0x0000000001027983 */ /* 0x000ee20000100800 */
[-C--:B------:R-:W-:Y:S01]  /*7ab0*/  LEA R6, P0, R216, R28.reuse, 0x2 ;  /* 0x0000001cd8067211 */ /* 0x080fe200078010ff */
[----:B------:R-:W-:Y:S03]  /*7ac0*/  IMAD R214, R214, c[0x0][0x1c0], RZ ;  /* 0x00007000d6d67a24 */ /* 0x000fe600078e02ff */
[----:B------:R1:W-:Y:S01]  /*7ad0*/  RED.E.ADD.F32.FTZ.RN.STRONG.GPU [R32.64], R9 ;  /* 0x000000092000798e */ /* 0x0003e2000c10e784 */
[----:B------:R-:W-:Y:S04]  /*7ae0*/  IMAD.SHL.U32 R214, R214, 0x10, RZ ;  /* 0x00000010d6d67824 */ /* 0x000fe800078e00ff */
[----:B------:R1:W-:Y:S01]  /*7af0*/  RED.E.ADD.F32.FTZ.RN.STRONG.GPU [R4.64], R10 ;  /* 0x0000000a0400798e */ /* 0x0003e2000c10e784 */
[----:B------:R-:W-:Y:S02]  /*7b00*/  IADD3 R140, R214, 0x20, RZ ;  /* 0x00000020d68c7810 */ /* 0x000fe40007ffe0ff */
[-C--:B----4-:R-:W-:Y:S02]  /*7b10*/  LEA.HI.X.SX32 R7, R216, R29.reuse, 0x2, P0 ;  /* 0x0000001dd8077211 */ /* 0x090fe400000f16ff */
[----:B------:R-:W-:Y:S01]  /*7b20*/  IADD3 R139, R214, 0x20, RZ ;  /* 0x00000020d68b7810 */ /* 0x000fe20007ffe0ff */
[C---:B------:R-:W-:Y:S01]  /*7b30*/  IMAD.IADD R140, R252.reuse, 0x1, R140 ;  /* 0x00000001fc8c7824 */ /* 0x040fe200078e028c */
[C---:B------:R-:W-:Y:S01]  /*7b40*/  IADD3 R35, R213.reuse, 0x40, RZ ;  /* 0x00000040d5237810 */ /* 0x040fe20007ffe0ff */
[----:B------:R4:W-:Y:S01]  /*7b50*/  RED.E.ADD.F32.FTZ.RN.STRONG.GPU [R6.64], R11 ;  /* 0x0000000b0600798e */ /* 0x0009e2000c10e784 */
[C---:B------:R-:W-:Y:S01]  /*7b60*/  IADD3 R133, R213.reuse, 0x40, RZ ;  /* 0x00000040d5857810 */ /* 0x040fe20007ffe0ff */
[C---:B------:R-:W-:Y:S01]  /*7b70*/  IMAD.IADD R139, R252.reuse, 0x1, R139 ;  /* 0x00000001fc8b7824 */ /* 0x040fe200078e028b */
[C---:B------:R-:W-:Y:S01]  /*7b80*/  IADD3 R34, R213.reuse, 0x40, RZ ;  /* 0x00000040d5227810 */ /* 0x040fe20007ffe0ff */
[C---:B------:R-:W-:Y:S01]  /*7b90*/  IMAD.IADD R35, R252.reuse, 0x1, R35 ;  /* 0x00000001fc237824 */ /* 0x040fe200078e0223 */
[----:B------:R4:W-:Y:S01]  /*7ba0*/  RED.E.ADD.F32.FTZ.RN.STRONG.GPU [R28.64+0x80], R12 ;  /* 0x0000800c1c00798e */ /* 0x0009e2000c10e784 */
[C---:B------:R-:W-:Y:S01]  /*7bb0*/  IMAD.IADD R139, R252.reuse, 0x1, R139 ;  /* 0x00000001fc8b7824 */ /* 0x040fe200078e028b */
[----:B------:R-:W-:Y:S01]  /*7bc0*/  IADD3 R132, R213, 0x40, RZ ;  /* 0x00000040d5847810 */ /* 0x000fe20007ffe0ff */
[C---:B------:R-:W-:Y:S02]  /*7bd0*/  IMAD.IADD R34, R252.reuse, 0x1, R34 ;  /* 0x00000001fc227824 */ /* 0x040fe400078e0222 */
[----:B------:R4:W-:Y:S02]  /*7be0*/  RED.E.ADD.F32.FTZ.RN.STRONG.GPU [R30.64+0x80], R13 ;  /* 0x0000800d1e00798e */ /* 0x0009e4000c10e784 */
[----:B------:R-:W-:Y:S01]  /*7bf0*/  IMAD.IADD R132, R252, 0x1, R132 ;  /* 0x00000001fc847824 */ /* 0x000fe200078e0284 */
[-C--:B-1----:R-:W-:Y:S01]  /*7c00*/  LEA R32, P1, R140, R28.reuse, 0x2 ;  /* 0x0000001c8c207211 */ /* 0x082fe200078210ff */
[C---:B------:R-:W-:Y:S02]  /*7c10*/  IMAD.IADD R34, R252.reuse, 0x1, R34 ;  /* 0x00000001fc227824 */ /* 0x040fe400078e0222 */
[----:B------:R-:W-:Y:S01]  /*7c20*/  IMAD.IADD R132, R252, 0x1, R132 ;  /* 0x00000001fc847824 */ /* 0x000fe200078e0284 */
[-C--:B------:R-:W-:Y:S02]  /*7c30*/  LEA.HI.X.SX32 R33, R140, R29.reuse, 0x2, P1 ;  /* 0x0000001d8c217211 */ /* 0x080fe400008f16ff */
[-C--:B------:R-:W-:Y:S01]  /*7c40*/  LEA R4, P0, R138, R28.reuse, 0x2 ;  /* 0x0000001c8a047211 */ /* 0x080fe200078010ff */
[----:B------:R-:W-:Y:S03]  /*7c50*/  IMAD.IADD R132, R252, 0x1, R132 ;  /* 0x00000001fc847824 */ /* 0x000fe600078e0284 */
[-C--:B------:R-:W-:Y:S02]  /*7c60*/  LEA.HI.X.SX32 R5, R138, R29.reuse, 0x2, P0 ;  /* 0x0000001d8a057211 */ /* 0x080fe400000f16ff */
[----:B------:R-:W-:Y:S02]  /*7c70*/  IADD3 R138, R214, 0x20, RZ ;  /* 0x00000020d68a7810 */ /* 0x000fe40007ffe0ff */
[CC--:B------:R-:W-:Y:S01]  /*7c80*/  LEA R10, P0, R139.reuse, R28.reuse, 0x2 ;  /* 0x0000001c8b0a7211 */ /* 0x0c0fe200078010ff */
[----:B------:R1:W-:Y:S02]  /*7c90*/  RED.E.ADD.F32.FTZ.RN.STRONG.GPU [R4.64], R14 ;  /* 0x0000000e0400798e */ /* 0x0003e4000c10e784 */
[C---:B------:R-:W-:Y:S01]  /*7ca0*/  IMAD.IADD R138, R252.reuse, 0x1, R138 ;  /* 0x00000001fc8a7824 */ /* 0x040fe200078e028a */
[-C--:B----4-:R-:W-:Y:S02]  /*7cb0*/  LEA.HI.X.SX32 R11, R139, R29.reuse, 0x2, P0 ;  /* 0x0000001d8b0b7211 */ /* 0x090fe400000f16ff */
[----:B------:R4:W-:Y:S01]  /*7cc0*/  RED.E.ADD.F32.FTZ.RN.STRONG.GPU [R32.64], R15 ;  /* 0x0000000f2000798e */ /* 0x0009e2000c10e784 */
[C---:B------:R-:W-:Y:S01]  /*7cd0*/  IMAD.IADD R138, R252.reuse, 0x1, R138 ;  /* 0x00000001fc8a7824 */ /* 0x040fe200078e028a */
[CC--:B------:R-:W-:Y:S03]  /*7ce0*/  LEA R12, P4, R35.reuse, R28.reuse, 0x2 ;  /* 0x0000001c230c7211 */ /* 0x0c0fe600078810ff */
[----:B------:R-:W-:Y:S01]  /*7cf0*/  IMAD.IADD R138, R252, 0x1, R138 ;  /* 0x00000001fc8a7824 */ /* 0x000fe200078e028a */
[----:B------:R4:W-:Y:S01]  /*7d00*/  RED.E.ADD.F32.FTZ.RN.STRONG.GPU [R10.64], R16 ;  /* 0x000000100a00798e */ /* 0x0009e2000c10e784 */
[-C--:B------:R-:W-:Y:S03]  /*7d10*/  LEA.HI.X.SX32 R13, R35, R29.reuse, 0x2, P4 ;  /* 0x0000001d230d7211 */ /* 0x080fe600020f16ff */
        /* <DEDUP_REMOVED lines=10> */
[----:B------:R-:W-:Y:S01]  /*7dc0*/  LDSM.16.MT88.4 R132, [R3+0x11800] ;  /* 0x011800000384783b */ /* 0x000fe20000004200 */
[CC--:B--2---:R-:W-:Y:S04]  /*7dd0*/  LEA R6, P1, R137.reuse, R28.reuse, 0x2 ;  /* 0x0000001c89067211 */ /* 0x0c4fe800078210ff */
[-C--:B------:R-:W-:Y:S02]  /*7de0*/  LEA.HI.X.SX32 R7, R137, R29.reuse, 0x2, P1 ;  /* 0x0000001d89077211 */ /* 0x080fe400008f16ff */
[CC--:B---3--:R-:W-:Y:S03]  /*7df0*/  LEA R4, P0, R136.reuse, R28.reuse, 0x2 ;  /* 0x0000001c88047211 */ /* 0x0c8fe600078010ff */
        /* <DEDUP_REMOVED lines=8> */
[----:B------:R-:W-:Y:S01]  /*7e80*/  RED.E.ADD.F32.FTZ.RN.STRONG.GPU [R10.64], R24 ;  /* 0x000000180a00798e */ /* 0x000fe2000c10e784 */
[CC--:B-1----:R-:W-:Y:S04]  /*7e90*/  LEA R4, P0, R0.reuse, R28.reuse, 0x2 ;  /* 0x0000001c00047211 */ /* 0x0c2fe800078010ff */
[----:B------:R-:W-:Y:S01]  /*7ea0*/  RED.E.ADD.F32.FTZ.RN.STRONG.GPU [R8.64], R25 ;  /* 0x000000190800798e */ /* 0x000fe2000c10e784 */
[-C--:B------:R-:W-:Y:S02]  /*7eb0*/  LEA.HI.X.SX32 R5, R0, R29.reuse, 0x2, P0 ;  /* 0x0000001d00057211 */ /* 0x080fe400000f16ff */
[----:B------:R-:W-:Y:S02]  /*7ec0*/  PLOP3.LUT P0, PT, PT, PT, UP1, 0x80, 0x0 ;  /* 0x000000000000781c */ /* 0x000fe40003f0f018 */
[----:B------:R-:W-:Y:S01]  /*7ed0*/  LDSM.16.MT88.4 R8, [R196] ;  /* 0x00000000c408783b */ /* 0x000fe20000004200 */
[----:B------:R-:W-:Y:S02]  /*7ee0*/  IADD3 R0, R196, -0x3000, RZ ;  /* 0xffffd000c4007810 */ /* 0x000fe40007ffe0ff */
[C---:B------:R-:W-:Y:S02]  /*7ef0*/  LEA R6, P1, R2.reuse, R28, 0x2 ;  /* 0x0000001c02067211 */ /* 0x040fe400078210ff */
[----:B------:R-:W-:Y:S02]  /*7f00*/  LDSM.16.MT88.4 R12, [R3+0x11000] ;  /* 0x01100000030c783b */ /* 0x000fe40000004200 */
[----:B------:R-:W-:Y:S02]  /*7f10*/  LEA.HI.X.SX32 R7, R2, R29, 0x2, P1 ;  /* 0x0000001d02077211 */ /* 0x000fe400008f16ff */
[----:B------:R-:W-:Y:S01]  /*7f20*/  PLOP3.LUT P1, PT, PT, PT, UP0, 0x80, 0x0 ;  /* 0x000000000000781c */ /* 0x000fe20003f2f008 */
[----:B------:R-:W-:Y:S01]  /*7f30*/  LDSM.16.MT88.4 R16, [R196+0x1000] ;  /* 0x00100000c410783b */ /* 0x000fe20000004200 */
[----:B------:R-:W-:Y:S04]  /*7f40*/  @UP2 UIADD3 UR19, UP0, UR19, -0x100, URZ ;  /* 0xffffff0013132890 */ /* 0x000fe8000ff1e03f */
[----:B------:R-:W-:Y:S01]  /*7f50*/  RED.E.ADD.F32.FTZ.RN.STRONG.GPU [R6.64], R26 ;  /* 0x0000001a0600798e */ /* 0x000fe2000c10e784 */
[----:B------:R-:W-:Y:S04]  /*7f60*/  @UP2 UIADD3.X UR18, UR18, -0x1, URZ, UP0, !UPT ;  /* 0xffffffff12122890 */ /* 0x000fe800087fe43f */
[----:B------:R-:W-:Y:S02]  /*7f70*/  RED.E.ADD.F32.FTZ.RN.STRONG.GPU [R4.64], R27 ;  /* 0x0000001b0400798e */ /* 0x000fe4000c10e784 */
[----:B------:R-:W-:Y:S03]  /*7f80*/  @P1 IADD3 R0, R196, 0x3000, RZ ;  /* 0x00003000c4001810 */ /* 0x000fe60007ffe0ff */
[----:B------:R-:W1:Y:S05]  /*7f90*/  LDSM.16.MT88.4 R4, [R3+0xf000] ;  /* 0x00f000000304783b */ /* 0x000e6a0000004200 */
[----:B------:R-:W2:Y:S05]  /*7fa0*/  LDSM.16.MT88.4 R28, [R196+0x2000] ;  /* 0x00200000c41c783b */ /* 0x000eaa0000004200 */
[----:B------:R-:W3:Y:S05]  /*7fb0*/  LDSM.16.MT88.4 R20, [R196+0x400] ;  /* 0x00040000c414783b */ /* 0x000eea0000004200 */
[----:B------:R-:W4:Y:S01]  /*7fc0*/  LDSM.16.MT88.4 R24, [R196+0x1400] ;  /* 0x00140000c418783b */ /* 0x000f220000004200 */
        /* <DEDUP_REMOVED lines=15> */
[----:B------:R-:W2:Y:S05]  /*80c0*/  LDSM.16.MT88.4 R4, [R3+0x10000] ;  /* 0x010000000304783b */ /* 0x000eaa0000004200 */
[----:B------:R-:W1:Y:S02]  /*80d0*/  LDSM.16.MT88.4 R28, [R196+0x1800] ;  /* 0x00180000c41c783b */ /* 0x000e640000004200 */
[-C--:B---3--:R-:W-:Y:S08]  /*80e0*/  HMMA.16816.F32.BF16 R84, R32, R20.reuse, R84 ;  /* 0x000000142054723c */ /* 0x088ff00000041854 */
[C---:B------:R-:W-:Y:S08]  /*80f0*/  HMMA.16816.F32.BF16 R88, R132.reuse, R20, R88 ;  /* 0x000000148458723c */ /* 0x040ff00000041858 */
[-C--:B------:R-:W-:Y:S08]  /*8100*/  HMMA.16816.F32.BF16 R92, R132, R22.reuse, R92 ;  /* 0x00000016845c723c */ /* 0x080ff0000004185c */
[C---:B------:R-:W-:Y:S01]  /*8110*/  HMMA.16816.F32.BF16 R96, R32.reuse, R22, R96 ;  /* 0x000000162060723c */ /* 0x040fe20000041860 */
[----:B------:R-:W3:Y:S07]  /*8120*/  LDSM.16.MT88.4 R20, [R196+0x2800] ;  /* 0x00280000c414783b */ /* 0x000eee0000004200 */
        /* <DEDUP_REMOVED lines=10> */
[----:B------:R-:W4:Y:S05]  /*81d0*/  LDSM.16.MT88.4 R8, [R196+0x1c00] ;  /* 0x001c0000c408783b */ /* 0x000f2a0000004200 */
[----:B------:R3:W1:Y:S02]  /*81e0*/  LDSM.16.MT88.4 R32, [R196+0x2c00] ;  /* 0x002c0000c420783b */ /* 0x0006640000004200 */
        /* <DEDUP_REMOVED lines=242> */
.L_x_614:
        /* <DEDUP_REMOVED lines=19> */
.L_x_615:
[----:B-1----:R-:W2:Y:S01]  /*9240*/  LDL.64 R4, [R1+0x28] ;  /* 0x0000280001047983 */ /* 0x002ea20000100a00 */
[----:B-----5:R-:W-:Y:S01]  /*9250*/  IMAD.SHL.U32 R2, R212, 0x2, RZ ;  /* 0x00000002d4027824 */ /* 0x020fe200078e00ff */
[----:B------:R-:W-:Y:S01]  /*9260*/  USHF.L.U32 UR7, UR15, 0x7, URZ ;  /* 0x000000070f077899 */ /* 0x000fe2000800063f */
[----:B------:R-:W-:Y:S01]  /*9270*/  BSSY B0, `(.L_x_616) ;  /* 0x0000033000007945 */ /* 0x000fe20003800000 */
[----:B------:R-:W-:Y:S01]  /*9280*/  BAR.SYNC.DEFER_BLOCKING 0x0 ;  /* 0x0000000000007b1d */ /* 0x000fe20000010000 */
[----:B------:R-:W-:Y:S02]  /*9290*/  UIMAD UR6, UR15, -0x80, UR6 ;  /* 0xffffff800f0678a4 */ /* 0x000fe4000f8e0206 */
[----:B------:R-:W-:Y:S01]  /*92a0*/  USHF.R.S32.HI UR10, URZ, 0x1f, UR7 ;  /* 0x0000001f3f0a7899 */ /* 0x000fe20008011407 */
[----:B------:R-:W-:Y:S01]  /*92b0*/  IMAD.U32 R25, RZ, RZ, UR7 ;  /* 0x00000007ff197e24 */ /* 0x000fe2000f8e00ff */
[----:B------:R-:W-:Y:S01]  /*92c0*/  USHF.R.S32.HI UR17, URZ, 0x1f, UR40 ;  /* 0x0000001f3f117899 */ /* 0x000fe20008011428 */
[----:B------:R-:W1:Y:S01]  /*92d0*/  S2R R9, SR_TID.X ;  /* 0x0000000000097919 */ /* 0x000e620000002100 */
[----:B------:R-:W-:-:S02]  /*92e0*/  ULDC.64 UR8, c[0x0][0x3a0] ;  /* 0x0000e80000087ab9 */ /* 0x000fc40000000a00 */
[----:B------:R-:W-:-:S04]  /*92f0*/  UIMAD UR8, UR10, UR8, URZ ;  /* 0x000000080a0872a4 */ /* 0x000fc8000f8e023f */
[----:B------:R-:W-:-:S06]  /*9300*/  UIMAD UR8, UR7, UR9, UR8 ;  /* 0x00000009070872a4 */ /* 0x000fcc000f8e0208 */
[----:B------:R-:W-:Y:S01]  /*9310*/  IMAD.U32 R8, RZ, RZ, UR8 ;  /* 0x00000008ff087e24 */ /* 0x000fe2000f8e00ff */
[----:B------:R-:W-:Y:S02]  /*9320*/  ULDC.64 UR8, c[0x0][0x3b8] ;  /* 0x0000ee0000087ab9 */ /* 0x000fe40000000a00 */
[----:B------:R-:W-:Y:S01]  /*9330*/  UIMAD UR8, UR17, UR8, URZ ;  /* 0x00000008110872a4 */ /* 0x000fe2000f8e023f */
[----:B------:R3:W4:Y:S03]  /*9340*/  LDS.128 R36, [R2+0xa000] ;  /* 0x00a0000002247984 */ /* 0x0007260000000c00 */
[----:B------:R-:W-:Y:S01]  /*9350*/  UIMAD UR8, UR40, UR9, UR8 ;  /* 0x00000009280872a4 */ /* 0x000fe2000f8e0208 */
[----:B------:R3:W2:Y:S01]  /*9360*/  LDS.128 R32, [R2+0xc000] ;  /* 0x00c0000002207984 */ /* 0x0006a20000000c00 */
[----:B-1----:R-:W-:-:S03]  /*9370*/  SHF.R.S32.HI R0, RZ, 0x1f, R9 ;  /* 0x0000001fff007819 */ /* 0x002fc60000011409 */
[----:B------:R3:W1:Y:S01]  /*9380*/  LDS.128 R28, [R2+0xe000] ;  /* 0x00e00000021c7984 */ /* 0x0006620000000c00 */
[----:B------:R-:W-:-:S03]  /*9390*/  LEA.HI R0, R0, R9, RZ, 0x2 ;  /* 0x0000000900007211 */ /* 0x000fc600078f10ff */
[----:B------:R3:W1:Y:S01]  /*93a0*/  LDS.128 R48, [R2+0xf000] ;  /* 0x00f0000002307984 */ /* 0x0006620000000c00 */
        /* <DEDUP_REMOVED lines=12> */
[----:B------:R-:W-:Y:S01]  /*9470*/  IADD3.X R5, R5, UR16, R8, P0, !PT ;  /* 0x0000001005057c10 */ /* 0x000fe200087fe408 */
[----:B------:R-:W-:-:S04]  /*9480*/  IMAD.U32 R8, RZ, RZ, UR40 ;  /* 0x00000028ff087e24 */ /* 0x000fc8000f8e00ff */
        /* <DEDUP_REMOVED lines=17> */
.L_x_617:
[----:B-1-34-:R-:W-:Y:S05]  /*95a0*/  BSYNC B0 ;  /* 0x0000000000007941 */ /* 0x01afea0003800000 */
.L_x_616:
[----:B------:R-:W-:Y:S01]  /*95b0*/  IADD3 R2, R0, 0x40, RZ ;  /* 0x0000004000027810 */ /* 0x000fe20007ffe0ff */
        /* <DEDUP_REMOVED lines=16> */
.L_x_619:
[----:B------:R-:W-:Y:S05]  /*96c0*/  BSYNC B0 ;  /* 0x0000000000007941 */ /* 0x000fea0003800000 */
.L_x_618:
[----:B------:R-:W-:Y:S01]  /*96d0*/  ULDC.64 UR8, c[0x0][0x3a8] ;  /* 0x0000ea0000087ab9 */ /* 0x000fe20000000a00 */
[----:B------:R-:W-:Y:S01]  /*96e0*/  IMAD.WIDE.U32 R6, R25, c[0x0][0x3a8], R6 ;  /* 0x0000ea0019067a25 */ /* 0x000fe200078e0006 */
        /* <DEDUP_REMOVED lines=25> */
.L_x_621:
[----:B------:R-:W-:Y:S05]  /*9880*/  BSYNC B0 ;  /* 0x0000000000007941 */ /* 0x000fea0003800000 */
.L_x_620:
        /* <DEDUP_REMOVED lines=13> */
.L_x_608:
[----:B------:R-:W-:Y:S05]  /*9960*/  BSYNC B1 ;  /* 0x0000000000017941 */ /* 0x000fea0003800000 */
.L_x_594:
        /* <DEDUP_REMOVED lines=11> */
.L_x_622:
[----:B------:R-:W-:Y:S05]  /*9a20*/  EXIT ;  /* 0x000000000000794d */ /* 0x000fea0003800000 */
.L_x_624:
        /* <DEDUP_REMOVED lines=13> */
.L_x_1292:


//--------------------- .text._ZN5flash44flash_bwd_dq_dk_dv_loop_seqk_parallel_kernelI23Flash_bwd_kernel_traitsILi96ELi64ELi128ELi8ELi2ELi4ELi4ELb1ELb0EN7cutlass10bfloat16_tE19Flash_kernel_traitsILi96ELi64ELi128ELi8ES3_EELb0ELb0ELb1ELb0ELb0ELb1ELb1EEEvNS_16Flash_bwd_paramsE --------------------------
	.section	.text._ZN5flash44flash_bwd_dq_dk_dv_loop_seqk_parallel_kernelI23Flash_bwd_kernel_traitsILi96ELi64ELi128ELi8ELi2ELi4ELi4ELb1ELb0EN7cutlass10bfloat16_tE19Flash_kernel_traitsILi96ELi64ELi128ELi8ES3_EELb0ELb0ELb1ELb0ELb0ELb1ELb1EEEvNS_16Flash_bwd_paramsE,"ax",@progbits
	.sectioninfo	@"SHI_REGISTERS=255"
	.align	128
        .global         _ZN5flash44flash_bwd_dq_dk_dv_loop_seqk_parallel_kernelI23Flash_bwd_kernel_traitsILi96ELi64ELi128ELi8ELi2ELi4ELi4ELb1ELb0EN7cutlass10bfloat16_tE19Flash_kernel_traitsILi96ELi64ELi128ELi8ES3_EELb0ELb0ELb1ELb0ELb0ELb1ELb1EEEvNS_16Flash_bwd_paramsE
        .type           _ZN5flash44flash_bwd_dq_dk_dv_loop_seqk_parallel_kernelI23Flash_bwd_kernel_traitsILi96ELi64ELi128ELi8ELi2ELi4ELi4ELb1ELb0EN7cutlass10bfloat16_tE19Flash_kernel_traitsILi96ELi64ELi128ELi8ES3_EELb0ELb0ELb1ELb0ELb0ELb1ELb1EEEvNS_16Flash_bwd_paramsE,@function
        .size           _ZN5flash44flash_bwd_dq_dk_dv_loop_seqk_parallel_kernelI23Flash_bwd_kernel_traitsILi96ELi64ELi128ELi8ELi2ELi4ELi4ELb1ELb0EN7cutlass10bfloat16_tE19Flash_kernel_traitsILi96ELi64ELi128ELi8ES3_EELb0ELb0ELb1ELb0ELb0ELb1ELb1EEEvNS_16Flash_bwd_paramsE,(.L_x_1293 - _ZN5flash44flash_bwd_dq_dk_dv_loop_seqk_parallel_kernelI23Flash_bwd_kernel_traitsILi96ELi64ELi128ELi8ELi2ELi4ELi4ELb1ELb0EN7cutlass10bfloat16_tE19Flash_kernel_traitsILi96ELi64ELi128ELi8ES3_EELb0ELb0ELb1ELb0ELb0ELb1ELb1EEEvNS_16Flash_bwd_paramsE)
        .other          _ZN5flash44flash_bwd_dq_dk_dv_loop_seqk_parallel_kernelI23Flash_bwd_kernel_traitsILi96ELi64ELi128ELi8ELi2ELi4ELi4ELb1ELb0EN7cutlass10bfloat16_tE19Flash_kernel_traitsILi96ELi64ELi128ELi8ES3_EELb0ELb0ELb1ELb0ELb0ELb1ELb1EEEvNS_16Flash_bwd_paramsE,@"STO_CUDA_ENTRY STV_DEFAULT"
_ZN5flash44flash_bwd_dq_dk_dv_loop_seqk_parallel_kernelI23Flash_bwd_kernel_traitsILi96ELi64ELi128ELi8ELi2ELi4ELi4ELb1ELb0EN7cutlass10bfloat16_tE19Flash_kernel_traitsILi96ELi64ELi128ELi8ES3_EELb0ELb0ELb1ELb0ELb0ELb1ELb1EEEvNS_16Flash_bwd_paramsE:
.text._ZN5flash44flash_bwd_dq_dk_dv_loop_seqk_parallel_kernelI23Flash_bwd_kernel_traitsILi96ELi64ELi128ELi8ELi2ELi4ELi4ELb1ELb0EN7cutlass10bfloat16_tE19Flash_kernel_traitsILi96ELi64ELi128ELi8ES3_EELb0ELb0ELb1ELb0ELb0ELb1ELb1EEEvNS_16Flash_bwd_paramsE:
        /* <DEDUP_REMOVED lines=46> */
[----:B------:R-:W-:Y:S01]  /*02e0*/  @!UP5 UIMAD UR7, UR32, UR13, UR38 ;  /* 0x0000000d2007d2a4 */ /* 0x000fe2000f8e0226 */
[----:B------:R-:W-:Y:S01]  /*02f0*/  LEA.HI R2, R0, R7, RZ, 0x3 ;  /* 0x0000000700027211 */ /* 0x000fe200078f18ff */
[----:B------:R-:W-:Y:S01]  /*0300*/  IMAD.IADD R0, R21, 0x1, -R3 ;  /* 0x0000000115007824 */ /* 0x000fe200078e0a03 */
[----:B------:R-:W-:Y:S01]  /*0310*/  LEA.HI R6, R12, R10, RZ, 0x1 ;  /* 0x0000000a0c067211 */ /* 0x000fe200078f08ff */
[----:B------:R-:W-:Y:S01]  /*0320*/  USHF.L.U32 UR43, UR48, 0x6, URZ ;  /* 0x00000006302b7899 */ /* 0x000fe2000800063f */
[----:B------:R-:W-:Y:S01]  /*0330*/  LOP3.LUT R4, R4, 0x7fffffe, RZ, 0xc0, !PT ;  /* 0x07fffffe04047812 */ /* 0x000fe200078ec0ff */
[----:B------:R-:W-:Y:S01]  /*0340*/  ULDC UR51, c[0x0][0x214] ;  /* 0x0000850000337ab9 */ /* 0x000fe20000000800 */
[----:B------:R-:W-:Y:S01]  /*0350*/  LOP3.LUT R2, R2, 0xfffffff8, RZ, 0xc0, !PT ;  /* 0xfffffff802027812 */ /* 0x000fe200078ec0ff */
[----:B------:R-:W-:Y:S01]  /*0360*/  ULDC UR58, c[0x0][0x1c8] ;  /* 0x00007200003a7ab9 */ /* 0x000fe20000000800 */
[----:B------:R-:W-:Y:S01]  /*0370*/  LOP3.LUT R3, R6, 0xfffffffe, RZ, 0xc0, !PT ;  /* 0xfffffffe06037812 */ /* 0x000fe200078ec0ff */
[C---:B------:R-:W-:Y:S01]  /*0380*/  IMAD.IADD R8, R7.reuse, 0x1, -R4 ;  /* 0x0000000107087824 */ /* 0x040fe200078e0a04 */
[----:B------:R-:W-:Y:S01]  /*0390*/  SHF.R.S32.HI R6, RZ, 0x1f, R0 ;  /* 0x0000001fff067819 */ /* 0x000fe20000011400 */
[----:B------:R-:W-:Y:S01]  /*03a0*/  IMAD.IADD R9, R7, 0x1, -R2 ;  /* 0x0000000107097824 */ /* 0x000fe200078e0a02 */
[-C--:B------:R-:W-:Y:S01]  /*03b0*/  LEA.HI R7, R20, R21.reuse, RZ, 0x3 ;  /* 0x0000001514077211 */ /* 0x080fe200078f18ff */
[----:B------:R-:W-:Y:S01]  /*03c0*/  IMAD.IADD R14, R10, 0x1, -R3 ;  /* 0x000000010a0e7824 */ /* 0x000fe200078e0a03 */
[----:B------:R-:W-:Y:S01]  /*03d0*/  LEA.HI R22, R6, R0, RZ, 0x2 ;  /* 0x0000000006167211 */ /* 0x000fe200078f10ff */
[----:B------:R-:W-:Y:S01]  /*03e0*/  ULDC.U8 UR10, c[0x0][0x3d0] ;  /* 0x0000f400000a7ab9 */ /* 0x000fe20000000000 */
[----:B------:R-:W-:Y:S01]  /*03f0*/  SHF.R.S32.HI R0, RZ, 0x5, R11 ;  /* 0x00000005ff007819 */ /* 0x000fe2000001140b */
[----:B------:R-:W-:Y:S01]  /*0400*/  ULDC UR52, c[0x0][0x224] ;  /* 0x0000890000347ab9 */ /* 0x000fe20000000800 */
[----:B------:R-:W-:Y:S01]  /*0410*/  SHF.R.S32.HI R6, RZ, 0x3, R7 ;  /* 0x00000003ff067819 */ /* 0x000fe20000011407 */
[----:B------:R-:W-:Y:S01]  /*0420*/  @UP5 UIMAD UR56, UR32, UR51, URZ ;  /* 0x00000033203852a4 */ /* 0x000fe2000f8e023f */
[----:B------:R-:W-:Y:S01]  /*0430*/  SHF.R.S32.HI R2, RZ, 0x1f, R11 ;  /* 0x0000001fff027819 */ /* 0x000fe2000001140b */
[----:B------:R-:W-:Y:S01]  /*0440*/  ULDC.64 UR4, c[0x0][0x118] ;  /* 0x0000460000047ab9 */ /* 0x000fe20000000a00 */
[----:B------:R-:W-:Y:S01]  /*0450*/  LOP3.LUT R4, R5, 0xfffffffc, RZ, 0xc0, !PT ;  /* 0xfffffffc05047812 */ /* 0x000fe200078ec0ff */
[----:B------:R-:W-:Y:S01]  /*0460*/  IMAD.SHL.U32 R5, R6, 0x40, RZ ;  /* 0x0000004006057824 */ /* 0x000fe200078e00ff */
[-C--:B------:R-:W-:Y:S01]  /*0470*/  LEA.HI R3, R11, R0.reuse, RZ, 0x1 ;  /* 0x000000000b037211 */ /* 0x080fe200078f08ff */
[----:B------:R-:W-:Y:S01]  /*0480*/  ULDC UR42, c[0x0][0x2e8] ;  /* 0x0000ba00002a7ab9 */ /* 0x000fe20000000800 */
[----:B------:R-:W-:Y:S01]  /*0490*/  LEA.HI R2, R2, R0, RZ, 0x2 ;  /* 0x0000000002027211 */ /* 0x000fe200078f10ff */
[----:B------:R-:W-:Y:S01]  /*04a0*/  IMAD.IADD R16, R21, 0x1, -R4 ;  /* 0x0000000115107824 */ /* 0x000fe200078e0a04 */
[----:B------:R-:W-:Y:S01]  /*04b0*/  LOP3.LUT R4, R3, 0xfffffffe, RZ, 0xc0, !PT ;  /* 0xfffffffe03047812 */ /* 0x000fe200078ec0ff */
[----:B------:R-:W-:Y:S01]  /*04c0*/  ULOP3.LUT UR58, UR38, UR58, URZ, 0x3c, !UPT ;  /* 0x0000003a263a7292 */ /* 0x000fe2000f8e3c3f */
[----:B------:R-:W-:Y:S01]  /*04d0*/  LOP3.LUT R3, R2, 0xfffffffc, RZ, 0xc0, !PT ;  /* 0xfffffffc02037812 */ /* 0x000fe200078ec0ff */
[----:B------:R-:W-:Y:S01]  /*04e0*/  IMAD.SHL.U32 R18, R16, 0x8, RZ ;  /* 0x0000000810127824 */ /* 0x000fe200078e00ff */
[----:B------:R-:W-:Y:S01]  /*04f0*/  LOP3.LUT R2, R5, 0xc0, RZ, 0xc0, !PT ;  /* 0x000000c005027812 */ /* 0x000fe200078ec0ff */
[C---:B------:R-:W-:Y:S01]  /*0500*/  IMAD.IADD R207, R0.reuse, 0x1, -R4 ;  /* 0x0000000100cf7824 */ /* 0x040fe200078e0a04 */
[----:B------:R-:W-:Y:S01]  /*0510*/  LOP3.LUT R5, R7, 0xfffffff8, RZ, 0xc0, !PT ;  /* 0xfffffff807057812 */ /* 0x000fe200078ec0ff */
[C---:B------:R-:W-:Y:S01]  /*0520*/  IMAD.IADD R13, R0.reuse, 0x1, -R3 ;  /* 0x00000001000d7824 */ /* 0x040fe200078e0a03 */
[----:B------:R-:W-:Y:S01]  /*0530*/  SHF.R.U32.HI R3, RZ, 0x3, R2 ;  /* 0x00000003ff037819 */ /* 0x000fe20000011602 */
[----:B------:R-:W-:Y:S01]  /*0540*/  IMAD R4, R0, 0x8, R8 ;  /* 0x0000000800047824 */ /* 0x000fe200078e0208 */
[----:B------:R-:W-:Y:S01]  /*0550*/  LOP3.LUT R0, R2, 0x18, R18, 0xf8, !PT ;  /* 0x0000001802007812 */ /* 0x000fe200078ef812 */
[----:B------:R-:W-:Y:S01]  /*0560*/  IMAD.IADD R5, R21, 0x1, -R5 ;  /* 0x0000000115057824 */ /* 0x000fe200078e0a05 */
[----:B------:R-:W-:Y:S01]  /*0570*/  LEA.HI R2, R20, R21, RZ, 0x6 ;  /* 0x0000001514027211 */ /* 0x000fe200078f30ff */
[----:B------:R-:W-:Y:S01]  /*0580*/  STL [R1+0x50], R18 ;  /* 0x0000501201007387 */ /* 0x000fe20000100800 */
[----:B------:R-:W-:Y:S01]  /*0590*/  LOP3.LUT R0, R0, R3, RZ, 0x3c, !PT ;  /* 0x0000000300007212 */ /* 0x000fe200078e3cff */
[----:B------:R-:W-:Y:S01]  /*05a0*/  USHF.R.S32.HI UR59, URZ, 0x1f, UR38 ;  /* 0x0000001f3f3b7899 */ /* 0x000fe20008011426 */
[----:B------:R-:W-:Y:S01]  /*05b0*/  LEA.HI R6, R5, R5, RZ, 0x1 ;  /* 0x0000000505067211 */ /* 0x000fe200078f08ff */
[----:B------:R-:W-:Y:S01]  /*05c0*/  UISETP.NE.AND UP6, UPT, UR10, URZ, UPT ;  /* 0x0000003f0a00728c */ /* 0x000fe2000bfc5270 */
[----:B------:R-:W-:Y:S01]  /*05d0*/  SHF.R.S32.HI R11, RZ, 0x6, R2 ;  /* 0x00000006ff0b7819 */ /* 0x000fe20000011402 */
[----:B------:R-:W-:Y:S01]  /*05e0*/  IMAD.U32 R3, R4, 0x20, R0 ;  /* 0x0000002004037824 */ /* 0x000fe200078e0000 */
[----:B------:R-:W-:Y:S01]  /*05f0*/  LOP3.LUT R0, R6, 0x3fffffe, RZ, 0xc0, !PT ;  /* 0x03fffffe06007812 */ /* 0x000fe200078ec0ff */
[----:B------:R-:W-:Y:S01]  /*0600*/  USHF.R.S32.HI UR61, URZ, 0x1f, UR32 ;  /* 0x0000001f3f3d7899 */ /* 0x000fe20008011420 */
[----:B------:R-:W-:Y:S01]  /*0610*/  LOP3.LUT R4, R12, 0xfffffff0, RZ, 0xc0, !PT ;  /* 0xfffffff00c047812 */ /* 0x000fe200078ec0ff */
[----:B------:R-:W-:Y:S01]  /*0620*/  IMAD R2, R11, 0x4, R14 ;  /* 0x000000040b027824 */ /* 0x000fe200078e020e */
[----:B------:R1:W-:Y:S01]  /*0630*/  STL [R1+0x34], R3 ;  /* 0x0000340301007387 */ /* 0x0003e20000100800 */
[----:B------:R-:W-:Y:S01]  /*0640*/  LEA.HI R8, R20, R21, RZ, 0x7 ;  /* 0x0000001514087211 */ /* 0x000fe200078f38ff */
[----:B------:R-:W-:Y:S01]  /*0650*/  USHF.R.S32.HI UR60, URZ, 0x1f, UR38 ;  /* 0x0000001f3f3c7899 */ /* 0x000fe20008011426 */
[----:B------:R-:W-:Y:S01]  /*0660*/  LOP3.LUT P4, RZ, R9, 0x2, RZ, 0xc0, !PT ;  /* 0x0000000209ff7812 */ /* 0x000fe2000788c0ff */
[----:B------:R-:W-:-:S02]  /*0670*/  UIMAD.WIDE.U32 UR44, UR36, UR46, URZ ;  /* 0x0000002e242c72a5 */ /* 0x000fc4000f8e003f */
[----:B------:R-:W-:Y:S02]  /*0680*/  UIMAD UR53, UR37, UR46, URZ ;  /* 0x0000002e253572a4 */ /* 0x000fe4000f8e023f */
[----:B------:R-:W-:Y:S02]  /*0690*/  USHF.R.S32.HI UR55, URZ, 0x1f, UR49 ;  /* 0x0000001f3f377899 */ /* 0x000fe40008011431 */
[----:B------:R-:W-:Y:S02]  /*06a0*/  UIMAD UR52, UR6, UR52, URZ ;  /* 0x00000034063472a4 */ /* 0x000fe4000f8e023f */
[----:B------:R-:W-:Y:S02]  /*06b0*/  @!UP5 UIMAD UR51, UR7, UR51, URZ ;  /* 0x000000330733d2a4 */ /* 0x000fe4000f8e023f */
[----:B------:R-:W-:Y:S02]  /*06c0*/  USHF.R.S32.HI UR50, URZ, 0x1f, UR43 ;  /* 0x0000001f3f327899 */ /* 0x000fe4000801142b */
[----:B------:R-:W-:Y:S01]  /*06d0*/  UMOV UR41, 0xffffd000 ;  /* 0xffffd00000297882 */ /* 0x000fe20000000000 */
[----:B-1----:R-:W-:-:S02]  /*06e0*/  IMAD.IADD R3, R5, 0x1, -R0 ;  /* 0x0000000105037824 */ /* 0x002fc400078e0a00 */
[C---:B------:R-:W-:Y:S02]  /*06f0*/  IMAD.IADD R0, R21.reuse, 0x1, -R4 ;  /* 0x0000000115007824 */ /* 0x040fe400078e0a04 */
[----:B------:R-:W-:Y:S02]  /*0700*/  IMAD R19, R2, 0x8, R3 ;  /* 0x0000000802137824 */ /* 0x000fe400078e0203 */
[----:B------:R-:W-:Y:S01]  /*0710*/  IMAD.SHL.U32 R21, R21, 0x2, RZ ;  /* 0x0000000215157824 */ /* 0x000fe200078e00ff */
[----:B------:R-:W-:Y:S02]  /*0720*/  SHF.R.S32.HI R3, RZ, 0x1f, R0 ;  /* 0x0000001fff037819 */ /* 0x000fe40000011400 */
[-C--:B------:R-:W-:Y:S02]  /*0730*/  LEA.HI R2, R0, R0.reuse, RZ, 0x1 ;  /* 0x0000000000027211 */ /* 0x080fe400078f08ff */
[----:B------:R-:W-:Y:S02]  /*0740*/  LEA.HI R10, R3, R0, RZ, 0x3 ;  /* 0x00000000030a7211 */ /* 0x000fe400078f18ff */
[----:B------:R-:W-:-:S02]  /*0750*/  LOP3.LUT R4, R2, 0x7fffffe, RZ, 0xc0, !PT ;  /* 0x07fffffe02047812 */ /* 0x000fc400078ec0ff */
        /* <DEDUP_REMOVED lines=96> */
[----:B------:R-:W-:Y:S02]  /*0d60*/  IMAD.IADD R204, R201, 0x1, R203 ;  /* 0x00000001c9cc7824 */ /* 0x000fe400078e02cb */
        /* <DEDUP_REMOVED lines=12> */
[----:B------:R3:W-:Y:S02]  /*0e30*/  STL [R1+0x30], R0 ;  /* 0x0000300001007387 */ /* 0x0007e40000100800 */
.L_x_655:
        /* <DEDUP_REMOVED lines=53> */
.L_x_625:
        /* <DEDUP_REMOVED lines=67> */
.L_x_627:
        /* <DEDUP_REMOVED lines=18> */
.L_x_628:
        /* <DEDUP_REMOVED lines=39> */
[----:B------:R-:W-:Y:S02]  /*1950*/  USEL UR8, UR13, URZ, UP1 ;  /* 0x0000003f0d087287 */ /* 0x000fe40008800000 */
[----:B------:R-:W-:-:S02]  /*1960*/  USEL UR11, UR11, URZ, UP6 ;  /* 0x0000003f0b0b7287 */ /* 0x000fc4000b000000 */
[----:B------:R-:W-:Y:S01]  /*1970*/  UIADD3 UR8, UP1, UR16, UR8, URZ ;  /* 0x0000000810087290 */ /* 0x000fe2000ff3e03f */
[----:B------:R-:W-:Y:S01]  /*1980*/  IMAD.HI.U32 R3, R3, R0, RZ ;  /* 0x0000000003037227 */ /* 0x000fe200078e00ff */
[----:B------:R-:W-:Y:S02]  /*1990*/  ULDC UR13, c[0x0][0x234] ;  /* 0x00008d00000d7ab9 */ /* 0x000fe40000000800 */
[----:B------:R-:W-:Y:S01]  /*19a0*/  UIADD3.X UR9, UR28, UR7, URZ, UP1, !UPT ;  /* 0x000000071c097290 */ /* 0x000fe20008ffe43f */
        /* <DEDUP_REMOVED lines=8> */
[----:B------:R-:W-:-:S05]  /*1a30*/  UIADD3 UR10, UR9, UR10, URZ ;  /* 0x0000000a090a7290 */ /* 0x000fca000fffe03f */
[----:B------:R-:W-:-:S03]  /*1a40*/  @!UP5 UMOV UR13, UR51 ;  /* 0x00000033000ddc82 */ /* 0x000fc60008000000 */
        /* <DEDUP_REMOVED lines=15> */
.L_x_629:
[----:B------:R-:W-:Y:S02]  /*1b40*/  UMOV UR15, UR52 ;  /* 0x00000034000f7c82 */ /* 0x000fe40008000000 */
.L_x_630:
        /* <DEDUP_REMOVED lines=37> */
[----:B------:R3:W4:Y:S02]  /*1da0*/  R2UR UR4, R11 ;  /* 0x000000000b0473c2 */ /* 0x00072400000e0000 */
[----:B------:R-:W-:-:S02]  /*1db0*/  ULDC UR17, c[0x0][0x2e8] ;  /* 0x0000ba0000117ab9 */ /* 0x000fc40000000800 */
[----:B------:R-:W-:Y:S02]  /*1dc0*/  UIADD3 UR7, UR7, -UR17, URZ ;  /* 0x8000001107077290 */ /* 0x000fe4000fffe03f */
[----:B------:R-:W-:Y:S02]  /*1dd0*/  UMOV UR16, UR8 ;  /* 0x0000000800107c82 */ /* 0x000fe40008000000 */
[----:B------:R-:W-:Y:S01]  /*1de0*/  USHF.R.S32.HI UR17, URZ, 0x1f, UR7 ;  /* 0x0000001f3f117899 */ /* 0x000fe20008011407 */
[----:B------:R1:W1:Y:S01]  /*1df0*/  R2UR UR5, R12 ;  /* 0x000000000c0573c2 */ /* 0x00026200000e0000 */
[----:B------:R-:W-:Y:S02]  /*1e00*/  UMOV UR15, UR9 ;  /* 0x00000009000f7c82 */ /* 0x000fe40008000000 */
[----:B------:R-:W-:Y:S02]  /*1e10*/  ULEA.HI UR17, UR17, UR7, URZ, 0x6 ;  /* 0x0000000711117291 */ /* 0x000fe4000f8f303f */
[----:B------:R-:W-:-:S02]  /*1e20*/  UIADD3 UR7, UR29, -0x1, URZ ;  /* 0xffffffff1d077890 */ /* 0x000fc4000fffe03f */
        /* <DEDUP_REMOVED lines=13> */
[----:B------:R-:W-:Y:S02]  /*1f00*/  LOP3.LUT R7, R6, 0xffffffe0, RZ, 0xc0, !PT ;  /* 0xffffffe006077812 */ /* 0x000fe400078ec0ff */
[----:B------:R-:W-:Y:S02]  /*1f10*/  SHF.R.S32.HI R6, RZ, 0x5, R6 ;  /* 0x00000005ff067819 */ /* 0x000fe40000011406 */
[----:B------:R-:W-:Y:S01]  /*1f20*/  IADD3.X R5, R17, UR27, RZ, P0, !PT ;  /* 0x0000001b11057c10 */ /* 0x000fe200087fe4ff */
[----:B------:R-:W-:-:S04]  /*1f30*/  IMAD.IADD R7, R14, 0x1, -R7 ;  /* 0x000000010e077824 */ /* 0x000fc800078e0a07 */
[----:B------:R-:W-:Y:S02]  /*1f40*/  IMAD R6, R6, UR48, R7 ;  /* 0x0000003006067c24 */ /* 0x000fe4000f8e0207 */
[----:B------:R-:W-:-:S03]  /*1f50*/  IMAD.WIDE.U32 R4, R10, c[0x0][0x370], R4 ;  /* 0x0000dc000a047a25 */ /* 0x000fc600078e0004 */
[C---:B---3--:R-:W-:Y:S02]  /*1f60*/  IADD3 R11, P0, R6.reuse, UR25, RZ ;  /* 0x00000019060b7c10 */ /* 0x048fe4000ff1e0ff */
        /* <DEDUP_REMOVED lines=18> */
[----:B-1--4-:R-:W-:Y:S05]  /*2090*/  @P0 BRA `(.L_x_631) ;  /* 0x000007d000000947 */ /* 0x012fea0003800000 */
[----:B--2---:R-:W-:Y:S02]  /*20a0*/  @UP0 UIADD3 UR7, UR21, UR24, URZ ;  /* 0x0000001815070290 */ /* 0x004fe4000fffe03f */
        /* <DEDUP_REMOVED lines=17> */
.L_x_632:
        /* <DEDUP_REMOVED lines=18> */
.L_x_633:
        /* <DEDUP_REMOVED lines=29> */
.L_x_635:
[----:B------:R-:W-:Y:S05]  /*24b0*/  BSYNC B0 ;  /* 0x0000000000007941 */ /* 0x000fea0003800000 */
.L_x_634:
        /* <DEDUP_REMOVED lines=16> */
.L_x_637:
[----:B------:R-:W-:Y:S05]  /*25c0*/  BSYNC B0 ;  /* 0x0000000000007941 */ /* 0x000fea0003800000 */
.L_x_636:
        /* <DEDUP_REMOVED lines=27> */
.L_x_639:
[----:B------:R-:W-:Y:S05]  /*2780*/  BSYNC B0 ;  /* 0x0000000000007941 */ /* 0x000fea0003800000 */
.L_x_638:
        /* <DEDUP_REMOVED lines=14> */
.L_x_631:
[----:B--2---:R-:W2:Y:S01]  /*2870*/  LDL R19, [R1+0x28] ;  /* 0x0000280001137983 */ /* 0x004ea20000100800 */
[----:B------:R-:W-:Y:S01]  /*2880*/  ULDC.64 UR8, c[0x0][0x1a0] ;  /* 0x0000680000087ab9 */ /* 0x000fe20000000a00 */
[----:B------:R-:W-:Y:S01]  /*2890*/  IMAD.U32 R6, RZ, RZ, UR23 ;  /* 0x00000017ff067e24 */ /* 0x000fe2000f8e00ff */
[----:B------:R-:W-:Y:S01]  /*28a0*/  UIMAD UR8, UR20, UR8, URZ ;  /* 0x00000008140872a4 */ /* 0x000fe2000f8e023f */
[----:B------:R-:W3:Y:S01]  /*28b0*/  LDL R20, [R1+0x34] ;  /* 0x0000340001147983 */ /* 0x000ee20000100800 */
[----:B------:R-:W-:Y:S01]  /*28c0*/  ULDC.64 UR10, c[0x0][0x198] ;  /* 0x00006600000a7ab9 */ /* 0x000fe20000000a00 */
[----:B------:R-:W-:Y:S01]  /*28d0*/  IMAD.U32 R4, RZ, RZ, UR23 ;  /* 0x00000017ff047e24 */ /* 0x000fe2000f8e00ff */
[----:B------:R-:W-:Y:S01]  /*28e0*/  UIMAD UR8, UR23, UR9, UR8 ;  /* 0x00000009170872a4 */ /* 0x000fe2000f8e0208 */
[----:B------:R-:W-:Y:S01]  /*28f0*/  IADD3 R10, R0, 0x40, RZ ;  /* 0x00000040000a7810 */ /* 0x000fe20007ffe0ff */
[----:B------:R-:W-:Y:S01]  /*2900*/  UIMAD UR10, UR20, UR10, URZ ;  /* 0x0000000a140a72a4 */ /* 0x000fe2000f8e023f */
[----:B------:R-:W-:Y:S01]  /*2910*/  IMAD.WIDE.U32 R6, R6, c[0x0][0x1a0], R16 ;  /* 0x0000680006067a25 */ /* 0x000fe200078e0010 */
[----:B------:R-:W-:-:S03]  /*2920*/  UIMAD UR9, UR22, -0x80, UR6 ;  /* 0xffffff80160978a4 */ /* 0x000fc6000f8e0206 */
[----:B------:R-:W-:Y:S01]  /*2930*/  IMAD.U32 R9, RZ, RZ, UR8 ;  /* 0x00000008ff097e24 */ /* 0x000fe2000f8e00ff */
[----:B------:R-:W-:Y:S01]  /*2940*/  UIMAD UR8, UR23, UR11, UR10 ;  /* 0x0000000b170872a4 */ /* 0x000fe2000f8e020a */
[----:B------:R-:W-:Y:S01]  /*2950*/  IMAD.WIDE.U32 R4, R4, c[0x0][0x198], R16 ;  /* 0x0000660004047a25 */ /* 0x000fe200078e0010 */
[----:B------:R-:W-:Y:S02]  /*2960*/  ISETP.GE.AND P2, PT, R10, UR9, PT ;  /* 0x000000090a007c0c */ /* 0x000fe4000bf46270 */
[----:B------:R-:W-:Y:S02]  /*2970*/  IADD3 R6, P1, R6, UR30, RZ ;  /* 0x0000001e06067c10 */ /* 0x000fe4000ff3e0ff */
[----:B------:R-:W-:Y:S02]  /*2980*/  IADD3 R4, P0, R4, UR34, RZ ;  /* 0x0000002204047c10 */ /* 0x000fe4000ff1e0ff */
[----:B------:R-:W-:Y:S02]  /*2990*/  MOV R8, UR8 ;  /* 0x0000000800087c02 */ /* 0x000fe40008000f00 */
[----:B------:R-:W-:-:S02]  /*29a0*/  ISETP.GE.AND P3, PT, R0, UR9, PT ;  /* 0x0000000900007c0c */ /* 0x000fc4000bf66270 */
[----:B------:R-:W-:Y:S02]  /*29b0*/  IADD3.X R7, R7, UR31, R9, P1, !PT ;  /* 0x0000001f07077c10 */ /* 0x000fe40008ffe409 */
[----:B------:R-:W-:Y:S01]  /*29c0*/  IADD3.X R5, R5, UR35, R8, P0, !PT ;  /* 0x0000002305057c10 */ /* 0x000fe200087fe408 */
[C---:B------:R-:W-:Y:S01]  /*29d0*/  IMAD R8, R13.reuse, c[0x0][0x1b8], RZ ;  /* 0x00006e000d087a24 */ /* 0x040fe200078e02ff */
[----:B------:R-:W-:Y:S01]  /*29e0*/  @!P2 IADD3 R12, P1, R0, 0x40, RZ ;  /* 0x00000040000ca810 */ /* 0x000fe20007f3e0ff */
[----:B------:R-:W-:Y:S02]  /*29f0*/  IMAD R9, R13, c[0x0][0x1b0], RZ ;  /* 0x00006c000d097a24 */ /* 0x000fe400078e02ff */
[C---:B------:R-:W-:Y:S02]  /*2a00*/  IMAD R10, R3.reuse, c[0x0][0x1bc], R8 ;  /* 0x00006f00030a7a24 */ /* 0x040fe400078e0208 */
[----:B------:R-:W-:Y:S01]  /*2a10*/  IMAD.WIDE.U32 R6, R3, c[0x0][0x1b8], R6 ;  /* 0x00006e0003067a25 */ /* 0x000fe200078e0006 */
[----:B------:R-:W-:-:S03]  /*2a20*/  UIMAD UR8, UR7, -0x40, UR12 ;  /* 0xffffffc0070878a4 */ /* 0x000fc6000f8e020c */
[C---:B------:R-:W-:Y:S02]  /*2a30*/  IMAD R9, R3.reuse, c[0x0][0x1b4], R9 ;  /* 0x00006d0003097a24 */ /* 0x040fe400078e0209 */
[----:B------:R-:W-:Y:S01]  /*2a40*/  IMAD.WIDE.U32 R4, R3, c[0x0][0x1b0], R4 ;  /* 0x00006c0003047a25 */ /* 0x000fe200078e0004 */
[----:B------:R-:W-:-:S03]  /*2a50*/  @!P2 IADD3 R3, P0, R0, 0x40, RZ ;  /* 0x000000400003a810 */ /* 0x000fc60007f1e0ff */
[----:B------:R-:W-:Y:S02]  /*2a60*/  IMAD.IADD R7, R7, 0x1, R10 ;  /* 0x0000000107077824 */ /* 0x000fe400078e020a */
[--C-:B------:R-:W-:Y:S02]  /*2a70*/  @!P2 IMAD.X R10, RZ, RZ, R18.reuse, P1 ;  /* 0x000000ffff0aa224 */ /* 0x100fe400008e0612 */
[----:B------:R-:W-:Y:S02]  /*2a80*/  @!P3 IMAD R13, R18, c[0x0][0x1a0], RZ ;  /* 0x00006800120dba24 */ /* 0x000fe400078e02ff */
[----:B------:R-:W-:Y:S01]  /*2a90*/  IMAD.IADD R5, R5, 0x1, R9 ;  /* 0x0000000105057824 */ /* 0x000fe200078e0209 */
[----:B------:R-:W-:Y:S01]  /*2aa0*/  @!P2 MOV R9, R7 ;  /* 0x000000070009a202 */ /* 0x000fe20000000f00 */
[----:B------:R-:W-:Y:S02]  /*2ab0*/  @!P2 IMAD.X R11, RZ, RZ, R18, P0 ;  /* 0x000000ffff0ba224 */ /* 0x000fe400000e0612 */
[----:B------:R-:W-:-:S02]  /*2ac0*/  @!P2 IMAD R10, R10, c[0x0][0x1a0], RZ ;  /* 0x000068000a0aaa24 */ /* 0x000fc400078e02ff */
[----:B------:R-:W-:Y:S02]  /*2ad0*/  @!P3 IMAD R16, R0, c[0x0][0x1a4], R13 ;  /* 0x000069000010ba24 */ /* 0x000fe400078e020d */
[----:B------:R-:W-:Y:S02]  /*2ae0*/  @!P2 IMAD R11, R11, c[0x0][0x198], RZ ;  /* 0x000066000b0baa24 */ /* 0x000fe400078e02ff */
[----:B------:R-:W-:Y:S01]  /*2af0*/  @!P2 IMAD R17, R12, c[0x0][0x1a4], R10 ;  /* 0x000069000c11aa24 */ /* 0x000fe200078e020a */
[----:B------:R-:W-:Y:S01]  /*2b00*/  @!P2 MOV R15, R5 ;  /* 0x00000005000fa202 */ /* 0x000fe20000000f00 */
[--C-:B------:R-:W-:Y:S01]  /*2b10*/  @!P2 IMAD.MOV.U32 R14, RZ, RZ, R4.reuse ;  /* 0x000000ffff0ea224 */ /* 0x100fe200078e0004 */
[----:B------:R-:W-:Y:S01]  /*2b20*/  ULEA.HI UR9, UR7, UR7, URZ, 0x1 ;  /* 0x0000000707097291 */ /* 0x000fe2000f8f083f */
[----:B------:R-:W-:-:S04]  /*2b30*/  @!P3 IMAD.WIDE.U32 R4, R0, c[0x0][0x198], R4 ;  /* 0x000066000004ba25 */ /* 0x000fc800078e0004 */
[----:B------:R-:W-:Y:S01]  /*2b40*/  @!P2 IMAD.WIDE.U32 R14, R3, c[0x0][0x198], R14 ;  /* 0x00006600030eaa25 */ /* 0x000fe200078e000e */
[----:B------:R-:W-:-:S04]  /*2b50*/  ULOP3.LUT UR9, UR9, 0xfffffffe, URZ, 0xc0, !UPT ;  /* 0xfffffffe09097892 */ /* 0x000fc8000f8ec03f */
[----:B------:R-:W-:-:S04]  /*2b60*/  UIADD3 UR9, UR7, -UR9, URZ ;  /* 0x8000000907097290 */ /* 0x000fc8000fffe03f */
[----:B------:R-:W-:Y:S01]  /*2b70*/  UISETP.NE.AND UP0, UPT, UR9, 0x1, UPT ;  /* 0x000000010900788c */ /* 0x000fe2000bf05270 */
[----:B--2---:R-:W-:-:S04]  /*2b80*/  IADD3 R8, R19, 0x8, RZ ;  /* 0x0000000813087810 */ /* 0x004fc80007ffe0ff */
[----:B------:R-:W-:Y:S01]  /*2b90*/  ISETP.GE.AND P6, PT, R8, UR8, PT ;  /* 0x0000000808007c0c */ /* 0x000fe2000bfc6270 */
[--C-:B------:R-:W-:Y:S02]  /*2ba0*/  @!P2 IMAD.MOV.U32 R8, RZ, RZ, R6.reuse ;  /* 0x000000ffff08a224 */ /* 0x100fe400078e0006 */
[----:B------:R-:W-:-:S04]  /*2bb0*/  @!P3 IMAD.WIDE.U32 R6, R0, c[0x0][0x1a0], R6 ;  /* 0x000068000006ba25 */ /* 0x000fc800078e0006 */
[----:B------:R-:W-:Y:S01]  /*2bc0*/  @!P3 IMAD.IADD R7, R7, 0x1, R16 ;  /* 0x000000010707b824 */ /* 0x000fe200078e0210 */
[----:B------:R-:W-:Y:S01]  /*2bd0*/  @!P3 LEA R10, P0, R6, c[0x0][0x170], 0x1 ;  /* 0x00005c00060aba11 */ /* 0x000fe200078008ff */
[----:B------:R-:W-:-:S04]  /*2be0*/  @!P2 IMAD.WIDE.U32 R12, R12, c[0x0][0x1a0], R8 ;  /* 0x000068000c0caa25 */ /* 0x000fc800078e0008 */
[----:B------:R-:W-:Y:S02]  /*2bf0*/  @!P3 IMAD R8, R18, c[0x0][0x198], RZ ;  /* 0x000066001208ba24 */ /* 0x000fe400078e02ff */
[----:B------:R-:W-:Y:S01]  /*2c00*/  @!P2 IMAD R18, R3, c[0x0][0x19c], R11 ;  /* 0x000067000312aa24 */ /* 0x000fe200078e020b */
[----:B------:R-:W-:Y:S02]  /*2c10*/  @!P3 LEA.HI.X R11, R6, c[0x0][0x174], R7, 0x1, P0 ;  /* 0x00005d00060bba11 */ /* 0x000fe400000f0c07 */
[----:B------:R-:W-:Y:S01]  /*2c20*/  PLOP3.LUT P0, PT, PT, PT, UP6, 0x80, 0x0 ;  /* 0x000000000000781c */ /* 0x000fe20003f0f068 */
[----:B------:R-:W-:-:S12]  /*2c30*/  @!P3 IMAD R3, R0, c[0x0][0x19c], R8 ;  /* 0x000067000003ba24 */ /* 0x000fd800078e0208 */
[----:B------:R-:W-:Y:S01]  /*2c40*/  @P0 BAR.SYNC.DEFER_BLOCKING 0x0 ;  /* 0x0000000000000b1d */ /* 0x000fe20000010000 */
[----:B------:R-:W-:Y:S01]  /*2c50*/  IADD3 R7, R19, 0x20, RZ ;  /* 0x0000002013077810 */ /* 0x000fe20007ffe0ff */
[----:B------:R-:W-:Y:S01]  /*2c60*/  @!P3 IMAD.IADD R3, R5, 0x1, R3 ;  /* 0x000000010503b824 */ /* 0x000fe200078e0203 */
[----:B------:R-:W-:Y:S01]  /*2c70*/  @!P3 LEA R6, P1, R4, c[0x0][0x168], 0x1 ;  /* 0x00005a000406ba11 */ /* 0x000fe200078208ff */
[----:B------:R-:W-:Y:S01]  /*2c80*/  @!P2 IMAD.IADD R9, R13, 0x1, R17 ;  /* 0x000000010d09a824 */ /* 0x000fe200078e0211 */
        /* <DEDUP_REMOVED lines=73> */
[----:B------:R4:W-:Y:S01]  /*3120*/  @!P3 LDGSTS.E.BYPASS.LTC128B.128 [R0+0x9000], [R6.64] ;  /* 0x090000000600bfae */ /* 0x0009e2000b901d44 */
[----:B--2---:R-:W-:-:S03]  /*3130*/  SHF.R.S32.HI R8, RZ, 0x1f, R19 ;  /* 0x0000001fff087819 */ /* 0x004fc60000011413 */
[----:B------:R4:W-:Y:S01]  /*3140*/  @!P3 LDGSTS.E.BYPASS.LTC128B.128 [R0+0xb000], [R6.64+0x40] ;  /* 0x0b0000400600bfae */ /* 0x0009e2000b901d44 */
[----:B------:R-:W-:-:S03]  /*3150*/  ISETP.GE.AND P4, PT, R19, UR8, PT ;  /* 0x0000000813007c0c */ /* 0x000fc6000bf86270 */
        /* <DEDUP_REMOVED lines=10> */
[----:B----4-:R-:W-:Y:S01]  /*3200*/  IMAD.SHL.U32 R6, R19, 0x4, RZ ;  /* 0x0000000413067824 */ /* 0x010fe200078e00ff */
[----:B------:R-:W-:Y:S01]  /*3210*/  MOV R14, 0x7f800000 ;  /* 0x7f800000000e7802 */ /* 0x000fe20000000f00 */
[----:B------:R-:W-:Y:S01]  /*3220*/  IMAD.MOV.U32 R13, RZ, RZ, 0x7f800000 ;  /* 0x7f800000ff0d7424 */ /* 0x000fe200078e00ff */
[----:B------:R-:W0:Y:S01]  /*3230*/  LDGDEPBAR ;  /* 0x00000000000079af */ /* 0x000e220000000000 */
[----:B------:R-:W-:-:S02]  /*3240*/  IMAD.MOV.U32 R12, RZ, RZ, 0x7f800000 ;  /* 0x7f800000ff0c7424 */ /* 0x000fc400078e00ff */
[----:B------:R-:W-:Y:S01]  /*3250*/  IMAD.MOV.U32 R11, RZ, RZ, 0x7f800000 ;  /* 0x7f800000ff0b7424 */ /* 0x000fe200078e00ff */
[----:B--2---:R-:W-:Y:S02]  /*3260*/  IADD3 R4, P3, R6, UR14, RZ ;  /* 0x0000000e06047c10 */ /* 0x004fe4000ff7e0ff */
[----:B------:R-:W-:Y:S01]  /*3270*/  SHF.L.U64.HI R5, R19, 0x2, R8 ;  /* 0x0000000213057819 */ /* 0x000fe20000010208 */
[----:B------:R-:W-:-:S04]  /*3280*/  DEPBAR.LE SB0, 0x1 ;  /* 0x000080400000791a */ /* 0x000fc80000000000 */
[----:B-1----:R-:W-:Y:S02]  /*3290*/  SHF.R.S32.HI R0, RZ, 0x1f, R3 ;  /* 0x0000001fff007819 */ /* 0x002fe40000011403 */
        /* <DEDUP_REMOVED lines=11> */
[----:B------:R-:W-:Y:S02]  /*3350*/  SEL R0, R0, R205, !P0 ;  /* 0x000000cd00007207 */ /* 0x000fe40004000000 */
[----:B------:R-:W-:-:S03]  /*3360*/  SHF.L.U32 R196, R3, 0x1, RZ ;  /* 0x0000000103c47819 */ /* 0x000fc600000006ff */
[----:B------:R-:W-:Y:S02]  /*3370*/  IMAD.SHL.U32 R3, R0, 0x2, RZ ;  /* 0x0000000200037824 */ /* 0x000fe400078e00ff */
[----:B------:R-:W-:-:S04]  /*3380*/  IMAD.MOV.U32 R0, RZ, RZ, c[0x0][0x22c] ;  /* 0x00008b00ff007624 */ /* 0x000fc800078e00ff */
[----:B------:R-:W-:-:S04]  /*3390*/  IMAD R0, R0, c[0x0][0x1c0], RZ ;  /* 0x0000700000007a24 */ /* 0x000fc800078e02ff */
[C---:B------:R-:W-:Y:S01]  /*33a0*/  IMAD.SHL.U32 R9, R0.reuse, 0x10, RZ ;  /* 0x0000001000097824 */ /* 0x040fe200078e00ff */
[----:B-1----:R-:W-:-:S04]  /*33b0*/  SHF.L.U32 R4, R0, 0x3, RZ ;  /* 0x0000000300047819 */ /* 0x002fc800000006ff */
[C---:B------:R-:W-:Y:S01]  /*33c0*/  IADD3 R5, R9.reuse, 0x20, RZ ;  /* 0x0000002009057810 */ /* 0x040fe20007ffe0ff */
[----:B------:R-:W1:Y:S01]  /*33d0*/  LDSM.16.M88.4 R148, [R198+0xf000] ;  /* 0x00f00000c694783b */ /* 0x000e620000000200 */
[----:B------:R-:W-:Y:S02]  /*33e0*/  IADD3 R0, R9, 0x40, RZ ;  /* 0x0000004009007810 */ /* 0x000fe40007ffe0ff */
[----:B---3--:R-:W-:Y:S01]  /*33f0*/  SHF.L.U64.HI R6, R19, 0x2, R8 ;  /* 0x0000000213067819 */ /* 0x008fe20000010208 */
[C---:B------:R-:W-:Y:S01]  /*3400*/  IMAD.IADD R5, R4.reuse, 0x1, R5 ;  /* 0x0000000104057824 */ /* 0x040fe200078e0205 */
[----:B------:R-:W3:Y:S01]  /*3410*/  LDSM.16.M88.4 R152, [R198+0xf400] ;  /* 0x00f40000c698783b */ /* 0x000ee20000000200 */
[----:B------:R-:W-:-:S03]  /*3420*/  IMAD.IADD R0, R4, 0x1, R0 ;  /* 0x0000000104007824 */ /* 0x000fc600078e0200 */
[----:B------:R-:W1:Y:S01]  /*3430*/  LDSM.16.M88.4 R156, [R197+0xf000] ;  /* 0x00f00000c59c783b */ /* 0x000e620000000200 */
[----:B------:R-:W-:-:S03]  /*3440*/  IMAD.SHL.U32 R7, R19, 0x4, RZ ;  /* 0x0000000413077824 */ /* 0x000fc600078e00ff */
        /* <DEDUP_REMOVED lines=60> */
[----:B------:R-:W-:Y:S02]  /*3810*/  UIADD3 UR20, UR23, 0x80, URZ ;  /* 0x0000008017147890 */ /* 0x000fe4000fffe03f */
[----:B------:R-:W-:Y:S02]  /*3820*/  UIADD3 UR19, UR19, -UR25, URZ ;  /* 0x8000001913137290 */ /* 0x000fe4000fffe03f */
[----:B------:R-:W-:Y:S01]  /*3830*/  ULDC UR11, c[0x0][0x2e4] ;  /* 0x0000b900000b7ab9 */ /* 0x000fe20000000800 */
[----:B--2---:R-:W-:Y:S04]  /*3840*/  STL [R1+0x10], R14 ;  /* 0x0000100e01007387 */ /* 0x004fe80000100800 */
[----:B----4-:R-:W-:Y:S04]  /*3850*/  STL [R1+0x14], R13 ;  /* 0x0000140d01007387 */ /* 0x010fe80000100800 */
[----:B-----5:R-:W-:Y:S04]  /*3860*/  STL [R1+0x8], R12 ;  /* 0x0000080c01007387 */ /* 0x020fe80000100800 */
[----:B------:R-:W-:Y:S04]  /*3870*/  STL [R1+0xc], R11 ;  /* 0x00000c0b01007387 */ /* 0x000fe80000100800 */
[----:B------:R2:W-:Y:S04]  /*3880*/  STL [R1+0x38], R6 ;  /* 0x0000380601007387 */ /* 0x0005e80000100800 */
[----:B------:R-:W-:Y:S01]  /*3890*/  STL [R1+0x3c], R7 ;  /* 0x00003c0701007387 */ /* 0x000fe20000100800 */
        /* <DEDUP_REMOVED lines=11> */
[----:B-1-3--:R4:W-:Y:S02]  /*3950*/  STL [R1+0x20], R0 ;  /* 0x0000200001007387 */ /* 0x00a9e40000100800 */
.L_x_645:
[----:B------:R-:W0:Y:S01]  /*3960*/  LDGDEPBAR ;  /* 0x00000000000079af */ /* 0x000e220000000000 */
[----:B----4-:R-:W-:Y:S01]  /*3970*/  IADD3 R0, R206, R196, RZ ;  /* 0x000000c4ce007210 */ /* 0x010fe20007ffe0ff */
[----:B------:R-:W-:Y:S02]  /*3980*/  USHF.L.U32 UR8, UR7, 0x6, URZ ;  /* 0x0000000607087899 */ /* 0x000fe4000800063f */
        /* <DEDUP_REMOVED lines=81> */
[----:B------:R2:W3:Y:S01]  /*3ea0*/  MUFU.TANH R213, R4 ;  /* 0x0000000400d57308 */ /* 0x0004e20000002400 */
[-C--:B------:R-:W-:Y:S03]  /*3eb0*/  HMMA.16816.F32.BF16 R20, R140, R144.reuse, R20 ;  /* 0x000000908c14723c */ /* 0x080fe60000041814 */
[----:B------:R-:W-:Y:S02]  /*3ec0*/  FMUL.FTZ R6, R6, c[0x0][0x2ec] ;  /* 0x0000bb0006067a20 */ /* 0x000fe40000410000 */
[----:B------:R-:W-:Y:S02]  /*3ed0*/  FMUL.FTZ R7, R7, c[0x0][0x2ec] ;  /* 0x0000bb0007077a20 */ /* 0x000fe40000410000 */
[----:B------:R-:W-:Y:S01]  /*3ee0*/  FMUL.FTZ R8, R8, c[0x0][0x2ec] ;  /* 0x0000bb0008087a20 */ /* 0x000fe20000410000 */
[C---:B------:R-:W-:Y:S01]  /*3ef0*/  HMMA.16816.F32.BF16 R24, R136.reuse, R144, R24 ;  /* 0x000000908818723c */ /* 0x040fe20000041818 */
[----:B------:R4:W1:Y:S01]  /*3f00*/  MUFU.TANH R212, R5 ;  /* 0x0000000500d47308 */ /* 0x0008620000002400 */
[----:B------:R1:W5:Y:S02]  /*3f10*/  LDG.E R145, [R132.64+0x80] ;  /* 0x0000800484917981 */ /* 0x000364000c1e1900 */
[----:B------:R-:W-:Y:S02]  /*3f20*/  FMUL.FTZ R9, R9, c[0x0][0x2ec] ;  /* 0x0000bb0009097a20 */ /* 0x000fe40000410000 */
[----:B------:R1:W5:Y:S01]  /*3f30*/  LDG.E R144, [R132.64+0xa0] ;  /* 0x0000a00484907981 */ /* 0x000362000c1e1900 */
[----:B------:R-:W-:Y:S01]  /*3f40*/  FMUL.FTZ R10, R10, c[0x0][0x2ec] ;  /* 0x0000bb000a0a7a20 */ /* 0x000fe20000410000 */
[-C--:B------:R-:W-:Y:S03]  /*3f50*/  HMMA.16816.F32.BF16 R28, R136, R146.reuse, R28 ;  /* 0x00000092881c723c */ /* 0x080fe6000004181c */
[----:B------:R1:W1:Y:S01]  /*3f60*/  MUFU.TANH R211, R6 ;  /* 0x0000000600d37308 */ /* 0x0002620000002400 */
[----:B------:R-:W-:Y:S02]  /*3f70*/  FMUL.FTZ R11, R11, c[0x0][0x2ec] ;  /* 0x0000bb000b0b7a20 */ /* 0x000fe40000410000 */
[----:B------:R-:W-:Y:S01]  /*3f80*/  FMUL.FTZ R12, R12, c[0x0][0x2ec] ;  /* 0x0000bb000c0c7a20 */ /* 0x000fe20000410000 */
[----:B--2---:R-:W-:Y:S01]  /*3f90*/  MOV R4, R243 ;  /* 0x000000f300047202 */ /* 0x004fe20000000f00 */
[----:B------:R-:W-:Y:S04]  /*3fa0*/  HMMA.16816.F32.BF16 R32, R140, R146, R32 ;  /* 0x000000928c20723c */ /* 0x000fe80000041820 */
[----:B------:R-:W-:Y:S01]  /*3fb0*/  FMUL.FTZ R13, R13, c[0x0][0x2ec] ;  /* 0x0000bb000d0d7a20 */ /* 0x000fe20000410000 */
[----:B------:R2:W1:Y:S01]  /*3fc0*/  MUFU.TANH R210, R7 ;  /* 0x0000000700d27308 */ /* 0x0004620000002400 */
[----:B------:R-:W-:Y:S02]  /*3fd0*/  FMUL.FTZ R14, R14, c[0x0][0x2ec] ;  /* 0x0000bb000e0e7a20 */ /* 0x000fe40000410000 */
[----:B------:R-:W-:Y:S01]  /*3fe0*/  FMUL.FTZ R15, R15, c[0x0][0x2ec] ;  /* 0x0000bb000f0f7a20 */ /* 0x000fe20000410000 */
[----:B----4-:R-:W-:Y:S03]  /*3ff0*/  MOV R5, R242 ;  /* 0x000000f200057202 */ /* 0x010fe60000000f00 */
[----:B------:R-:W-:Y:S02]  /*4000*/  FMUL.FTZ R16, R16, c[0x0][0x2ec] ;  /* 0x0000bb0010107a20 */ /* 0x000fe40000410000 */
[----:B------:R2:W-:Y:S01]  /*4010*/  STL.64 [R1], R4 ;  /* 0x0000000401007387 */ /* 0x0005e20000100a00 */
[----:B------:R2:W4:Y:S01]  /*4020*/  MUFU.TANH R217, R8 ;  /* 0x0000000800d97308 */ /* 0x0005220000002400 */
        /* <DEDUP_REMOVED lines=21> */
[----:B------:R-:W-:Y:S03]  /*4180*/  FMUL.FTZ R35, R35, c[0x0][0x2ec] ;  /* 0x0000bb0023237a20 */ /* 0x000fe60000410000 */
        /* <DEDUP_REMOVED lines=66> */
.L_x_641:
[----:B---34-:R-:W3:Y:S01]  /*45b0*/  LDL R0, [R1+0x28] ;  /* 0x0000280001007983 */ /* 0x018ee20000100800 */
[----:B------:R-:W-:Y:S03]  /*45c0*/  UMOV UR11, UR9 ;  /* 0x00000009000b7c82 */ /* 0x000fe60008000000 */
[----:B------:R-:W4:Y:S01]  /*45d0*/  LDL R135, [R1+0x48] ;  /* 0x0000480001877983 */ /* 0x000f220000100800 */
[----:B--23--:R-:W-:Y:S01]  /*45e0*/  IADD3 R4, R0, UR8, RZ ;  /* 0x0000000800047c10 */ /* 0x00cfe2000fffe0ff */
[----:B------:R-:W-:Y:S01]  /*45f0*/  UIADD3 UR8, -UR9, UR6, -UR12 ;  /* 0x0000000609087290 */ /* 0x000fe2000fffe90c */
[----:B------:R-:W-:Y:S02]  /*4600*/  IMAD.U32 R0, RZ, RZ, UR22 ;  /* 0x00000016ff007e24 */ /* 0x000fe4000f8e00ff */
[C---:B-1----:R-:W-:Y:S02]  /*4610*/  IADD3 R6, R4.reuse, 0x8, RZ ;  /* 0x0000000804067810 */ /* 0x042fe40007ffe0ff */
[----:B------:R-:W-:Y:S01]  /*4620*/  IADD3 R14, R4, 0x20, RZ ;  /* 0x00000020040e7810 */ /* 0x000fe20007ffe0ff */
[----:B----4-:R-:W-:Y:S01]  /*4630*/  IMAD R0, R0, 0x80, R135 ;  /* 0x0000008000007824 */ /* 0x010fe200078e0287 */
        /* <DEDUP_REMOVED lines=38> */
[CC--:B------:R-:W-:Y:S02]  /*48a0*/  ISETP.GE.AND P2, PT, R0.reuse, R4.reuse, PT ;  /* 0x000000040000720c */ /* 0x0c0fe40003f46270 */
        /* <DEDUP_REMOVED lines=83> */
.L_x_642:
[----:B------:R-:W2:Y:S01]  /*4de0*/  LDL R0, [R1+0x10] ;  /* 0x0000100001007983 */ /* 0x000ea20000100800 */
[----:B------:R-:W-:Y:S03]  /*4df0*/  UISETP.GT.AND UP3, UPT, UR7, UR17, UPT ;  /* 0x000000110700728c */ /* 0x000fe6000bf64270 */
[----:B------:R-:W3:Y:S04]  /*4e00*/  LDL R4, [R1+0x14] ;  /* 0x0000140001047983 */ /* 0x000ee80000100800 */
[----:B------:R-:W4:Y:S04]  /*4e10*/  LDL R136, [R1+0x8] ;  /* 0x0000080001887983 */ /* 0x000f280000100800 */
[----:B------:R-:W4:Y:S04]  /*4e20*/  LDL R135, [R1+0xc] ;  /* 0x00000c0001877983 */ /* 0x000f280000100800 */
        /* <DEDUP_REMOVED lines=42> */
[----:B------:R2:W3:Y:S02]  /*50d0*/  MUFU.EX2 R243, R0 ;  /* 0x0000000000f37308 */ /* 0x0004e40000000800 */
[--C-:B--2---:R-:W-:Y:S08]  /*50e0*/  FFMA.FTZ R0, R32, c[0x0][0x23c], -R6.reuse ;  /* 0x00008f0020007a23 */ /* 0x104ff00000010806 */
[----:B-1----:R1:W-:Y:S02]  /*50f0*/  MUFU.EX2 R53, R0 ;  /* 0x0000000000357308 */ /* 0x0023e40000000800 */
        /* <DEDUP_REMOVED lines=9> */
[----:B------:R1:W2:Y:S02]  /*5190*/  MUFU.EX2 R147, R0 ;  /* 0x0000000000937308 */ /* 0x0002a40000000800 */
        /* <DEDUP_REMOVED lines=32> */
[----:B---3--:R-:W-:Y:S05]  /*53a0*/  F2FP.BF16.PACK_AB R7, R243, R142 ;  /* 0x0000008ef307723e */ /* 0x008fea00000010ff */
[----:B------:R4:W-:Y:S01]  /*53b0*/  STS [R246+0x13400], R7 ;  /* 0x01340007f6007388 */ /* 0x0009e20000000800 */
[----:B-1----:R-:W-:Y:S01]  /*53c0*/  F2FP.BF16.PACK_AB R6, R147, R242 ;  /* 0x000000f29306723e */ /* 0x002fe200000010ff */
        /* <DEDUP_REMOVED lines=48> */
[----:B------:R-:W-:Y:S02]  /*56d0*/  FMUL.FTZ R213, R0, c[0x0][0x2ec] ;  /* 0x0000bb0000d57a20 */ /* 0x000fe40000410000 */
[----:B------:R-:W-:Y:S04]  /*56e0*/  FFMA.FTZ R0, -R210, R210, 1 ;  /* 0x3f800000d2007423 */ /* 0x000fe800000101d2 */
        /* <DEDUP_REMOVED lines=54> */
[----:B------:R-:W-:Y:S02]  /*5a50*/  FADD.FTZ R5, -R209, R5 ;  /* 0x00000005d1057221 */ /* 0x000fe40000010100 */
[----:B------:R-:W-:Y:S02]  /*5a60*/  FMUL.FTZ R141, R141, R4 ;  /* 0x000000048d8d7220 */ /* 0x000fe40000410000 */
[----:B------:R-:W-:Y:S01]  /*5a70*/  FMUL.FTZ R140, R140, R5 ;  /* 0x000000058c8c7220 */ /* 0x000fe20000410000 */
[-C--:B------:R-:W-:Y:S01]  /*5a80*/  HMMA.16816.F32.BF16 R20, R132, R192.reuse, R20 ;  /* 0x000000c08414723c */ /* 0x080fe20000041814 */
[----:B------:R-:W-:Y:S03]  /*5a90*/  FFMA.FTZ R5, -R212, R212, 1 ;  /* 0x3f800000d4057423 */ /* 0x000fe600000101d4 */
[----:B------:R-:W-:Y:S02]  /*5aa0*/  FMUL.FTZ R213, R141, R213 ;  /* 0x000000d58dd57220 */ /* 0x000fe40000410000 */
[----:B------:R-:W-:Y:S02]  /*5ab0*/  FMUL.FTZ R5, R5, c[0x0][0x2ec] ;  /* 0x0000bb0005057a20 */ /* 0x000fe40000410000 */
[C---:B------:R-:W-:Y:S01]  /*5ac0*/  FADD.FTZ R12, -R145.reuse, R12 ;  /* 0x0000000c910c7221 */ /* 0x040fe20000010100 */
[C---:B------:R-:W-:Y:S03]  /*5ad0*/  HMMA.16816.F32.BF16 R24, R136.reuse, R192, R24 ;  /* 0x000000c08818723c */ /* 0x040fe60000041818 */
[----:B------:R-:W-:Y:S02]  /*5ae0*/  FADD.FTZ R13, -R145, R13 ;  /* 0x0000000d910d7221 */ /* 0x000fe40000010100 */
[----:B------:R-:W-:Y:S02]  /*5af0*/  FMUL.FTZ R141, R57, R12 ;  /* 0x0000000c398d7220 */ /* 0x000fe40000410000 */
[----:B------:R-:W-:Y:S01]  /*5b00*/  FADD.FTZ R11, -R144, R11 ;  /* 0x0000000b900b7221 */ /* 0x000fe20000010100 */
[----:B------:R1:W5:Y:S01]  /*5b10*/  LDL.LU R57, [R1+0xb4] ;  /* 0x0000b40001397983 */ /* 0x0003620000300800 */
[----:B------:R-:W-:Y:S01]  /*5b20*/  FMUL.FTZ R212, R140, R5 ;  /* 0x000000058cd47220 */ /* 0x000fe20000410000 */
[-C--:B------:R-:W-:Y:S02]  /*5b30*/  HMMA.16816.F32.BF16 R28, R136, R194.reuse, R28 ;  /* 0x000000c2881c723c */ /* 0x080fe4000004181c */
[----:B------:R-:W-:Y:S02]  /*5b40*/  FADD.FTZ R14, -R144, R14 ;  /* 0x0000000e900e7221 */ /* 0x000fe40000010100 */
[----:B------:R-:W-:Y:S02]  /*5b50*/  FMUL.FTZ R140, R56, R13 ;  /* 0x0000000d388c7220 */ /* 0x000fe40000410000 */
[C---:B------:R-:W-:Y:S01]  /*5b60*/  FADD.FTZ R6, -R208.reuse, R6 ;  /* 0x00000006d0067221 */ /* 0x040fe20000010100 */
[----:B------:R1:W5:Y:S01]  /*5b70*/  LDL.LU R56, [R1+0xb0] ;  /* 0x0000b00001387983 */ /* 0x0003620000300800 */
[----:B------:R-:W-:Y:S01]  /*5b80*/  FADD.FTZ R7, -R208, R7 ;  /* 0x00000007d0077221 */ /* 0x000fe20000010100 */
[----:B------:R-:W-:Y:S03]  /*5b90*/  HMMA.16816.F32.BF16 R32, R132, R194, R32 ;  /* 0x000000c28420723c */ /* 0x000fe60000041820 */
[----:B------:R-:W-:Y:S02]  /*5ba0*/  FADD.FTZ R9, -R145, R9 ;  /* 0x0000000991097221 */ /* 0x000fe40000010100 */
[----:B------:R-:W-:Y:S02]  /*5bb0*/  FMUL.FTZ R11, R143, R11 ;  /* 0x0000000b8f0b7220 */ /* 0x000fe40000410000 */
[----:B------:R-:W-:Y:S02]  /*5bc0*/  FFMA.FTZ R4, -R211, R211, 1 ;  /* 0x3f800000d3047423 */ /* 0x000fe400000101d3 */
[----:B------:R-:W-:Y:S03]  /*5bd0*/  FADD.FTZ R15, -R144, R15 ;  /* 0x0000000f900f7221 */ /* 0x000fe60000010100 */
[----:B------:R-:W-:Y:S02]  /*5be0*/  FMUL.FTZ R143, R55, R14 ;  /* 0x0000000e378f7220 */ /* 0x000fe40000410000 */
[----:B------:R-:W-:Y:S01]  /*5bf0*/  FFMA.FTZ R5, -R216, R216, 1 ;  /* 0x3f800000d8057423 */ /* 0x000fe200000101d8 */
[----:B------:R1:W5:Y:S01]  /*5c00*/  LDL.LU R55, [R1+0xac] ;  /* 0x0000ac0001377983 */ /* 0x0003620000300800 */
[----:B------:R-:W-:Y:S02]  /*5c10*/  FMUL.FTZ R6, R142, R6 ;  /* 0x000000068e067220 */ /* 0x000fe40000410000 */
[----:B------:R-:W-:Y:S02]  /*5c20*/  FMUL.FTZ R7, R243, R7 ;  /* 0x00000007f3077220 */ /* 0x000fe40000410000 */
[----:B------:R-:W-:Y:S02]  /*5c30*/  FMUL.FTZ R9, R147, R9 ;  /* 0x0000000993097220 */ /* 0x000fe40000410000 */
[----:B------:R-:W-:Y:S02]  /*5c40*/  FMUL.FTZ R4, R4, c[0x0][0x2ec] ;  /* 0x0000bb0004047a20 */ /* 0x000fe40000410000 */
[----:B------:R-:W-:Y:S02]  /*5c50*/  FMUL.FTZ R15, R54, R15 ;  /* 0x0000000f360f7220 */ /* 0x000fe40000410000 */
[----:B------:R-:W-:Y:S01]  /*5c60*/  FMUL.FTZ R5, R5, c[0x0][0x2ec] ;  /* 0x0000bb0005057a20 */ /* 0x000fe20000410000 */
[----:B------:R1:W5:Y:S01]  /*5c70*/  LDL.LU R54, [R1+0xa8] ;  /* 0x0000a80001367983 */ /* 0x0003620000300800 */
[----:B------:R-:W-:Y:S02]  /*5c80*/  FADD.FTZ R16, -R209, R16 ;  /* 0x00000010d1107221 */ /* 0x000fe40000010100 */
[----:B------:R-:W-:Y:S02]  /*5c90*/  FADD.FTZ R10, -R144, R10 ;  /* 0x0000000a900a7221 */ /* 0x000fe40000010100 */
[----:B------:R-:W-:Y:S02]  /*5ca0*/  FMUL.FTZ R211, R6, R4 ;  /* 0x0000000406d37220 */ /* 0x000fe40000410000 */
[----:B------:R-:W-:Y:S02]  /*5cb0*/  FMUL.FTZ R210, R7, R0 ;  /* 0x0000000007d27220 */ /* 0x000fe40000410000 */
[----:B------:R-:W-:Y:S02]  /*5cc0*/  FFMA.FTZ R0, -R217, R217, 1 ;  /* 0x3f800000d9007423 */ /* 0x000fe400000101d9 */
[----:B------:R-:W-:Y:S02]  /*5cd0*/  FFMA.FTZ R4, -R215, R215, 1 ;  /* 0x3f800000d7047423 */ /* 0x000fe400000101d7 */
[----:B------:R-:W-:Y:S02]  /*5ce0*/  FMUL.FTZ R14, R9, R5 ;  /* 0x00000005090e7220 */ /* 0x000fe40000410000 */
[----:B------:R-:W-:Y:S02]  /*5cf0*/  FADD.FTZ R17, -R209, R17 ;  /* 0x00000011d1117221 */ /* 0x000fe40000010100 */
[----:B------:R-:W-:Y:S02]  /*5d00*/  FMUL.FTZ R9, R53, R16 ;  /* 0x0000001035097220 */ /* 0x000fe40000410000 */
[----:B------:R-:W-:Y:S01]  /*5d10*/  FMUL.FTZ R10, R146, R10 ;  /* 0x0000000a920a7220 */ /* 0x000fe20000410000 */
[----:B------:R1:W5:Y:S01]  /*5d20*/  LDL.LU R53, [R1+0xa4] ;  /* 0x0000a40001357983 */ /* 0x0003620000300800 */
[----:B------:R-:W-:Y:S02]  /*5d30*/  FMUL.FTZ R147, R0, c[0x0][0x2ec] ;  /* 0x0000bb0000937a20 */ /* 0x000fe40000410000 */
[----:B------:R-:W-:Y:S02]  /*5d40*/  FFMA.FTZ R0, -R214, R214, 1 ;  /* 0x3f800000d6007423 */ /* 0x000fe400000101d6 */
[----:B------:R-:W-:Y:S02]  /*5d50*/  FMUL.FTZ R4, R4, c[0x0][0x2ec] ;  /* 0x0000bb0004047a20 */ /* 0x000fe40000410000 */
[----:B------:R-:W-:Y:S02]  /*5d60*/  FADD.FTZ R18, -R208, R18 ;  /* 0x00000012d0127221 */ /* 0x000fe40000010100 */
[----:B------:R-:W-:Y:S02]  /*5d70*/  FMUL.FTZ R12, R52, R17 ;  /* 0x00000011340c7220 */ /* 0x000fe40000410000 */
[----:B------:R-:W-:Y:S01]  /*5d80*/  FMUL.FTZ R0, R0, c[0x0][0x2ec] ;  /* 0x0000bb0000007a20 */ /* 0x000fe20000410000 */
[----:B------:R1:W5:Y:S01]  /*5d90*/  LDL.LU R52, [R1+0xa0] ;  /* 0x0000a00001347983 */ /* 0x0003620000300800 */
[----:B------:R-:W-:Y:S02]  /*5da0*/  FMUL.FTZ R146, R10, R4 ;  /* 0x000000040a927220 */ /* 0x000fe40000410000 */
[----:B------:R-:W-:Y:S02]  /*5db0*/  FADD.FTZ R19, -R208, R19 ;  /* 0x00000013d0137221 */ /* 0x000fe40000010100 */
[----:B------:R-:W-:Y:S02]  /*5dc0*/  FMUL.FTZ R10, R51, R18 ;  /* 0x00000012330a7220 */ /* 0x000fe40000410000 */
[----:B------:R-:W-:Y:S01]  /*5dd0*/  FADD.FTZ R8, -R145, R8 ;  /* 0x0000000891087221 */ /* 0x000fe20000010100 */
[----:B------:R1:W5:Y:S01]  /*5de0*/  LDL.LU R51, [R1+0x9c] ;  /* 0x00009c0001337983 */ /* 0x0003620000300800 */
[----:B------:R-:W-:Y:S02]  /*5df0*/  FMUL.FTZ R13, R11, R0 ;  /* 0x000000000b0d7220 */ /* 0x000fe40000410000 */
[----:B------:R-:W-:Y:S02]  /*5e00*/  FMUL.FTZ R11, R50, R19 ;  /* 0x00000013320b7220 */ /* 0x000fe40000410000 */
[C---:B------:R-:W-:Y:S01]  /*5e10*/  FADD.FTZ R20, -R209.reuse, R20 ;  /* 0x00000014d1147221 */ /* 0x040fe20000010100 */
[----:B------:R1:W5:Y:S01]  /*5e20*/  LDL.LU R50, [R1+0x98] ;  /* 0x0000980001327983 */ /* 0x0003620000300800 */
[----:B------:R-:W-:Y:S02]  /*5e30*/  FMUL.FTZ R8, R242, R8 ;  /* 0x00000008f2087220 */ /* 0x000fe40000410000 */
[----:B------:R-:W-:Y:S02]  /*5e40*/  FADD.FTZ R21, -R209, R21 ;  /* 0x00000015d1157221 */ /* 0x000fe40000010100 */
        /* <DEDUP_REMOVED lines=17> */
[----:B------:R-:W-:Y:S01]  /*5f60*/  FADD.FTZ R26, -R144, R26 ;  /* 0x0000001a901a7221 */ /* 0x000fe20000010100 */
[----:B------:R1:W5:Y:S01]  /*5f70*/  LDL.LU R45, [R1+0x84] ;  /* 0x00008400012d7983 */ /* 0x0003620000300800 */
[----:B------:R-:W-:Y:S02]  /*5f80*/  FMUL.FTZ R23, R44, R25 ;  /* 0x000000192c177220 */ /* 0x000fe40000410000 */
[----:B------:R-:W-:Y:S01]  /*5f90*/  FFMA.FTZ R4, -R223, R223, 1 ;  /* 0x3f800000df047423 */ /* 0x000fe200000101df */
[----:B------:R1:W5:Y:S01]  /*5fa0*/  LDL.LU R44, [R1+0x80] ;  /* 0x00008000012c7983 */ /* 0x0003620000300800 */
[----:B------:R-:W-:Y:S02]  /*5fb0*/  FADD.FTZ R27, -R144, R27 ;  /* 0x0000001b901b7221 */ /* 0x000fe40000010100 */
[----:B------:R-:W-:Y:S02]  /*5fc0*/  FMUL.FTZ R26, R43, R26 ;  /* 0x0000001a2b1a7220 */ /* 0x000fe40000410000 */
[----:B------:R-:W-:Y:S01]  /*5fd0*/  FMUL.FTZ R4, R4, c[0x0][0x2ec] ;  /* 0x0000bb0004047a20 */ /* 0x000fe20000410000 */
[----:B------:R1:W5:Y:S01]  /*5fe0*/  LDL.LU R43, [R1+0x7c] ;  /* 0x00007c00012b7983 */ /* 0x0003620000300800 */
[C---:B------:R-:W-:Y:S02]  /*5ff0*/  FADD.FTZ R28, -R145.reuse, R28 ;  /* 0x0000001c911c7221 */ /* 0x040fe40000010100 */
[----:B------:R-:W-:Y:S02]  /*6000*/  FMUL.FTZ R25, R42, R27 ;  /* 0x0000001b2a197220 */ /* 0x000fe40000410000 */
[----:B------:R-:W-:Y:S01]  /*6010*/  FMUL.FTZ R10, R10, R4 ;  /* 0x000000040a0a7220 */ /* 0x000fe20000410000 */
[----:B------:R1:W5:Y:S01]  /*6020*/  LDL.LU R42, [R1+0x78] ;  /* 0x00007800012a7983 */ /* 0x0003620000300800 */
[----:B------:R-:W-:Y:S02]  /*6030*/  FADD.FTZ R29, -R145, R29 ;  /* 0x0000001d911d7221 */ /* 0x000fe40000010100 */
[----:B------:R-:W-:Y:S02]  /*6040*/  FFMA.FTZ R4, -R227, R227, 1 ;  /* 0x3f800000e3047423 */ /* 0x000fe400000101e3 */
[----:B------:R-:W-:Y:S02]  /*6050*/  FMUL.FTZ R20, R41, R28 ;  /* 0x0000001c29147220 */ /* 0x000fe40000410000 */
[----:B------:R-:W-:Y:S01]  /*6060*/  FADD.FTZ R30, -R144, R30 ;  /* 0x0000001e901e7221 */ /* 0x000fe20000010100 */
[----:B------:R1:W5:Y:S01]  /*6070*/  LDL.LU R41, [R1+0x74] ;  /* 0x0000740001297983 */ /* 0x0003620000300800 */
[----:B------:R-:W-:Y:S02]  /*6080*/  FMUL.FTZ R4, R4, c[0x0][0x2ec] ;  /* 0x0000bb0004047a20 */ /* 0x000fe40000410000 */
        /* <DEDUP_REMOVED lines=8> */
[----:B------:R-:W-:Y:S01]  /*6110*/  FADD.FTZ R33, -R209, R33 ;  /* 0x00000021d1217221 */ /* 0x000fe20000010100 */
        /* <DEDUP_REMOVED lines=13> */
[----:B------:R-:W-:Y:S02]  /*61f0*/  FFMA.FTZ R5, -R219, R219, 1 ;  /* 0x3f800000db057423 */ /* 0x000fe400000101db */
[----:B------:R-:W-:Y:S02]  /*6200*/  FMUL.FTZ R0, R0, c[0x0][0x2ec] ;  /* 0x0000bb0000007a20 */ /* 0x000fe40000410000 */
[----:B------:R-:W-:Y:S02]  /*6210*/  FMUL.FTZ R6, R6, c[0x0][0x2ec] ;  /* 0x0000bb0006067a20 */ /* 0x000fe40000410000 */
[----:B------:R-:W-:Y:S02]  /*6220*/  FMUL.FTZ R5, R5, c[0x0][0x2ec] ;  /* 0x0000bb0005057a20 */ /* 0x000fe40000410000 */
[----:B------:R-:W-:Y:S02]  /*6230*/  FMUL.FTZ R141, R141, R0 ;  /* 0x000000008d8d7220 */ /* 0x000fe40000410000 */
[----:B------:R-:W-:Y:S02]  /*6240*/  FMUL.FTZ R140, R140, R6 ;  /* 0x000000068c8c7220 */ /* 0x000fe40000410000 */
[----:B------:R-:W-:Y:S02]  /*6250*/  FMUL.FTZ R143, R143, R5 ;  /* 0x000000058f8f7220 */ /* 0x000fe40000410000 */
[----:B------:R-:W-:Y:S02]  /*6260*/  FFMA.FTZ R6, -R225, R225, 1 ;  /* 0x3f800000e1067423 */ /* 0x000fe400000101e1 */
[----:B------:R-:W-:Y:S02]  /*6270*/  FFMA.FTZ R5, -R224, R224, 1 ;  /* 0x3f800000e0057423 */ /* 0x000fe400000101e0 */
        /* <DEDUP_REMOVED lines=71> */
.L_x_643:
[----:B-1----:R-:W-:Y:S01]  /*66f0*/  F2FP.BF16.PACK_AB R16, R212, R213 ;  /* 0x000000d5d410723e */ /* 0x002fe200000010ff */
        /* <DEDUP_REMOVED lines=118> */
.L_x_644:
        /* <DEDUP_REMOVED lines=8> */
[----:B------:R-:W-:Y:S02]  /*6ee0*/  UISETP.GT.AND UP2, UPT, UR7, UR17, UPT ;  /* 0x000000110700728c */ /* 0x000fe4000bf44270 */
[----:B------:R-:W4:Y:S01]  /*6ef0*/  LDSM.16.MT88.4 R28, [R144+0xd000] ;  /* 0x00d00000901c783b */ /* 0x000f220000004200 */
[----:B------:R-:W-:Y:S03]  /*6f00*/  UIADD3 UR7, UR7, -0x1, URZ ;  /* 0xffffffff07077890 */ /* 0x000fe6000fffe03f */
[----:B------:R-:W5:Y:S04]  /*6f10*/  LDL R216, [R1+0x40] ;  /* 0x0000400001d87983 */ /* 0x000f680000100800 */
[----:B------:R-:W-:Y:S04]  /*6f20*/  LDSM.16.M88.4 R32, [R202] ;  /* 0x00000000ca20783b */ /* 0x000fe80000000200 */
[----:B------:R-:W5:Y:S04]  /*6f30*/  LDL R213, [R1+0x44] ;  /* 0x0000440001d57983 */ /* 0x000f680000100800 */
[----:B------:R-:W1:Y:S04]  /*6f40*/  LDSM.16.MT88.4 R132, [R144+0x9400] ;  /* 0x009400009084783b */ /* 0x000e680000004200 */
[----:B------:R-:W5:Y:S04]  /*6f50*/  LDL.LU.64 R214, [R1] ;  /* 0x0000000001d67983 */ /* 0x000f680000300a00 */
[----:B------:R-:W1:Y:S04]  /*6f60*/  LDSM.16.MT88.4 R136, [R144+0xb400] ;  /* 0x00b400009088783b */ /* 0x000e680000004200 */
[----:B------:R1:W5:Y:S01]  /*6f70*/  LDL R210, [R1+0x14] ;  /* 0x0000140001d27983 */ /* 0x0003620000100800 */
[C---:B--2---:R-:W-:Y:S03]  /*6f80*/  HMMA.16816.F32.BF16 R4, R24.reuse, R8, RZ ;  /* 0x000000081804723c */ /* 0x044fe600000418ff */
[----:B------:R-:W2:Y:S04]  /*6f90*/  LDSM.16.MT88.4 R140, [R144+0xd400] ;  /* 0x00d40000908c783b */ /* 0x000ea80000004200 */
[----:B-1----:R1:W5:Y:S01]  /*6fa0*/  LDL R0, [R1+0xc] ;  /* 0x00000c0001007983 */ /* 0x0023620000100800 */
[C---:B------:R-:W-:Y:S03]  /*6fb0*/  HMMA.16816.F32.BF16 R8, R24.reuse, R10, RZ ;  /* 0x0000000a1808723c */ /* 0x040fe600000418ff */
[----:B------:R1:W5:Y:S04]  /*6fc0*/  LDL R211, [R1+0x8] ;  /* 0x0000080001d37983 */ /* 0x0003680000100800 */
[----:B------:R1:W5:Y:S01]  /*6fd0*/  LDL R212, [R1+0x10] ;  /* 0x0000100001d47983 */ /* 0x0003620000100800 */
        /* <DEDUP_REMOVED lines=11> */
[C---:B--2---:R-:W-:Y:S08]  /*7090*/  HMMA.16816.F32.BF16 R20, R32.reuse, R140, R20 ;  /* 0x0000008c2014723c */ /* 0x044ff00000041814 */
[----:B------:R-:W-:Y:S01]  /*70a0*/  HMMA.16816.F32.BF16 R24, R32, R142, R24 ;  /* 0x0000008e2018723c */ /* 0x000fe20000041818 */
[----:B------:R-:W2:Y:S04]  /*70b0*/  LDSM.16.MT88.4 R32, [R144+0xd800] ;  /* 0x00d800009020783b */ /* 0x000ea80000004200 */
[----:B------:R-:W-:Y:S03]  /*70c0*/  LDSM.16.MT88.4 R140, [R144+0x9c00] ;  /* 0x009c0000908c783b */ /* 0x000fe60000004200 */
[C---:B---3--:R-:W-:Y:S08]  /*70d0*/  HMMA.16816.F32.BF16 R4, R28.reuse, R132, R4 ;  /* 0x000000841c04723c */ /* 0x048ff00000041804 */
[C---:B------:R-:W-:Y:S01]  /*70e0*/  HMMA.16816.F32.BF16 R8, R28.reuse, R134, R8 ;  /* 0x000000861c08723c */ /* 0x040fe20000041808 */
[----:B------:R-:W3:Y:S07]  /*70f0*/  LDSM.16.M88.4 R132, [R203] ;  /* 0x00000000cb84783b */ /* 0x000eee0000000200 */
[C---:B----4-:R-:W-:Y:S08]  /*7100*/  HMMA.16816.F32.BF16 R12, R28.reuse, R136, R12 ;  /* 0x000000881c0c723c */ /* 0x050ff0000004180c */
[C---:B------:R-:W-:Y:S01]  /*7110*/  HMMA.16816.F32.BF16 R16, R28.reuse, R138, R16 ;  /* 0x0000008a1c10723c */ /* 0x040fe20000041810 */
[----:B------:R-:W4:Y:S07]  /*7120*/  LDSM.16.MT88.4 R136, [R144+0xbc00] ;  /* 0x00bc00009088783b */ /* 0x000f2e0000004200 */
[C---:B--2---:R-:W-:Y:S08]  /*7130*/  HMMA.16816.F32.BF16 R20, R28.reuse, R32, R20 ;  /* 0x000000201c14723c */ /* 0x044ff00000041814 */
[----:B------:R-:W-:Y:S01]  /*7140*/  HMMA.16816.F32.BF16 R24, R28, R34, R24 ;  /* 0x000000221c18723c */ /* 0x000fe20000041818 */
[----:B------:R-:W2:Y:S04]  /*7150*/  LDSM.16.MT88.4 R28, [R144+0xdc00] ;  /* 0x00dc0000901c783b */ /* 0x000ea80000004200 */
[----:B------:R-:W-:Y:S03]  /*7160*/  LDSM.16.M88.4 R32, [R201+0x2000] ;  /* 0x00200000c920783b */ /* 0x000fe60000000200 */
[C---:B---3--:R-:W-:Y:S08]  /*7170*/  HMMA.16816.F32.BF16 R4, R132.reuse, R140, R4 ;  /* 0x0000008c8404723c */ /* 0x048ff00000041804 */
[C---:B------:R-:W-:Y:S01]  /*7180*/  HMMA.16816.F32.BF16 R8, R132.reuse, R142, R8 ;  /* 0x0000008e8408723c */ /* 0x040fe20000041808 */
[----:B------:R-:W3:Y:S07]  /*7190*/  LDSM.16.MT88.4 R140, [R144+0xa000] ;  /* 0x00a00000908c783b */ /* 0x000eee0000004200 */
        /* <DEDUP_REMOVED lines=25> */
[----:B------:R-:W2:Y:S03]  /*7330*/  LDSM.16.MT88.4 R28, [R144+0xe800] ;  /* 0x00e80000901c783b */ /* 0x000ea60000004200 */
[C---:B-----5:R-:W-:Y:S01]  /*7340*/  LEA R243, P1, R209.reuse, R214, 0x2 ;  /* 0x000000d6d1f37211 */ /* 0x060fe200078210ff */
[----:B------:R-:W-:Y:S03]  /*7350*/  LDSM.16.M88.4 R132, [R203+0x2000] ;  /* 0x00200000cb84783b */ /* 0x000fe60000000200 */
[----:B------:R-:W-:Y:S01]  /*7360*/  LEA.HI.X.SX32 R242, R209, R215, 0x2, P1 ;  /* 0x000000d7d1f27211 */ /* 0x000fe200008f16ff */
[C---:B---3--:R-:W-:Y:S03]  /*7370*/  HMMA.16816.F32.BF16 R4, R32.reuse, R140, R4 ;  /* 0x0000008c2004723c */ /* 0x048fe60000041804 */
[----:B------:R-:W-:Y:S04]  /*7380*/  IMAD.MOV.U32 R209, RZ, RZ, c[0x0][0x22c] ;  /* 0x00008b00ffd17624 */ /* 0x000fe800078e00ff */
[----:B------:R-:W-:Y:S01]  /*7390*/  IMAD R209, R209, c[0x0][0x1c0], RZ ;  /* 0x00007000d1d17a24 */ /* 0x000fe200078e02ff */
[C---:B------:R-:W-:Y:S01]  /*73a0*/  HMMA.16816.F32.BF16 R8, R32.reuse, R142, R8 ;  /* 0x0000008e2008723c */ /* 0x040fe20000041808 */
[----:B------:R-:W3:Y:S03]  /*73b0*/  LDSM.16.MT88.4 R140, [R144+0xac00] ;  /* 0x00ac0000908c783b */ /* 0x000ee60000004200 */
[----:B------:R-:W-:Y:S04]  /*73c0*/  IMAD.SHL.U32 R209, R209, 0x8, RZ ;  /* 0x00000008d1d17824 */ /* 0x000fe800078e00ff */
[C---:B----4-:R-:W-:Y:S08]  /*73d0*/  HMMA.16816.F32.BF16 R12, R32.reuse, R136, R12 ;  /* 0x00000088200c723c */ /* 0x050ff0000004180c */
[C---:B------:R-:W-:Y:S01]  /*73e0*/  HMMA.16816.F32.BF16 R16, R32.reuse, R138, R16 ;  /* 0x0000008a2010723c */ /* 0x040fe20000041810 */
[----:B------:R-:W4:Y:S04]  /*73f0*/  LDSM.16.MT88.4 R136, [R144+0xcc00] ;  /* 0x00cc00009088783b */ /* 0x000f280000004200 */
[----:B------:R-:W5:Y:S03]  /*7400*/  LDSM.16.MT88.4 R144, [R144+0xec00] ;  /* 0x00ec00009090783b */ /* 0x000f660000004200 */
[C---:B--2---:R-:W-:Y:S07]  /*7410*/  HMMA.16816.F32.BF16 R20, R32.reuse, R28, R20 ;  /* 0x0000001c2014723c */ /* 0x044fee0000041814 */
[----:B------:R-:W-:Y:S01]  /*7420*/  IMAD.MOV.U32 R28, RZ, RZ, R243 ;  /* 0x000000ffff1c7224 */ /* 0x000fe200078e00f3 */
[----:B------:R-:W-:Y:S04]  /*7430*/  HMMA.16816.F32.BF16 R24, R32, R30, R24 ;  /* 0x0000001e2018723c */ /* 0x000fe80000041818 */
[----:B------:R-:W-:Y:S03]  /*7440*/  IMAD.MOV.U32 R29, RZ, RZ, R242 ;  /* 0x000000ffff1d7224 */ /* 0x000fe600078e00f2 */
[----:B------:R-:W-:Y:S01]  /*7450*/  @P0 IADD3 R30, P2, R216, UR14, RZ ;  /* 0x0000000ed81e0c10 */ /* 0x000fe2000ff5e0ff */
[----:B------:R-:W-:Y:S01]  /*7460*/  @UP3 UIADD3 UR14, UP1, UR14, -0x100, URZ ;  /* 0xffffff000e0e3890 */ /* 0x000fe2000ff3e03f */
[C---:B---3--:R-:W-:Y:S05]  /*7470*/  HMMA.16816.F32.BF16 R4, R132.reuse, R140, R4 ;  /* 0x0000008c8404723c */ /* 0x048fea0000041804 */
[----:B------:R-:W-:Y:S01]  /*7480*/  @P0 IADD3.X R31, R213, UR13, RZ, P2, !PT ;  /* 0x0000000dd51f0c10 */ /* 0x000fe200097fe4ff */
[----:B------:R-:W-:Y:S01]  /*7490*/  IMAD.MOV.U32 R213, RZ, RZ, c[0x0][0x22c] ;  /* 0x00008b00ffd57624 */ /* 0x000fe200078e00ff */
[CC--:B------:R-:W-:Y:S01]  /*74a0*/  LEA R32, P1, R209.reuse, R28.reuse, 0x2 ;  /* 0x0000001cd1207211 */ /* 0x0c0fe200078210ff */
[C---:B------:R-:W-:Y:S01]  /*74b0*/  HMMA.16816.F32.BF16 R8, R132.reuse, R142, R8 ;  /* 0x0000008e8408723c */ /* 0x040fe20000041808 */
[----:B------:R-:W-:Y:S01]  /*74c0*/  IMAD.MOV.U32 R141, RZ, RZ, c[0x0][0x22c] ;  /* 0x00008b00ff8d7624 */ /* 0x000fe200078e00ff */
[----:B------:R2:W3:Y:S01]  /*74d0*/  @P0 LDG.E R210, [R30.64+0x20] ;  /* 0x000020041ed20981 */ /* 0x0004e2000c1e1900 */
[----:B------:R-:W-:Y:S01]  /*74e0*/  @UP3 UIADD3.X UR13, UR13, -0x1, URZ, UP1, !UPT ;  /* 0xffffffff0d0d3890 */ /* 0x000fe20008ffe43f */
[-C--:B------:R-:W-:Y:S01]  /*74f0*/  LEA.HI.X.SX32 R33, R209, R29.reuse, 0x2, P1 ;  /* 0x0000001dd1217211 */ /* 0x080fe200008f16ff */
[----:B------:R-:W-:Y:S01]  /*7500*/  IMAD R141, R141, c[0x0][0x1c0], RZ ;  /* 0x000070008d8d7a24 */ /* 0x000fe200078e02ff */
[----:B------:R2:W3:Y:S01]  /*7510*/  @P0 LDG.E R0, [R30.64+0xa0] ;  /* 0x0000a0041e000981 */ /* 0x0004e2000c1e1900 */
[----:B------:R-:W-:Y:S01]  /*7520*/  IMAD.MOV.U32 R142, RZ, RZ, c[0x0][0x22c] ;  /* 0x00008b00ff8e7624 */ /* 0x000fe200078e00ff */
[C---:B----4-:R-:W-:Y:S01]  /*7530*/  HMMA.16816.F32.BF16 R12, R132.reuse, R136, R12 ;  /* 0x00000088840c723c */ /* 0x050fe2000004180c */
[----:B------:R-:W-:Y:S01]  /*7540*/  IMAD.MOV.U32 R140, RZ, RZ, c[0x0][0x22c] ;  /* 0x00008b00ff8c7624 */ /* 0x000fe200078e00ff */
[----:B------:R2:W4:Y:S02]  /*7550*/  @P0 LDG.E R211, [R30.64+0x80] ;  /* 0x000080041ed30981 */ /* 0x000524000c1e1900 */
[----:B------:R-:W-:Y:S02]  /*7560*/  IMAD R141, R141, 0x28, RZ ;  /* 0x000000288d8d7824 */ /* 0x000fe400078e02ff */
[----:B------:R2:W4:Y:S01]  /*7570*/  @P0 LDG.E R212, [R30.64] ;  /* 0x000000041ed40981 */ /* 0x000522000c1e1900 */
[----:B------:R-:W-:Y:S01]  /*7580*/  IMAD R142, R142, c[0x0][0x1c0], RZ ;  /* 0x000070008e8e7a24 */ /* 0x000fe200078e02ff */
[C---:B------:R-:W-:Y:S02]  /*7590*/  HMMA.16816.F32.BF16 R16, R132.reuse, R138, R16 ;  /* 0x0000008a8410723c */ /* 0x040fe40000041810 */
[----:B------:R-:W-:Y:S02]  /*75a0*/  RED.E.ADD.F32.FTZ.RN.STRONG.GPU [R28.64], R4 ;  /* 0x000000041c00798e */ /* 0x000fe4000c10e784 */
[----:B------:R-:W-:Y:S02]  /*75b0*/  IMAD.SHL.U32 R142, R142, 0x20, RZ ;  /* 0x000000208e8e7824 */ /* 0x000fe400078e00ff */
[----:B------:R-:W-:Y:S01]  /*75c0*/  RED.E.ADD.F32.FTZ.RN.STRONG.GPU [R32.64], R5 ;  /* 0x000000052000798e */ /* 0x000fe2000c10e784 */
[----:B------:R-:W-:Y:S01]  /*75d0*/  IMAD R140, R140, c[0x0][0x1c0], RZ ;  /* 0x000070008c8c7a24 */ /* 0x000fe200078e02ff */
[C---:B-----5:R-:W-:Y:S04]  /*75e0*/  HMMA.16816.F32.BF16 R20, R132.reuse, R144, R20 ;  /* 0x000000908414723c */ /* 0x060fe80000041814 */
[----:B------:R-:W-:Y:S02]  /*75f0*/  IMAD R140, R140, 0x38, RZ ;  /* 0x000000388c8c7824 */ /* 0x000fe400078e02ff */
[----:B------:R-:W-:Y:S02]  /*7600*/  IMAD R213, R213, c[0x0][0x1c0], RZ ;  /* 0x00007000d5d57a24 */ /* 0x000fe400078e02ff */
[----:B------:R-:W-:Y:S04]  /*7610*/  HMMA.16816.F32.BF16 R24, R132, R146, R24 ;  /* 0x000000928418723c */ /* 0x000fe80000041818 */
[----:B------:R-:W-:Y:S01]  /*7620*/  IMAD.SHL.U32 R213, R213, 0x10, RZ ;  /* 0x00000010d5d57824 */ /* 0x000fe200078e00ff */
[CC--:B--2---:R-:W-:Y:S04]  /*7630*/  LEA R30, P2, R141.reuse, R28.reuse, 0x2 ;  /* 0x0000001c8d1e7211 */ /* 0x0c4fe800078410ff */
[-C--:B------:R-:W-:Y:S01]  /*7640*/  LEA.HI.X.SX32 R31, R141, R29.reuse, 0x2, P2 ;  /* 0x0000001d8d1f7211 */ /* 0x080fe200010f16ff */
[----:B---3--:R2:W-:Y:S04]  /*7650*/  @P0 STL [R1+0x14], R210 ;  /* 0x000014d201000387 */ /* 0x0085e80000100800 */
[----:B------:R-:W3:Y:S04]  /*7660*/  LDL R139, [R1+0x1c] ;  /* 0x00001c00018b7983 */ /* 0x000ee80000100800 */
[----:B------:R-:W5:Y:S04]  /*7670*/  LDL R138, [R1+0x24] ;  /* 0x00002400018a7983 */ /* 0x000f680000100800 */
[----:B------:R1:W-:Y:S04]  /*7680*/  @P0 STL [R1+0xc], R0 ;  /* 0x00000c0001000387 */ /* 0x0003e80000100800 */
[----:B----4-:R4:W-:Y:S04]  /*7690*/  @P0 STL [R1+0x8], R211 ;  /* 0x000008d301000387 */ /* 0x0109e80000100800 */
[----:B------:R4:W-:Y:S01]  /*76a0*/  @P0 STL [R1+0x10], R212 ;  /* 0x000010d401000387 */ /* 0x0009e20000100800 */
[----:B--2---:R-:W-:Y:S04]  /*76b0*/  IMAD.MOV.U32 R210, RZ, RZ, c[0x0][0x22c] ;  /* 0x00008b00ffd27624 */ /* 0x004fe800078e00ff */
[----:B------:R-:W-:Y:S04]  /*76c0*/  IMAD R210, R210, c[0x0][0x1c0], RZ ;  /* 0x00007000d2d27a24 */ /* 0x000fe800078e02ff */
[----:B------:R-:W-:Y:S02]  /*76d0*/  IMAD.SHL.U32 R210, R210, 0x10, RZ ;  /* 0x00000010d2d27824 */ /* 0x000fe400078e00ff */
[----:B-1----:R-:W-:Y:S03]  /*76e0*/  IMAD.MOV.U32 R0, RZ, RZ, c[0x0][0x22c] ;  /* 0x00008b00ff007624 */ /* 0x002fe600078e00ff */
[CC--:B------:R-:W-:Y:S02]  /*76f0*/  LEA R136, P0, R210.reuse, R28.reuse, 0x2 ;  /* 0x0000001cd2887211 */ /* 0x0c0fe400078010ff */
[----:B------:R-:W-:Y:S01]  /*7700*/  IADD3 R134, R210, 0x40, RZ ;  /* 0x00000040d2867810 */ /* 0x000fe20007ffe0ff */
[----:B------:R-:W-:Y:S01]  /*7710*/  IMAD R0, R0, c[0x0][0x1c0], RZ ;  /* 0x0000700000007a24 */ /* 0x000fe200078e02ff */
[-C--:B------:R-:W-:Y:S01]  /*7720*/  LEA.HI.X.SX32 R137, R210, R29.reuse, 0x2, P0 ;  /* 0x0000001dd2897211 */ /* 0x080fe200000f16ff */
[----:B----4-:R-:W-:Y:S01]  /*7730*/  IMAD.MOV.U32 R211, RZ, RZ, c[0x0][0x22c] ;  /* 0x00008b00ffd37624 */ /* 0x010fe200078e00ff */
[-C--:B------:R-:W-:Y:S01]  /*7740*/  LEA R34, P0, R142, R28.reuse, 0x2 ;  /* 0x0000001c8e227211 */ /* 0x080fe200078010ff */
        /* <DEDUP_REMOVED lines=8> */
[----:B------:R-:W-:Y:S02]  /*77d0*/  IMAD.MOV.U32 R0, RZ, RZ, c[0x0][0x22c] ;  /* 0x00008b00ff007624 */ /* 0x000fe400078e00ff */
[----:B------:R-:W-:Y:S02]  /*77e0*/  IMAD.SHL.U32 R212, R212, 0x10, RZ ;  /* 0x00000010d4d47824 */ /* 0x000fe400078e00ff */
[----:B------:R2:W-:Y:S01]  /*77f0*/  RED.E.ADD.F32.FTZ.RN.STRONG.GPU [R132.64], R7 ;  /* 0x000000078400798e */ /* 0x0005e2000c10e784 */
[----:B------:R-:W-:Y:S02]  /*7800*/  IMAD R0, R0, c[0x0][0x1c0], RZ ;  /* 0x0000700000007a24 */ /* 0x000fe400078e02ff */
[----:B------:R-:W-:Y:S01]  /*7810*/  IADD3 R142, R212, 0x20, RZ ;  /* 0x00000020d48e7810 */ /* 0x000fe20007ffe0ff */
[----:B------:R4:W-:Y:S01]  /*7820*/  RED.E.ADD.F32.FTZ.RN.STRONG.GPU [R34.64], R8 ;  /* 0x000000082200798e */ /* 0x0009e2000c10e784 */
[----:B------:R-:W-:Y:S01]  /*7830*/  IMAD R0, R0, 0x30, RZ ;  /* 0x0000003000007824 */ /* 0x000fe200078e02ff */
[----:B------:R-:W-:Y:S01]  /*7840*/  IADD3 R141, R212, 0x20, RZ ;  /* 0x00000020d48d7810 */ /* 0x000fe20007ffe0ff */
[----:B------:R-:W-:Y:S01]  /*7850*/  IMAD.SHL.U32 R211, R211, 0x8, RZ ;  /* 0x00000008d3d37824 */ /* 0x000fe200078e00ff */
[----:B------:R4:W-:Y:S02]  /*7860*/  RED.E.ADD.F32.FTZ.RN.STRONG.GPU [R30.64], R9 ;  /* 0x000000091e00798e */ /* 0x0009e4000c10e784 */
[CC--:B------:R-:W-:Y:S01]  /*7870*/  LEA R4, P1, R0.reuse, R28.reuse, 0x2 ;  /* 0x0000001c00047211 */ /* 0x0c0fe200078210ff */
[C---:B------:R-:W-:Y:S02]  /*7880*/  IMAD.IADD R142, R211.reuse, 0x1, R142 ;  /* 0x00000001d38e7824 */ /* 0x040fe400078e028e */
[C---:B------:R-:W-:Y:S01]  /*7890*/  IMAD.IADD R141, R211.reuse, 0x1, R141 ;  /* 0x00000001d38d7824 */ /* 0x040fe200078e028d */
[-C--:B------:R-:W-:Y:S02]  /*78a0*/  LEA.HI.X.SX32 R5, R0, R29.reuse, 0x2, P1 ;  /* 0x0000001d00057211 */ /* 0x080fe400008f16ff */
[----:B------:R-:W5:Y:S01]  /*78b0*/  LDL R0, [R1+0x20] ;  /* 0x0000200001007983 */ /* 0x000f620000100800 */
[CC--:B-1----:R-:W-:Y:S01]  /*78c0*/  LEA R6, P0, R140.reuse, R28.reuse, 0x2 ;  /* 0x0000001c8c067211 */ /* 0x0c2fe200078010ff */
[----:B------:R-:W-:Y:S02]  /*78d0*/  IMAD.IADD R141, R211, 0x1, R141 ;  /* 0x00000001d38d7824 */ /* 0x000fe400078e028d */
[----:B------:R1:W-:Y:S04]  /*78e0*/  RED.E.ADD.F32.FTZ.RN.STRONG.GPU [R4.64], R10 ;  /* 0x0000000a0400798e */ /* 0x0003e8000c10e784 */
[----:B--2---:R-:W2:Y:S01]  /*78f0*/  LDL R132, [R1+0x18] ;  /* 0x0000180001847983 */ /* 0x004ea20000100800 */
[-C--:B------:R-:W-:Y:S02]  /*7900*/  LEA.HI.X.SX32 R7, R140, R29.reuse, 0x2, P0 ;  /* 0x0000001d8c077211 */ /* 0x080fe400000f16ff */
[----:B------:R-:W-:Y:S02]  /*7910*/  IADD3 R140, R213, 0x20, RZ ;  /* 0x00000020d58c7810 */ /* 0x000fe40007ffe0ff */
[C---:B----4-:R-:W-:Y:S01]  /*7920*/  IADD3 R35, R210.reuse, 0x40, RZ ;  /* 0x00000040d2237810 */ /* 0x050fe20007ffe0ff */
        /* <DEDUP_REMOVED lines=19> */
[-C--:B----4-:R-:W-:Y:S01]  /*7a60*/  LEA.HI.X.SX32 R11, R141, R29.reuse, 0x2, P0 ;  /* 0x0000001d8d0b7211 */ /* 0x090fe200000f16ff */
        /* <DEDUP_REMOVED lines=9> */
[----:B------:R4:W-:Y:S01]  /*7b00*/  RED.E.ADD.F32.FTZ.RN.STRONG.GPU [R8.64], R17 ;  /* 0x000000110800798e */ /* 0x0009e2000c10e784 */
[CC--:B-1----:R-:W-:Y:S04]  /*7b10*/  LEA R14, P5, R134.reuse, R28.reuse, 0x2 ;  /* 0x0000001c860e7211 */ /* 0x0c2fe800078a10ff */
[-C--:B----4-:R-:W-:Y:S02]  /*7b20*/  LEA.HI.X.SX32 R15, R134, R29.reuse, 0x2, P5 ;  /* 0x0000001d860f7211 */ /* 0x090fe400028f16ff */
[CC--:B------:R-:W-:Y:S04]  /*7b30*/  LEA R10, P3, R34.reuse, R28.reuse, 0x2 ;  /* 0x0000001c220a7211 */ /* 0x0c0fe800078610ff */
[-C--:B------:R-:W-:Y:S02]  /*7b40*/  LEA.HI.X.SX32 R11, R34, R29.reuse, 0x2, P3 ;  /* 0x0000001d220b7211 */ /* 0x080fe400018f16ff */
[CC--:B------:R-:W-:Y:S04]  /*7b50*/  LEA R8, P2, R133.reuse, R28.reuse, 0x2 ;  /* 0x0000001c85087211 */ /* 0x0c0fe800078410ff */
[-C--:B------:R-:W-:Y:S02]  /*7b60*/  LEA.HI.X.SX32 R9, R133, R29.reuse, 0x2, P2 ;  /* 0x0000001d85097211 */ /* 0x080fe400010f16ff */
[CC--:B---3--:R-:W-:Y:S02]  /*7b70*/  LEA R6, P1, R139.reuse, R28.reuse, 0x2 ;  /* 0x0000001c8b067211 */ /* 0x0c8fe400078210ff */
[CC--:B-----5:R-:W-:Y:S02]  /*7b80*/  LEA R4, P0, R138.reuse, R28.reuse, 0x2 ;  /* 0x0000001c8a047211 */ /* 0x0e0fe400078010ff */
        /* <DEDUP_REMOVED lines=258> */
.L_x_646:
        /* <DEDUP_REMOVED lines=18> */
.L_x_647:
[----:B-1----:R-:W2:Y:S01]  /*8cd0*/  LDL.64 R4, [R1+0x50] ;  /* 0x0000500001047983 */ /* 0x002ea20000100a00 */
[----:B------:R-:W-:Y:S01]  /*8ce0*/  IMAD.SHL.U32 R3, R208, 0x2, RZ ;  /* 0x00000002d0037824 */ /* 0x000fe200078e00ff */
[----:B------:R-:W-:Y:S01]  /*8cf0*/  USHF.R.S32.HI UR10, URZ, 0x1f, UR23 ;  /* 0x0000001f3f0a7899 */ /* 0x000fe20008011417 */
[----:B------:R-:W-:Y:S01]  /*8d00*/  IMAD.U32 R0, RZ, RZ, UR23 ;  /* 0x00000017ff007e24 */ /* 0x000fe2000f8e00ff */
[----:B------:R-:W-:Y:S01]  /*8d10*/  BAR.SYNC.DEFER_BLOCKING 0x0 ;  /* 0x0000000000007b1d */ /* 0x000fe20000010000 */
[----:B------:R-:W-:-:S05]  /*8d20*/  UIMAD UR6, UR22, -0x80, UR6 ;  /* 0xffffff80160678a4 */ /* 0x000fca000f8e0206 */
[----:B------:R-:W1:Y:S01]  /*8d30*/  S2R R9, SR_TID.X ;  /* 0x0000000000097919 */ /* 0x000e620000002100 */
[----:B------:R-:W-:Y:S01]  /*8d40*/  ULDC.64 UR8, c[0x0][0x3a0] ;  /* 0x0000e80000087ab9 */ /* 0x000fe20000000a00 */
[----:B------:R-:W-:Y:S01]  /*8d50*/  BSSY B0, `(.L_x_648) ;  /* 0x000002c000007945 */ /* 0x000fe20003800000 */
[----:B------:R-:W-:-:S04]  /*8d60*/  UIMAD UR7, UR10, UR8, URZ ;  /* 0x000000080a0772a4 */ /* 0x000fc8000f8e023f */
[----:B------:R-:W-:-:S03]  /*8d70*/  UIMAD UR7, UR23, UR9, UR7 ;  /* 0x00000009170772a4 */ /* 0x000fc6000f8e0207 */
[----:B------:R-:W-:-:S03]  /*8d80*/  ULDC.64 UR8, c[0x0][0x3b8] ;  /* 0x0000ee0000087ab9 */ /* 0x000fc60000000a00 */
[----:B------:R-:W-:Y:S01]  /*8d90*/  IMAD.U32 R8, RZ, RZ, UR7 ;  /* 0x00000007ff087e24 */ /* 0x000fe2000f8e00ff */
[----:B------:R-:W-:Y:S01]  /*8da0*/  UIMAD UR7, UR60, UR8, URZ ;  /* 0x000000083c0772a4 */ /* 0x000fe2000f8e023f */
[----:B------:R3:W4:Y:S03]  /*8db0*/  LDS.128 R36, [R3+0xa000] ;  /* 0x00a0000003247984 */ /* 0x0007260000000c00 */
[----:B------:R-:W-:Y:S01]  /*8dc0*/  UIMAD UR7, UR38, UR9, UR7 ;  /* 0x00000009260772a4 */ /* 0x000fe2000f8e0207 */
[----:B------:R3:W1:Y:S04]  /*8dd0*/  LDS.128 R32, [R3+0xc000] ;  /* 0x00c0000003207984 */ /* 0x0006680000000c00 */
[----:B------:R3:W1:Y:S04]  /*8de0*/  LDS.128 R28, [R3+0xe000] ;  /* 0x00e00000031c7984 */ /* 0x0006680000000c00 */
[----:B------:R3:W1:Y:S04]  /*8df0*/  LDS.128 R48, [R3+0xf000] ;  /* 0x00f0000003307984 */ /* 0x0006680000000c00 */
[----:B------:R3:W1:Y:S04]  /*8e00*/  LDS.128 R60, [R3+0x10000] ;  /* 0x01000000033c7984 */ /* 0x0006680000000c00 */
[----:B------:R3:W1:Y:S04]  /*8e10*/  LDS.128 R44, [R3+0x11000] ;  /* 0x01100000032c7984 */ /* 0x0006680000000c00 */
[----:B------:R3:W1:Y:S04]  /*8e20*/  LDS.128 R56, [R3+0x12000] ;  /* 0x0120000003387984 */ /* 0x0006680000000c00 */
[----:B------:R3:W1:Y:S04]  /*8e30*/  LDS.128 R40, [R3+0x13000] ;  /* 0x0130000003287984 */ /* 0x0006680000000c00 */
[----:B------:R3:W1:Y:S01]  /*8e40*/  LDS.128 R52, [R3+0x14000] ;  /* 0x0140000003347984 */ /* 0x0006620000000c00 */
[--C-:B--2---:R-:W-:Y:S01]  /*8e50*/  SHF.R.S32.HI R7, RZ, 0x1f, R4.reuse ;  /* 0x0000001fff077819 */ /* 0x104fe20000011404 */
[----:B------:R-:W-:-:S04]  /*8e60*/  IMAD.MOV.U32 R6, RZ, RZ, R4 ;  /* 0x000000ffff067224 */ /* 0x000fc800078e0004 */
[----:B------:R-:W-:Y:S01]  /*8e70*/  IMAD.WIDE.U32 R4, R0, c[0x0][0x3a0], R6 ;  /* 0x0000e80000047a25 */ /* 0x000fe200078e0006 */
[----:B-1----:R-:W-:-:S04]  /*8e80*/  SHF.R.S32.HI R0, RZ, 0x1f, R9 ;  /* 0x0000001fff007819 */ /* 0x002fc80000011409 */
[----:B------:R-:W-:Y:S02]  /*8e90*/  LEA.HI R0, R0, R9, RZ, 0x2 ;  /* 0x0000000900007211 */ /* 0x000fe400078f10ff */
[----:B------:R-:W-:Y:S02]  /*8ea0*/  IADD3 R4, P0, R4, UR14, RZ ;  /* 0x0000000e04047c10 */ /* 0x000fe4000ff1e0ff */
[----:B------:R-:W-:Y:S02]  /*8eb0*/  SHF.R.S32.HI R0, RZ, 0x2, R0 ;  /* 0x00000002ff007819 */ /* 0x000fe40000011400 */
[----:B------:R-:W-:Y:S01]  /*8ec0*/  IADD3.X R5, R5, UR15, R8, P0, !PT ;  /* 0x0000000f05057c10 */ /* 0x000fe200087fe408 */
[----:B------:R-:W-:Y:S01]  /*8ed0*/  IMAD.U32 R8, RZ, RZ, UR38 ;  /* 0x00000026ff087e24 */ /* 0x000fe2000f8e00ff */
[----:B------:R-:W-:Y:S02]  /*8ee0*/  ISETP.GE.AND P2, PT, R0, UR6, PT ;  /* 0x0000000600007c0c */ /* 0x000fe4000bf46270 */
[----:B------:R-:W-:Y:S01]  /*8ef0*/  SHF.R.S32.HI R25, RZ, 0x1f, R0 ;  /* 0x0000001fff197819 */ /* 0x000fe20000011400 */
[----:B------:R-:W-:-:S05]  /*8f00*/  IMAD.WIDE.U32 R8, R8, c[0x0][0x3b8], R4 ;  /* 0x0000ee0008087a25 */ /* 0x000fca00078e0004 */
[----:B------:R-:W-:-:S05]  /*8f10*/  IADD3 R24, R9, UR7, RZ ;  /* 0x0000000709187c10 */ /* 0x000fca000fffe0ff */
[----:B------:R-:W-:Y:S05]  /*8f20*/  @P2 BRA `(.L_x_649) ;  /* 0x000000e000002947 */ /* 0x000fea0003800000 */
[----:B---34-:R-:W1:Y:S01]  /*8f30*/  LDS.128 R20, [R3+0xb000] ;  /* 0x00b0000003147984 */ /* 0x018e620000000c00 */
        /* <DEDUP_REMOVED lines=13> */
.L_x_649:
[----:B---34-:R-:W-:Y:S05]  /*9010*/  BSYNC B0 ;  /* 0x0000000000007941 */ /* 0x018fea0003800000 */
.L_x_648:
[----:B------:R-:W-:Y:S01]  /*9020*/  IADD3 R3, R0, 0x40, RZ ;  /* 0x0000004000037810 */ /* 0x000fe20007ffe0ff */
[----:B------:R-:W-:Y:S03]  /*9030*/  BSSY B0, `(.L_x_650) ;  /* 0x0000010000007945 */ /* 0x000fe60003800000 */
[----:B------:R-:W-:-:S13]  /*9040*/  ISETP.GE.AND P1, PT, R3, UR6, PT ;  /* 0x0000000603007c0c */ /* 0x000fda000bf26270 */
[----:B------:R-:W-:Y:S05]  /*9050*/  @P1 BRA `(.L_x_651) ;  /* 0x000000d000001947 */ /* 0x000fea0003800000 */
[----:B------:R-:W-:Y:S02]  /*9060*/  IADD3 R3, P0, R0, 0x40, RZ ;  /* 0x0000004000037810 */ /* 0x000fe40007f1e0ff */
[----:B-1----:R-:W-:-:S03]  /*9070*/  MOV R5, R24 ;  /* 0x0000001800057202 */ /* 0x002fc60000000f00 */
        /* <DEDUP_REMOVED lines=11> */
.L_x_651:
[----:B------:R-:W-:Y:S05]  /*9130*/  BSYNC B0 ;  /* 0x0000000000007941 */ /* 0x000fea0003800000 */
.L_x_650:
        /* <DEDUP_REMOVED lines=27> */
.L_x_653:
[----:B------:R-:W-:Y:S05]  /*92f0*/  BSYNC B0 ;  /* 0x0000000000007941 */ /* 0x000fea0003800000 */
.L_x_652:
        /* <DEDUP_REMOVED lines=13> */
.L_x_640:
[----:B------:R-:W-:Y:S05]  /*93d0*/  BSYNC B1 ;  /* 0x0000000000017941 */ /* 0x000fea0003800000 */
.L_x_626:
        /* <DEDUP_REMOVED lines=11> */
.L_x_654:
[----:B------:R-:W-:Y:S05]  /*9490*/  EXIT ;  /* 0x000000000000794d */ /* 0x000fea0003800000 */
.L_x_656:
        /* <DEDUP_REMOVED lines=14> */
.L_x_1293:


//--------------------- .text._ZN5flash44flash_bwd_dq_dk_dv_loop_seqk_parallel_kernelI23Flash_bwd_kernel_traitsILi96ELi64ELi128ELi8ELi2ELi4ELi4ELb1ELb0EN7cutlass10bfloat16_tE19Flash_kernel_traitsILi96ELi64ELi128ELi8ES3_EELb1ELb0ELb1ELb1ELb0ELb0ELb0EEEvNS_16Flash_bwd_paramsE --------------------------
	.section	.text._ZN5flash44flash_bwd_dq_dk_dv_loop_seqk_parallel_kernelI23Flash_bwd_kernel_traitsILi96ELi64ELi128ELi8ELi2ELi4ELi4ELb1ELb0EN7cutlass10bfloat16_tE19Flash_kernel_traitsILi96ELi64ELi128ELi8ES3_EELb1ELb0ELb1ELb1ELb0ELb0ELb0EEEvNS_16Flash_bwd_paramsE,"ax",@progbits
	.sectioninfo	@"SHI_REGISTERS=255"
	.align	128
        .global         _ZN5flash44flash_bwd_dq_dk_dv_loop_seqk_parallel_kernelI23Flash_bwd_kernel_traitsILi96ELi64ELi128ELi8ELi2ELi4ELi4ELb1ELb0EN7cutlass10bfloat16_tE19Flash_kernel_traitsILi96ELi64ELi128ELi8ES3_EELb1ELb0ELb1ELb1ELb0ELb0ELb0EEEvNS_16Flash_bwd_paramsE
        .type           _ZN5flash44flash_bwd_dq_dk_dv_loop_seqk_parallel_kernelI23Flash_bwd_kernel_traitsILi96ELi64ELi128ELi8ELi2ELi4ELi4ELb1ELb0EN7cutlass10bfloat16_tE19Flash_kernel_traitsILi96ELi64ELi128ELi8ES3_EELb1ELb0ELb1ELb1ELb0ELb0ELb0EEEvNS_16Flash_bwd_paramsE,@function
        .size           _ZN5flash44flash_bwd_dq_dk_dv_loop_seqk_parallel_kernelI23Flash_bwd_kernel_traitsILi96ELi64ELi128ELi8ELi2ELi4ELi4ELb1ELb0EN7cutlass10bfloat16_tE19Flash_kernel_traitsILi96ELi64ELi128ELi8ES3_EELb1ELb0ELb1ELb1ELb0ELb0ELb0EEEvNS_16Flash_bwd_paramsE,(.L_x_1294 - _ZN5flash44flash_bwd_dq_dk_dv_loop_seqk_parallel_kernelI23Flash_bwd_kernel_traitsILi96ELi64ELi128ELi8ELi2ELi4ELi4ELb1ELb0EN7cutlass10bfloat16_tE19Flash_kernel_traitsILi96ELi64ELi128ELi8ES3_EELb1ELb0ELb1ELb1ELb0ELb0ELb0EEEvNS_16Flash_bwd_paramsE)
        .other          _ZN5flash44flash_bwd_dq_dk_dv_loop_seqk_parallel_kernelI23Flash_bwd_kernel_traitsILi96ELi64ELi128ELi8ELi2ELi4ELi4ELb1ELb0EN7cutlass10bfloat16_tE19Flash_kernel_traitsILi96ELi64ELi128ELi8ES3_EELb1ELb0ELb1ELb1ELb0ELb0ELb0EEEvNS_16Flash_bwd_paramsE,@"STO_CUDA_ENTRY STV_DEFAULT"
_ZN5flash44flash_bwd_dq_dk_dv_loop_seqk_parallel_kernelI23Flash_bwd_kernel_traitsILi96ELi64ELi128ELi8ELi2ELi4ELi4ELb1ELb0EN7cutlass10bfloat16_tE19Flash_kernel_traitsILi96ELi64ELi128ELi8ES3_EELb1ELb0ELb1ELb1ELb0ELb0ELb0EEEvNS_16Flash_bwd_paramsE:
.text._ZN5flash44flash_bwd_dq_dk_dv_loop_seqk_parallel_kernelI23Flash_bwd_kernel_traitsILi96ELi64ELi128ELi8ELi2ELi4ELi4ELb1ELb0EN7cutlass10bfloat16_tE19Flash_kernel_traitsILi96ELi64ELi128ELi8ES3_EELb1ELb0ELb1ELb1ELb0ELb0ELb0EEEvNS_16Flash_bwd_paramsE:
        /* <DEDUP_REMOVED lines=32> */
[----:B------:R-:W-:Y:S01]  /*0200*/  UIMAD.WIDE UR36, UR47, UR36, URZ ;  /* 0x000000242f2472a5 */ /* 0x000fe2000f8e023f */
[CC--:B------:R-:W-:Y:S01]  /*0210*/  LEA.HI R5, R0.reuse, R8.reuse, RZ, 0x5 ;  /* 0x0000000800057211 */ /* 0x0c0fe200078f28ff */
[----:B------:R-:W-:Y:S01]  /*0220*/  UIMAD UR57, UR5, UR4, UR57 ;  /* 0x00000004053972a4 */ /* 0x000fe2000f8e0239 */
[CC--:B------:R-:W-:Y:S01]  /*0230*/  LEA.HI R15, R0.reuse, R8.reuse, RZ, 0x3 ;  /* 0x00000008000f7211 */ /* 0x0c0fe200078f18ff */
[----:B---3--:R-:W-:Y:S01]  /*0240*/  UIMAD UR48, UR34, UR47, URZ ;  /* 0x0000002f223072a4 */ /* 0x008fe2000f8e023f */
[CC--:B------:R-:W-:Y:S01]  /*0250*/  LEA.HI R3, R0.reuse, R8.reuse, RZ, 0x4 ;  /* 0x0000000800037211 */ /* 0x0c0fe200078f20ff */
[----:B------:R-:W-:Y:S01]  /*0260*/  UIMAD UR47, UR47, UR12, URZ ;  /* 0x0000000c2f2f72a4 */ /* 0x000fe2000f8e023f */
[CC--:B------:R-:W-:Y:S01]  /*0270*/  LEA.HI R14, R0.reuse, R8.reuse, RZ, 0x6 ;  /* 0x00000008000e7211 */ /* 0x0c0fe200078f30ff */
[----:B------:R-:W-:Y:S01]  /*0280*/  UIMAD UR4, UR31, UR13, UR34 ;  /* 0x0000000d1f0472a4 */ /* 0x000fe2000f8e0222 */
[----:B------:R-:W-:Y:S01]  /*0290*/  LEA.HI R20, R0, R8, RZ, 0x7 ;  /* 0x0000000800147211 */ /* 0x000fe200078f38ff */
[----:B------:R-:W-:Y:S01]  /*02a0*/  ULDC UR14, c[0x0][0x1c0] ;  /* 0x00007000000e7ab9 */ /* 0x000fe20000000800 */
[----:B------:R-:W-:Y:S01]  /*02b0*/  LOP3.LUT R6, R5, 0xffffffe0, RZ, 0xc0, !PT ;  /* 0xffffffe005067812 */ /* 0x000fe200078ec0ff */
[----:B------:R-:W-:Y:S01]  /*02c0*/  ULDC UR9, c[0x0][0x1c0] ;  /* 0x0000700000097ab9 */ /* 0x000fe20000000800 */
[----:B------:R-:W-:Y:S01]  /*02d0*/  LOP3.LUT R0, R15, 0xfffffff8, RZ, 0xc0, !PT ;  /* 0xfffffff80f007812 */ /* 0x000fe200078ec0ff */
[----:B------:R-:W-:Y:S01]  /*02e0*/  UIMAD UR54, UR6, UR31, URZ ;  /* 0x0000001f063672a4 */ /* 0x000fe2000f8e023f */
        /* <DEDUP_REMOVED lines=11> */
[----:B------:R-:W-:Y:S01]  /*03a0*/  UIMAD UR5, UR31, UR9, UR34 ;  /* 0x000000091f0572a4 */ /* 0x000fe2000f8e0222 */
[----:B------:R-:W-:Y:S01]  /*03b0*/  LEA.HI R2, R4, R0, RZ, 0x3 ;  /* 0x0000000004027211 */ /* 0x000fe200078f18ff */
[----:B------:R-:W-:Y:S01]  /*03c0*/  @!UP5 UIMAD UR6, UR31, UR14, UR34 ;  /* 0x0000000e1f06d2a4 */ /* 0x000fe2000f8e0222 */
[----:B------:R-:W-:Y:S01]  /*03d0*/  LEA.HI R3, R3, R6, RZ, 0x1 ;  /* 0x0000000603037211 */ /* 0x000fe200078f08ff */
[----:B------:R-:W-:Y:S01]  /*03e0*/  USHF.L.U32 UR46, UR47, 0x6, URZ ;  /* 0x000000062f2e7899 */ /* 0x000fe2000800063f */
[----:B------:R-:W-:Y:S01]  /*03f0*/  LOP3.LUT R4, R7, 0x7fffffe, RZ, 0xc0, !PT ;  /* 0x07fffffe07047812 */ /* 0x000fe200078ec0ff */
[----:B------:R-:W-:Y:S01]  /*0400*/  USHF.L.U32 UR41, UR4, 0x5, URZ ;  /* 0x0000000504297899 */ /* 0x000fe2000800063f */
[----:B------:R-:W-:Y:S01]  /*0410*/  LOP3.LUT R2, R2, 0xfffffff8, RZ, 0xc0, !PT ;  /* 0xfffffff802027812 */ /* 0x000fe200078ec0ff */
[----:B------:R-:W-:Y:S01]  /*0420*/  ULDC UR51, c[0x0][0x214] ;  /* 0x0000850000337ab9 */ /* 0x000fe20000000800 */
[----:B------:R-:W-:Y:S01]  /*0430*/  LOP3.LUT R3, R3, 0xfffffffe, RZ, 0xc0, !PT ;  /* 0xfffffffe03037812 */ /* 0x000fe200078ec0ff */
[C---:B------:R-:W-:Y:S01]  /*0440*/  IMAD.IADD R7, R0.reuse, 0x1, -R4 ;  /* 0x0000000100077824 */ /* 0x040fe200078e0a04 */
[----:B------:R-:W-:Y:S01]  /*0450*/  ULDC UR58, c[0x0][0x1c8] ;  /* 0x00007200003a7ab9 */ /* 0x000fe20000000800 */
[----:B------:R-:W-:Y:S01]  /*0460*/  IMAD.IADD R9, R0, 0x1, -R2 ;  /* 0x0000000100097824 */ /* 0x000fe200078e0a02 */
[----:B------:R-:W-:Y:S01]  /*0470*/  SHF.R.S32.HI R0, RZ, 0x5, R5 ;  /* 0x00000005ff007819 */ /* 0x000fe20000011405 */
[----:B------:R-:W-:Y:S01]  /*0480*/  IMAD.IADD R16, R6, 0x1, -R3 ;  /* 0x0000000106107824 */ /* 0x000fe200078e0a03 */
[----:B------:R-:W-:Y:S01]  /*0490*/  SHF.R.S32.HI R2, RZ, 0x1f, R5 ;  /* 0x0000001fff027819 */ /* 0x000fe20000011405 */
[----:B------:R-:W-:Y:S01]  /*04a0*/  ULDC.U8 UR8, c[0x0][0x3d0] ;  /* 0x0000f40000087ab9 */ /* 0x000fe20000000000 */
        /* <DEDUP_REMOVED lines=19> */
[----:B------:R-:W-:Y:S01]  /*05e0*/  ULOP3.LUT UR58, UR34, UR58, URZ, 0x3c, !UPT ;  /* 0x0000003a223a7292 */ /* 0x000fe2000f8e3c3f */
[----:B------:R-:W-:Y:S01]  /*05f0*/  LOP3.LUT R0, R0, R3, RZ, 0x3c, !PT ;  /* 0x0000000300007212 */ /* 0x000fe200078e3cff */
[----:B------:R-:W-:Y:S01]  /*0600*/  USHF.R.S32.HI UR59, URZ, 0x1f, UR34 ;  /* 0x0000001f3f3b7899 */ /* 0x000fe20008011422 */
[----:B------:R-:W-:Y:S01]  /*0610*/  LEA.HI R249, R2, R10, RZ, 0x2 ;  /* 0x0000000a02f97211 */ /* 0x000fe200078f10ff */
[----:B------:R-:W-:Y:S01]  /*0620*/  UISETP.NE.AND UP6, UPT, UR8, URZ, UPT ;  /* 0x0000003f0800728c */ /* 0x000fe2000bfc5270 */
[----:B------:R-:W-:Y:S01]  /*0630*/  SHF.R.S32.HI R2, RZ, 0x1f, R8 ;  /* 0x0000001fff027819 */ /* 0x000fe20000011408 */
[----:B------:R-:W-:Y:S01]  /*0640*/  IMAD.U32 R3, R4, 0x20, R0 ;  /* 0x0000002004037824 */ /* 0x000fe200078e0000 */
[-C--:B------:R-:W-:Y:S01]  /*0650*/  LEA.HI R0, R8, R8.reuse, RZ, 0x1 ;  /* 0x0000000808007211 */ /* 0x080fe200078f08ff */
[----:B------:R-:W-:Y:S01]  /*0660*/  USHF.R.S32.HI UR61, URZ, 0x1f, UR31 ;  /* 0x0000001f3f3d7899 */ /* 0x000fe2000801141f */
[----:B------:R-:W-:Y:S01]  /*0670*/  LEA.HI R11, R2, R8, RZ, 0x3 ;  /* 0x00000008020b7211 */ /* 0x000fe200078f18ff */
[----:B------:R-:W-:Y:S01]  /*0680*/  USHF.R.S32.HI UR60, URZ, 0x1f, UR34 ;  /* 0x0000001f3f3c7899 */ /* 0x000fe20008011422 */
[----:B------:R1:W-:Y:S01]  /*0690*/  STL [R1+0x28], R3 ;  /* 0x0000280301007387 */ /* 0x0003e20000100800 */
[----:B------:R-:W-:Y:S01]  /*06a0*/  LOP3.LUT R4, R0, 0x7fffffe, RZ, 0xc0, !PT ;  /* 0x07fffffe00047812 */ /* 0x000fe200078ec0ff */
[----:B------:R-:W-:Y:S01]  /*06b0*/  UIMAD.WIDE.U32 UR42, UR36, UR44, URZ ;  /* 0x0000002c242a72a5 */ /* 0x000fe2000f8e003f */
[----:B------:R-:W-:Y:S01]  /*06c0*/  LOP3.LUT R2, R11, 0xfffffff8, RZ, 0xc0, !PT ;  /* 0xfffffff80b027812 */ /* 0x000fe200078ec0ff */
[----:B------:R-:W-:Y:S01]  /*06d0*/  UIMAD UR53, UR37, UR44, URZ ;  /* 0x0000002c253572a4 */ /* 0x000fe2000f8e023f */
[----:B------:R-:W-:Y:S01]  /*06e0*/  SHF.R.S32.HI R10, RZ, 0x6, R14 ;  /* 0x00000006ff0a7819 */ /* 0x000fe2000001140e */
[C---:B------:R-:W-:Y:S01]  /*06f0*/  IMAD.IADD R17, R8.reuse, 0x1, -R4 ;  /* 0x0000000108117824 */ /* 0x040fe200078e0a04 */
[C---:B------:R-:W-:Y:S01]  /*0700*/  LEA.HI R7, R9.reuse, R9, RZ, 0x1 ;  /* 0x0000000909077211 */ /* 0x040fe200078f08ff */
[----:B------:R-:W-:Y:S01]  /*0710*/  IMAD.IADD R14, R8, 0x1, -R2 ;  /* 0x00000001080e7824 */ /* 0x000fe200078e0a02 */
[----:B------:R-:W-:Y:S01]  /*0720*/  LOP3.LUT P2, RZ, R9, 0x2, RZ, 0xc0, !PT ;  /* 0x0000000209ff7812 */ /* 0x000fe2000784c0ff */
[----:B------:R-:W-:Y:S01]  /*0730*/  IMAD R2, R10, 0x4, R16 ;  /* 0x000000040a027824 */ /* 0x000fe200078e0210 */
[----:B------:R-:W-:Y:S01]  /*0740*/  SHF.R.S32.HI R249, RZ, 0x2, R249 ;  /* 0x00000002fff97819 */ /* 0x000fe200000114f9 */
[----:B------:R-:W-:Y:S01]  /*0750*/  USHF.R.S32.HI UR55, URZ, 0x1f, UR48 ;  /* 0x0000001f3f377899 */ /* 0x000fe20008011430 */
[C---:B------:R-:W-:Y:S01]  /*0760*/  LOP3.LUT P5, RZ, R14.reuse, 0x2, RZ, 0xc0, !PT ;  /* 0x000000020eff7812 */ /* 0x040fe200078ac0ff */
[----:B------:R-:W-:Y:S01]  /*0770*/  UIMAD UR52, UR5, UR52, URZ ;  /* 0x00000034053472a4 */ /* 0x000fe2000f8e023f */
[----:B------:R-:W-:Y:S01]  /*0780*/  LOP3.LUT P6, RZ, R14, 0x4, RZ, 0xc0, !PT ;  /* 0x000000040eff7812 */ /* 0x000fe200078cc0ff */
[----:B------:R-:W-:Y:S01]  /*0790*/  IMAD R249, R21, 0x10, R249 ;  /* 0x0000001015f97824 */ /* 0x000fe200078e02f9 */
[----:B------:R-:W-:Y:S01]  /*07a0*/  SEL R202, R206, 0xffffffe0, !P5 ;  /* 0xffffffe0ceca7807 */ /* 0x000fe20006800000 */
[----:B------:R-:W-:Y:S01]  /*07b0*/  @!UP5 UIMAD UR51, UR6, UR51, URZ ;  /* 0x000000330633d2a4 */ /* 0x000fe2000f8e023f */
[----:B------:R-:W-:Y:S01]  /*07c0*/  SEL R203, R203, 0xffffffc0, !P6 ;  /* 0xffffffc0cbcb7807 */ /* 0x000fe20007000000 */
[----:B------:R-:W-:-:S02]  /*07d0*/  USHF.R.S32.HI UR50, URZ, 0x1f, UR46 ;  /* 0x0000001f3f327899 */ /* 0x000fc4000801142e */
[----:B------:R-:W-:Y:S02]  /*07e0*/  USHF.R.S32.HI UR49, URZ, 0x1f, UR41 ;  /* 0x0000001f3f317899 */ /* 0x000fe40008011429 */
[----:B------:R-:W-:Y:S01]  /*07f0*/  UMOV UR39, 0xffffd000 ;  /* 0xffffd00000277882 */ /* 0x000fe20000000000 */
        /* <DEDUP_REMOVED lines=27> */
[----:B------:R-:W-:Y:S01]  /*09b0*/  LOP3.LUT P0, RZ, R12, 0x2, RZ, 0xc0, !PT ;  /* 0x000000020cff7812 */ /* 0x000fe2000780c0ff */
[C---:B------:R-:W-:Y:S01]  /*09c0*/  IMAD.IADD R6, R9.reuse, 0x1, -R0 ;  /* 0x0000000109067824 */ /* 0x040fe200078e0a00 */
[----:B------:R-:W-:Y:S01]  /*09d0*/  LOP3.LUT R15, R4, R2, RZ, 0x3c, !PT ;  /* 0x00000002040f7212 */ /* 0x000fe200078e3cff */
[----:B------:R-:W-:Y:S01]  /*09e0*/  IMAD.SHL.U32 R0, R9, 0x40, RZ ;  /* 0x0000004009007824 */ /* 0x000fe200078e00ff */
[----:B------:R-:W-:Y:S01]  /*09f0*/  SHF.R.S32.HI R2, RZ, 0x3, R11 ;  /* 0x00000003ff027819 */ /* 0x000fe2000001140b */
[----:B------:R-:W-:Y:S01]  /*0a00*/  IMAD.U32 R197, R18, 0x20, R197 ;  /* 0x0000002012c57824 */ /* 0x000fe200078e00c5 */
[----:B------:R-:W-:-:S02]  /*0a10*/  SEL R238, R238, 0x10, !P3 ;  /* 0x00000010eeee7807 */ /* 0x000fc40005800000 */
        /* <DEDUP_REMOVED lines=11> */
[----:B------:R-:W-:Y:S01]  /*0ad0*/  IMAD R9, R6, 0x20, R0 ;  /* 0x0000002006097824 */ /* 0x000fe200078e0200 */
[----:B------:R-:W-:Y:S01]  /*0ae0*/  SHF.R.S32.HI R0, RZ, 0x1, R7 ;  /* 0x00000001ff007819 */ /* 0x000fe20000011407 */
[----:B------:R-:W-:-:S02]  /*0af0*/  IMAD.U32 R3, RZ, RZ, UR15 ;  /* 0x0000000fff037e24 */ /* 0x000fc4000f8e00ff */
[----:B------:R-:W-:Y:S01]  /*0b00*/  IMAD R3, R2, 0x1000, R5 ;  /* 0x0000100002037824 */ /* 0x000fe200078e0205 */
[C---:B------:R-:W-:Y:S01]  /*0b10*/  LOP3.LUT P1, RZ, R0.reuse, 0x2, RZ, 0xc0, !PT ;  /* 0x0000000200ff7812 */ /* 0x040fe2000782c0ff */
[----:B------:R-:W-:Y:S02]  /*0b20*/  IMAD.SHL.U32 R0, R0, 0x40, RZ ;  /* 0x0000004000007824 */ /* 0x000fe400078e00ff */
[----:B------:R-:W-:Y:S02]  /*0b30*/  IMAD.SHL.U32 R2, R2, 0x8, RZ ;  /* 0x0000000802027824 */ /* 0x000fe400078e00ff */
        /* <DEDUP_REMOVED lines=28> */
[----:B------:R-:W-:Y:S01]  /*0d00*/  @P2 IADD3 R241, R240, -0x20, RZ ;  /* 0xffffffe0f0f12810 */ /* 0x000fe20007ffe0ff */
[----:B------:R-:W-:Y:S01]  /*0d10*/  IMAD.IADD R205, R0, 0x1, R2 ;  /* 0x0000000100cd7824 */ /* 0x000fe200078e0202 */
[C---:B------:R-:W-:Y:S01]  /*0d20*/  IADD3 R2, R250.reuse, 0x20, RZ ;  /* 0x00000020fa027810 */ /* 0x040fe20007ffe0ff */
[----:B------:R-:W-:Y:S01]  /*0d30*/  IMAD.IADD R207, R207, 0x1, R5 ;  /* 0x00000001cfcf7824 */ /* 0x000fe200078e0205 */
[----:B------:R-:W-:Y:S01]  /*0d40*/  IADD3 R0, R250, 0x40, RZ ;  /* 0x00000040fa007810 */ /* 0x000fe20007ffe0ff */
[----:B------:R-:W-:Y:S01]  /*0d50*/  IMAD.IADD R238, R238, 0x1, R241 ;  /* 0x00000001eeee7824 */ /* 0x000fe200078e02f1 */
[----:B------:R-:W-:Y:S01]  /*0d60*/  LEA R201, R201, 0xf000, 0x1 ;  /* 0x0000f000c9c97811 */ /* 0x000fe200078e08ff */
[----:B------:R1:W-:Y:S01]  /*0d70*/  STL [R1+0xc], R2 ;  /* 0x00000c0201007387 */ /* 0x0003e20000100800 */
[----:B------:R-:W-:-:S03]  /*0d80*/  IMAD.SHL.U32 R199, R207, 0x2, RZ ;  /* 0x00000002cfc77824 */ /* 0x000fc600078e00ff */
[----:B------:R2:W-:Y:S01]  /*0d90*/  STL [R1+0x10], R0 ;  /* 0x0000100001007387 */ /* 0x0005e20000100800 */
[C---:B------:R-:W-:Y:S02]  /*0da0*/  IMAD.IADD R202, R201.reuse, 0x1, R202 ;  /* 0x00000001c9ca7824 */ /* 0x040fe400078e02ca */
[--C-:B------:R-:W-:Y:S01]  /*0db0*/  IMAD.IADD R204, R201, 0x1, R203.reuse ;  /* 0x00000001c9cc7824 */ /* 0x100fe200078e02cb */
[----:B------:R3:W-:Y:S01]  /*0dc0*/  STL [R1+0x2c], R4 ;  /* 0x00002c0401007387 */ /* 0x0007e20000100800 */
[----:B------:R-:W-:Y:S02]  /*0dd0*/  IMAD.IADD R203, R202, 0x1, R203 ;  /* 0x00000001cacb7824 */ /* 0x000fe400078e02cb */
[----:B------:R-:W-:Y:S02]  /*0de0*/  IMAD.IADD R200, R199, 0x1, R206 ;  /* 0x00000001c7c87824 */ /* 0x000fe400078e02ce */
[----:B-1----:R-:W-:Y:S01]  /*0df0*/  IMAD.SHL.U32 R2, R3, 0x2, RZ ;  /* 0x0000000203027824 */ /* 0x002fe200078e00ff */
[----:B--2---:R-:W-:-:S02]  /*0e00*/  IADD3 R0, R4, 0x20, RZ ;  /* 0x0000002004007810 */ /* 0x004fc40007ffe0ff */
[----:B------:R-:W-:-:S05]  /*0e10*/  @P1 IADD3 R0, R4, -0x20, RZ ;  /* 0xffffffe004001810 */ /* 0x000fca0007ffe0ff */
[----:B------:R3:W-:Y:S02]  /*0e20*/  STL [R1+0x30], R0 ;  /* 0x0000300001007387 */ /* 0x0007e40000100800 */
.L_x_700:
        /* <DEDUP_REMOVED lines=53> */
.L_x_657:
        /* <DEDUP_REMOVED lines=21> */
[----:B------:R-:W-:Y:S02]  /*12d0*/  UIADD3 UR6, UR19, 0x3f, URZ ;  /* 0x0000003f13067890 */ /* 0x000fe4000fffe03f */
[----:B------:R-:W-:Y:S02]  /*12e0*/  ULDC.64 UR12, c[0x0][0x178] ;  /* 0x00005e00000c7ab9 */ /* 0x000fe40000000a00 */
[----:B------:R-:W-:Y:S02]  /*12f0*/  UIMAD UR7, UR38, UR12, URZ ;  /* 0x0000000c260772a4 */ /* 0x000fe4000f8e023f */
[----:B------:R-:W-:Y:S02]  /*1300*/  USHF.R.S32.HI UR9, URZ, 0x1f, UR6 ;  /* 0x0000001f3f097899 */ /* 0x000fe40008011406 */
[----:B------:R-:W-:Y:S02]  /*1310*/  UIMAD.WIDE.U32 UR4, UR31, UR12, URZ ;  /* 0x0000000c1f0472a5 */ /* 0x000fe4000f8e003f */
[----:B------:R-:W-:-:S02]  /*1320*/  UIMAD UR14, UR31, UR13, UR7 ;  /* 0x0000000d1f0e72a4 */ /* 0x000fc4000f8e0207 */
[----:B------:R-:W-:Y:S02]  /*1330*/  ULEA.HI UR9, UR9, UR6, URZ, 0x6 ;  /* 0x0000000609097291 */ /* 0x000fe4000f8f303f */
[----:B------:R-:W-:Y:S02]  /*1340*/  ULDC.64 UR12, c[0x0][0x190] ;  /* 0x00006400000c7ab9 */ /* 0x000fe40000000a00 */
[----:B------:R-:W-:Y:S02]  /*1350*/  UISETP.NE.AND UP3, UPT, UR15, -0x1, UPT ;  /* 0xffffffff0f00788c */ /* 0x000fe4000bf65270 */
[----:B------:R-:W-:Y:S02]  /*1360*/  UIMAD.WIDE.U32 UR6, UR15, UR12, URZ ;  /* 0x0000000c0f0672a5 */ /* 0x000fe4000f8e003f */
[----:B------:R-:W-:Y:S02]  /*1370*/  ULDC UR16, c[0x0][0x2e4] ;  /* 0x0000b90000107ab9 */ /* 0x000fe40000000800 */
[----:B------:R-:W-:-:S02]  /*1380*/  USEL UR35, UR4, UR6, !UP3 ;  /* 0x0000000604237287 */ /* 0x000fc4000d800000 */
[----:B------:R-:W-:Y:S02]  /*1390*/  UIADD3 UR4, UR19, 0x80, UR25 ;  /* 0x0000008013047890 */ /* 0x000fe4000fffe019 */
[----:B------:R-:W-:Y:S02]  /*13a0*/  UIADD3 UR33, UR5, UR14, URZ ;  /* 0x0000000e05217290 */ /* 0x000fe4000fffe03f */
[----:B------:R-:W-:Y:S02]  /*13b0*/  UIADD3 UR4, UR4, UR16, -UR8 ;  /* 0x0000001004047290 */ /* 0x000fe4000fffe808 */
[----:B-1----:R-:W-:Y:S02]  /*13c0*/  UISETP.NE.AND UP0, UPT, UR26, -0x1, UPT ;  /* 0xffffffff1a00788c */ /* 0x002fe4000bf05270 */
[----:B------:R-:W-:Y:S02]  /*13d0*/  UIADD3 UR4, UR4, 0x3f, URZ ;  /* 0x0000003f04047890 */ /* 0x000fe4000fffe03f */
[----:B------:R-:W-:-:S02]  /*13e0*/  UIMAD UR6, UR15, UR13, URZ ;  /* 0x0000000d0f0672a4 */ /* 0x000fc4000f8e023f */
[----:B------:R-:W-:Y:S01]  /*13f0*/  USHF.R.S32.HI UR5, URZ, 0x1f, UR4 ;  /* 0x0000001f3f057899 */ /* 0x000fe20008011404 */
[----:B------:R-:W-:Y:S01]  /*1400*/  PLOP3.LUT P0, PT, PT, PT, UP0, 0x80, 0x0 ;  /* 0x000000000000781c */ /* 0x000fe20003f0f008 */
[----:B------:R-:W-:Y:S02]  /*1410*/  @UP3 UIADD3 UR33, UR7, UR6, URZ ;  /* 0x0000000607213290 */ /* 0x000fe4000fffe03f */
[----:B------:R-:W-:Y:S02]  /*1420*/  ULEA.HI UR4, UR5, UR4, URZ, 0x6 ;  /* 0x0000000405047291 */ /* 0x000fe4000f8f303f */
[----:B------:R-:W-:Y:S02]  /*1430*/  USHF.R.S32.HI UR5, URZ, 0x6, UR9 ;  /* 0x000000063f057899 */ /* 0x000fe40008011409 */
[----:B------:R-:W-:Y:S02]  /*1440*/  USHF.R.S32.HI UR4, URZ, 0x6, UR4 ;  /* 0x000000063f047899 */ /* 0x000fe40008011404 */
[----:B------:R-:W-:-:S02]  /*1450*/  @UP0 UIADD3 UR6, UR24, UR26, URZ ;  /* 0x0000001a18060290 */ /* 0x000fc4000fffe03f */
[----:B------:R-:W-:Y:S02]  /*1460*/  UISETP.LT.AND UP2, UPT, UR5, UR4, UPT ;  /* 0x000000040500728c */ /* 0x000fe4000bf41270 */
[----:B------:R-:W-:Y:S02]  /*1470*/  ULDC.64 UR12, c[0x0][0x198] ;  /* 0x00006600000c7ab9 */ /* 0x000fe40000000a00 */
        /* <DEDUP_REMOVED lines=9> */
[----:B------:R-:W-:-:S04]  /*1510*/  UIMAD UR6, UR6, UR4, URZ ;  /* 0x00000004060672a4 */ /* 0x000fc8000f8e023f */
[----:B------:R-:W-:-:S03]  /*1520*/  UIMAD UR9, UR24, UR5, UR6 ;  /* 0x00000005180972a4 */ /* 0x000fc6000f8e0206 */
[----:B------:R-:W-:Y:S02]  /*1530*/  ULDC.64 UR6, c[0x0][0x180] ;  /* 0x0000600000067ab9 */ /* 0x000fe40000000a00 */
[----:B------:R-:W-:-:S04]  /*1540*/  UIMAD UR5, UR38, UR6, URZ ;  /* 0x00000006260572a4 */ /* 0x000fc8000f8e023f */
[----:B------:R-:W-:Y:S02]  /*1550*/  UIMAD UR7, UR31, UR7, UR5 ;  /* 0x000000071f0772a4 */ /* 0x000fe4000f8e0205 */
[----:B------:R-:W-:-:S04]  /*1560*/  UIMAD.WIDE.U32 UR4, UR24, UR4, URZ ;  /* 0x00000004180472a5 */ /* 0x000fc8000f8e003f */
[----:B------:R-:W-:-:S04]  /*1570*/  UIADD3 UR5, UR5, UR9, URZ ;  /* 0x0000000905057290 */ /* 0x000fc8000fffe03f */
[----:B------:R-:W-:-:S04]  /*1580*/  UIMAD.WIDE.U32 UR4, UR31, UR6, UR4 ;  /* 0x000000061f0472a5 */ /* 0x000fc8000f8e0004 */
[----:B------:R-:W-:-:S03]  /*1590*/  UIADD3 UR22, UR5, UR7, URZ ;  /* 0x0000000705167290 */ /* 0x000fc6000fffe03f */
[----:B------:R-:W-:Y:S02]  /*15a0*/  UMOV UR21, UR4 ;  /* 0x0000000400157c82 */ /* 0x000fe40008000000 */
.L_x_659:
        /* <DEDUP_REMOVED lines=18> */
.L_x_660:
        /* <DEDUP_REMOVED lines=71> */
.L_x_661:
[----:B------:R-:W-:Y:S02]  /*1b40*/  UMOV UR6, UR52 ;  /* 0x0000003400067c82 */ /* 0x000fe40008000000 */
.L_x_662:
[----:B------:R-:W1:Y:S01]  /*1b50*/  S2R R18, SR_TID.X ;  /* 0x0000000000127919 */ /* 0x000e620000002100 */
[----:B------:R-:W-:Y:S01]  /*1b60*/  UIADD3 UR4, UP4, UP3, UR4, UR46, UR48 ;  /* 0x0000002e04047290 */ /* 0x000fe2000fb9e030 */
[----:B------:R-:W-:Y:S01]  /*1b70*/  SHF.R.S32.HI R251, RZ, 0x1f, R250 ;  /* 0x0000001ffffb7819 */ /* 0x000fe200000114fa */
[----:B------:R-:W-:Y:S01]  /*1b80*/  IMAD.U32 R10, RZ, RZ, UR11 ;  /* 0x0000000bff0a7e24 */ /* 0x000fe2000f8e00ff */
[----:B------:R-:W-:Y:S01]  /*1b90*/  UIADD3 UR14, UR17, UR14, URZ ;  /* 0x0000000e110e7290 */ /* 0x000fe2000fffe03f */
[----:B------:R-:W-:Y:S01]  /*1ba0*/  IMAD.U32 R8, RZ, RZ, UR10 ;  /* 0x0000000aff087e24 */ /* 0x000fe2000f8e00ff */
[----:B------:R-:W-:Y:S01]  /*1bb0*/  UIADD3 UR15, UP2, UP1, UR13, UR4, UR18 ;  /* 0x000000040d0f7290 */ /* 0x000fe2000f95e012 */
[----:B------:R-:W-:Y:S01]  /*1bc0*/  IMAD.U32 R9, RZ, RZ, UR17 ;  /* 0x00000011ff097e24 */ /* 0x000fe2000f8e00ff */
[----:B------:R-:W-:Y:S01]  /*1bd0*/  UIADD3.X UR4, UR7, UR50, UR55, UP4, UP3 ;  /* 0x0000003207047290 */ /* 0x000fe2000a7e6437 */
[----:B------:R-:W-:Y:S01]  /*1be0*/  BSSY B1, `(.L_x_658) ;  /* 0x0000928000017945 */ /* 0x000fe20003800000 */
[----:B------:R-:W-:-:S02]  /*1bf0*/  ULDC.64 UR10, c[0x0][0x3c8] ;  /* 0x0000f200000a7ab9 */ /* 0x000fc40000000a00 */
[----:B------:R-:W-:-:S03]  /*1c00*/  UIADD3.X UR13, UR9, UR4, UR12, UP2, UP1 ;  /* 0x00000004090d7290 */ /* 0x000fc600097e240c */
[----:B------:R-:W-:Y:S02]  /*1c10*/  ULDC.64 UR4, c[0x0][0x1a8] ;  /* 0x00006a0000047ab9 */ /* 0x000fe40000000a00 */
[----:B------:R-:W-:-:S04]  /*1c20*/  UIMAD UR4, UR59, UR4, URZ ;  /* 0x000000043b0472a4 */ /* 0x000fc8000f8e023f */
[----:B------:R-:W-:-:S03]  /*1c30*/  UIMAD UR12, UR34, UR5, UR4 ;  /* 0x00000005220c72a4 */ /* 0x000fc6000f8e0204 */
[----:B------:R-:W-:Y:S01]  /*1c40*/  ULDC.64 UR4, c[0x0][0x378] ;  /* 0x0000de0000047ab9 */ /* 0x000fe20000000a00 */
[----:B-1----:R-:W-:Y:S01]  /*1c50*/  SHF.R.S32.HI R19, RZ, 0x1f, R18 ;  /* 0x0000001fff137819 */ /* 0x002fe20000011412 */
[----:B------:R-:W-:-:S03]  /*1c60*/  UIMAD UR4, UR59, UR4, URZ ;  /* 0x000000043b0472a4 */ /* 0x000fc6000f8e023f */
[----:B------:R-:W-:Y:S01]  /*1c70*/  LEA.HI R3, R19, R18, RZ, 0x2 ;  /* 0x0000001213037211 */ /* 0x000fe200078f10ff */
[----:B------:R-:W-:-:S03]  /*1c80*/  UIMAD UR9, UR34, UR5, UR4 ;  /* 0x00000005220972a4 */ /* 0x000fc6000f8e0204 */
[----:B------:R-:W-:Y:S01]  /*1c90*/  SHF.R.S32.HI R3, RZ, 0x2, R3 ;  /* 0x00000002ff037819 */ /* 0x000fe20000011403 */
[----:B------:R-:W-:Y:S02]  /*1ca0*/  ULDC.64 UR4, c[0x0][0x370] ;  /* 0x0000dc0000047ab9 */ /* 0x000fe40000000a00 */
[----:B------:R-:W-:Y:S01]  /*1cb0*/  UIMAD UR4, UR27, UR4, URZ ;  /* 0x000000041b0472a4 */ /* 0x000fe2000f8e023f */
[----:B------:R-:W-:Y:S02]  /*1cc0*/  SHF.R.S32.HI R17, RZ, 0x1f, R3 ;  /* 0x0000001fff117819 */ /* 0x000fe40000011403 */
[----:B------:R-:W-:Y:S01]  /*1cd0*/  IADD3 R0, P1, R3, UR17, RZ ;  /* 0x0000001103007c10 */ /* 0x000fe2000ff3e0ff */
[----:B------:R-:W-:Y:S02]  /*1ce0*/  UIMAD UR7, UR17, UR5, UR4 ;  /* 0x00000005110772a4 */ /* 0x000fe4000f8e0204 */
[----:B------:R-:W-:Y:S01]  /*1cf0*/  UIADD3 UR4, UR17, UR6, URZ ;  /* 0x0000000611047290 */ /* 0x000fe2000fffe03f */
[----:B------:R-:W-:Y:S01]  /*1d00*/  IADD3.X R7, R17, UR27, RZ, P1, !PT ;  /* 0x0000001b11077c10 */ /* 0x000fe20008ffe4ff */
[----:B------:R-:W-:Y:S01]  /*1d10*/  UMOV UR27, 0x4 ;  /* 0x00000004001b7882 */ /* 0x000fe20000000000 */
[----:B------:R-:W-:Y:S01]  /*1d20*/  IMAD.WIDE.U32 R4, R0, c[0x0][0x190], R250 ;  /* 0x0000640000047a25 */ /* 0x000fe200078e00fa */
[----:B------:R-:W-:Y:S01]  /*1d30*/  UIMAD.WIDE UR4, UR4, UR27, UR10 ;  /* 0x0000001b040472a5 */ /* 0x000fe2000f8e020a */
[----:B------:R1:W2:Y:S02]  /*1d40*/  R2UR UR10, R8 ;  /* 0x00000000080a73c2 */ /* 0x0002a400000e0000 */
[----:B------:R-:W-:Y:S01]  /*1d50*/  IMAD R7, R7, c[0x0][0x190], RZ ;  /* 0x0000640007077a24 */ /* 0x000fe200078e02ff */
[----:B------:R-:W-:Y:S01]  /*1d60*/  IADD3 R6, P1, R4, UR35, RZ ;  /* 0x0000002304067c10 */ /* 0x000fe2000ff3e0ff */
[----:B------:R-:W-:-:S02]  /*1d70*/  ULDC UR35, c[0x0][0x2e8] ;  /* 0x0000ba0000237ab9 */ /* 0x000fc40000000800 */
[----:B------:R-:W-:Y:S01]  /*1d80*/  IMAD R0, R0, c[0x0][0x194], R7 ;  /* 0x0000650000007a24 */ /* 0x000fe200078e0207 */
[----:B------:R-:W-:Y:S01]  /*1d90*/  UMOV UR18, UR4 ;  /* 0x0000000400127c82 */ /* 0x000fe20008000000 */
[----:B------:R3:W4:Y:S01]  /*1da0*/  R2UR UR11, R10 ;  /* 0x000000000a0b73c2 */ /* 0x00072200000e0000 */
[----:B------:R-:W-:Y:S02]  /*1db0*/  UIADD3 UR4, -UR8, UR19, UR25 ;  /* 0x0000001308047290 */ /* 0x000fe4000fffe119 */
[----:B------:R-:W-:Y:S01]  /*1dc0*/  IADD3.X R7, R5, UR33, R0, P1, !PT ;  /* 0x0000002105077c10 */ /* 0x000fe20008ffe400 */
[----:B------:R-:W-:Y:S01]  /*1dd0*/  UMOV UR17, UR5 ;  /* 0x0000000500117c82 */ /* 0x000fe20008000000 */
[----:B------:R-:W-:Y:S01]  /*1de0*/  LEA.HI R0, R19, R18, RZ, 0x5 ;  /* 0x0000001213007211 */ /* 0x000fe200078f28ff */
[----:B------:R-:W-:Y:S01]  /*1df0*/  UIADD3 UR4, UR4, -UR35, URZ ;  /* 0x8000002304047290 */ /* 0x000fe2000fffe03f */
[----:B------:R-:W-:-:S03]  /*1e00*/  IADD3 R4, P1, R250, UR20, RZ ;  /* 0x00000014fa047c10 */ /* 0x000fc6000ff3e0ff */
[----:B------:R-:W-:Y:S01]  /*1e10*/  USHF.R.S32.HI UR20, URZ, 0x1f, UR4 ;  /* 0x0000001f3f147899 */ /* 0x000fe20008011404 */
[----:B------:R-:W-:-:S03]  /*1e20*/  IADD3.X R5, R251, UR23, RZ, P1, !PT ;  /* 0x00000017fb057c10 */ /* 0x000fc60008ffe4ff */
[----:B------:R-:W-:Y:S01]  /*1e30*/  ULEA.HI UR20, UR20, UR4, URZ, 0x6 ;  /* 0x0000000414147291 */ /* 0x000fe2000f8f303f */
[----:B-1----:R-:W-:Y:S01]  /*1e40*/  LOP3.LUT R8, R0, 0xffffffe0, RZ, 0xc0, !PT ;  /* 0xffffffe000087812 */ /* 0x002fe200078ec0ff */
[----:B------:R-:W-:Y:S01]  /*1e50*/  IMAD.WIDE.U32 R4, R9, c[0x0][0x370], R4 ;  /* 0x0000dc0009047a25 */ /* 0x000fe200078e0004 */
[----:B------:R-:W-:Y:S01]  /*1e60*/  SHF.R.S32.HI R0, RZ, 0x5, R0 ;  /* 0x00000005ff007819 */ /* 0x000fe20000011400 */
[----:B------:R-:W-:Y:S02]  /*1e70*/  USHF.R.S32.HI UR20, URZ, 0x6, UR20 ;  /* 0x000000063f147899 */ /* 0x000fe40008011414 */
[----:B------:R-:W-:Y:S01]  /*1e80*/  IMAD.IADD R15, R18, 0x1, -R8 ;  /* 0x00000001120f7824 */ /* 0x000fe200078e0a08 */
[----:B------:R-:W-:Y:S01]  /*1e90*/  IADD3 R5, R5, UR7, RZ ;  /* 0x0000000705057c10 */ /* 0x000fe2000fffe0ff */
[----:B------:R-:W-:Y:S02]  /*1ea0*/  UISETP.LT.AND UP1, UPT, URZ, UR20, UPT ;  /* 0x000000143f00728c */ /* 0x000fe4000bf21270 */
[----:B------:R-:W-:Y:S01]  /*1eb0*/  IMAD R0, R0, UR47, R15 ;  /* 0x0000002f00007c24 */ /* 0x000fe2000f8e020f */
[----:B------:R-:W-:-:S02]  /*1ec0*/  ULDC.64 UR4, c[0x0][0x200] ;  /* 0x0000800000047ab9 */ /* 0x000fc40000000a00 */
[----:B------:R-:W-:Y:S02]  /*1ed0*/  USEL UR20, URZ, UR20, !UP1 ;  /* 0x000000143f147287 */ /* 0x000fe4000c800000 */
[C---:B------:R-:W-:Y:S01]  /*1ee0*/  IADD3 R8, P1, R0.reuse, UR15, RZ ;  /* 0x0000000f00087c10 */ /* 0x040fe2000ff3e0ff */
[----:B------:R-:W-:Y:S02]  /*1ef0*/  UIMAD.WIDE UR14, UR14, UR27, UR4 ;  /* 0x0000001b0e0e72a5 */ /* 0x000fe4000f8e0204 */
[----:B------:R-:W-:Y:S01]  /*1f00*/  UISETP.GT.AND UP1, UPT, UR29, UR20, UPT ;  /* 0x000000141d00728c */ /* 0x000fe2000bf24270 */
[----:B------:R-:W-:Y:S01]  /*1f10*/  LEA.HI.X.SX32 R208, R0, UR13, 0x1, P1 ;  /* 0x0000000d00d07c11 */ /* 0x000fe200088f0eff */
[----:B------:R-:W-:Y:S01]  /*1f20*/  IMAD.U32 R0, RZ, RZ, UR34 ;  /* 0x00000022ff007e24 */ /* 0x000fe2000f8e00ff */
[----:B------:R-:W-:-:S03]  /*1f30*/  LEA R209, P1, R8, c[0x0][0x350], 0x2 ;  /* 0x0000d40008d17a11 */ /* 0x000fc600078210ff */
[----:B------:R-:W-:Y:S01]  /*1f40*/  IMAD.WIDE.U32 R4, R0, c[0x0][0x378], R4 ;  /* 0x0000de0000047a25 */ /* 0x000fe200078e0004 */
[----:B------:R-:W-:Y:S02]  /*1f50*/  LEA.HI.X R208, R8, c[0x0][0x354], R208, 0x2, P1 ;  /* 0x0000d50008d07a11 */ /* 0x000fe400008f14d0 */
[----:B------:R-:W-:Y:S01]  /*1f60*/  PLOP3.LUT P1, PT, PT, PT, UP1, 0x80, 0x0 ;  /* 0x000000000000781c */ /* 0x000fe20003f2f018 */
[----:B------:R-:W-:Y:S01]  /*1f70*/  IMAD.WIDE.U32 R6, R0, c[0x0][0x1a8], R6 ;  /* 0x00006a0000067a25 */ /* 0x000fe200078e0006 */
[----:B------:R-:W-:Y:S01]  /*1f80*/  IADD3 R5, R5, UR9, RZ ;  /* 0x0000000905057c10 */ /* 0x000fe2000fffe0ff */
[----:B------:R-:W-:Y:S02]  /*1f90*/  UIADD3 UR9, UR29, -0x1, URZ ;  /* 0xffffffff1d097890 */ /* 0x000fe4000fffe03f */
        /* <DEDUP_REMOVED lines=28> */
.L_x_664:
        /* <DEDUP_REMOVED lines=16> */
[----:B------:R-:W-:-:S03]  /*2260*/  UIADD3 UR13, UR5, UR6, URZ ;  /* 0x00000006050d7290 */ /* 0x000fc6000fffe03f */
[----:B------:R-:W-:Y:S02]  /*2270*/  UMOV UR6, UR4 ;  /* 0x0000000400067c82 */ /* 0x000fe40008000000 */
.L_x_665:
        /* <DEDUP_REMOVED lines=8> */
[----:B------:R-:W-:-:S03]  /*2300*/  IMAD.WIDE.U32 R4, R4, c[0x0][0x3a0], R250 ;  /* 0x0000e80004047a25 */ /* 0x000fc600078e00fa */
[----:B------:R-:W-:Y:S02]  /*2310*/  ISETP.GE.AND P4, PT, R3, UR8, PT ;  /* 0x0000000803007c0c */ /* 0x000fe4000bf86270 */
[----:B------:R-:W-:Y:S02]  /*2320*/  IADD3 R6, P0, R4, UR14, RZ ;  /* 0x0000000e04067c10 */ /* 0x000fe4000ff1e0ff */
[----:B------:R-:W-:Y:S01]  /*2330*/  MOV R0, UR4 ;  /* 0x0000000400007c02 */ /* 0x000fe20008000f00 */
[----:B------:R-:W-:Y:S02]  /*2340*/  ULDC.64 UR4, c[0x0][0x3b8] ;  /* 0x0000ee0000047ab9 */ /* 0x000fe40000000a00 */
[----:B------:R-:W-:Y:S01]  /*2350*/  UIMAD UR4, UR59, UR4, URZ ;  /* 0x000000043b0472a4 */ /* 0x000fe2000f8e023f */
[----:B------:R-:W-:Y:S01]  /*2360*/  IADD3.X R7, R5, UR15, R0, P0, !PT ;  /* 0x0000000f05077c10 */ /* 0x000fe200087fe400 */
[----:B------:R-:W-:Y:S02]  /*2370*/  IMAD.U32 R0, RZ, RZ, UR34 ;  /* 0x00000022ff007e24 */ /* 0x000fe4000f8e00ff */
[----:B------:R-:W-:-:S02]  /*2380*/  UIMAD UR4, UR34, UR5, UR4 ;  /* 0x00000005220472a4 */ /* 0x000fc4000f8e0204 */
        /* <DEDUP_REMOVED lines=17> */
.L_x_667:
[----:B-1----:R-:W-:Y:S05]  /*24a0*/  BSYNC B0 ;  /* 0x0000000000007941 */ /* 0x002fea0003800000 */
.L_x_666:
        /* <DEDUP_REMOVED lines=19> */
.L_x_669:
[----:B------:R-:W-:Y:S05]  /*25e0*/  BSYNC B0 ;  /* 0x0000000000007941 */ /* 0x000fea0003800000 */
.L_x_668:
        /* <DEDUP_REMOVED lines=30> */
.L_x_671:
[----:B------:R-:W-:Y:S05]  /*27d0*/  BSYNC B0 ;  /* 0x0000000000007941 */ /* 0x000fea0003800000 */
.L_x_670:
        /* <DEDUP_REMOVED lines=18> */
.L_x_663:
        /* <DEDUP_REMOVED lines=64> */
.L_x_674:
[----:B------:R-:W-:Y:S05]  /*2d00*/  BSYNC B0 ;  /* 0x0000000000007941 */ /* 0x000fea0003800000 */
.L_x_673:
        /* <DEDUP_REMOVED lines=41> */
.L_x_676:
[----:B------:R-:W-:Y:S05]  /*2fa0*/  BSYNC B0 ;  /* 0x0000000000007941 */ /* 0x000fea0003800000 */
.L_x_675:
        /* <DEDUP_REMOVED lines=39> */
.L_x_678:
[----:B------:R-:W-:Y:S05]  /*3220*/  BSYNC B0 ;  /* 0x0000000000007941 */ /* 0x000fea0003800000 */
.L_x_677:
        /* <DEDUP_REMOVED lines=19> */
.L_x_680:
        /* <DEDUP_REMOVED lines=36> */
.L_x_681:
[----:B------:R-:W-:Y:S05]  /*35a0*/  BSYNC B0 ;  /* 0x0000000000007941 */ /* 0x000fea0003800000 */
.L_x_679:
        /* <DEDUP_REMOVED lines=76> */
.L_x_683:
[----:B------:R-:W-:Y:S05]  /*3a70*/  BSYNC B0 ;  /* 0x0000000000007941 */ /* 0x000fea0003800000 */
.L_x_682:
        /* <DEDUP_REMOVED lines=38> */
.L_x_685:
[----:B------:R-:W-:Y:S05]  /*3ce0*/  BSYNC B0 ;  /* 0x0000000000007941 */ /* 0x000fea0003800000 */
.L_x_684:
        /* <DEDUP_REMOVED lines=19> */
[----:B------:R-:W-:-:S05]  /*3e20*/  MOV R5, UR7 ;  /* 0x0000000700057c02 */ /* 0x000fca0008000f00 */
[----:B------:R1:W3:Y:S04]  /*3e30*/  @P1 LDG.E R7, [R4.64] ;  /* 0x0000000a04071981 */ /* 0x0002e8000c1e1900 */
[----:B------:R-:W4:Y:S01]  /*3e40*/  S2R R12, SR_TID.X ;  /* 0x00000000000c7919 */ /* 0x000f220000002100 */
[----:B--2---:R-:W-:Y:S01]  /*3e50*/  LEA.HI R0, R19, R18, RZ, 0x6 ;  /* 0x0000001213007211 */ /* 0x004fe200078f30ff */
[----:B------:R-:W3:Y:S01]  /*3e60*/  @P1 MUFU.RCP R8, c[0x0][0x238] ;  /* 0x00008e0000081b08 */ /* 0x000ee20000001000 */
[----:B------:R-:W-:Y:S01]  /*3e70*/  IMAD.U32 R3, RZ, RZ, UR32 ;  /* 0x00000020ff037e24 */ /* 0x000fe2000f8e00ff */
[----:B------:R-:W2:Y:S01]  /*3e80*/  LDSM.16.M88.4 R148, [R197+0xf000] ;  /* 0x00f00000c594783b */ /* 0x000ea20000000200 */
[----:B------:R-:W-:-:S03]  /*3e90*/  IMAD.U32 R236, RZ, RZ, UR32 ;  /* 0x00000020ffec7e24 */ /* 0x000fc6000f8e00ff */
[----:B------:R-:W2:Y:S04]  /*3ea0*/  LDSM.16.M88.4 R152, [R197+0xf400] ;  /* 0x00f40000c598783b */ /* 0x000ea80000000200 */
[----:B------:R-:W2:Y:S04]  /*3eb0*/  LDSM.16.M88.4 R156, [R198+0xf000] ;  /* 0x00f00000c69c783b */ /* 0x000ea80000000200 */
[----:B------:R-:W2:Y:S04]  /*3ec0*/  LDSM.16.M88.4 R160, [R198+0xf400] ;  /* 0x00f40000c6a0783b */ /* 0x000ea80000000200 */
[----:B------:R-:W2:Y:S04]  /*3ed0*/  LDSM.16.M88.4 R164, [R197+0x11000] ;  /* 0x01100000c5a4783b */ /* 0x000ea80000000200 */
[----:B-1----:R1:W2:Y:S04]  /*3ee0*/  LDG.E.64 R4, [R10.64+0x8] ;  /* 0x0000080a0a047981 */ /* 0x0022a8000c1e1b00 */
        /* <DEDUP_REMOVED lines=9> */
[----:B------:R-:W-:Y:S01]  /*3f80*/  UIADD3 UR21, UR25, UR19, URZ ;  /* 0x0000001319157290 */ /* 0x000fe2000fffe03f */
[----:B------:R-:W1:Y:S01]  /*3f90*/  LDSM.16.M88.4 R192, [R198+0x13400] ;  /* 0x01340000c6c0783b */ /* 0x000e620000000200 */
[----:B------:R-:W-:Y:S01]  /*3fa0*/  LEA R9, R3, R0, 0x2 ;  /* 0x0000000003097211 */ /* 0x000fe200078e10ff */
[----:B------:R-:W-:Y:S01]  /*3fb0*/  IMAD.SHL.U32 R6, R0, 0x20, RZ ;  /* 0x0000002000067824 */ /* 0x000fe200078e00ff */
[----:B------:R-:W-:Y:S01]  /*3fc0*/  UIADD3 UR22, -UR8, 0x80, UR21 ;  /* 0x0000008008167890 */ /* 0x000fe2000fffe115 */
[----:B------:R-:W-:Y:S01]  /*3fd0*/  IMAD.MOV.U32 R248, RZ, RZ, R237 ;  /* 0x000000fffff87224 */ /* 0x000fe200078e00ed */
[----:B------:R-:W-:Y:S01]  /*3fe0*/  CS2R R126, SRZ ;  /* 0x00000000007e7805 */ /* 0x000fe2000001ff00 */
[----:B------:R-:W-:Y:S01]  /*3ff0*/  CS2R R124, SRZ ;  /* 0x00000000007c7805 */ /* 0x000fe2000001ff00 */
[----:B------:R-:W-:Y:S01]  /*4000*/  LOP3.LUT R0, R6, 0x6, R12, 0xf8, !PT ;  /* 0x0000000606007812 */ /* 0x000fe200078ef80c */
[----:B------:R-:W-:Y:S01]  /*4010*/  CS2R R130, SRZ ;  /* 0x0000000000827805 */ /* 0x000fe2000001ff00 */
[----:B------:R-:W-:Y:S01]  /*4020*/  SHF.R.S32.HI R6, RZ, 0x1f, R15 ;  /* 0x0000001fff067819 */ /* 0x000fe2000001140f */
[----:B------:R-:W-:Y:S01]  /*4030*/  CS2R R128, SRZ ;  /* 0x0000000000807805 */ /* 0x000fe2000001ff00 */
[----:B------:R-:W-:Y:S01]  /*4040*/  CS2R R122, SRZ ;  /* 0x00000000007a7805 */ /* 0x000fe2000001ff00 */
[----:B------:R-:W-:Y:S01]  /*4050*/  IMAD R236, R236, 0x80, R0 ;  /* 0x00000080ecec7824 */ /* 0x000fe200078e0200 */
[----:B------:R-:W-:Y:S01]  /*4060*/  IADD3 R0, R205, 0x1800, RZ ;  /* 0x00001800cd007810 */ /* 0x000fe20007ffe0ff */
[----:B------:R-:W-:Y:S01]  /*4070*/  CS2R R120, SRZ ;  /* 0x0000000000787805 */ /* 0x000fe2000001ff00 */
[----:B------:R-:W-:Y:S01]  /*4080*/  CS2R R118, SRZ ;  /* 0x0000000000767805 */ /* 0x000fe2000001ff00 */
[----:B------:R-:W-:Y:S01]  /*4090*/  CS2R R116, SRZ ;  /* 0x0000000000747805 */ /* 0x000fe2000001ff00 */
[----:B------:R-:W-:Y:S01]  /*40a0*/  SEL R0, R0, R205, !P0 ;  /* 0x000000cd00007207 */ /* 0x000fe20004000000 */
        /* <DEDUP_REMOVED lines=41> */
[----:B------:R-:W-:Y:S02]  /*4340*/  UMOV UR6, URZ ;  /* 0x0000003f00067c82 */ /* 0x000fe40008000000 */
[----:B------:R-:W-:Y:S02]  /*4350*/  UIADD3 UR22, UR22, -UR23, URZ ;  /* 0x8000001716167290 */ /* 0x000fe4000fffe03f */
[----:B------:R-:W-:Y:S02]  /*4360*/  UIADD3 UR23, UR25, 0x80, URZ ;  /* 0x0000008019177890 */ /* 0x000fe4000fffe03f */
[----:B------:R-:W-:Y:S01]  /*4370*/  ULDC UR16, c[0x0][0x2e4] ;  /* 0x0000b90000107ab9 */ /* 0x000fe20000000800 */
[----:B---3--:R-:W-:-:S04]  /*4380*/  @P1 FMUL.FTZ R3, R7, R8 ;  /* 0x0000000807031220 */ /* 0x008fc80000410000 */
[----:B------:R3:W4:Y:S02]  /*4390*/  @P1 R2UR UR4, R3 ;  /* 0x00000000030413c2 */ /* 0x00072400000e0000 */
[----:B---3--:R-:W-:Y:S01]  /*43a0*/  IADD3 R3, R207, 0x1800, RZ ;  /* 0x00001800cf037810 */ /* 0x008fe20007ffe0ff */
[----:B----4-:R-:W-:Y:S01]  /*43b0*/  @UP1 UMOV UR6, UR4 ;  /* 0x0000000400061c82 */ /* 0x010fe20008000000 */
[----:B--2---:R-:W-:Y:S02]  /*43c0*/  IADD3 R15, P3, P2, R4, UR41, R15 ;  /* 0x00000029040f7c10 */ /* 0x004fe4000fa7e00f */
[----:B------:R-:W-:Y:S02]  /*43d0*/  SEL R196, R3, R207, !P0 ;  /* 0x000000cf03c47207 */ /* 0x000fe40004000000 */
[----:B------:R-:W-:Y:S02]  /*43e0*/  SHF.L.U32 R3, R0, 0x1, RZ ;  /* 0x0000000100037819 */ /* 0x000fe400000006ff */
[----:B------:R-:W-:Y:S01]  /*43f0*/  IADD3 R0, R249, -UR19, -R236 ;  /* 0x80000013f9007c10 */ /* 0x000fe2000fffe8ec */
[----:B------:R-:W-:Y:S01]  /*4400*/  IMAD.SHL.U32 R196, R196, 0x2, RZ ;  /* 0x00000002c4c47824 */ /* 0x000fe200078e00ff */
[----:B------:R-:W-:-:S02]  /*4410*/  IADD3.X R6, R5, UR49, R6, P3, P2 ;  /* 0x0000003105067c10 */ /* 0x000fc40009fe4406 */
[----:B------:R-:W-:-:S05]  /*4420*/  IADD3 R5, R0, UR8, RZ ;  /* 0x0000000800057c10 */ /* 0x000fca000fffe0ff */
[----:B------:R-:W-:Y:S01]  /*4430*/  STL [R1+0x44], R5 ;  /* 0x0000440501007387 */ /* 0x000fe20000100800 */
[----:B------:R-:W2:Y:S08]  /*4440*/  R2UR UR13, R10 ;  /* 0x000000000a0d73c2 */ /* 0x000eb000000e0000 */
[----:B------:R-:W3:Y:S01]  /*4450*/  R2UR UR12, R11 ;  /* 0x000000000b0c73c2 */ /* 0x000ee200000e0000 */
[----:B--2---:R-:W-:-:S05]  /*4460*/  LOP3.LUT R0, R6, UR13, RZ, 0x3c, !PT ;  /* 0x0000000d06007c12 */ /* 0x004fca000f8e3cff */
[----:B------:R2:W-:Y:S01]  /*4470*/  STL [R1+0x24], R0 ;  /* 0x0000240001007387 */ /* 0x0005e20000100800 */
[----:B---3--:R-:W-:Y:S01]  /*4480*/  LOP3.LUT R4, R9, UR12, RZ, 0x3c, !PT ;  /* 0x0000000c09047c12 */ /* 0x008fe2000f8e3cff */
[----:B--2---:R-:W-:-:S04]  /*4490*/  IMAD.MOV.U32 R0, RZ, RZ, c[0x0][0x22c] ;  /* 0x00008b00ff007624 */ /* 0x004fc800078e00ff */
[----:B------:R-:W-:-:S04]  /*44a0*/  IMAD R0, R0, c[0x0][0x1c0], RZ ;  /* 0x0000700000007a24 */ /* 0x000fc800078e02ff */
[C---:B------:R-:W-:Y:S01]  /*44b0*/  IMAD.SHL.U32 R8, R0.reuse, 0x10, RZ ;  /* 0x0000001000087824 */ /* 0x040fe200078e00ff */
[----:B------:R-:W-:-:S04]  /*44c0*/  SHF.L.U32 R5, R0, 0x3, RZ ;  /* 0x0000000300057819 */ /* 0x000fc800000006ff */
[C---:B------:R-:W-:Y:S02]  /*44d0*/  IADD3 R7, R8.reuse, 0x20, RZ ;  /* 0x0000002008077810 */ /* 0x040fe40007ffe0ff */
[----:B------:R-:W-:Y:S01]  /*44e0*/  IADD3 R0, R8, 0x40, RZ ;  /* 0x0000004008007810 */ /* 0x000fe20007ffe0ff */
[----:B------:R-:W-:-:S04]  /*44f0*/  IMAD.WIDE.U32 R8, R15, -0x2daee0ad, RZ ;  /* 0xd2511f530f087825 */ /* 0x000fc800078e00ff */
[----:B------:R-:W-:Y:S01]  /*4500*/  IMAD.IADD R6, R5, 0x1, R7 ;  /* 0x0000000105067824 */ /* 0x000fe200078e0207 */
[----:B------:R-:W-:Y:S01]  /*4510*/  LOP3.LUT R4, R9, R4, RZ, 0x3c, !PT ;  /* 0x0000000409047212 */ /* 0x000fe200078e3cff */
[C---:B------:R-:W-:Y:S01]  /*4520*/  IMAD.IADD R0, R5.reuse, 0x1, R0 ;  /* 0x0000000105007824 */ /* 0x040fe200078e0200 */
[----:B------:R-:W-:Y:S02]  /*4530*/  STL.64 [R1+0x38], R8 ;  /* 0x0000380801007387 */ /* 0x000fe40000100a00 */
[C---:B------:R-:W-:Y:S02]  /*4540*/  IADD3 R6, R5.reuse, R6, RZ ;  /* 0x0000000605067210 */ /* 0x040fe40007ffe0ff */
[----:B------:R2:W-:Y:S03]  /*4550*/  STL [R1+0x40], R4 ;  /* 0x0000400401007387 */ /* 0x0005e60000100800 */
[----:B------:R-:W-:-:S04]  /*4560*/  IMAD.IADD R6, R5, 0x1, R6 ;  /* 0x0000000105067824 */ /* 0x000fc800078e0206 */
[----:B------:R-:W-:-:S05]  /*4570*/  IMAD.IADD R6, R5, 0x1, R6 ;  /* 0x0000000105067824 */ /* 0x000fca00078e0206 */
[----:B------:R3:W-:Y:S01]  /*4580*/  STL [R1+0x18], R6 ;  /* 0x0000180601007387 */ /* 0x0007e20000100800 */
[----:B--2---:R-:W-:-:S05]  /*4590*/  IMAD.IADD R4, R5, 0x1, R0 ;  /* 0x0000000105047824 */ /* 0x004fca00078e0200 */
[----:B------:R-:W-:-:S05]  /*45a0*/  IADD3 R4, R5, R4, RZ ;  /* 0x0000000405047210 */ /* 0x000fca0007ffe0ff */
[C---:B------:R-:W-:Y:S01]  /*45b0*/  IMAD.IADD R4, R5.reuse, 0x1, R4 ;  /* 0x0000000105047824 */ /* 0x040fe200078e0204 */
[----:B---3--:R-:W-:-:S03]  /*45c0*/  IADD3 R6, R5, R6, RZ ;  /* 0x0000000605067210 */ /* 0x008fc60007ffe0ff */
[----:B------:R-:W-:Y:S01]  /*45d0*/  IMAD.IADD R0, R5, 0x1, R4 ;  /* 0x0000000105007824 */ /* 0x000fe200078e0204 */
[----:B------:R2:W-:Y:S04]  /*45e0*/  STL [R1+0x14], R4 ;  /* 0x0000140401007387 */ /* 0x0005e80000100800 */
[----:B------:R2:W-:Y:S04]  /*45f0*/  STL [R1+0x20], R6 ;  /* 0x0000200601007387 */ /* 0x0005e80000100800 */
[----:B-1----:R2:W-:Y:S02]  /*4600*/  STL [R1+0x1c], R0 ;  /* 0x00001c0001007387 */ /* 0x0025e40000100800 */
.L_x_690:
[----:B------:R-:W0:Y:S01]  /*4610*/  LDGDEPBAR ;  /* 0x00000000000079af */ /* 0x000e220000000000 */
[----:B--2---:R-:W-:Y:S01]  /*4620*/  IMAD.IADD R0, R206, 0x1, R196 ;  /* 0x00000001ce007824 */ /* 0x004fe200078e02c4 */
[----:B------:R-:W-:Y:S01]  /*4630*/  USHF.L.U32 UR4, UR9, 0x6, URZ ;  /* 0x0000000609047899 */ /* 0x000fe2000800063f */
[----:B------:R-:W-:Y:S01]  /*4640*/  IMAD.MOV.U32 R246, RZ, RZ, R209 ;  /* 0x000000fffff67224 */ /* 0x000fe200078e00d1 */
[----:B------:R-:W-:Y:S01]  /*4650*/  ULDC UR7, c[0x0][0x2e4] ;  /* 0x0000b90000077ab9 */ /* 0x000fe20000000800 */
[----:B------:R-:W-:Y:S01]  /*4660*/  IMAD.MOV.U32 R247, RZ, RZ, R208 ;  /* 0x000000fffff77224 */ /* 0x000fe200078e00d0 */
[----:B------:R-:W-:Y:S02]  /*4670*/  UISETP.GE.AND UP0, UPT, UR4, UR22, UPT ;  /* 0x000000160400728c */ /* 0x000fe4000bf06270 */
[----:B-----5:R-:W2:Y:S01]  /*4680*/  LDL R210, [R1+0x44] ;  /* 0x0000440001d27983 */ /* 0x020ea20000100800 */
[----:B------:R-:W-:Y:S04]  /*4690*/  DEPBAR.LE SB0, 0x0 ;  /* 0x000080000000791a */ /* 0x000fe80000000000 */
[----:B------:R-:W-:Y:S08]  /*46a0*/  BAR.SYNC.DEFER_BLOCKING 0x0 ;  /* 0x0000000000007b1d */ /* 0x000ff00000010000 */
[----:B------:R-:W-:Y:S08]  /*46b0*/  LDSM.16.M88.4 R32, [R196] ;  /* 0x00000000c420783b */ /* 0x000ff00000000200 */
[----:B------:R-:W1:Y:S08]  /*46c0*/  LDSM.16.M88.4 R16, [R197+0x9000] ;  /* 0x00900000c510783b */ /* 0x000e700000000200 */
[----:B------:R-:W3:Y:S08]  /*46d0*/  LDSM.16.M88.4 R28, [R196+0x800] ;  /* 0x00080000c41c783b */ /* 0x000ef00000000200 */
[----:B------:R-:W4:Y:S08]  /*46e0*/  LDSM.16.M88.4 R132, [R197+0x9400] ;  /* 0x00940000c584783b */ /* 0x000f300000000200 */
[----:B------:R-:W-:Y:S08]  /*46f0*/  LDSM.16.M88.4 R136, [R0] ;  /* 0x000000000088783b */ /* 0x000ff00000000200 */
[----:B------:R-:W4:Y:S01]  /*4700*/  LDSM.16.M88.4 R140, [R198+0x9000] ;  /* 0x00900000c68c783b */ /* 0x000f220000000200 */
[-C--:B-1----:R-:W-:Y:S07]  /*4710*/  HMMA.16816.F32.BF16 R4, R32, R16.reuse, RZ ;  /* 0x000000102004723c */ /* 0x082fee00000418ff */
[----:B------:R-:W-:Y:S01]  /*4720*/  LDSM.16.M88.4 R144, [R198+0xd400] ;  /* 0x00d40000c690783b */ /* 0x000fe20000000200 */
[C---:B---3--:R-:W-:Y:S08]  /*4730*/  HMMA.16816.F32.BF16 R8, R28.reuse, R16, RZ ;  /* 0x000000101c08723c */ /* 0x048ff000000418ff */
[-C--:B------:R-:W-:Y:S08]  /*4740*/  HMMA.16816.F32.BF16 R12, R28, R18.reuse, RZ ;  /* 0x000000121c0c723c */ /* 0x080ff000000418ff */
[C---:B------:R-:W-:Y:S08]  /*4750*/  HMMA.16816.F32.BF16 R16, R32.reuse, R18, RZ ;  /* 0x000000122010723c */ /* 0x040ff000000418ff */
[-C--:B----4-:R-:W-:Y:S08]  /*4760*/  HMMA.16816.F32.BF16 R20, R32, R132.reuse, RZ ;  /* 0x000000842014723c */ /* 0x090ff000000418ff */
        /* <DEDUP_REMOVED lines=15> */
[----:B------:R-:W3:Y:S01]  /*4860*/  LDSM.16.M88.4 R140, [R196+0x1800] ;  /* 0x00180000c48c783b */ /* 0x000ee20000000200 */
[-C--:B-1----:R-:W-:Y:S08]  /*4870*/  HMMA.16816.F32.BF16 R4, R132, R136.reuse, R4 ;  /* 0x000000888404723c */ /* 0x082ff00000041804 */
[C---:B---3--:R-:W-:Y:S08]  /*4880*/  HMMA.16816.F32.BF16 R8, R140.reuse, R136, R8 ;  /* 0x000000888c08723c */ /* 0x048ff00000041808 */
        /* <DEDUP_REMOVED lines=52> */
[----:B------:R-:W-:Y:S02]  /*4bd0*/  ISETP.GE.AND P0, PT, R132, RZ, PT ;  /* 0x000000ff8400720c */ /* 0x000fe40003f06270 */
[C---:B------:R-:W-:Y:S02]  /*4be0*/  IADD3 R145, R0.reuse, -0x11, RZ ;  /* 0xffffffef00917810 */ /* 0x040fe40007ffe0ff */
[C---:B------:R-:W-:Y:S01]  /*4bf0*/  @!P2 IADD3 R134, -R0.reuse, -0x20, RZ ;  /* 0xffffffe00086a810 */ /* 0x040fe20007ffe1ff */
[----:B------:R-:W-:Y:S04]  /*4c00*/  HMMA.16816.F32.BF16 R32, R140, R146, R32 ;  /* 0x000000928c20723c */ /* 0x000fe80000041820 */
[----:B------:R-:W2:Y:S01]  /*4c10*/  I2F R135, R134 ;  /* 0x0000008600877306 */ /* 0x000ea20000201400 */
[C---:B------:R-:W-:Y:S02]  /*4c20*/  IADD3 R139, R0.reuse, -0x8, RZ ;  /* 0xfffffff8008b7810 */ /* 0x040fe40007ffe0ff */
[----:B------:R-:W-:Y:S02]  /*4c30*/  IABS R137, R0 ;  /* 0x0000000000897213 */ /* 0x000fe40000000000 */
[C---:B------:R-:W-:Y:S02]  /*4c40*/  @!P0 IADD3 R132, -R0.reuse, 0x1, RZ ;  /* 0x0000000100848810 */ /* 0x040fe40007ffe1ff */
[----:B------:R-:W-:Y:S02]  /*4c50*/  ISETP.GE.AND P2, PT, R139, RZ, PT ;  /* 0x000000ff8b00720c */ /* 0x000fe40003f46270 */
[C---:B------:R-:W-:Y:S01]  /*4c60*/  IADD3 R138, R0.reuse, 0x8, RZ ;  /* 0x00000008008a7810 */ /* 0x040fe20007ffe0ff */
[----:B------:R-:W3:Y:S01]  /*4c70*/  I2F R133, R133 ;  /* 0x0000008500857306 */ /* 0x000ee20000201400 */
[----:B------:R-:W-:Y:S02]  /*4c80*/  IADD3 R146, R0, -0x10, RZ ;  /* 0xfffffff000927810 */ /* 0x000fe40007ffe0ff */
[----:B------:R-:W-:Y:S01]  /*4c90*/  ISETP.GE.AND P4, PT, R138, RZ, PT ;  /* 0x000000ff8a00720c */ /* 0x000fe20003f86270 */
[----:B-1----:R-:W-:Y:S01]  /*4ca0*/  FFMA.FTZ R10, R136, -UR6, R10 ;  /* 0x80000006880a7c23 */ /* 0x002fe2000801000a */
[C---:B------:R-:W-:Y:S02]  /*4cb0*/  IADD3 R136, R0.reuse, 0x17, RZ ;  /* 0x0000001700887810 */ /* 0x040fe40007ffe0ff */
[----:B------:R-:W-:Y:S02]  /*4cc0*/  IADD3 R144, R0, -0x18, RZ ;  /* 0xffffffe800907810 */ /* 0x000fe40007ffe0ff */
[----:B------:R-:W-:Y:S01]  /*4cd0*/  ISETP.GE.AND P6, PT, R146, RZ, PT ;  /* 0x000000ff9200720c */ /* 0x000fe20003fc6270 */
[----:B------:R-:W1:Y:S01]  /*4ce0*/  I2F R132, R132 ;  /* 0x0000008400847306 */ /* 0x000e620000201400 */
[----:B------:R-:W-:Y:S02]  /*4cf0*/  @!P2 IADD3 R139, -R0, 0x8, RZ ;  /* 0x00000008008ba810 */ /* 0x000fe40007ffe1ff */
[----:B------:R-:W-:Y:S01]  /*4d00*/  ISETP.GE.AND P2, PT, R136, RZ, PT ;  /* 0x000000ff8800720c */ /* 0x000fe20003f46270 */
[C---:B--2---:R-:W-:Y:S01]  /*4d10*/  FFMA.FTZ R8, R135.reuse, -UR6, R8 ;  /* 0x8000000687087c23 */ /* 0x044fe20008010008 */
[C---:B------:R-:W-:Y:S01]  /*4d20*/  IADD3 R134, R0.reuse, 0x27, RZ ;  /* 0x0000002700867810 */ /* 0x040fe20007ffe0ff */
[----:B------:R-:W-:Y:S01]  /*4d30*/  FFMA.FTZ R14, R135, -UR6, R14 ;  /* 0x80000006870e7c23 */ /* 0x000fe2000801000e */
[----:B------:R-:W-:Y:S02]  /*4d40*/  IADD3 R135, R0, 0x10, RZ ;  /* 0x0000001000877810 */ /* 0x000fe40007ffe0ff */
[----:B------:R-:W-:Y:S01]  /*4d50*/  ISETP.GE.AND P0, PT, R134, RZ, PT ;  /* 0x000000ff8600720c */ /* 0x000fe20003f06270 */
[----:B------:R-:W2:Y:S01]  /*4d60*/  I2F R141, R139 ;  /* 0x0000008b008d7306 */ /* 0x000ea20000201400 */
[----:B------:R-:W-:Y:S02]  /*4d70*/  ISETP.GE.AND P5, PT, R145, RZ, PT ;  /* 0x000000ff9100720c */ /* 0x000fe40003fa6270 */
[----:B------:R-:W-:Y:S01]  /*4d80*/  @!P4 IADD3 R138, -R0, -0x8, RZ ;  /* 0xfffffff8008ac810 */ /* 0x000fe20007ffe1ff */
[C---:B---3--:R-:W-:Y:S01]  /*4d90*/  FFMA.FTZ R9, R133.reuse, -UR6, R9 ;  /* 0x8000000685097c23 */ /* 0x048fe20008010009 */
[----:B------:R-:W-:Y:S01]  /*4da0*/  ISETP.GE.AND P4, PT, R144, RZ, PT ;  /* 0x000000ff9000720c */ /* 0x000fe20003f86270 */
[----:B------:R-:W-:Y:S01]  /*4db0*/  FFMA.FTZ R15, R133, -UR6, R15 ;  /* 0x80000006850f7c23 */ /* 0x000fe2000801000f */
[C---:B------:R-:W-:Y:S02]  /*4dc0*/  IADD3 R133, R0.reuse, -0x9, RZ ;  /* 0xfffffff700857810 */ /* 0x040fe40007ffe0ff */
[C---:B------:R-:W-:Y:S01]  /*4dd0*/  @!P2 IADD3 R136, -R0.reuse, -0x17, RZ ;  /* 0xffffffe90088a810 */ /* 0x040fe20007ffe1ff */
[----:B------:R-:W3:Y:S01]  /*4de0*/  I2F R137, R137 ;  /* 0x0000008900897306 */ /* 0x000ee20000201400 */
[----:B------:R-:W-:Y:S02]  /*4df0*/  ISETP.GE.AND P1, PT, R133, RZ, PT ;  /* 0x000000ff8500720c */ /* 0x000fe40003f26270 */
[----:B------:R-:W-:Y:S01]  /*4e00*/  @!P0 IADD3 R134, -R0, -0x27, RZ ;  /* 0xffffffd900868810 */ /* 0x000fe20007ffe1ff */
[----:B-1----:R-:W-:Y:S01]  /*4e10*/  FFMA.FTZ R5, R132, -UR6, R5 ;  /* 0x8000000684057c23 */ /* 0x002fe20008010005 */
[----:B------:R-:W-:Y:S01]  /*4e20*/  @!P6 IADD3 R146, -R0, 0x10, RZ ;  /* 0x000000100092e810 */ /* 0x000fe20007ffe1ff */
[----:B------:R-:W-:Y:S01]  /*4e30*/  FFMA.FTZ R19, R132, -UR6, R19 ;  /* 0x8000000684137c23 */ /* 0x000fe20008010013 */
[C---:B------:R-:W-:Y:S02]  /*4e40*/  IADD3 R132, R0.reuse, 0x18, RZ ;  /* 0x0000001800847810 */ /* 0x040fe40007ffe0ff */
[----:B------:R-:W-:Y:S01]  /*4e50*/  @!P5 IADD3 R145, -R0, 0x11, RZ ;  /* 0x000000110091d810 */ /* 0x000fe20007ffe1ff */
[----:B------:R1:W4:Y:S01]  /*4e60*/  I2F R143, R134 ;  /* 0x00000086008f7306 */ /* 0x0003220000201400 */
[----:B------:R-:W-:Y:S02]  /*4e70*/  ISETP.GE.AND P0, PT, R132, RZ, PT ;  /* 0x000000ff8400720c */ /* 0x000fe40003f06270 */
[C---:B------:R-:W-:Y:S01]  /*4e80*/  @!P4 IADD3 R144, -R0.reuse, 0x18, RZ ;  /* 0x000000180090c810 */ /* 0x040fe20007ffe1ff */
[C---:B--2---:R-:W-:Y:S01]  /*4e90*/  FFMA.FTZ R16, R141.reuse, -UR6, R16 ;  /* 0x800000068d107c23 */ /* 0x044fe20008010010 */
[C---:B------:R-:W-:Y:S01]  /*4ea0*/  @!P1 IADD3 R133, -R0.reuse, 0x9, RZ ;  /* 0x0000000900859810 */ /* 0x040fe20007ffe1ff */
[----:B------:R-:W-:Y:S01]  /*4eb0*/  FFMA.FTZ R22, R141, -UR6, R22 ;  /* 0x800000068d167c23 */ /* 0x000fe20008010016 */
[C---:B------:R-:W-:Y:S02]  /*4ec0*/  IADD3 R139, R0.reuse, -0x19, RZ ;  /* 0xffffffe7008b7810 */ /* 0x040fe40007ffe0ff */
[----:B------:R-:W-:Y:S01]  /*4ed0*/  ISETP.GE.AND P1, PT, R135, RZ, PT ;  /* 0x000000ff8700720c */ /* 0x000fe20003f26270 */
[----:B------:R2:W2:Y:S04]  /*4ee0*/  I2F R142, R133 ;  /* 0x00000085008e7306 */ /* 0x0004a80000201400 */
[C---:B------:R-:W-:Y:S01]  /*4ef0*/  @!P0 IADD3 R132, -R0.reuse, -0x18, RZ ;  /* 0xffffffe800848810 */ /* 0x040fe20007ffe1ff */
[C---:B---3--:R-:W-:Y:S02]  /*4f00*/  FFMA.FTZ R4, R137.reuse, -UR6, R4 ;  /* 0x8000000689047c23 */ /* 0x048fe40008010004 */
[----:B------:R-:W-:Y:S01]  /*4f10*/  FFMA.FTZ R18, R137, -UR6, R18 ;  /* 0x8000000689127c23 */ /* 0x000fe20008010012 */
[C---:B------:R-:W-:Y:S02]  /*4f20*/  IADD3 R137, R0.reuse, 0x7, RZ ;  /* 0x0000000700897810 */ /* 0x040fe40007ffe0ff */
[----:B------:R3:W3:Y:S02]  /*4f30*/  I2F R140, R132 ;  /* 0x00000084008c7306 */ /* 0x0006e40000201400 */
[----:B------:R-:W-:Y:S02]  /*4f40*/  ISETP.GE.AND P3, PT, R137, RZ, PT ;  /* 0x000000ff8900720c */ /* 0x000fe40003f66270 */
[C---:B-1----:R-:W-:Y:S01]  /*4f50*/  IADD3 R134, R0.reuse, 0xf, RZ ;  /* 0x0000000f00867810 */ /* 0x042fe20007ffe0ff */
[----:B----4-:R-:W-:Y:S01]  /*4f60*/  FFMA.FTZ R11, R143, -UR6, R11 ;  /* 0x800000068f0b7c23 */ /* 0x010fe2000801000b */
[----:B------:R-:W-:Y:S02]  /*4f70*/  @!P1 IADD3 R135, -R0, -0x10, RZ ;  /* 0xfffffff000879810 */ /* 0x000fe40007ffe1ff */
[----:B------:R-:W-:Y:S02]  /*4f80*/  ISETP.GE.AND P0, PT, R134, RZ, PT ;  /* 0x000000ff8600720c */ /* 0x000fe40003f06270 */
[----:B------:R-:W1:Y:S01]  /*4f90*/  I2F R138, R138 ;  /* 0x0000008a008a7306 */ /* 0x000e620000201400 */
[----:B--2---:R-:W-:Y:S04]  /*4fa0*/  IMAD.U32 R133, RZ, RZ, UR17 ;  /* 0x00000011ff857e24 */ /* 0x004fe8000f8e00ff */
[----:B------:R-:W-:Y:S01]  /*4fb0*/  @!P3 IADD3 R137, -R0, -0x7, RZ ;  /* 0xfffffff90089b810 */ /* 0x000fe20007ffe1ff */
[C---:B------:R-:W-:Y:S01]  /*4fc0*/  FFMA.FTZ R17, R142.reuse, -UR6, R17 ;  /* 0x800000068e117c23 */ /* 0x040fe20008010011 */
[----:B------:R-:W-:Y:S01]  /*4fd0*/  ISETP.GE.AND P3, PT, R139, RZ, PT ;  /* 0x000000ff8b00720c */ /* 0x000fe20003f66270 */
[----:B------:R-:W-:Y:S02]  /*4fe0*/  FFMA.FTZ R23, R142, -UR6, R23 ;  /* 0x800000068e177c23 */ /* 0x000fe40008010017 */
[----:B------:R-:W2:Y:S01]  /*4ff0*/  I2F R136, R136 ;  /* 0x0000008800887306 */ /* 0x000ea20000201400 */
[----:B------:R-:W-:Y:S01]  /*5000*/  @!P0 IADD3 R134, -R0, -0xf, RZ ;  /* 0xfffffff100868810 */ /* 0x000fe20007ffe1ff */
[----:B---3--:R-:W-:Y:S02]  /*5010*/  IMAD.U32 R132, RZ, RZ, UR18 ;  /* 0x00000012ff847e24 */ /* 0x008fe4000f8e00ff */
[C---:B------:R-:W-:Y:S02]  /*5020*/  FFMA.FTZ R12, R140.reuse, -UR6, R12 ;  /* 0x800000068c0c7c23 */ /* 0x040fe4000801000c */
[----:B------:R-:W-:Y:S01]  /*5030*/  FFMA.FTZ R26, R140, -UR6, R26 ;  /* 0x800000068c1a7c23 */ /* 0x000fe2000801001a */
[C---:B------:R-:W-:Y:S03]  /*5040*/  LEA R132, P0, R249.reuse, R132, 0x2 ;  /* 0x00000084f9847211 */ /* 0x040fe600078010ff */
[----:B------:R-:W3:Y:S01]  /*5050*/  I2F R137, R137 ;  /* 0x0000008900897306 */ /* 0x000ee20000201400 */
[----:B------:R-:W-:Y:S02]  /*5060*/  @!P3 IADD3 R139, -R0, 0x19, RZ ;  /* 0x00000019008bb810 */ /* 0x000fe40007ffe1ff */
[----:B------:R-:W-:Y:S01]  /*5070*/  LEA.HI.X.SX32 R133, R249, R133, 0x2, P0 ;  /* 0x00000085f9857211 */ /* 0x000fe200000f16ff */
[C---:B-1----:R-:W-:Y:S01]  /*5080*/  FFMA.FTZ R6, R138.reuse, -UR6, R6 ;  /* 0x800000068a067c23 */ /* 0x042fe20008010006 */
[----:B------:R-:W-:Y:S01]  /*5090*/  PLOP3.LUT P0, PT, PT, PT, UP0, 0x80, 0x0 ;  /* 0x000000000000781c */ /* 0x000fe20003f0f008 */
[----:B------:R-:W-:Y:S02]  /*50a0*/  FFMA.FTZ R28, R138, -UR6, R28 ;  /* 0x800000068a1c7c23 */ /* 0x000fe4000801001c */
[----:B-----5:R1:W5:Y:S02]  /*50b0*/  LDG.E R143, [R132.64] ;  /* 0x0000000a848f7981 */ /* 0x020364000c1e1900 */
[----:B------:R-:W4:Y:S02]  /*50c0*/  I2F R146, R146 ;  /* 0x0000009200927306 */ /* 0x000f240000201400 */
[----:B------:R1:W5:Y:S01]  /*50d0*/  LDG.E R142, [R132.64+0x20] ;  /* 0x0000200a848e7981 */ /* 0x000362000c1e1900 */
[C---:B--2---:R-:W-:Y:S03]  /*50e0*/  FFMA.FTZ R13, R136.reuse, -UR6, R13 ;  /* 0x80000006880d7c23 */ /* 0x044fe6000801000d */
[----:B------:R1:W5:Y:S01]  /*50f0*/  LDG.E R141, [R132.64+0x80] ;  /* 0x0000800a848d7981 */ /* 0x000362000c1e1900 */
[----:B------:R-:W-:Y:S03]  /*5100*/  FFMA.FTZ R27, R136, -UR6, R27 ;  /* 0x80000006881b7c23 */ /* 0x000fe6000801001b */
[----:B------:R-:W2:Y:S01]  /*5110*/  I2F R145, R145 ;  /* 0x0000009100917306 */ /* 0x000ea20000201400 */
[----:B------:R1:W5:Y:S01]  /*5120*/  LDG.E R140, [R132.64+0xa0] ;  /* 0x0000a00a848c7981 */ /* 0x000362000c1e1900 */
[C---:B---3--:R-:W-:Y:S02]  /*5130*/  FFMA.FTZ R7, R137.reuse, -UR6, R7 ;  /* 0x8000000689077c23 */ /* 0x048fe40008010007 */
[----:B------:R-:W-:Y:S06]  /*5140*/  FFMA.FTZ R29, R137, -UR6, R29 ;  /* 0x80000006891d7c23 */ /* 0x000fec000801001d */
[----:B------:R-:W3:Y:S01]  /*5150*/  I2F R135, R135 ;  /* 0x0000008700877306 */ /* 0x000ee20000201400 */
[C---:B----4-:R-:W-:Y:S02]  /*5160*/  FFMA.FTZ R20, R146.reuse, -UR6, R20 ;  /* 0x8000000692147c23 */ /* 0x050fe40008010014 */
[----:B------:R-:W-:Y:S07]  /*5170*/  FFMA.FTZ R34, R146, -UR6, R34 ;  /* 0x8000000692227c23 */ /* 0x000fee0008010022 */
[----:B------:R-:W4:Y:S01]  /*5180*/  I2F R134, R134 ;  /* 0x0000008600867306 */ /* 0x000f220000201400 */
[C---:B--2---:R-:W-:Y:S02]  /*5190*/  FFMA.FTZ R21, R145.reuse, -UR6, R21 ;  /* 0x8000000691157c23 */ /* 0x044fe40008010015 */
[----:B------:R-:W-:Y:S07]  /*51a0*/  FFMA.FTZ R35, R145, -UR6, R35 ;  /* 0x8000000691237c23 */ /* 0x000fee0008010023 */
[----:B------:R-:W2:Y:S01]  /*51b0*/  I2F R144, R144 ;  /* 0x0000009000907306 */ /* 0x000ea20000201400 */
[C---:B---3--:R-:W-:Y:S02]  /*51c0*/  FFMA.FTZ R24, R135.reuse, -UR6, R24 ;  /* 0x8000000687187c23 */ /* 0x048fe40008010018 */
[----:B------:R-:W-:Y:S07]  /*51d0*/  FFMA.FTZ R30, R135, -UR6, R30 ;  /* 0x80000006871e7c23 */ /* 0x000fee000801001e */
[----:B------:R-:W3:Y:S01]  /*51e0*/  I2F R139, R139 ;  /* 0x0000008b008b7306 */ /* 0x000ee20000201400 */
[C---:B----4-:R-:W-:Y:S02]  /*51f0*/  FFMA.FTZ R25, R134.reuse, -UR6, R25 ;  /* 0x8000000686197c23 */ /* 0x050fe40008010019 */
[----:B------:R-:W-:Y:S02]  /*5200*/  FFMA.FTZ R31, R134, -UR6, R31 ;  /* 0x80000006861f7c23 */ /* 0x000fe4000801001f */
[----:B--2---:R-:W-:Y:S02]  /*5210*/  FFMA.FTZ R32, R144, -UR6, R32 ;  /* 0x8000000690207c23 */ /* 0x004fe40008010020 */
[----:B---3--:R-:W-:Y:S01]  /*5220*/  FFMA.FTZ R33, R139, -UR6, R33 ;  /* 0x800000068b217c23 */ /* 0x008fe20008010021 */
[----:B------:R-:W-:-:S05]  /*5230*/  @!P0 BRA `(.L_x_686) ;  /* 0x0000009000008947 */ /* 0x000fca0003800000 */
[----:B-1----:R-:W-:Y:S01]  /*5240*/  UIADD3 UR7, UR16, UR21, -UR8 ;  /* 0x0000001510077290 */ /* 0x002fe2000fffe808 */
        /* <DEDUP_REMOVED lines=8> */
.L_x_686:
[----:B-1----:R-:W-:Y:S01]  /*52d0*/  IADD3 R133, R249, UR4, RZ ;  /* 0x00000004f9857c10 */ /* 0x002fe2000fffe0ff */
[----:B------:R-:W-:Y:S01]  /*52e0*/  UIADD3 UR4, UR8, 0x1, -UR19 ;  /* 0x0000000108047890 */ /* 0x000fe2000fffe813 */
[C---:B------:R-:W-:Y:S01]  /*52f0*/  IADD3 R144, R236.reuse, 0x1, RZ ;  /* 0x00000001ec907810 */ /* 0x040fe20007ffe0ff */
[----:B------:R-:W-:Y:S01]  /*5300*/  UIADD3 UR5, -UR7, UR8, -UR19 ;  /* 0x0000000807057290 */ /* 0x000fe2000fffe913 */
[C---:B------:R-:W-:Y:S01]  /*5310*/  IADD3 R139, R236.reuse, 0x8, RZ ;  /* 0x00000008ec8b7810 */ /* 0x040fe20007ffe0ff */
[----:B------:R-:W-:Y:S01]  /*5320*/  UIADD3 UR4, UR4, UR40, URZ ;  /* 0x0000002804047290 */ /* 0x000fe2000fffe03f */
[C---:B------:R-:W-:Y:S01]  /*5330*/  IADD3 R138, R236.reuse, 0x9, RZ ;  /* 0x00000009ec8a7810 */ /* 0x040fe20007ffe0ff */
[----:B------:R-:W-:Y:S01]  /*5340*/  UMOV UR16, UR7 ;  /* 0x0000000700107c82 */ /* 0x000fe20008000000 */
[----:B------:R-:W-:Y:S02]  /*5350*/  IADD3 R137, R236, 0x10, RZ ;  /* 0x00000010ec897810 */ /* 0x000fe40007ffe0ff */
[C---:B------:R-:W-:Y:S02]  /*5360*/  IADD3 R132, R133.reuse, UR5, RZ ;  /* 0x0000000585847c10 */ /* 0x040fe4000fffe0ff */
[----:B------:R-:W-:Y:S02]  /*5370*/  IADD3 R0, R133, UR4, RZ ;  /* 0x0000000485007c10 */ /* 0x000fe4000fffe0ff */
[----:B------:R-:W-:Y:S02]  /*5380*/  IMNMX R132, RZ, R132, !PT ;  /* 0x00000084ff847217 */ /* 0x000fe40007800200 */
[----:B------:R-:W-:Y:S02]  /*5390*/  IMNMX R0, R0, UR8, PT ;  /* 0x0000000800007c17 */ /* 0x000fe4000b800200 */
[C---:B------:R-:W-:Y:S02]  /*53a0*/  ISETP.GE.AND P2, PT, R236.reuse, R132, PT ;  /* 0x00000084ec00720c */ /* 0x040fe40003f46270 */
[C---:B------:R-:W-:Y:S02]  /*53b0*/  IADD3 R136, R236.reuse, 0x11, RZ ;  /* 0x00000011ec887810 */ /* 0x040fe40007ffe0ff */
[C---:B------:R-:W-:Y:S02]  /*53c0*/  IADD3 R135, R236.reuse, 0x18, RZ ;  /* 0x00000018ec877810 */ /* 0x040fe40007ffe0ff */
[C---:B------:R-:W-:Y:S02]  /*53d0*/  IADD3 R134, R236.reuse, 0x19, RZ ;  /* 0x00000019ec867810 */ /* 0x040fe40007ffe0ff */
[----:B------:R-:W-:Y:S02]  /*53e0*/  ISETP.GE.OR P2, PT, R236, R0, !P2 ;  /* 0x00000000ec00720c */ /* 0x000fe40005746670 */
        /* <DEDUP_REMOVED lines=109> */
.L_x_687:
[----:B------:R-:W2:Y:S01]  /*5ac0*/  LDL R0, [R1+0x48] ;  /* 0x0000480001007983 */ /* 0x000ea20000100800 */
[----:B------:R-:W-:Y:S01]  /*5ad0*/  IMAD.U32 R136, RZ, RZ, UR9 ;  /* 0x00000009ff887e24 */ /* 0x000fe2000f8e00ff */
[----:B------:R-:W-:Y:S02]  /*5ae0*/  UIADD3 UR4, UR13, 0x3c6ef372, URZ ;  /* 0x3c6ef3720d047890 */ /* 0x000fe4000fffe03f */
[----:B------:R-:W3:Y:S01]  /*5af0*/  LDL R132, [R1+0x40] ;  /* 0x0000400001847983 */ /* 0x000ee20000100800 */
[----:B------:R-:W-:Y:S03]  /*5b00*/  UISETP.GT.AND UP2, UPT, UR9, UR20, UPT ;  /* 0x000000140900728c */ /* 0x000fe6000bf44270 */
[----:B------:R-:W4:Y:S04]  /*5b10*/  LDL R139, [R1+0x24] ;  /* 0x00002400018b7983 */ /* 0x000f280000100800 */
[----:B------:R-:W2:Y:S06]  /*5b20*/  LDL.64 R144, [R1+0x38] ;  /* 0x0000380001907983 */ /* 0x000eac0000100a00 */
[----:B------:R-:W2:Y:S04]  /*5b30*/  LDL R211, [R1+0x8] ;  /* 0x0000080001d37983 */ /* 0x000ea80000100800 */
[----:B------:R-:W4:Y:S01]  /*5b40*/  LDL R210, [R1+0x4] ;  /* 0x0000040001d27983 */ /* 0x000f220000100800 */
[----:B--2---:R-:W-:Y:S01]  /*5b50*/  FSETP.NEU.FTZ.AND P0, PT, R211, -INF , PT ;  /* 0xff800000d300780b */ /* 0x004fe20003f1d000 */
[----:B------:R-:W-:Y:S02]  /*5b60*/  IMAD R136, R136, 0x4, R0 ;  /* 0x0000000488887824 */ /* 0x000fe400078e0200 */
[----:B---3--:R-:W-:Y:S03]  /*5b70*/  IMAD.WIDE.U32 R132, R132, -0x326172a9, RZ ;  /* 0xcd9e8d5784847825 */ /* 0x008fe600078e00ff */
[C---:B------:R-:W-:Y:S01]  /*5b80*/  IADD3 R134, R136.reuse, 0x2, RZ ;  /* 0x0000000288867810 */ /* 0x040fe20007ffe0ff */
[----:B------:R-:W-:Y:S01]  /*5b90*/  IMAD.WIDE.U32 R136, R136, -0x326172a9, RZ ;  /* 0xcd9e8d5788887825 */ /* 0x000fe200078e00ff */
[----:B------:R-:W-:Y:S01]  /*5ba0*/  LOP3.LUT R208, R132, UR4, RZ, 0x3c, !PT ;  /* 0x0000000484d07c12 */ /* 0x000fe2000f8e3cff */
[----:B------:R-:W-:Y:S02]  /*5bb0*/  UIADD3 UR4, UR13, -0x61c88647, URZ ;  /* 0x9e3779b90d047890 */ /* 0x000fe4000fffe03f */
[----:B------:R-:W-:Y:S04]  /*5bc0*/  IMAD.WIDE.U32 R134, R134, -0x326172a9, RZ ;  /* 0xcd9e8d5786867825 */ /* 0x000fe800078e00ff */
[C---:B------:R-:W-:Y:S02]  /*5bd0*/  LOP3.LUT R138, R133.reuse, UR4, R136, 0x96, !PT ;  /* 0x00000004858a7c12 */ /* 0x040fe4000f8e9688 */
[----:B------:R-:W-:Y:S01]  /*5be0*/  LOP3.LUT R136, R133, UR4, R134, 0x96, !PT ;  /* 0x0000000485887c12 */ /* 0x000fe2000f8e9686 */
[----:B------:R-:W-:Y:S01]  /*5bf0*/  UIADD3 UR4, UR12, -0x4498517b, URZ ;  /* 0xbb67ae850c047890 */ /* 0x000fe2000fffe03f */
[-C--:B----4-:R-:W-:Y:S02]  /*5c00*/  LOP3.LUT R134, R137, R139.reuse, RZ, 0x3c, !PT ;  /* 0x0000008b89867212 */ /* 0x090fe400078e3cff */
[----:B------:R-:W-:Y:S01]  /*5c10*/  LOP3.LUT R132, R135, R139, RZ, 0x3c, !PT ;  /* 0x0000008b87847212 */ /* 0x000fe200078e3cff */
[----:B------:R-:W-:Y:S02]  /*5c20*/  IMAD.WIDE.U32 R138, R138, -0x2daee0ad, RZ ;  /* 0xd2511f538a8a7825 */ /* 0x000fe400078e00ff */
[----:B------:R-:W-:Y:S01]  /*5c30*/  LOP3.LUT R0, R144, UR4, RZ, 0x3c, !PT ;  /* 0x0000000490007c12 */ /* 0x000fe2000f8e3cff */
[----:B------:R-:W-:Y:S01]  /*5c40*/  UIADD3 UR4, UR12, 0x76cf5d0a, URZ ;  /* 0x76cf5d0a0c047890 */ /* 0x000fe2000fffe03f */
[----:B------:R-:W-:Y:S04]  /*5c50*/  IMAD.WIDE.U32 R136, R136, -0x2daee0ad, RZ ;  /* 0xd2511f5388887825 */ /* 0x000fe800078e00ff */
[----:B------:R-:W-:Y:S04]  /*5c60*/  IMAD.WIDE.U32 R134, R134, -0x2daee0ad, RZ ;  /* 0xd2511f5386867825 */ /* 0x000fe800078e00ff */
[----:B------:R-:W-:Y:S01]  /*5c70*/  IMAD.WIDE.U32 R132, R132, -0x2daee0ad, RZ ;  /* 0xd2511f5384847825 */ /* 0x000fe200078e00ff */
[----:B------:R-:W-:Y:S02]  /*5c80*/  LOP3.LUT R146, R139, UR4, R134, 0x96, !PT ;  /* 0x000000048b927c12 */ /* 0x000fe4000f8e9686 */
[C---:B------:R-:W-:Y:S02]  /*5c90*/  LOP3.LUT R134, R0.reuse, R135, RZ, 0x3c, !PT ;  /* 0x0000008700867212 */ /* 0x040fe400078e3cff */
[----:B------:R-:W-:Y:S01]  /*5ca0*/  LOP3.LUT R144, R137, UR4, R132, 0x96, !PT ;  /* 0x0000000489907c12 */ /* 0x000fe2000f8e9684 */
[----:B------:R-:W-:Y:S01]  /*5cb0*/  UIADD3 UR4, UR13, -0x255992d5, URZ ;  /* 0xdaa66d2b0d047890 */ /* 0x000fe2000fffe03f */
[----:B------:R-:W-:Y:S01]  /*5cc0*/  LOP3.LUT R132, R0, R133, RZ, 0x3c, !PT ;  /* 0x0000008500847212 */ /* 0x000fe200078e3cff */
[----:B------:R-:W-:Y:S04]  /*5cd0*/  IMAD.WIDE.U32 R146, R146, -0x326172a9, RZ ;  /* 0xcd9e8d5792927825 */ /* 0x000fe800078e00ff */
[----:B------:R-:W-:Y:S04]  /*5ce0*/  IMAD.WIDE.U32 R144, R144, -0x326172a9, RZ ;  /* 0xcd9e8d5790907825 */ /* 0x000fe800078e00ff */
[----:B------:R-:W-:Y:S04]  /*5cf0*/  IMAD.WIDE.U32 R134, R134, -0x326172a9, RZ ;  /* 0xcd9e8d5786867825 */ /* 0x000fe800078e00ff */
[----:B------:R-:W-:Y:S01]  /*5d00*/  IMAD.WIDE.U32 R132, R132, -0x326172a9, RZ ;  /* 0xcd9e8d5784847825 */ /* 0x000fe200078e00ff */
[----:B------:R-:W-:Y:S02]  /*5d10*/  LOP3.LUT R139, R147, UR4, R134, 0x96, !PT ;  /* 0x00000004938b7c12 */ /* 0x000fe4000f8e9686 */
[C---:B------:R-:W-:Y:S02]  /*5d20*/  LOP3.LUT R134, R208.reuse, R135, RZ, 0x3c, !PT ;  /* 0x00000087d0867212 */ /* 0x040fe400078e3cff */
[----:B------:R-:W-:Y:S01]  /*5d30*/  LOP3.LUT R137, R145, UR4, R132, 0x96, !PT ;  /* 0x0000000491897c12 */ /* 0x000fe2000f8e9684 */
[----:B------:R-:W-:Y:S01]  /*5d40*/  UIADD3 UR4, UR12, 0x32370b8f, URZ ;  /* 0x32370b8f0c047890 */ /* 0x000fe2000fffe03f */
[----:B------:R-:W-:Y:S01]  /*5d50*/  LOP3.LUT R132, R208, R133, RZ, 0x3c, !PT ;  /* 0x00000085d0847212 */ /* 0x000fe200078e3cff */
[----:B------:R-:W-:Y:S04]  /*5d60*/  IMAD.WIDE.U32 R134, R134, -0x2daee0ad, RZ ;  /* 0xd2511f5386867825 */ /* 0x000fe800078e00ff */
[----:B------:R-:W-:Y:S01]  /*5d70*/  IMAD.WIDE.U32 R132, R132, -0x2daee0ad, RZ ;  /* 0xd2511f5384847825 */ /* 0x000fe200078e00ff */
[----:B------:R-:W-:Y:S03]  /*5d80*/  LOP3.LUT R135, R135, UR4, R138, 0x96, !PT ;  /* 0x0000000487877c12 */ /* 0x000fe6000f8e968a */
[----:B------:R-:W-:Y:S01]  /*5d90*/  IMAD.WIDE.U32 R138, R139, -0x2daee0ad, RZ ;  /* 0xd2511f538b8a7825 */ /* 0x000fe200078e00ff */
[----:B------:R-:W-:Y:S01]  /*5da0*/  LOP3.LUT R133, R133, UR4, R136, 0x96, !PT ;  /* 0x0000000485857c12 */ /* 0x000fe2000f8e9688 */
[----:B------:R-:W-:Y:S02]  /*5db0*/  UIADD3 UR4, UR12, -0x126145ec, URZ ;  /* 0xed9eba140c047890 */ /* 0x000fe4000fffe03f */
[----:B------:R-:W-:Y:S04]  /*5dc0*/  IMAD.WIDE.U32 R136, R137, -0x2daee0ad, RZ ;  /* 0xd2511f5389887825 */ /* 0x000fe800078e00ff */
[----:B------:R-:W-:Y:S01]  /*5dd0*/  LOP3.LUT R208, R139, UR4, R134, 0x96, !PT ;  /* 0x000000048bd07c12 */ /* 0x000fe2000f8e9686 */
[----:B------:R-:W-:Y:S01]  /*5de0*/  IMAD.WIDE.U32 R134, R135, -0x326172a9, RZ ;  /* 0xcd9e8d5787867825 */ /* 0x000fe200078e00ff */
[----:B------:R-:W-:Y:S01]  /*5df0*/  LOP3.LUT R147, R137, UR4, R132, 0x96, !PT ;  /* 0x0000000489937c12 */ /* 0x000fe2000f8e9684 */
[----:B------:R-:W-:Y:S02]  /*5e00*/  UIADD3 UR4, UR13, 0x78dde6e4, URZ ;  /* 0x78dde6e40d047890 */ /* 0x000fe4000fffe03f */
        /* <DEDUP_REMOVED lines=15> */
[----:B------:R-:W-:Y:S02]  /*5f00*/  FMUL.FTZ R0, R210, 1.4426950216293334961 ;  /* 0x3fb8aa3bd2007820 */ /* 0x000fe40000410000 */
[----:B------:R-:W-:Y:S02]  /*5f10*/  IMAD.WIDE.U32 R136, R137, -0x2daee0ad, RZ ;  /* 0xd2511f5389887825 */ /* 0x000fe400078e00ff */
[----:B------:R-:W-:Y:S02]  /*5f20*/  LOP3.LUT R147, R145, UR4, R132, 0x96, !PT ;  /* 0x0000000491937c12 */ /* 0x000fe4000f8e9684 */
[----:B------:R-:W-:Y:S01]  /*5f30*/  FMUL.FTZ R132, R211, 1.4426950216293334961 ;  /* 0x3fb8aa3bd3847820 */ /* 0x000fe20000410000 */
[----:B------:R-:W-:Y:S01]  /*5f40*/  LOP3.LUT R133, R137, UR4, R134, 0x96, !PT ;  /* 0x0000000489857c12 */ /* 0x000fe2000f8e9686 */
[----:B------:R-:W-:Y:S01]  /*5f50*/  UIADD3 UR4, UR13, -0x4ab325aa, URZ ;  /* 0xb54cda560d047890 */ /* 0x000fe2000fffe03f */
[----:B------:R-:W-:Y:S02]  /*5f60*/  IMAD.WIDE.U32 R138, R138, -0x326172a9, RZ ;  /* 0xcd9e8d578a8a7825 */ /* 0x000fe400078e00ff */
[----:B------:R-:W-:Y:S02]  /*5f70*/  FSEL R132, R132, RZ, P0 ;  /* 0x000000ff84847208 */ /* 0x000fe40000000000 */
[----:B------:R-:W-:Y:S01]  /*5f80*/  FSETP.NEU.FTZ.AND P0, PT, R210, -INF , PT ;  /* 0xff800000d200780b */ /* 0x000fe20003f1d000 */
[----:B------:R-:W-:Y:S01]  /*5f90*/  IMAD.WIDE.U32 R134, R135, -0x326172a9, RZ ;  /* 0xcd9e8d5787867825 */ /* 0x000fe200078e00ff */
[----:B------:R-:W2:Y:S01]  /*5fa0*/  LDL R210, [R1] ;  /* 0x0000000001d27983 */ /* 0x000ea20000100800 */
[----:B------:R-:W-:Y:S02]  /*5fb0*/  LOP3.LUT R208, R139, UR4, R208, 0x96, !PT ;  /* 0x000000048bd07c12 */ /* 0x000fe4000f8e96d0 */
[----:B------:R-:W-:Y:S01]  /*5fc0*/  FFMA.FTZ R20, R20, c[0x0][0x23c], -R132 ;  /* 0x00008f0014147a23 */ /* 0x000fe20000010884 */
[----:B------:R-:W-:Y:S01]  /*5fd0*/  LOP3.LUT R146, R135, UR4, R146, 0x96, !PT ;  /* 0x0000000487927c12 */ /* 0x000fe2000f8e9692 */
[--C-:B------:R-:W-:Y:S01]  /*5fe0*/  FFMA.FTZ R32, R32, c[0x0][0x23c], -R132.reuse ;  /* 0x00008f0020207a23 */ /* 0x100fe20000010884 */
[----:B------:R-:W-:Y:S01]  /*5ff0*/  ULDC.U8 UR4, c[0x0][0x2d8] ;  /* 0x0000b60000047ab9 */ /* 0x000fe20000000000 */
[----:B------:R1:W-:Y:S01]  /*6000*/  MUFU.EX2 R233, R20 ;  /* 0x0000001400e97308 */ /* 0x0003e20000000800 */
[--C-:B------:R-:W-:Y:S02]  /*6010*/  FFMA.FTZ R4, R4, c[0x0][0x23c], -R132.reuse ;  /* 0x00008f0004047a23 */ /* 0x100fe40000010884 */
[--C-:B------:R-:W-:Y:S02]  /*6020*/  FFMA.FTZ R33, R33, c[0x0][0x23c], -R132.reuse ;  /* 0x00008f0021217a23 */ /* 0x100fe40000010884 */
[--C-:B------:R-:W-:Y:S02]  /*6030*/  FFMA.FTZ R16, R16, c[0x0][0x23c], -R132.reuse ;  /* 0x00008f0010107a23 */ /* 0x100fe40000010884 */
[--C-:B------:R-:W-:Y:S02]  /*6040*/  FFMA.FTZ R21, R21, c[0x0][0x23c], -R132.reuse ;  /* 0x00008f0015157a23 */ /* 0x100fe40000010884 */
[--C-:B------:R-:W-:Y:S01]  /*6050*/  FFMA.FTZ R17, R17, c[0x0][0x23c], -R132.reuse ;  /* 0x00008f0011117a23 */ /* 0x100fe20000010884 */
[----:B------:R3:W4:Y:S01]  /*6060*/  MUFU.EX2 R235, R32 ;  /* 0x0000002000eb7308 */ /* 0x0007220000000800 */
[----:B------:R-:W-:Y:S01]  /*6070*/  FFMA.FTZ R132, R5, c[0x0][0x23c], -R132 ;  /* 0x00008f0005847a23 */ /* 0x000fe20000010884 */
[----:B------:R-:W-:Y:S04]  /*6080*/  LOP3.LUT R5, R144, 0xff, RZ, 0xc0, !PT ;  /* 0x000000ff90057812 */ /* 0x000fe800078ec0ff */
[----:B------:R-:W-:Y:S02]  /*6090*/  ISETP.LE.U32.AND P3, PT, R5, UR4, PT ;  /* 0x0000000405007c0c */ /* 0x000fe4000bf63070 */
[--C-:B------:R-:W-:Y:S02]  /*60a0*/  SHF.R.U32.HI R5, RZ, 0x18, R147.reuse ;  /* 0x00000018ff057819 */ /* 0x100fe40000011693 */
[----:B------:R4:W-:Y:S02]  /*60b0*/  MUFU.EX2 R209, R4 ;  /* 0x0000000400d17308 */ /* 0x0009e40000000800 */
[----:B------:R-:W-:Y:S01]  /*60c0*/  ISETP.LE.U32.AND P1, PT, R5, UR4, PT ;  /* 0x0000000405007c0c */ /* 0x000fe2000bf23070 */
[----:B-1----:R-:W-:Y:S01]  /*60d0*/  FMUL.FTZ R20, R252, 1.4426950216293334961 ;  /* 0x3fb8aa3bfc147820 */ /* 0x002fe20000410000 */
[----:B------:R-:W-:Y:S04]  /*60e0*/  SHF.R.U32.HI R5, RZ, 0x10, R147 ;  /* 0x00000010ff057819 */ /* 0x000fe80000011693 */
[----:B------:R-:W-:Y:S02]  /*60f0*/  LOP3.LUT R5, R5, 0xff, RZ, 0xc0, !PT ;  /* 0x000000ff05057812 */ /* 0x000fe400078ec0ff */
[----:B------:R1:W-:Y:S01]  /*6100*/  MUFU.EX2 R227, R16 ;  /* 0x0000001000e37308 */ /* 0x0003e20000000800 */
[----:B---3--:R-:W-:Y:S01]  /*6110*/  FSEL R32, R0, RZ, P0 ;  /* 0x000000ff00207208 */ /* 0x008fe20000000000 */
[----:B----4-:R-:W-:Y:S01]  /*6120*/  @!P3 FADD.FTZ R235, -R235, -RZ ;  /* 0x800000ffebebb221 */ /* 0x010fe20000010100 */
[----:B------:R-:W-:Y:S03]  /*6130*/  FSETP.NEU.FTZ.AND P0, PT, R252, -INF , PT ;  /* 0xff800000fc00780b */ /* 0x000fe60003f1d000 */
[--C-:B------:R-:W-:Y:S01]  /*6140*/  FFMA.FTZ R7, R7, c[0x0][0x23c], -R32.reuse ;  /* 0x00008f0007077a23 */ /* 0x100fe20000010820 */
[----:B------:R-:W-:Y:S01]  /*6150*/  FSEL R20, R20, RZ, P0 ;  /* 0x000000ff14147208 */ /* 0x000fe20000000000 */
[--C-:B------:R-:W-:Y:S02]  /*6160*/  FFMA.FTZ R35, R35, c[0x0][0x23c], -R32.reuse ;  /* 0x00008f0023237a23 */ /* 0x100fe40000010820 */
[----:B------:R-:W-:Y:S01]  /*6170*/  MUFU.EX2 R228, R33 ;  /* 0x0000002100e47308 */ /* 0x000fe20000000800 */
[----:B------:R-:W-:Y:S01]  /*6180*/  FFMA.FTZ R23, R23, c[0x0][0x23c], -R32 ;  /* 0x00008f0017177a23 */ /* 0x000fe20000010820 */
[----:B------:R-:W-:Y:S01]  /*6190*/  SHF.R.U32.HI R4, RZ, 0x18, R144 ;  /* 0x00000018ff047819 */ /* 0x000fe20000011690 */
[----:B------:R-:W-:Y:S02]  /*61a0*/  FFMA.FTZ R34, R34, c[0x0][0x23c], -R32 ;  /* 0x00008f0022227a23 */ /* 0x000fe40000010820 */
[----:B------:R-:W-:Y:S01]  /*61b0*/  FFMA.FTZ R28, R28, c[0x0][0x23c], -R20 ;  /* 0x00008f001c1c7a23 */ /* 0x000fe20000010814 */
[----:B------:R-:W-:Y:S01]  /*61c0*/  ISETP.LE.U32.AND P2, PT, R4, UR4, PT ;  /* 0x0000000404007c0c */ /* 0x000fe2000bf43070 */
[--C-:B------:R-:W-:Y:S02]  /*61d0*/  FFMA.FTZ R19, R19, c[0x0][0x23c], -R32.reuse ;  /* 0x00008f0013137a23 */ /* 0x100fe40000010820 */
[--C-:B------:R-:W-:Y:S01]  /*61e0*/  FFMA.FTZ R22, R22, c[0x0][0x23c], -R32.reuse ;  /* 0x00008f0016167a23 */ /* 0x100fe20000010820 */
[----:B------:R3:W-:Y:S01]  /*61f0*/  MUFU.EX2 R215, R7 ;  /* 0x0000000700d77308 */ /* 0x0007e20000000800 */
[----:B------:R-:W-:Y:S01]  /*6200*/  FFMA.FTZ R18, R18, c[0x0][0x23c], -R32 ;  /* 0x00008f0012127a23 */ /* 0x000fe20000010820 */
[----:B-1----:R-:W-:Y:S01]  /*6210*/  SHF.R.U32.HI R16, RZ, 0x10, R136 ;  /* 0x00000010ff107819 */ /* 0x002fe20000011688 */
[----:B------:R-:W-:Y:S01]  /*6220*/  FFMA.FTZ R32, R6, c[0x0][0x23c], -R32 ;  /* 0x00008f0006207a23 */ /* 0x000fe20000010820 */
[C---:B------:R-:W-:Y:S01]  /*6230*/  LOP3.LUT R6, R147.reuse, 0xff, RZ, 0xc0, !PT ;  /* 0x000000ff93067812 */ /* 0x040fe200078ec0ff */
[--C-:B------:R-:W-:Y:S01]  /*6240*/  FFMA.FTZ R12, R12, c[0x0][0x23c], -R20.reuse ;  /* 0x00008f000c0c7a23 */ /* 0x100fe20000010814 */
[----:B------:R-:W-:Y:S01]  /*6250*/  LOP3.LUT R147, R147, 0xffff, RZ, 0xc0, !PT ;  /* 0x0000ffff93937812 */ /* 0x000fe200078ec0ff */
[--C-:B------:R-:W-:Y:S01]  /*6260*/  FFMA.FTZ R8, R8, c[0x0][0x23c], -R20.reuse ;  /* 0x00008f0008087a23 */ /* 0x100fe20000010814 */
[----:B------:R-:W-:Y:S01]  /*6270*/  ISETP.LE.U32.AND P6, PT, R6, UR4, PT ;  /* 0x0000000406007c0c */ /* 0x000fe2000bfc3070 */
[----:B------:R-:W-:Y:S01]  /*6280*/  FFMA.FTZ R9, R9, c[0x0][0x23c], -R20 ;  /* 0x00008f0009097a23 */ /* 0x000fe20000010814 */
[----:B------:R-:W1:Y:S01]  /*6290*/  MUFU.EX2 R234, R35 ;  /* 0x0000002300ea7308 */ /* 0x000e620000000800 */
[----:B------:R-:W-:Y:S01]  /*62a0*/  SHF.R.U32.HI R6, RZ, 0x18, R138 ;  /* 0x00000018ff067819 */ /* 0x000fe2000001168a */
[--C-:B------:R-:W-:Y:S02]  /*62b0*/  FFMA.FTZ R13, R13, c[0x0][0x23c], -R20.reuse ;  /* 0x00008f000d0d7a23 */ /* 0x100fe40000010814 */
[--C-:B------:R-:W-:Y:S02]  /*62c0*/  FFMA.FTZ R24, R24, c[0x0][0x23c], -R20.reuse ;  /* 0x00008f0018187a23 */ /* 0x100fe40000010814 */
[--C-:B------:R-:W-:Y:S02]  /*62d0*/  FFMA.FTZ R25, R25, c[0x0][0x23c], -R20.reuse ;  /* 0x00008f0019197a23 */ /* 0x100fe40000010814 */
[----:B------:R-:W-:Y:S02]  /*62e0*/  FFMA.FTZ R20, R29, c[0x0][0x23c], -R20 ;  /* 0x00008f001d147a23 */ /* 0x000fe40000010814 */
[----:B------:R-:W4:Y:S01]  /*62f0*/  MUFU.EX2 R232, R23 ;  /* 0x0000001700e87308 */ /* 0x000f220000000800 */
[----:B------:R-:W-:Y:S01]  /*6300*/  @!P6 FADD.FTZ R233, -R233, -RZ ;  /* 0x800000ffe9e9e221 */ /* 0x000fe20000010100 */
[----:B------:R-:W-:Y:S02]  /*6310*/  ISETP.LE.U32.AND P6, PT, R5, UR4, PT ;  /* 0x0000000405007c0c */ /* 0x000fe4000bfc3070 */
[----:B---3--:R-:W-:Y:S02]  /*6320*/  LOP3.LUT R7, R136, 0xff, RZ, 0xc0, !PT ;  /* 0x000000ff88077812 */ /* 0x008fe400078ec0ff */
[----:B------:R-:W-:Y:S02]  /*6330*/  SHF.R.U32.HI R5, RZ, 0x18, R208 ;  /* 0x00000018ff057819 */ /* 0x000fe400000116d0 */
[----:B------:R-:W-:Y:S02]  /*6340*/  ISETP.LE.U32.AND P4, PT, R7, UR4, PT ;  /* 0x0000000407007c0c */ /* 0x000fe4000bf83070 */
[----:B------:R-:W-:Y:S01]  /*6350*/  MUFU.EX2 R231, R34 ;  /* 0x0000002200e77308 */ /* 0x000fe20000000800 */
[----:B------:R-:W-:Y:S01]  /*6360*/  SHF.R.U32.HI R7, RZ, 0x18, R134 ;  /* 0x00000018ff077819 */ /* 0x000fe20000011686 */
[----:B-1----:R-:W-:Y:S01]  /*6370*/  @!P2 FADD.FTZ R234, -R234, -RZ ;  /* 0x800000ffeaeaa221 */ /* 0x002fe20000010100 */
[----:B------:R-:W-:Y:S02]  /*6380*/  ISETP.LE.U32.AND P2, PT, R6, UR4, PT ;  /* 0x0000000406007c0c */ /* 0x000fe4000bf43070 */
[----:B------:R-:W-:Y:S05]  /*6390*/  LOP3.LUT R6, R134, 0xff, RZ, 0xc0, !PT ;  /* 0x000000ff86067812 */ /* 0x000fea00078ec0ff */
[----:B------:R-:W1:Y:S01]  /*63a0*/  MUFU.EX2 R230, R28 ;  /* 0x0000001c00e67308 */ /* 0x000e620000000800 */
[----:B----4-:R-:W-:Y:S09]  /*63b0*/  @!P1 FADD.FTZ R232, -R232, -RZ ;  /* 0x800000ffe8e89221 */ /* 0x010ff20000010100 */
[----:B------:R-:W3:Y:S10]  /*63c0*/  MUFU.EX2 R226, R19 ;  /* 0x0000001300e27308 */ /* 0x000ef40000000800 */
[----:B------:R-:W4:Y:S01]  /*63d0*/  MUFU.EX2 R229, R22 ;  /* 0x0000001600e57308 */ /* 0x000f220000000800 */
[----:B-1----:R-:W-:Y:S01]  /*63e0*/  @!P4 FADD.FTZ R230, -R230, -RZ ;  /* 0x800000ffe6e6c221 */ /* 0x002fe20000010100 */
[----:B------:R-:W-:Y:S02]  /*63f0*/  ISETP.LE.U32.AND P4, PT, R5, UR4, PT ;  /* 0x0000000405007c0c */ /* 0x000fe4000bf83070 */
[----:B------:R-:W-:Y:S06]  /*6400*/  LOP3.LUT R5, R208, 0xff, RZ, 0xc0, !PT ;  /* 0x000000ffd0057812 */ /* 0x000fec00078ec0ff */
[----:B------:R-:W-:Y:S01]  /*6410*/  MUFU.EX2 R225, R18 ;  /* 0x0000001200e17308 */ /* 0x000fe20000000800 */
[----:B---3--:R-:W-:Y:S01]  /*6420*/  @!P2 FADD.FTZ R226, -R226, -RZ ;  /* 0x800000ffe2e2a221 */ /* 0x008fe20000010100 */
[----:B------:R-:W-:Y:S03]  /*6430*/  ISETP.LE.U32.AND P2, PT, R5, UR4, PT ;  /* 0x0000000405007c0c */ /* 0x000fe6000bf43070 */
[----:B------:R-:W-:Y:S01]  /*6440*/  @!P4 FADD.FTZ R215, -R215, -RZ ;  /* 0x800000ffd7d7c221 */ /* 0x000fe20000010100 */
[----:B------:R-:W-:Y:S04]  /*6450*/  ISETP.LE.U32.AND P4, PT, R7, UR4, PT ;  /* 0x0000000407007c0c */ /* 0x000fe8000bf83070 */
[----:B------:R1:W-:Y:S01]  /*6460*/  MUFU.EX2 R223, R12 ;  /* 0x0000000c00df7308 */ /* 0x0003e20000000800 */
[----:B----4-:R-:W-:Y:S04]  /*6470*/  @!P6 FADD.FTZ R229, -R229, -RZ ;  /* 0x800000ffe5e5e221 */ /* 0x010fe80000010100 */
[----:B------:R-:W-:Y:S05]  /*6480*/  @!P2 FADD.FTZ R209, -R209, -RZ ;  /* 0x800000ffd1d1a221 */ /* 0x000fea0000010100 */
[----:B------:R3:W-:Y:S10]  /*6490*/  MUFU.EX2 R211, R8 ;  /* 0x0000000800d37308 */ /* 0x0007f40000000800 */
[----:B------:R-:W-:Y:S01]  /*64a0*/  MUFU.EX2 R224, R21 ;  /* 0x0000001500e07308 */ /* 0x000fe20000000800 */
[----:B-1----:R-:W-:Y:S02]  /*64b0*/  SHF.R.U32.HI R12, RZ, 0x18, R136 ;  /* 0x00000018ff0c7819 */ /* 0x002fe40000011688 */
[----:B------:R-:W-:Y:S07]  /*64c0*/  LOP3.LUT R136, R136, 0xffff, RZ, 0xc0, !PT ;  /* 0x0000ffff88887812 */ /* 0x000fee00078ec0ff */
[----:B------:R-:W-:Y:S01]  /*64d0*/  MUFU.EX2 R221, R17 ;  /* 0x0000001100dd7308 */ /* 0x000fe20000000800 */
[----:B---3--:R-:W-:Y:S02]  /*64e0*/  SHF.R.U32.HI R8, RZ, 0x10, R134 ;  /* 0x00000010ff087819 */ /* 0x008fe40000011686 */
[----:B------:R-:W-:Y:S07]  /*64f0*/  LOP3.LUT R134, R134, 0xffff, RZ, 0xc0, !PT ;  /* 0x0000ffff86867812 */ /* 0x000fee00078ec0ff */
[----:B------:R-:W-:Y:S10]  /*6500*/  MUFU.EX2 R220, R24 ;  /* 0x0000001800dc7308 */ /* 0x000ff40000000800 */
[----:B------:R-:W-:Y:S10]  /*6510*/  MUFU.EX2 R219, R25 ;  /* 0x0000001900db7308 */ /* 0x000ff40000000800 */
[----:B------:R-:W-:Y:S01]  /*6520*/  MUFU.EX2 R214, R20 ;  /* 0x0000001400d67308 */ /* 0x000fe20000000800 */
[C---:B--2---:R-:W-:Y:S01]  /*6530*/  FMUL.FTZ R0, R210.reuse, 1.4426950216293334961 ;  /* 0x3fb8aa3bd2007820 */ /* 0x044fe20000410000 */
[----:B------:R-:W-:Y:S04]  /*6540*/  FSETP.NEU.FTZ.AND P0, PT, R210, -INF , PT ;  /* 0xff800000d200780b */ /* 0x000fe80003f1d000 */
[----:B------:R-:W-:Y:S02]  /*6550*/  FSEL R0, R0, RZ, P0 ;  /* 0x000000ff00007208 */ /* 0x000fe40000000000 */
[----:B------:R-:W-:Y:S03]  /*6560*/  ISETP.LE.U32.AND P0, PT, R12, UR4, PT ;  /* 0x000000040c007c0c */ /* 0x000fe6000bf03070 */
[--C-:B------:R-:W-:Y:S02]  /*6570*/  FFMA.FTZ R15, R15, c[0x0][0x23c], -R0.reuse ;  /* 0x00008f000f0f7a23 */ /* 0x100fe40000010800 */
[--C-:B------:R-:W-:Y:S02]  /*6580*/  FFMA.FTZ R14, R14, c[0x0][0x23c], -R0.reuse ;  /* 0x00008f000e0e7a23 */ /* 0x100fe40000010800 */
[----:B------:R1:W2:Y:S01]  /*6590*/  MUFU.EX2 R222, R15 ;  /* 0x0000000f00de7308 */ /* 0x0002a20000000800 */
        /* <DEDUP_REMOVED lines=8> */
[----:B-1----:R-:W-:Y:S01]  /*6620*/  SHF.R.U32.HI R15, RZ, 0x10, R144 ;  /* 0x00000010ff0f7819 */ /* 0x002fe20000011690 */
[----:B--2---:R-:W-:Y:S01]  /*6630*/  @!P4 FADD.FTZ R222, -R222, -RZ ;  /* 0x800000ffdedec221 */ /* 0x004fe20000010100 */
[----:B------:R-:W-:Y:S02]  /*6640*/  LOP3.LUT R144, R144, 0xffff, RZ, 0xc0, !PT ;  /* 0x0000ffff90907812 */ /* 0x000fe400078ec0ff */
[----:B------:R-:W-:Y:S02]  /*6650*/  LOP3.LUT R4, R15, 0xff, RZ, 0xc0, !PT ;  /* 0x000000ff0f047812 */ /* 0x000fe400078ec0ff */
[----:B------:R-:W-:Y:S03]  /*6660*/  SHF.R.U32.HI R15, RZ, 0x10, R138 ;  /* 0x00000010ff0f7819 */ /* 0x000fe6000001168a */
[----:B------:R-:W-:Y:S01]  /*6670*/  MUFU.EX2 R145, R32 ;  /* 0x0000002000917308 */ /* 0x000fe20000000800 */
[----:B------:R-:W-:Y:S02]  /*6680*/  ISETP.LE.U32.AND P5, PT, R4, UR4, PT ;  /* 0x0000000404007c0c */ /* 0x000fe4000bfa3070 */
[C---:B------:R-:W-:Y:S02]  /*6690*/  LOP3.LUT R4, R138.reuse, 0xff, RZ, 0xc0, !PT ;  /* 0x000000ff8a047812 */ /* 0x040fe400078ec0ff */
[----:B------:R-:W-:Y:S02]  /*66a0*/  LOP3.LUT R138, R138, 0xffff, RZ, 0xc0, !PT ;  /* 0x0000ffff8a8a7812 */ /* 0x000fe400078ec0ff */
[----:B------:R-:W-:Y:S02]  /*66b0*/  ISETP.LE.U32.AND P3, PT, R4, UR4, PT ;  /* 0x0000000404007c0c */ /* 0x000fe4000bf63070 */
[----:B------:R-:W-:Y:S01]  /*66c0*/  SHF.R.U32.HI R4, RZ, 0x8, R144 ;  /* 0x00000008ff047819 */ /* 0x000fe20000011690 */
[----:B------:R-:W-:Y:S01]  /*66d0*/  MUFU.EX2 R212, R0 ;  /* 0x0000000000d47308 */ /* 0x000fe20000000800 */
[----:B------:R-:W-:Y:S02]  /*66e0*/  SHF.R.U32.HI R5, RZ, 0x8, R138 ;  /* 0x00000008ff057819 */ /* 0x000fe4000001168a */
[----:B------:R-:W-:Y:S01]  /*66f0*/  LOP3.LUT R4, R4, 0xffff, RZ, 0xc0, !PT ;  /* 0x0000ffff04047812 */ /* 0x000fe200078ec0ff */
[----:B------:R-:W-:Y:S03]  /*6700*/  @!P5 FADD.FTZ R231, -R231, -RZ ;  /* 0x800000ffe7e7d221 */ /* 0x000fe60000010100 */
[----:B------:R-:W-:Y:S02]  /*6710*/  ISETP.LE.U32.AND P1, PT, R4, UR4, PT ;  /* 0x0000000404007c0c */ /* 0x000fe4000bf23070 */
[----:B------:R-:W-:Y:S01]  /*6720*/  LOP3.LUT R4, R133, 0xff, RZ, 0xc0, !PT ;  /* 0x000000ff85047812 */ /* 0x000fe200078ec0ff */
[----:B------:R-:W-:Y:S01]  /*6730*/  @!P3 FADD.FTZ R227, -R227, -RZ ;  /* 0x800000ffe3e3b221 */ /* 0x000fe20000010100 */
[----:B------:R-:W-:Y:S02]  /*6740*/  MUFU.EX2 R144, R132 ;  /* 0x0000008400907308 */ /* 0x000fe40000000800 */
[----:B------:R-:W-:Y:S02]  /*6750*/  ISETP.LE.U32.AND P5, PT, R4, UR4, PT ;  /* 0x0000000404007c0c */ /* 0x000fe4000bfa3070 */
[----:B------:R-:W-:Y:S04]  /*6760*/  SHF.R.U32.HI R4, RZ, 0x18, R133 ;  /* 0x00000018ff047819 */ /* 0x000fe80000011685 */
[----:B------:R-:W-:Y:S01]  /*6770*/  ISETP.LE.U32.AND P3, PT, R4, UR4, PT ;  /* 0x0000000404007c0c */ /* 0x000fe2000bf63070 */
[----:B------:R-:W-:Y:S01]  /*6780*/  @!P1 FADD.FTZ R228, -R228, -RZ ;  /* 0x800000ffe4e49221 */ /* 0x000fe20000010100 */
[----:B------:R-:W-:Y:S01]  /*6790*/  LOP3.LUT R4, R15, 0xff, RZ, 0xc0, !PT ;  /* 0x000000ff0f047812 */ /* 0x000fe200078ec0ff */
[----:B------:R-:W1:Y:S01]  /*67a0*/  MUFU.EX2 R217, R27 ;  /* 0x0000001b00d97308 */ /* 0x000e620000000800 */
[----:B------:R-:W-:Y:S02]  /*67b0*/  ISETP.LE.U32.AND P1, PT, R6, UR4, PT ;  /* 0x0000000406007c0c */ /* 0x000fe4000bf23070 */
[----:B------:R-:W-:Y:S01]  /*67c0*/  ISETP.LE.U32.AND P6, PT, R4, UR4, PT ;  /* 0x0000000404007c0c */ /* 0x000fe2000bfc3070 */
[----:B------:R-:W-:Y:S01]  /*67d0*/  @!P5 FADD.FTZ R220, -R220, -RZ ;  /* 0x800000ffdcdcd221 */ /* 0x000fe20000010100 */
[----:B------:R-:W-:Y:S02]  /*67e0*/  SHF.R.U32.HI R4, RZ, 0x8, R147 ;  /* 0x00000008ff047819 */ /* 0x000fe40000011693 */
[----:B------:R-:W-:Y:S02]  /*67f0*/  SHF.R.U32.HI R6, RZ, 0x10, R208 ;  /* 0x00000010ff067819 */ /* 0x000fe400000116d0 */
[----:B------:R-:W-:Y:S01]  /*6800*/  LOP3.LUT R4, R4, 0xffff, RZ, 0xc0, !PT ;  /* 0x0000ffff04047812 */ /* 0x000fe200078ec0ff */
[----:B------:R-:W2:Y:S01]  /*6810*/  MUFU.EX2 R147, R10 ;  /* 0x0000000a00937308 */ /* 0x000ea20000000800 */
[----:B------:R-:W-:Y:S02]  /*6820*/  LOP3.LUT R6, R6, 0xff, RZ, 0xc0, !PT ;  /* 0x000000ff06067812 */ /* 0x000fe400078ec0ff */
[----:B------:R-:W-:Y:S01]  /*6830*/  ISETP.LE.U32.AND P2, PT, R4, UR4, PT ;  /* 0x0000000404007c0c */ /* 0x000fe2000bf43070 */
[----:B------:R-:W-:Y:S01]  /*6840*/  @!P1 FADD.FTZ R223, -R223, -RZ ;  /* 0x800000ffdfdf9221 */ /* 0x000fe20000010100 */
[----:B------:R-:W-:Y:S01]  /*6850*/  LOP3.LUT R4, R5, 0xffff, RZ, 0xc0, !PT ;  /* 0x0000ffff05047812 */ /* 0x000fe200078ec0ff */
[----:B------:R-:W-:Y:S01]  /*6860*/  @!P6 FADD.FTZ R225, -R225, -RZ ;  /* 0x800000ffe1e1e221 */ /* 0x000fe20000010100 */
[----:B------:R-:W-:Y:S02]  /*6870*/  ISETP.LE.U32.AND P6, PT, R6, UR4, PT ;  /* 0x0000000406007c0c */ /* 0x000fe4000bfc3070 */
[----:B------:R-:W-:Y:S01]  /*6880*/  ISETP.LE.U32.AND P1, PT, R4, UR4, PT ;  /* 0x0000000404007c0c */ /* 0x000fe2000bf23070 */
[----:B------:R-:W-:Y:S01]  /*6890*/  MUFU.EX2 R218, R26 ;  /* 0x0000001a00da7308 */ /* 0x000fe20000000800 */
[----:B------:R-:W-:Y:S02]  /*68a0*/  LOP3.LUT R4, R146, 0xff, RZ, 0xc0, !PT ;  /* 0x000000ff92047812 */ /* 0x000fe400078ec0ff */
[----:B------:R-:W-:Y:S01]  /*68b0*/  LOP3.LUT R208, R208, 0xffff, RZ, 0xc0, !PT ;  /* 0x0000ffffd0d07812 */ /* 0x000fe200078ec0ff */
[----:B-1----:R-:W-:Y:S01]  /*68c0*/  @!P3 FADD.FTZ R217, -R217, -RZ ;  /* 0x800000ffd9d9b221 */ /* 0x002fe20000010100 */
[----:B------:R-:W-:Y:S01]  /*68d0*/  ISETP.LE.U32.AND P4, PT, R4, UR4, PT ;  /* 0x0000000404007c0c */ /* 0x000fe2000bf83070 */
[----:B------:R-:W-:Y:S01]  /*68e0*/  @!P2 FADD.FTZ R224, -R224, -RZ ;  /* 0x800000ffe0e0a221 */ /* 0x000fe20000010100 */
[----:B------:R-:W-:Y:S02]  /*68f0*/  SHF.R.U32.HI R4, RZ, 0x18, R146 ;  /* 0x00000018ff047819 */ /* 0x000fe40000011692 */
[----:B------:R-:W-:Y:S01]  /*6900*/  SHF.R.U32.HI R6, RZ, 0x8, R208 ;  /* 0x00000008ff067819 */ /* 0x000fe200000116d0 */
[----:B------:R-:W-:Y:S01]  /*6910*/  @!P6 FADD.FTZ R145, -R145, -RZ ;  /* 0x800000ff9191e221 */ /* 0x000fe20000010100 */
[----:B------:R-:W-:Y:S01]  /*6920*/  ISETP.LE.U32.AND P2, PT, R4, UR4, PT ;  /* 0x0000000404007c0c */ /* 0x000fe2000bf43070 */
[----:B------:R-:W-:Y:S01]  /*6930*/  @!P1 FADD.FTZ R221, -R221, -RZ ;  /* 0x800000ffdddd9221 */ /* 0x000fe20000010100 */
[----:B------:R-:W-:Y:S01]  /*6940*/  LOP3.LUT R5, R8, 0xff, RZ, 0xc0, !PT ;  /* 0x000000ff08057812 */ /* 0x000fe200078ec0ff */
[----:B------:R-:W-:Y:S01]  /*6950*/  MUFU.EX2 R208, R13 ;  /* 0x0000000d00d07308 */ /* 0x000fe20000000800 */
[----:B------:R-:W-:Y:S02]  /*6960*/  LOP3.LUT R4, R6, 0xffff, RZ, 0xc0, !PT ;  /* 0x0000ffff06047812 */ /* 0x000fe400078ec0ff */
[----:B------:R-:W-:Y:S01]  /*6970*/  ISETP.LE.U32.AND P6, PT, R5, UR4, PT ;  /* 0x0000000405007c0c */ /* 0x000fe2000bfc3070 */
[----:B------:R-:W-:Y:S01]  /*6980*/  @!P4 FADD.FTZ R211, -R211, -RZ ;  /* 0x800000ffd3d3c221 */ /* 0x000fe20000010100 */
[----:B------:R-:W-:Y:S02]  /*6990*/  ISETP.LE.U32.AND P1, PT, R4, UR4, PT ;  /* 0x0000000404007c0c */ /* 0x000fe4000bf23070 */
[----:B------:R-:W-:Y:S02]  /*69a0*/  SHF.R.U32.HI R6, RZ, 0x10, R146 ;  /* 0x00000010ff067819 */ /* 0x000fe40000011692 */
[----:B------:R-:W-:Y:S01]  /*69b0*/  LOP3.LUT R4, R146, 0xffff, RZ, 0xc0, !PT ;  /* 0x0000ffff92047812 */ /* 0x000fe200078ec0ff */
[----:B------:R-:W-:Y:S01]  /*69c0*/  @!P2 FADD.FTZ R210, -R210, -RZ ;  /* 0x800000ffd2d2a221 */ /* 0x000fe20000010100 */
[----:B------:R-:W1:Y:S01]  /*69d0*/  MUFU.EX2 R146, R9 ;  /* 0x0000000900927308 */ /* 0x000e620000000800 */
[----:B------:R-:W-:Y:S02]  /*69e0*/  LOP3.LUT R6, R6, 0xff, RZ, 0xc0, !PT ;  /* 0x000000ff06067812 */ /* 0x000fe400078ec0ff */
[----:B------:R-:W-:Y:S02]  /*69f0*/  SHF.R.U32.HI R4, RZ, 0x8, R4 ;  /* 0x00000008ff047819 */ /* 0x000fe40000011604 */
[----:B------:R-:W-:Y:S01]  /*6a00*/  @!P6 FADD.FTZ R213, -R213, -RZ ;  /* 0x800000ffd5d5e221 */ /* 0x000fe20000010100 */
[----:B------:R-:W-:Y:S01]  /*6a10*/  ISETP.LE.U32.AND P4, PT, R6, UR4, PT ;  /* 0x0000000406007c0c */ /* 0x000fe2000bf83070 */
[----:B------:R-:W-:Y:S01]  /*6a20*/  @!P1 FADD.FTZ R144, -R144, -RZ ;  /* 0x800000ff90909221 */ /* 0x000fe20000010100 */
[----:B------:R-:W-:Y:S02]  /*6a30*/  LOP3.LUT R4, R4, 0xffff, RZ, 0xc0, !PT ;  /* 0x0000ffff04047812 */ /* 0x000fe400078ec0ff */
[----:B------:R-:W-:Y:S01]  /*6a40*/  SHF.R.U32.HI R6, RZ, 0x10, R133 ;  /* 0x00000010ff067819 */ /* 0x000fe20000011685 */
[----:B------:R-:W3:Y:S01]  /*6a50*/  MUFU.EX2 R216, R31 ;  /* 0x0000001f00d87308 */ /* 0x000ee20000000800 */
[----:B------:R-:W-:Y:S02]  /*6a60*/  ISETP.LE.U32.AND P6, PT, R4, UR4, PT ;  /* 0x0000000404007c0c */ /* 0x000fe4000bfc3070 */
[----:B------:R-:W-:Y:S02]  /*6a70*/  LOP3.LUT R133, R133, 0xffff, RZ, 0xc0, !PT ;  /* 0x0000ffff85857812 */ /* 0x000fe400078ec0ff */
[----:B------:R-:W-:Y:S02]  /*6a80*/  LOP3.LUT R4, R16, 0xff, RZ, 0xc0, !PT ;  /* 0x000000ff10047812 */ /* 0x000fe400078ec0ff */
[----:B------:R-:W-:Y:S01]  /*6a90*/  SHF.R.U32.HI R5, RZ, 0x8, R134 ;  /* 0x00000008ff057819 */ /* 0x000fe20000011686 */
[----:B--2---:R-:W-:Y:S01]  /*6aa0*/  @!P4 FADD.FTZ R147, -R147, -RZ ;  /* 0x800000ff9393c221 */ /* 0x004fe20000010100 */
[----:B------:R-:W-:Y:S02]  /*6ab0*/  ISETP.LE.U32.AND P1, PT, R4, UR4, PT ;  /* 0x0000000404007c0c */ /* 0x000fe4000bf23070 */
[----:B------:R-:W-:Y:S02]  /*6ac0*/  SHF.R.U32.HI R4, RZ, 0x8, R133 ;  /* 0x00000008ff047819 */ /* 0x000fe40000011685 */
[----:B------:R-:W-:Y:S01]  /*6ad0*/  LOP3.LUT R5, R5, 0xffff, RZ, 0xc0, !PT ;  /* 0x0000ffff05057812 */ /* 0x000fe200078ec0ff */
[----:B-1----:R-:W-:Y:S01]  /*6ae0*/  @!P6 FADD.FTZ R146, -R146, -RZ ;  /* 0x800000ff9292e221 */ /* 0x002fe20000010100 */
[----:B------:R-:W-:Y:S02]  /*6af0*/  LOP3.LUT R4, R4, 0xffff, RZ, 0xc0, !PT ;  /* 0x0000ffff04047812 */ /* 0x000fe400078ec0ff */
[----:B------:R-:W-:Y:S02]  /*6b00*/  ISETP.LE.U32.AND P2, PT, R5, UR4, PT ;  /* 0x0000000405007c0c */ /* 0x000fe4000bf43070 */
[----:B------:R-:W-:Y:S02]  /*6b10*/  ISETP.LE.U32.AND P6, PT, R4, UR4, PT ;  /* 0x0000000404007c0c */ /* 0x000fe4000bfc3070 */
[----:B------:R-:W-:Y:S01]  /*6b20*/  F2FP.RELU.BF16.PACK_AB R4, R215, R145 ;  /* 0x00000091d704723e */ /* 0x000fe200000018ff */
[----:B------:R-:W-:Y:S01]  /*6b30*/  @!P1 FADD.FTZ R212, -R212, -RZ ;  /* 0x800000ffd4d49221 */ /* 0x000fe20000010100 */
[----:B------:R-:W-:Y:S01]  /*6b40*/  F2FP.RELU.BF16.PACK_AB R7, R144, R209 ;  /* 0x000000d19007723e */ /* 0x000fe200000018ff */
[----:B---3--:R-:W-:Y:S01]  /*6b50*/  @!P0 FADD.FTZ R216, -R216, -RZ ;  /* 0x800000ffd8d88221 */ /* 0x008fe20000010100 */
[----:B------:R-:W-:Y:S01]  /*6b60*/  SHF.R.U32.HI R5, RZ, 0x8, R136 ;  /* 0x00000008ff057819 */ /* 0x000fe20000011688 */
[----:B------:R1:W-:Y:S01]  /*6b70*/  STS [R240+0x13400], R4 ;  /* 0x01340004f0007388 */ /* 0x0003e20000000800 */
[----:B------:R-:W-:Y:S02]  /*6b80*/  F2FP.RELU.BF16.PACK_AB R0, R226, R225 ;  /* 0x000000e1e200723e */ /* 0x000fe400000018ff */
[----:B------:R-:W-:Y:S01]  /*6b90*/  LOP3.LUT R6, R6, 0xff, RZ, 0xc0, !PT ;  /* 0x000000ff06067812 */ /* 0x000fe200078ec0ff */
[----:B------:R2:W-:Y:S01]  /*6ba0*/  STS [R240+0x13000], R7 ;  /* 0x01300007f0007388 */ /* 0x0005e20000000800 */
[----:B------:R-:W-:Y:S01]  /*6bb0*/  LOP3.LUT R5, R5, 0xffff, RZ, 0xc0, !PT ;  /* 0x0000ffff05057812 */ /* 0x000fe200078ec0ff */
[----:B------:R-:W-:Y:S01]  /*6bc0*/  @!P2 FADD.FTZ R208, -R208, -RZ ;  /* 0x800000ffd0d0a221 */ /* 0x000fe20000010100 */
[----:B------:R-:W-:Y:S01]  /*6bd0*/  ISETP.LE.U32.AND P4, PT, R6, UR4, PT ;  /* 0x0000000406007c0c */ /* 0x000fe2000bf83070 */
[----:B------:R3:W-:Y:S01]  /*6be0*/  STS [R239+0x13400], R0 ;  /* 0x01340000ef007388 */ /* 0x0007e20000000800 */
[----:B------:R-:W-:Y:S01]  /*6bf0*/  F2FP.RELU.BF16.PACK_AB R6, R146, R211 ;  /* 0x000000d39206723e */ /* 0x000fe200000018ff */
[----:B------:R-:W-:Y:S01]  /*6c00*/  @!P6 FADD.FTZ R219, -R219, -RZ ;  /* 0x800000ffdbdbe221 */ /* 0x000fe20000010100 */
[----:B------:R-:W-:Y:S02]  /*6c10*/  ISETP.LE.U32.AND P2, PT, R5, UR4, PT ;  /* 0x0000000405007c0c */ /* 0x000fe4000bf43070 */
[----:B------:R-:W-:Y:S02]  /*6c20*/  F2FP.RELU.BF16.PACK_AB R5, R210, R147 ;  /* 0x00000093d205723e */ /* 0x000fe400000018ff */
[----:B------:R-:W-:Y:S02]  /*6c30*/  FSETP.GE.FTZ.AND P0, PT, R145, RZ, PT ;  /* 0x000000ff9100720b */ /* 0x000fe40003f16000 */
[----:B------:R-:W-:Y:S02]  /*6c40*/  FSETP.GE.FTZ.AND P1, PT, R144, RZ, PT ;  /* 0x000000ff9000720b */ /* 0x000fe40003f36000 */
[----:B------:R-:W-:Y:S01]  /*6c50*/  FSETP.GE.FTZ.AND P3, PT, R211, RZ, PT ;  /* 0x000000ffd300720b */ /* 0x000fe20003f76000 */
[----:B------:R-:W-:Y:S04]  /*6c60*/  @!P4 FADD.FTZ R218, -R218, -RZ ;  /* 0x800000ffdadac221 */ /* 0x000fe80000010100 */
[----:B------:R-:W-:Y:S01]  /*6c70*/  @!P2 FADD.FTZ R214, -R214, -RZ ;  /* 0x800000ffd6d6a221 */ /* 0x000fe20000010100 */
[----:B-1----:R-:W-:Y:S02]  /*6c80*/  F2FP.RELU.BF16.PACK_AB R4, R221, R227 ;  /* 0x000000e3dd04723e */ /* 0x002fe400000018ff */
[----:B------:R-:W-:Y:S02]  /*6c90*/  FSETP.GE.FTZ.AND P2, PT, R209, RZ, PT ;  /* 0x000000ffd100720b */ /* 0x000fe40003f56000 */
[----:B--2---:R-:W-:Y:S01]  /*6ca0*/  F2FP.RELU.BF16.PACK_AB R7, R208, R223 ;  /* 0x000000dfd007723e */ /* 0x004fe200000018ff */
[----:B------:R1:W-:Y:S01]  /*6cb0*/  STS [R239+0x13000], R4 ;  /* 0x01300004ef007388 */ /* 0x0003e20000000800 */
[----:B---3--:R-:W-:Y:S03]  /*6cc0*/  F2FP.RELU.BF16.PACK_AB R0, R228, R235 ;  /* 0x000000ebe400723e */ /* 0x008fe600000018ff */
[----:B------:R2:W-:Y:S04]  /*6cd0*/  STS [R240+0x14000], R6 ;  /* 0x01400006f0007388 */ /* 0x0005e80000000800 */
[----:B------:R3:W-:Y:S04]  /*6ce0*/  STS [R240+0x14400], R5 ;  /* 0x01440005f0007388 */ /* 0x0007e80000000800 */
[----:B------:R4:W-:Y:S01]  /*6cf0*/  STS [R239+0x14000], R7 ;  /* 0x01400007ef007388 */ /* 0x0009e20000000800 */
        /* <DEDUP_REMOVED lines=73> */
[----:B------:R-:W-:Y:S01]  /*7190*/  FADD.FTZ R0, -R142, R6 ;  /* 0x000000068e007221 */ /* 0x000fe20000010100 */
[----:B------:R-:W-:Y:S01]  /*71a0*/  FSEL R5, R136, R143, P2 ;  /* 0x0000008f88057208 */ /* 0x000fe20001000000 */
[----:B------:R-:W-:Y:S01]  /*71b0*/  FADD.FTZ R7, -R142, R7 ;  /* 0x000000078e077221 */ /* 0x000fe20000010100 */
[----:B------:R-:W1:Y:S01]  /*71c0*/  LDSM.16.M88.4 R136, [R200+0x8800] ;  /* 0x00880000c888783b */ /* 0x000e620000000200 */
[----:B------:R-:W-:Y:S02]  /*71d0*/  FSETP.GE.FTZ.AND P2, PT, R146, RZ, PT ;  /* 0x000000ff9200720b */ /* 0x000fe40003f56000 */
[----:B------:R-:W-:Y:S01]  /*71e0*/  FMUL.FTZ R209, R209, R5 ;  /* 0x00000005d1d17220 */ /* 0x000fe20000410000 */
[----:B------:R-:W-:Y:S02]  /*71f0*/  FSEL R0, R0, R142, P0 ;  /* 0x0000008e00007208 */ /* 0x000fe40000000000 */
        /* <DEDUP_REMOVED lines=11> */
[C---:B------:R-:W-:Y:S01]  /*72b0*/  FADD.FTZ R11, -R140.reuse, R11 ;  /* 0x0000000b8c0b7221 */ /* 0x040fe20000010100 */
[-C--:B------:R-:W-:Y:S03]  /*72c0*/  HMMA.16816.F32.BF16 R20, R132, R192.reuse, R20 ;  /* 0x000000c08414723c */ /* 0x080fe60000041814 */
[----:B------:R-:W-:Y:S01]  /*72d0*/  FADD.FTZ R9, -R141, R9 ;  /* 0x000000098d097221 */ /* 0x000fe20000010100 */
[-C--:B------:R-:W-:Y:S01]  /*72e0*/  FSEL R11, R11, R140.reuse, P0 ;  /* 0x0000008c0b0b7208 */ /* 0x080fe20000000000 */
[----:B------:R-:W-:Y:S01]  /*72f0*/  FADD.FTZ R10, -R140, R10 ;  /* 0x0000000a8c0a7221 */ /* 0x000fe20000010100 */
[----:B------:R-:W-:Y:S01]  /*7300*/  FSETP.GE.FTZ.AND P0, PT, R222, RZ, PT ;  /* 0x000000ffde00720b */ /* 0x000fe20003f16000 */
[----:B------:R-:W-:Y:S01]  /*7310*/  FADD.FTZ R15, -R140, R15 ;  /* 0x0000000f8c0f7221 */ /* 0x000fe20000010100 */
[----:B------:R-:W-:Y:S01]  /*7320*/  FSEL R9, R9, R141, P2 ;  /* 0x0000008d09097208 */ /* 0x000fe20001000000 */
[----:B------:R-:W-:Y:S01]  /*7330*/  FADD.FTZ R5, -R141, R13 ;  /* 0x0000000d8d057221 */ /* 0x000fe20000010100 */
[C---:B------:R-:W-:Y:S01]  /*7340*/  HMMA.16816.F32.BF16 R24, R136.reuse, R192, R24 ;  /* 0x000000c08818723c */ /* 0x040fe20000041818 */
[----:B------:R-:W-:Y:S01]  /*7350*/  FSETP.GE.FTZ.AND P2, PT, R208, RZ, PT ;  /* 0x000000ffd000720b */ /* 0x000fe20003f56000 */
[----:B------:R-:W-:Y:S01]  /*7360*/  FMUL.FTZ R13, R210, R11 ;  /* 0x0000000bd20d7220 */ /* 0x000fe20000410000 */
[-C--:B------:R-:W-:Y:S01]  /*7370*/  FSEL R15, R15, R140.reuse, P0 ;  /* 0x0000008c0f0f7208 */ /* 0x080fe20000000000 */
[----:B------:R-:W-:Y:S01]  /*7380*/  FMUL.FTZ R146, R146, R9 ;  /* 0x0000000992927220 */ /* 0x000fe20000410000 */
[----:B------:R1:W5:Y:S01]  /*7390*/  LDL R210, [R1+0x10] ;  /* 0x0000100001d27983 */ /* 0x0003620000100800 */
[----:B------:R-:W-:Y:S01]  /*73a0*/  FADD.FTZ R8, -R141, R8 ;  /* 0x000000088d087221 */ /* 0x000fe20000010100 */
[-C--:B------:R-:W-:Y:S01]  /*73b0*/  FSEL R10, R10, R140.reuse, P1 ;  /* 0x0000008c0a0a7208 */ /* 0x080fe20000800000 */
[----:B------:R-:W-:Y:S01]  /*73c0*/  FMUL.FTZ R9, R222, R15 ;  /* 0x0000000fde097220 */ /* 0x000fe20000410000 */
[-C--:B------:R-:W-:Y:S01]  /*73d0*/  HMMA.16816.F32.BF16 R28, R136, R194.reuse, R28 ;  /* 0x000000c2881c723c */ /* 0x080fe2000004181c */
[----:B------:R1:W5:Y:S01]  /*73e0*/  LDL R222, [R1+0xc] ;  /* 0x00000c0001de7983 */ /* 0x0003620000100800 */
[----:B------:R-:W-:Y:S01]  /*73f0*/  FSETP.GE.FTZ.AND P1, PT, R213, RZ, PT ;  /* 0x000000ffd500720b */ /* 0x000fe20003f36000 */
[----:B------:R-:W-:Y:S01]  /*7400*/  FADD.FTZ R14, -R140, R14 ;  /* 0x0000000e8c0e7221 */ /* 0x000fe20000010100 */
[----:B------:R-:W-:Y:S01]  /*7410*/  FSETP.GE.FTZ.AND P0, PT, R226, RZ, PT ;  /* 0x000000ffe200720b */ /* 0x000fe20003f16000 */
[----:B------:R-:W-:Y:S01]  /*7420*/  FADD.FTZ R0, -R142, R19 ;  /* 0x000000138e007221 */ /* 0x000fe20000010100 */
[-C--:B------:R-:W-:Y:S01]  /*7430*/  FSEL R8, R8, R141.reuse, P3 ;  /* 0x0000008d08087208 */ /* 0x080fe20001800000 */
[----:B------:R-:W-:Y:S01]  /*7440*/  FADD.FTZ R6, -R141, R12 ;  /* 0x0000000c8d067221 */ /* 0x000fe20000010100 */
[----:B------:R-:W-:Y:S01]  /*7450*/  FSETP.GE.FTZ.AND P3, PT, R223, RZ, PT ;  /* 0x000000ffdf00720b */ /* 0x000fe20003f76000 */
[----:B------:R-:W-:Y:S01]  /*7460*/  FADD.FTZ R4, -R142, R18 ;  /* 0x000000128e047221 */ /* 0x000fe20000010100 */
[----:B------:R-:W-:Y:S02]  /*7470*/  HMMA.16816.F32.BF16 R32, R132, R194, R32 ;  /* 0x000000c28420723c */ /* 0x000fe40000041820 */
[----:B------:R-:W-:Y:S01]  /*7480*/  FADD.FTZ R17, -R143, R17 ;  /* 0x000000118f117221 */ /* 0x000fe20000010100 */
[----:B------:R-:W-:Y:S01]  /*7490*/  FSEL R14, R14, R140, P1 ;  /* 0x0000008c0e0e7208 */ /* 0x000fe20000800000 */
[C---:B------:R-:W-:Y:S01]  /*74a0*/  FADD.FTZ R23, -R142.reuse, R23 ;  /* 0x000000178e177221 */ /* 0x040fe20000010100 */
[----:B------:R-:W-:Y:S01]  /*74b0*/  FSETP.GE.FTZ.AND P1, PT, R225, RZ, PT ;  /* 0x000000ffe100720b */ /* 0x000fe20003f36000 */
[----:B------:R-:W-:Y:S01]  /*74c0*/  FADD.FTZ R16, -R143, R16 ;  /* 0x000000108f107221 */ /* 0x000fe20000010100 */
[----:B------:R-:W-:Y:S01]  /*74d0*/  FSEL R5, R5, R141, P2 ;  /* 0x0000008d05057208 */ /* 0x000fe20001000000 */
[----:B------:R-:W-:Y:S01]  /*74e0*/  FADD.FTZ R22, -R142, R22 ;  /* 0x000000168e167221 */ /* 0x000fe20000010100 */
[----:B------:R-:W-:Y:S03]  /*74f0*/  FSETP.GE.FTZ.AND P2, PT, R221, RZ, PT ;  /* 0x000000ffdd00720b */ /* 0x000fe60003f56000 */
[----:B------:R-:W-:Y:S01]  /*7500*/  FMUL.FTZ R147, R147, R10 ;  /* 0x0000000a93937220 */ /* 0x000fe20000410000 */
[-C--:B------:R-:W-:Y:S01]  /*7510*/  FSEL R0, R0, R142.reuse, P0 ;  /* 0x0000008e00007208 */ /* 0x080fe20000000000 */
[----:B------:R-:W-:Y:S01]  /*7520*/  FMUL.FTZ R10, R208, R5 ;  /* 0x00000005d00a7220 */ /* 0x000fe20000410000 */
[----:B------:R-:W-:Y:S01]  /*7530*/  FSEL R6, R6, R141, P3 ;  /* 0x0000008d06067208 */ /* 0x000fe20001800000 */
[----:B------:R-:W-:Y:S01]  /*7540*/  FADD.FTZ R21, -R143, R21 ;  /* 0x000000158f157221 */ /* 0x000fe20000010100 */
[----:B------:R-:W-:Y:S01]  /*7550*/  FSEL R4, R4, R142, P1 ;  /* 0x0000008e04047208 */ /* 0x000fe20000800000 */
[----:B------:R-:W-:Y:S01]  /*7560*/  FMUL.FTZ R11, R226, R0 ;  /* 0x00000000e20b7220 */ /* 0x000fe20000410000 */
[----:B------:R-:W-:Y:S01]  /*7570*/  FSETP.GE.FTZ.AND P0, PT, R232, RZ, PT ;  /* 0x000000ffe800720b */ /* 0x000fe20003f16000 */
[----:B------:R-:W-:Y:S01]  /*7580*/  FADD.FTZ R24, -R141, R24 ;  /* 0x000000188d187221 */ /* 0x000fe20000010100 */
        /* <DEDUP_REMOVED lines=8> */
[-C--:B------:R-:W-:Y:S01]  /*7610*/  FSEL R0, R23, R142.reuse, P0 ;  /* 0x0000008e17007208 */ /* 0x080fe20000000000 */
[----:B------:R-:W-:Y:S01]  /*7620*/  FMUL.FTZ R12, R221, R5 ;  /* 0x00000005dd0c7220 */ /* 0x000fe20000410000 */
[-C--:B------:R-:W-:Y:S01]  /*7630*/  FSEL R6, R16, R143.reuse, P3 ;  /* 0x0000008f10067208 */ /* 0x080fe20001800000 */
        /* <DEDUP_REMOVED lines=8> */
[----:B------:R-:W-:Y:S01]  /*76c0*/  FADD.FTZ R27, -R140, R27 ;  /* 0x0000001b8c1b7221 */ /* 0x000fe20000010100 */
[----:B------:R-:W-:Y:S01]  /*76d0*/  FSETP.GE.FTZ.AND P0, PT, R218, RZ, PT ;  /* 0x000000ffda00720b */ /* 0x000fe20003f16000 */
[----:B------:R-:W-:Y:S01]  /*76e0*/  FADD.FTZ R30, -R140, R30 ;  /* 0x0000001e8c1e7221 */ /* 0x000fe20000010100 */
        /* <DEDUP_REMOVED lines=92> */
.L_x_688:
        /* <DEDUP_REMOVED lines=77> */
[----:B------:R-:W-:Y:S04]  /*8180*/  LDSM.16.MT88.4 R8, [R2+0x14800] ;  /* 0x014800000208783b */ /* 0x000fe80000004200 */
[----:B------:R-:W2:Y:S03]  /*8190*/  LDSM.16.MT88.4 R24, [R0+0x6c00] ;  /* 0x006c00000018783b */ /* 0x000ea60000004200 */
[-C--:B-1----:R-:W-:Y:S01]  /*81a0*/  HMMA.16816.F32.BF16 R36, R12, R16.reuse, R36 ;  /* 0x000000100c24723c */ /* 0x082fe20000041824 */
        /* <DEDUP_REMOVED lines=58> */
.L_x_689:
[----:B------:R-:W-:Y:S01]  /*8550*/  LDSM.16.M88.4 R24, [R201] ;  /* 0x00000000c918783b */ /* 0x000fe20000000200 */
[----:B-1----:R-:W-:Y:S01]  /*8560*/  @P0 IADD3 R4, R249, -0x40, RZ ;  /* 0xffffffc0f9040810 */ /* 0x002fe20007ffe0ff */
[----:B------:R-:W-:Y:S01]  /*8570*/  IMAD.MOV.U32 R5, RZ, RZ, 0x4 ;  /* 0x00000004ff057424 */ /* 0x000fe200078e00ff */
[----:B------:R-:W-:Y:S01]  /*8580*/  @UP2 UIADD3 UR5, UP0, UR14, -0x100, URZ ;  /* 0xffffff000e052890 */ /* 0x000fe2000ff1e03f */
[----:B------:R-:W1:Y:S01]  /*8590*/  LDSM.16.MT88.4 R8, [R0+0x9000] ;  /* 0x009000000008783b */ /* 0x000e620000004200 */
[----:B------:R-:W-:Y:S01]  /*85a0*/  IMAD.MOV.U32 R142, RZ, RZ, c[0x0][0x22c] ;  /* 0x00008b00ff8e7624 */ /* 0x000fe200078e00ff */
[----:B------:R-:W-:Y:S01]  /*85b0*/  UISETP.GT.AND UP1, UPT, UR9, UR20, UPT ;  /* 0x000000140900728c */ /* 0x000fe2000bf24270 */
[----:B------:R-:W-:Y:S01]  /*85c0*/  @P0 IMAD.WIDE R140, R4, R5, UR14 ;  /* 0x0000000e048c0e25 */ /* 0x000fe2000f8e0205 */
[----:B------:R-:W2:Y:S01]  /*85d0*/  LDSM.16.MT88.4 R16, [R0+0xb000] ;  /* 0x00b000000010783b */ /* 0x000ea20000004200 */
[----:B------:R-:W-:Y:S02]  /*85e0*/  @UP2 UIADD3.X UR4, UR15, -0x1, URZ, UP0, !UPT ;  /* 0xffffffff0f042890 */ /* 0x000fe400087fe43f */
[----:B------:R-:W-:Y:S01]  /*85f0*/  IMAD R142, R142, c[0x0][0x1c0], RZ ;  /* 0x000070008e8e7a24 */ /* 0x000fe200078e02ff */
[----:B------:R-:W3:Y:S01]  /*8600*/  LDSM.16.MT88.4 R28, [R0+0xd000] ;  /* 0x00d00000001c783b */ /* 0x000ee20000004200 */
[----:B------:R-:W-:Y:S01]  /*8610*/  IMAD.MOV.U32 R146, RZ, RZ, c[0x0][0x22c] ;  /* 0x00008b00ff927624 */ /* 0x000fe200078e00ff */
[----:B------:R-:W-:Y:S01]  /*8620*/  @UP2 UMOV UR14, UR5 ;  /* 0x00000005000e2c82 */ /* 0x000fe20008000000 */
[----:B------:R-:W-:Y:S01]  /*8630*/  IMAD.U32 R142, R142, -0x40, RZ ;  /* 0xffffffc08e8e7824 */ /* 0x000fe200078e00ff */
[----:B------:R4:W4:Y:S01]  /*8640*/  LDL R143, [R1+0x4] ;  /* 0x00000400018f7983 */ /* 0x0009220000100800 */
[----:B------:R-:W-:Y:S01]  /*8650*/  IMAD R146, R146, c[0x0][0x1c0], RZ ;  /* 0x0000700092927a24 */ /* 0x000fe200078e02ff */
[----:B------:R-:W-:Y:S01]  /*8660*/  @UP2 UMOV UR15, UR4 ;  /* 0x00000004000f2c82 */ /* 0x000fe20008000000 */
[----:B------:R-:W-:Y:S01]  /*8670*/  IMAD.MOV.U32 R147, RZ, RZ, c[0x0][0x22c] ;  /* 0x00008b00ff937624 */ /* 0x000fe200078e00ff */
[----:B------:R-:W-:Y:S01]  /*8680*/  LDSM.16.M88.4 R32, [R202] ;  /* 0x00000000ca20783b */ /* 0x000fe20000000200 */
[----:B------:R-:W-:Y:S01]  /*8690*/  LEA R209, P1, R142, R246, 0x2 ;  /* 0x000000f68ed17211 */ /* 0x000fe200078210ff */
[----:B------:R-:W-:Y:S01]  /*86a0*/  IMAD R146, R146, 0x18, RZ ;  /* 0x0000001892927824 */ /* 0x000fe200078e02ff */
[----:B------:R-:W-:Y:S01]  /*86b0*/  ULOP3.LUT UR4, UR9, 0x1, URZ, 0xc0, !UPT ;  /* 0x0000000109047892 */ /* 0x000fe2000f8ec03f */
[----:B------:R2:W4:Y:S01]  /*86c0*/  LDL R144, [R1] ;  /* 0x0000000001907983 */ /* 0x0005220000100800 */
[----:B------:R-:W-:Y:S01]  /*86d0*/  LEA.HI.X.SX32 R208, R142, R247, 0x2, P1 ;  /* 0x000000f78ed07211 */ /* 0x000fe200008f16ff */
[----:B------:R-:W-:Y:S01]  /*86e0*/  IMAD.MOV.U32 R142, RZ, RZ, c[0x0][0x22c] ;  /* 0x00008b00ff8e7624 */ /* 0x000fe200078e00ff */
[----:B------:R-:W-:Y:S01]  /*86f0*/  UISETP.NE.U32.AND UP0, UPT, UR4, 0x1, UPT ;  /* 0x000000010400788c */ /* 0x000fe2000bf05070 */
[----:B------:R-:W3:Y:S01]  /*8700*/  LDSM.16.MT88.4 R132, [R0+0x9400] ;  /* 0x009400000084783b */ /* 0x000ee20000004200 */
[----:B------:R-:W-:Y:S01]  /*8710*/  IMAD R147, R147, c[0x0][0x1c0], RZ ;  /* 0x0000700093937a24 */ /* 0x000fe200078e02ff */
[----:B------:R-:W-:Y:S01]  /*8720*/  UIADD3 UR4, UR9, -0x1, URZ ;  /* 0xffffffff09047890 */ /* 0x000fe2000fffe03f */
[----:B------:R-:W-:Y:S01]  /*8730*/  IMAD R142, R142, c[0x0][0x1c0], RZ ;  /* 0x000070008e8e7a24 */ /* 0x000fe200078e02ff */
[----:B------:R2:W4:Y:S01]  /*8740*/  LDL R145, [R1+0x8] ;  /* 0x0000080001917983 */ /* 0x0005220000100800 */
[----:B------:R-:W-:Y:S02]  /*8750*/  IMAD.SHL.U32 R147, R147, 0x8, RZ ;  /* 0x0000000893937824 */ /* 0x000fe400078e00ff */
[----:B------:R-:W-:Y:S01]  /*8760*/  IMAD.SHL.U32 R142, R142, 0x8, RZ ;  /* 0x000000088e8e7824 */ /* 0x000fe200078e00ff */
[----:B------:R-:W-:Y:S01]  /*8770*/  LDSM.16.MT88.4 R136, [R0+0xec00] ;  /* 0x00ec00000088783b */ /* 0x000fe20000004200 */
[----:B------:R-:W-:Y:S03]  /*8780*/  UMOV UR9, UR4 ;  /* 0x0000000400097c82 */ /* 0x000fe60008000000 */
[----:B------:R3:W5:Y:S01]  /*8790*/  @P0 LDG.E R252, [R140.64+0x80] ;  /* 0x0000800a8cfc0981 */ /* 0x000762000c1e1900 */
        /* <DEDUP_REMOVED lines=9> */
[----:B------:R-:W2:Y:S07]  /*8830*/  LDSM.16.MT88.4 R132, [R0+0xd400] ;  /* 0x00d400000084783b */ /* 0x000eae0000004200 */
[C---:B-1----:R-:W-:Y:S08]  /*8840*/  HMMA.16816.F32.BF16 R12, R32.reuse, R28, R12 ;  /* 0x0000001c200c723c */ /* 0x042ff0000004180c */
[C---:B------:R-:W-:Y:S01]  /*8850*/  HMMA.16816.F32.BF16 R16, R32.reuse, R30, R16 ;  /* 0x0000001e2010723c */ /* 0x040fe20000041810 */
[----:B------:R-:W-:Y:S07]  /*8860*/  LDSM.16.M88.4 R28, [R204] ;  /* 0x00000000cc1c783b */ /* 0x000fee0000000200 */
[C---:B--2---:R-:W-:Y:S08]  /*8870*/  HMMA.16816.F32.BF16 R20, R32.reuse, R132, R20 ;  /* 0x000000842014723c */ /* 0x044ff00000041814 */
[----:B------:R-:W-:Y:S01]  /*8880*/  HMMA.16816.F32.BF16 R24, R32, R134, R24 ;  /* 0x000000862018723c */ /* 0x000fe20000041818 */
[----:B------:R-:W1:Y:S04]  /*8890*/  LDSM.16.MT88.4 R32, [R0+0x9800] ;  /* 0x009800000020783b */ /* 0x000e680000004200 */
[----:B------:R-:W2:Y:S03]  /*88a0*/  LDSM.16.MT88.4 R132, [R0+0xb800] ;  /* 0x00b800000084783b */ /* 0x000ea60000004200 */
[C---:B-1----:R-:W-:Y:S08]  /*88b0*/  HMMA.16816.F32.BF16 R4, R28.reuse, R32, R4 ;  /* 0x000000201c04723c */ /* 0x042ff00000041804 */
[C---:B------:R-:W-:Y:S01]  /*88c0*/  HMMA.16816.F32.BF16 R8, R28.reuse, R34, R8 ;  /* 0x000000221c08723c */ /* 0x040fe20000041808 */
[----:B------:R-:W1:Y:S07]  /*88d0*/  LDSM.16.MT88.4 R32, [R0+0xd800] ;  /* 0x00d800000020783b */ /* 0x000e6e0000004200 */
[C---:B--2---:R-:W-:Y:S08]  /*88e0*/  HMMA.16816.F32.BF16 R12, R28.reuse, R132, R12 ;  /* 0x000000841c0c723c */ /* 0x044ff0000004180c */
[C---:B------:R-:W-:Y:S01]  /*88f0*/  HMMA.16816.F32.BF16 R16, R28.reuse, R134, R16 ;  /* 0x000000861c10723c */ /* 0x040fe20000041810 */
[----:B------:R-:W-:Y:S07]  /*8900*/  LDSM.16.MT88.4 R132, [R0+0xbc00] ;  /* 0x00bc00000084783b */ /* 0x000fee0000004200 */
[C---:B-1----:R-:W-:Y:S08]  /*8910*/  HMMA.16816.F32.BF16 R20, R28.reuse, R32, R20 ;  /* 0x000000201c14723c */ /* 0x042ff00000041814 */
[----:B------:R-:W-:Y:S01]  /*8920*/  HMMA.16816.F32.BF16 R24, R28, R34, R24 ;  /* 0x000000221c18723c */ /* 0x000fe20000041818 */
[----:B------:R-:W-:Y:S04]  /*8930*/  LDSM.16.M88.4 R28, [R203] ;  /* 0x00000000cb1c783b */ /* 0x000fe80000000200 */
[----:B------:R-:W1:Y:S03]  /*8940*/  LDSM.16.MT88.4 R32, [R0+0x9c00] ;  /* 0x009c00000020783b */ /* 0x000e660000004200 */
[C---:B-1----:R-:W-:Y:S08]  /*8950*/  HMMA.16816.F32.BF16 R4, R28.reuse, R32, R4 ;  /* 0x000000201c04723c */ /* 0x042ff00000041804 */
[C---:B------:R-:W-:Y:S01]  /*8960*/  HMMA.16816.F32.BF16 R8, R28.reuse, R34, R8 ;  /* 0x000000221c08723c */ /* 0x040fe20000041808 */
[----:B------:R-:W1:Y:S07]  /*8970*/  LDSM.16.MT88.4 R32, [R0+0xdc00] ;  /* 0x00dc00000020783b */ /* 0x000e6e0000004200 */
[C---:B------:R-:W-:Y:S08]  /*8980*/  HMMA.16816.F32.BF16 R12, R28.reuse, R132, R12 ;  /* 0x000000841c0c723c */ /* 0x040ff0000004180c */
[C---:B------:R-:W-:Y:S01]  /*8990*/  HMMA.16816.F32.BF16 R16, R28.reuse, R134, R16 ;  /* 0x000000861c10723c */ /* 0x040fe20000041810 */
[----:B----4-:R-:W2:Y:S04]  /*89a0*/  @P0 LDG.E R143, [R140.64+0x20] ;  /* 0x0000200a8c8f0981 */ /* 0x010ea8000c1e1900 */
[----:B------:R-:W-:Y:S04]  /*89b0*/  LDSM.16.MT88.4 R132, [R0+0xc000] ;  /* 0x00c000000084783b */ /* 0x000fe80000004200 */
[----:B------:R-:W3:Y:S04]  /*89c0*/  @P0 LDG.E R144, [R140.64+0xa0] ;  /* 0x0000a00a8c900981 */ /* 0x000ee8000c1e1900 */
[----:B------:R-:W4:Y:S01]  /*89d0*/  @P0 LDG.E R145, [R140.64] ;  /* 0x0000000a8c910981 */ /* 0x000f22000c1e1900 */
[C---:B-1----:R-:W-:Y:S08]  /*89e0*/  HMMA.16816.F32.BF16 R20, R28.reuse, R32, R20 ;  /* 0x000000201c14723c */ /* 0x042ff00000041814 */
[----:B------:R-:W-:Y:S01]  /*89f0*/  HMMA.16816.F32.BF16 R24, R28, R34, R24 ;  /* 0x000000221c18723c */ /* 0x000fe20000041818 */
[----:B------:R-:W-:Y:S04]  /*8a00*/  LDSM.16.M88.4 R28, [R201+0x2000] ;  /* 0x00200000c91c783b */ /* 0x000fe80000000200 */
[----:B------:R-:W1:Y:S03]  /*8a10*/  LDSM.16.MT88.4 R32, [R0+0xa000] ;  /* 0x00a000000020783b */ /* 0x000e660000004200 */
[C---:B-1----:R-:W-:Y:S08]  /*8a20*/  HMMA.16816.F32.BF16 R4, R28.reuse, R32, R4 ;  /* 0x000000201c04723c */ /* 0x042ff00000041804 */
[C---:B------:R-:W-:Y:S01]  /*8a30*/  HMMA.16816.F32.BF16 R8, R28.reuse, R34, R8 ;  /* 0x000000221c08723c */ /* 0x040fe20000041808 */
[----:B------:R-:W1:Y:S07]  /*8a40*/  LDSM.16.MT88.4 R32, [R0+0xe000] ;  /* 0x00e000000020783b */ /* 0x000e6e0000004200 */
[C---:B------:R-:W-:Y:S08]  /*8a50*/  HMMA.16816.F32.BF16 R12, R28.reuse, R132, R12 ;  /* 0x000000841c0c723c */ /* 0x040ff0000004180c */
[C---:B------:R-:W-:Y:S01]  /*8a60*/  HMMA.16816.F32.BF16 R16, R28.reuse, R134, R16 ;  /* 0x000000861c10723c */ /* 0x040fe20000041810 */
[----:B------:R-:W-:Y:S07]  /*8a70*/  LDSM.16.MT88.4 R132, [R0+0xc400] ;  /* 0x00c400000084783b */ /* 0x000fee0000004200 */
        /* <DEDUP_REMOVED lines=17> */
[C---:B------:R-:W-:Y:S01]  /*8b90*/  HMMA.16816.F32.BF16 R12, R28.reuse, R132, R12 ;  /* 0x000000841c0c723c */ /* 0x040fe2000004180c */
[----:B--2---:R2:W-:Y:S07]  /*8ba0*/  @P0 STL [R1+0x4], R143 ;  /* 0x0000048f01000387 */ /* 0x0045ee0000100800 */
[C---:B------:R-:W-:Y:S01]  /*8bb0*/  HMMA.16816.F32.BF16 R16, R28.reuse, R134, R16 ;  /* 0x000000861c10723c */ /* 0x040fe20000041810 */
[----:B------:R-:W-:Y:S03]  /*8bc0*/  LDSM.16.MT88.4 R132, [R0+0xcc00] ;  /* 0x00cc00000084783b */ /* 0x000fe60000004200 */
[----:B--2---:R-:W-:Y:S04]  /*8bd0*/  IMAD.MOV.U32 R143, RZ, RZ, c[0x0][0x22c] ;  /* 0x00008b00ff8f7624 */ /* 0x004fe800078e00ff */
[----:B------:R-:W-:Y:S01]  /*8be0*/  IMAD R143, R143, c[0x0][0x1c0], RZ ;  /* 0x000070008f8f7a24 */ /* 0x000fe200078e02ff */
[C---:B-1----:R-:W-:Y:S03]  /*8bf0*/  HMMA.16816.F32.BF16 R20, R28.reuse, R32, R20 ;  /* 0x000000201c14723c */ /* 0x042fe60000041814 */
[----:B------:R-:W-:Y:S05]  /*8c00*/  IMAD.SHL.U32 R143, R143, 0x10, RZ ;  /* 0x000000108f8f7824 */ /* 0x000fea00078e00ff */
[----:B------:R-:W-:Y:S01]  /*8c10*/  HMMA.16816.F32.BF16 R24, R28, R34, R24 ;  /* 0x000000221c18723c */ /* 0x000fe20000041818 */
[----:B------:R-:W-:Y:S04]  /*8c20*/  LDSM.16.M88.4 R28, [R203+0x2000] ;  /* 0x00200000cb1c783b */ /* 0x000fe80000000200 */
[----:B------:R1:W2:Y:S02]  /*8c30*/  LDSM.16.MT88.4 R32, [R0+0xac00] ;  /* 0x00ac00000020783b */ /* 0x0002a40000004200 */
[----:B-1----:R-:W-:Y:S05]  /*8c40*/  IMAD.MOV.U32 R0, RZ, RZ, c[0x0][0x22c] ;  /* 0x00008b00ff007624 */ /* 0x002fea00078e00ff */
[----:B------:R-:W-:Y:S04]  /*8c50*/  IMAD R0, R0, c[0x0][0x1c0], RZ ;  /* 0x0000700000007a24 */ /* 0x000fe800078e02ff */
[----:B------:R-:W-:Y:S01]  /*8c60*/  IMAD R0, R0, 0x30, RZ ;  /* 0x0000003000007824 */ /* 0x000fe200078e02ff */
[C---:B--2---:R-:W-:Y:S07]  /*8c70*/  HMMA.16816.F32.BF16 R4, R28.reuse, R32, R4 ;  /* 0x000000201c04723c */ /* 0x044fee0000041804 */
[----:B------:R-:W-:Y:S01]  /*8c80*/  IMAD.MOV.U32 R32, RZ, RZ, R209 ;  /* 0x000000ffff207224 */ /* 0x000fe200078e00d1 */
[C---:B------:R-:W-:Y:S04]  /*8c90*/  HMMA.16816.F32.BF16 R8, R28.reuse, R34, R8 ;  /* 0x000000221c08723c */ /* 0x040fe80000041808 */
[----:B------:R-:W-:Y:S03]  /*8ca0*/  IMAD.MOV.U32 R33, RZ, RZ, R208 ;  /* 0x000000ffff217224 */ /* 0x000fe600078e00d0 */
[CC--:B------:R-:W-:Y:S01]  /*8cb0*/  LEA R34, P1, R142.reuse, R32.reuse, 0x2 ;  /* 0x000000208e227211 */ /* 0x0c0fe200078210ff */
[C---:B------:R-:W-:Y:S04]  /*8cc0*/  HMMA.16816.F32.BF16 R12, R28.reuse, R132, R12 ;  /* 0x000000841c0c723c */ /* 0x040fe8000004180c */
[-C--:B------:R-:W-:Y:S03]  /*8cd0*/  LEA.HI.X.SX32 R35, R142, R33.reuse, 0x2, P1 ;  /* 0x000000218e237211 */ /* 0x080fe600008f16ff */
[----:B------:R1:W-:Y:S01]  /*8ce0*/  RED.E.ADD.F32.FTZ.RN.STRONG.GPU [R32.64], R4 ;  /* 0x000000042000798e */ /* 0x0003e2000c10e78a */
[C---:B------:R-:W-:Y:S03]  /*8cf0*/  HMMA.16816.F32.BF16 R16, R28.reuse, R134, R16 ;  /* 0x000000861c10723c */ /* 0x040fe60000041810 */
[----:B------:R4:W-:Y:S01]  /*8d00*/  RED.E.ADD.F32.FTZ.RN.STRONG.GPU [R34.64], R5 ;  /* 0x000000052200798e */ /* 0x0009e2000c10e78a */
[CC--:B------:R-:W-:Y:S04]  /*8d10*/  LEA R132, P1, R146.reuse, R32.reuse, 0x2 ;  /* 0x0000002092847211 */ /* 0x0c0fe800078210ff */
[C---:B------:R-:W-:Y:S01]  /*8d20*/  HMMA.16816.F32.BF16 R20, R28.reuse, R136, R20 ;  /* 0x000000881c14723c */ /* 0x040fe20000041814 */
[----:B------:R-:W2:Y:S03]  /*8d30*/  LDL R137, [R1+0x18] ;  /* 0x0000180001897983 */ /* 0x000ea60000100800 */
[-C--:B------:R-:W-:Y:S01]  /*8d40*/  LEA.HI.X.SX32 R133, R146, R33.reuse, 0x2, P1 ;  /* 0x0000002192857211 */ /* 0x080fe200008f16ff */
[----:B------:R-:W2:Y:S01]  /*8d50*/  LDL R136, [R1+0x20] ;  /* 0x0000200001887983 */ /* 0x000ea20000100800 */
[----:B------:R-:W-:Y:S02]  /*8d60*/  IMAD.MOV.U32 R146, RZ, RZ, c[0x0][0x22c] ;  /* 0x00008b00ff927624 */ /* 0x000fe400078e00ff */
[----:B------:R-:W-:Y:S01]  /*8d70*/  HMMA.16816.F32.BF16 R24, R28, R138, R24 ;  /* 0x0000008a1c18723c */ /* 0x000fe20000041818 */
[----:B---3--:R3:W-:Y:S03]  /*8d80*/  @P0 STL [R1], R144 ;  /* 0x0000009001000387 */ /* 0x0087e60000100800 */
[----:B------:R-:W-:Y:S01]  /*8d90*/  IMAD R146, R146, c[0x0][0x1c0], RZ ;  /* 0x0000700092927a24 */ /* 0x000fe200078e02ff */
[----:B----4-:R4:W-:Y:S01]  /*8da0*/  @P0 STL [R1+0x8], R145 ;  /* 0x0000089101000387 */ /* 0x0109e20000100800 */
[CC--:B------:R-:W-:Y:S02]  /*8db0*/  LEA R134, P0, R143.reuse, R32.reuse, 0x2 ;  /* 0x000000208f867211 */ /* 0x0c0fe400078010ff */
[----:B------:R-:W-:Y:S04]  /*8dc0*/  IMAD R146, R146, 0x38, RZ ;  /* 0x0000003892927824 */ /* 0x000fe800078e02ff */
[-C--:B------:R-:W-:Y:S02]  /*8dd0*/  LEA.HI.X.SX32 R135, R143, R33.reuse, 0x2, P0 ;  /* 0x000000218f877211 */ /* 0x080fe400000f16ff */
[CC--:B-1----:R-:W-:Y:S03]  /*8de0*/  LEA R4, P1, R0.reuse, R32.reuse, 0x2 ;  /* 0x0000002000047211 */ /* 0x0c2fe600078210ff */
[----:B------:R-:W-:Y:S01]  /*8df0*/  RED.E.ADD.F32.FTZ.RN.STRONG.GPU [R134.64], R6 ;  /* 0x000000068600798e */ /* 0x000fe2000c10e78a */
[-C--:B------:R-:W-:Y:S03]  /*8e00*/  LEA.HI.X.SX32 R5, R0, R33.reuse, 0x2, P1 ;  /* 0x0000002100057211 */ /* 0x080fe600008f16ff */
[----:B------:R1:W-:Y:S04]  /*8e10*/  RED.E.ADD.F32.FTZ.RN.STRONG.GPU [R132.64], R7 ;  /* 0x000000078400798e */ /* 0x0003e8000c10e78a */
[----:B------:R-:W2:Y:S01]  /*8e20*/  LDL R0, [R1+0x1c] ;  /* 0x00001c0001007983 */ /* 0x000ea20000100800 */
[----:B---3--:R-:W-:Y:S02]  /*8e30*/  IMAD.MOV.U32 R144, RZ, RZ, c[0x0][0x22c] ;  /* 0x00008b00ff907624 */ /* 0x008fe400078e00ff */
[----:B----4-:R-:W-:Y:S02]  /*8e40*/  IMAD.MOV.U32 R145, RZ, RZ, c[0x0][0x22c] ;  /* 0x00008b00ff917624 */ /* 0x010fe400078e00ff */
[----:B------:R-:W-:Y:S02]  /*8e50*/  IMAD R144, R144, c[0x0][0x1c0], RZ ;  /* 0x0000700090907a24 */ /* 0x000fe400078e02ff */
[----:B------:R-:W-:Y:S02]  /*8e60*/  IMAD R145, R145, c[0x0][0x1c0], RZ ;  /* 0x0000700091917a24 */ /* 0x000fe400078e02ff */
[----:B------:R-:W-:Y:S02]  /*8e70*/  IMAD R144, R144, 0x28, RZ ;  /* 0x0000002890907824 */ /* 0x000fe400078e02ff */
[----:B------:R-:W-:Y:S03]  /*8e80*/  IMAD.SHL.U32 R145, R145, 0x20, RZ ;  /* 0x0000002091917824 */ /* 0x000fe600078e00ff */
[CC--:B------:R-:W-:Y:S02]  /*8e90*/  LEA R28, P2, R144.reuse, R32.reuse, 0x2 ;  /* 0x00000020901c7211 */ /* 0x0c0fe400078410ff */
[CC--:B------:R-:W-:Y:S02]  /*8ea0*/  LEA R30, P0, R145.reuse, R32.reuse, 0x2 ;  /* 0x00000020911e7211 */ /* 0x0c0fe400078010ff */
[-C--:B------:R-:W-:Y:S01]  /*8eb0*/  LEA.HI.X.SX32 R29, R144, R33.reuse, 0x2, P2 ;  /* 0x00000021901d7211 */ /* 0x080fe200010f16ff */
[----:B------:R-:W-:Y:S01]  /*8ec0*/  IMAD.MOV.U32 R144, RZ, RZ, c[0x0][0x22c] ;  /* 0x00008b00ff907624 */ /* 0x000fe200078e00ff */
[-C--:B------:R-:W-:Y:S01]  /*8ed0*/  LEA.HI.X.SX32 R31, R145, R33.reuse, 0x2, P0 ;  /* 0x00000021911f7211 */ /* 0x080fe200000f16ff */
[----:B-1----:R-:W3:Y:S01]  /*8ee0*/  LDL R132, [R1+0x14] ;  /* 0x0000140001847983 */ /* 0x002ee20000100800 */
[-C--:B------:R-:W-:Y:S01]  /*8ef0*/  LEA R6, P0, R146, R32.reuse, 0x2 ;  /* 0x0000002092067211 */ /* 0x080fe200078010ff */
[----:B------:R-:W-:Y:S01]  /*8f00*/  IMAD R144, R144, c[0x0][0x1c0], RZ ;  /* 0x0000700090907a24 */ /* 0x000fe200078e02ff */
[C---:B------:R-:W-:Y:S01]  /*8f10*/  IADD3 R133, R143.reuse, 0x40, RZ ;  /* 0x000000408f857810 */ /* 0x040fe20007ffe0ff */
[----:B------:R1:W-:Y:S01]  /*8f20*/  RED.E.ADD.F32.FTZ.RN.STRONG.GPU [R30.64], R8 ;  /* 0x000000081e00798e */ /* 0x0003e2000c10e78a */
[-C--:B------:R-:W-:Y:S01]  /*8f30*/  LEA.HI.X.SX32 R7, R146, R33.reuse, 0x2, P0 ;  /* 0x0000002192077211 */ /* 0x080fe200000f16ff */
[----:B------:R-:W-:Y:S01]  /*8f40*/  IMAD.SHL.U32 R144, R144, 0x10, RZ ;  /* 0x0000001090907824 */ /* 0x000fe200078e00ff */
[----:B------:R-:W-:Y:S01]  /*8f50*/  IADD3 R134, R143, 0x40, RZ ;  /* 0x000000408f867810 */ /* 0x000fe20007ffe0ff */
[----:B------:R4:W-:Y:S01]  /*8f60*/  RED.E.ADD.F32.FTZ.RN.STRONG.GPU [R28.64], R9 ;  /* 0x000000091c00798e */ /* 0x0009e2000c10e78a */
[----:B------:R-:W-:Y:S02]  /*8f70*/  IMAD.MOV.U32 R145, RZ, RZ, c[0x0][0x22c] ;  /* 0x00008b00ff917624 */ /* 0x000fe400078e00ff */
[----:B------:R-:W-:Y:S01]  /*8f80*/  IADD3 R144, R144, 0x20, RZ ;  /* 0x0000002090907810 */ /* 0x000fe20007ffe0ff */
[----:B------:R4:W-:Y:S01]  /*8f90*/  RED.E.ADD.F32.FTZ.RN.STRONG.GPU [R4.64], R10 ;  /* 0x0000000a0400798e */ /* 0x0009e2000c10e78a */
[----:B------:R-:W-:Y:S02]  /*8fa0*/  IMAD R145, R145, c[0x0][0x1c0], RZ ;  /* 0x0000700091917a24 */ /* 0x000fe400078e02ff */
[C---:B------:R-:W-:Y:S01]  /*8fb0*/  IMAD.IADD R133, R142.reuse, 0x1, R133 ;  /* 0x000000018e857824 */ /* 0x040fe200078e0285 */
[----:B------:R-:W-:Y:S01]  /*8fc0*/  RED.E.ADD.F32.FTZ.RN.STRONG.GPU [R6.64], R11 ;  /* 0x0000000b0600798e */ /* 0x000fe2000c10e78a */
[----:B------:R-:W-:Y:S02]  /*8fd0*/  IMAD.SHL.U32 R145, R145, 0x10, RZ ;  /* 0x0000001091917824 */ /* 0x000fe400078e00ff */
[C---:B------:R-:W-:Y:S01]  /*8fe0*/  IMAD.IADD R133, R142.reuse, 0x1, R133 ;  /* 0x000000018e857824 */ /* 0x040fe200078e0285 */
[----:B------:R4:W-:Y:S02]  /*8ff0*/  RED.E.ADD.F32.FTZ.RN.STRONG.GPU [R32.64+0x80], R12 ;  /* 0x0000800c2000798e */ /* 0x0009e4000c10e78a */
[----:B------:R-:W-:Y:S01]  /*9000*/  IADD3 R146, R145, 0x20, RZ ;  /* 0x0000002091927810 */ /* 0x000fe20007ffe0ff */
[----:B------:R-:W-:Y:S01]  /*9010*/  IMAD.IADD R133, R142, 0x1, R133 ;  /* 0x000000018e857824 */ /* 0x000fe200078e0285 */
[----:B------:R4:W-:Y:S03]  /*9020*/  RED.E.ADD.F32.FTZ.RN.STRONG.GPU [R34.64+0x80], R13 ;  /* 0x0000800d2200798e */ /* 0x0009e6000c10e78a */
[----:B------:R-:W-:Y:S01]  /*9030*/  IMAD.IADD R146, R147, 0x1, R146 ;  /* 0x0000000193927824 */ /* 0x000fe200078e0292 */
[C---:B-1----:R-:W-:Y:S02]  /*9040*/  IADD3 R31, R143.reuse, 0x40, RZ ;  /* 0x000000408f1f7810 */ /* 0x042fe40007ffe0ff */
[----:B------:R-:W-:Y:S02]  /*9050*/  IADD3 R30, R143, 0x40, RZ ;  /* 0x000000408f1e7810 */ /* 0x000fe40007ffe0ff */
[-C--:B----4-:R-:W-:Y:S01]  /*9060*/  LEA R28, P1, R146, R32.reuse, 0x2 ;  /* 0x00000020921c7211 */ /* 0x090fe200078210ff */
[C---:B------:R-:W-:Y:S02]  /*9070*/  IMAD.IADD R31, R142.reuse, 0x1, R31 ;  /* 0x000000018e1f7824 */ /* 0x040fe400078e021f */
[----:B------:R-:W-:Y:S01]  /*9080*/  IMAD.IADD R30, R142, 0x1, R30 ;  /* 0x000000018e1e7824 */ /* 0x000fe200078e021e */
[-C--:B------:R-:W-:Y:S02]  /*9090*/  LEA R4, P0, R144, R32.reuse, 0x2 ;  /* 0x0000002090047211 */ /* 0x080fe400078010ff */
[-C--:B------:R-:W-:Y:S01]  /*90a0*/  LEA.HI.X.SX32 R29, R146, R33.reuse, 0x2, P1 ;  /* 0x00000021921d7211 */ /* 0x080fe200008f16ff */
[----:B------:R-:W-:Y:S01]  /*90b0*/  IMAD.IADD R30, R142, 0x1, R30 ;  /* 0x000000018e1e7824 */ /* 0x000fe200078e021e */
[-C--:B------:R-:W-:Y:S02]  /*90c0*/  LEA.HI.X.SX32 R5, R144, R33.reuse, 0x2, P0 ;  /* 0x0000002190057211 */ /* 0x080fe400000f16ff */
[C---:B------:R-:W-:Y:S02]  /*90d0*/  IADD3 R144, R145.reuse, 0x20, RZ ;  /* 0x0000002091907810 */ /* 0x040fe40007ffe0ff */
[----:B------:R-:W-:Y:S01]  /*90e0*/  IADD3 R145, R145, 0x20, RZ ;  /* 0x0000002091917810 */ /* 0x000fe20007ffe0ff */
[----:B------:R1:W-:Y:S01]  /*90f0*/  RED.E.ADD.F32.FTZ.RN.STRONG.GPU [R4.64], R14 ;  /* 0x0000000e0400798e */ /* 0x0003e2000c10e78a */
[-C--:B------:R-:W-:Y:S01]  /*9100*/  LEA R12, P4, R31, R32.reuse, 0x2 ;  /* 0x000000201f0c7211 */ /* 0x080fe200078810ff */
[C---:B------:R-:W-:Y:S02]  /*9110*/  IMAD.IADD R144, R147.reuse, 0x1, R144 ;  /* 0x0000000193907824 */ /* 0x040fe400078e0290 */
[C---:B------:R-:W-:Y:S01]  /*9120*/  IMAD.IADD R145, R147.reuse, 0x1, R145 ;  /* 0x0000000193917824 */ /* 0x040fe200078e0291 */
[----:B------:R4:W-:Y:S01]  /*9130*/  RED.E.ADD.F32.FTZ.RN.STRONG.GPU [R28.64], R15 ;  /* 0x0000000f1c00798e */ /* 0x0009e2000c10e78a */
[----:B------:R-:W-:Y:S01]  /*9140*/  IMAD.IADD R144, R147, 0x1, R144 ;  /* 0x0000000193907824 */ /* 0x000fe200078e0290 */
[-C--:B------:R-:W-:Y:S01]  /*9150*/  LEA.HI.X.SX32 R13, R31, R33.reuse, 0x2, P4 ;  /* 0x000000211f0d7211 */ /* 0x080fe200020f16ff */
[C---:B------:R-:W-:Y:S02]  /*9160*/  IMAD.IADD R145, R147.reuse, 0x1, R145 ;  /* 0x0000000193917824 */ /* 0x040fe400078e0291 */
[----:B------:R-:W-:Y:S03]  /*9170*/  IMAD.IADD R144, R147, 0x1, R144 ;  /* 0x0000000193907824 */ /* 0x000fe600078e0290 */
[CC--:B------:R-:W-:Y:S02]  /*9180*/  LEA R10, P0, R145.reuse, R32.reuse, 0x2 ;  /* 0x00000020910a7211 */ /* 0x0c0fe400078010ff */
[CC--:B------:R-:W-:Y:S02]  /*9190*/  LEA R8, P2, R144.reuse, R32.reuse, 0x2 ;  /* 0x0000002090087211 */ /* 0x0c0fe400078410ff */
[-C--:B------:R-:W-:Y:S02]  /*91a0*/  LEA.HI.X.SX32 R11, R145, R33.reuse, 0x2, P0 ;  /* 0x00000021910b7211 */ /* 0x080fe400000f16ff */
[-C--:B------:R-:W-:Y:S03]  /*91b0*/  LEA.HI.X.SX32 R9, R144, R33.reuse, 0x2, P2 ;  /* 0x0000002190097211 */ /* 0x080fe600010f16ff */
[----:B------:R4:W-:Y:S04]  /*91c0*/  RED.E.ADD.F32.FTZ.RN.STRONG.GPU [R10.64], R16 ;  /* 0x000000100a00798e */ /* 0x0009e8000c10e78a */
[----:B------:R4:W-:Y:S01]  /*91d0*/  RED.E.ADD.F32.FTZ.RN.STRONG.GPU [R8.64], R17 ;  /* 0x000000110800798e */ /* 0x0009e2000c10e78a */
[CC--:B-1----:R-:W-:Y:S04]  /*91e0*/  LEA R14, P5, R134.reuse, R32.reuse, 0x2 ;  /* 0x00000020860e7211 */ /* 0x0c2fe800078a10ff */
[-C--:B----4-:R-:W-:Y:S02]  /*91f0*/  LEA.HI.X.SX32 R15, R134, R33.reuse, 0x2, P5 ;  /* 0x00000021860f7211 */ /* 0x090fe400028f16ff */
[CC--:B------:R-:W-:Y:S02]  /*9200*/  LEA R10, P3, R30.reuse, R32.reuse, 0x2 ;  /* 0x000000201e0a7211 */ /* 0x0c0fe400078610ff */
        /* <DEDUP_REMOVED lines=23> */
[----:B------:R-:W-:Y:S01]  /*9380*/  LDSM.16.MT88.4 R16, [R3+0x1000] ;  /* 0x001000000310783b */ /* 0x000fe20000004200 */
[C---:B---3--:R-:W-:Y:S03]  /*9390*/  LEA R6, P1, R132.reuse, R32, 0x2 ;  /* 0x0000002084067211 */ /* 0x048fe600078210ff */
[----:B------:R-:W-:Y:S01]  /*93a0*/  LDSM.16.MT88.4 R20, [R3+0x400] ;  /* 0x000400000314783b */ /* 0x000fe20000004200 */
[----:B------:R-:W-:Y:S02]  /*93b0*/  LEA.HI.X.SX32 R7, R132, R33, 0x2, P1 ;  /* 0x0000002184077211 */ /* 0x000fe400008f16ff */
[----:B------:R-:W-:Y:S01]  /*93c0*/  PLOP3.LUT P1, PT, PT, PT, UP0, 0x80, 0x0 ;  /* 0x000000000000781c */ /* 0x000fe20003f2f008 */
[----:B------:R-:W-:Y:S01]  /*93d0*/  LDSM.16.MT88.4 R32, [R2+0xf800] ;  /* 0x00f800000220783b */ /* 0x000fe20000004200 */
[----:B------:R-:W-:Y:S03]  /*93e0*/  @UP2 UIADD3 UR18, UP0, UR18, -0x100, URZ ;  /* 0xffffff0012122890 */ /* 0x000fe6000ff1e03f */
[----:B------:R-:W-:Y:S01]  /*93f0*/  RED.E.ADD.F32.FTZ.RN.STRONG.GPU [R6.64], R26 ;  /* 0x0000001a0600798e */ /* 0x000fe2000c10e78a */
[----:B------:R-:W-:Y:S03]  /*9400*/  @UP2 UIADD3.X UR17, UR17, -0x1, URZ, UP0, !UPT ;  /* 0xffffffff11112890 */ /* 0x000fe600087fe43f */
[----:B------:R-:W-:Y:S04]  /*9410*/  RED.E.ADD.F32.FTZ.RN.STRONG.GPU [R4.64], R27 ;  /* 0x0000001b0400798e */ /* 0x000fe8000c10e78a */
[----:B------:R-:W1:Y:S01]  /*9420*/  LDSM.16.MT88.4 R4, [R2+0xf000] ;  /* 0x00f000000204783b */ /* 0x000e620000004200 */
[----:B------:R-:W-:Y:S03]  /*9430*/  @P1 IADD3 R0, R3, 0x3000, RZ ;  /* 0x0000300003001810 */ /* 0x000fe60007ffe0ff */
        /* <DEDUP_REMOVED lines=277> */
.L_x_691:
        /* <DEDUP_REMOVED lines=18> */
.L_x_692:
        /* <DEDUP_REMOVED lines=11> */
[----:B------:R-:W-:-:S03]  /*a760*/  IMAD.WIDE.U32 R4, R0, c[0x0][0x3a0], R6 ;  /* 0x0000e80000047a25 */ /* 0x000fc600078e0006 */
[----:B------:R-:W-:Y:S02]  /*a770*/  UIMAD UR4, UR25, UR5, UR4 ;  /* 0x00000005190472a4 */ /* 0x000fe4000f8e0204 */
[----:B------:R-:W-:-:S04]  /*a780*/  IADD3 R4, P0, R4, UR14, RZ ;  /* 0x0000000e04047c10 */ /* 0x000fc8000ff1e0ff */
[----:B------:R-:W-:Y:S01]  /*a790*/  IMAD.U32 R8, RZ, RZ, UR4 ;  /* 0x00000004ff087e24 */ /* 0x000fe2000f8e00ff */
[----:B------:R-:W-:Y:S02]  /*a7a0*/  ULDC.64 UR4, c[0x0][0x3b8] ;  /* 0x0000ee0000047ab9 */ /* 0x000fe40000000a00 */
[----:B------:R-:W-:Y:S01]  /*a7b0*/  UIMAD UR4, UR60, UR4, URZ ;  /* 0x000000043c0472a4 */ /* 0x000fe2000f8e023f */
[----:B------:R2:W3:Y:S01]  /*a7c0*/  LDS.128 R36, [R3+0xa000] ;  /* 0x00a0000003247984 */ /* 0x0004e20000000c00 */
        /* <DEDUP_REMOVED lines=36> */
.L_x_694:
[----:B------:R-:W-:Y:S05]  /*aa10*/  BSYNC B0 ;  /* 0x0000000000007941 */ /* 0x000fea0003800000 */
.L_x_693:
        /* <DEDUP_REMOVED lines=20> */
.L_x_696:
[----:B------:R-:W-:Y:S05]  /*ab60*/  BSYNC B0 ;  /* 0x0000000000007941 */ /* 0x000fea0003800000 */
.L_x_695:
        /* <DEDUP_REMOVED lines=30> */
.L_x_698:
[----:B------:R-:W-:Y:S05]  /*ad50*/  BSYNC B0 ;  /* 0x0000000000007941 */ /* 0x000fea0003800000 */
.L_x_697:
        /* <DEDUP_REMOVED lines=16> */
.L_x_672:
[----:B------:R-:W-:Y:S05]  /*ae60*/  BSYNC B1 ;  /* 0x0000000000017941 */ /* 0x000fea0003800000 */
.L_x_658:
        /* <DEDUP_REMOVED lines=11> */
.L_x_699:
[----:B------:R-:W-:Y:S05]  /*af20*/  EXIT ;  /* 0x000000000000794d */ /* 0x000fea0003800000 */
.L_x_701:
        /* <DEDUP_REMOVED lines=13> */
.L_x_1294:


//--------------------- .text._ZN5flash44flash_bwd_dq_dk_dv_loop_seqk_parallel_kernelI23Flash_bwd_kernel_traitsILi96ELi64ELi128ELi8ELi2ELi4ELi4ELb1ELb0EN7cutlass10bfloat16_tE19Flash_kernel_traitsILi96ELi64ELi128ELi8ES3_EELb0ELb0ELb1ELb1ELb0ELb0ELb1EEEvNS_16Flash_bwd_paramsE --------------------------
	.section	.text._ZN5flash44flash_bwd_dq_dk_dv_loop_seqk_parallel_kernelI23Flash_bwd_kernel_traitsILi96ELi64ELi128ELi8ELi2ELi4ELi4ELb1ELb0EN7cutlass10bfloat16_tE19Flash_kernel_traitsILi96ELi64ELi128ELi8ES3_EELb0ELb0ELb1ELb1ELb0ELb0ELb1EEEvNS_16Flash_bwd_paramsE,"ax",@progbits
	.sectioninfo	@"SHI_REGISTERS=255"
	.align	128
        .global         _ZN5flash44flash_bwd_dq_dk_dv_loop_seqk_parallel_kernelI23Flash_bwd_kernel_traitsILi96ELi64ELi128ELi8ELi2ELi4ELi4ELb1ELb0EN7cutlass10bfloat16_tE19Flash_kernel_traitsILi96ELi64ELi128ELi8ES3_EELb0ELb0ELb1ELb1ELb0ELb0ELb1EEEvNS_16Flash_bwd_paramsE
        .type           _ZN5flash44flash_bwd_dq_dk_dv_loop_seqk_parallel_kernelI23Flash_bwd_kernel_traitsILi96ELi64ELi128ELi8ELi2ELi4ELi4ELb1ELb0EN7cutlass10bfloat16_tE19Flash_kernel_traitsILi96ELi64ELi128ELi8ES3_EELb0ELb0ELb1ELb1ELb0ELb0ELb1EEEvNS_16Flash_bwd_paramsE,@function
        .size           _ZN5flash44flash_bwd_dq_dk_dv_loop_seqk_parallel_kernelI23Flash_bwd_kernel_traitsILi96ELi64ELi128ELi8ELi2ELi4ELi4ELb1ELb0EN7cutlass10bfloat16_tE19Flash_kernel_traitsILi96ELi64ELi128ELi8ES3_EELb0ELb0ELb1ELb1ELb0ELb0ELb1EEEvNS_16Flash_bwd_paramsE,(.L_x_1295 - _ZN5flash44flash_bwd_dq_dk_dv_loop_seqk_parallel_kernelI23Flash_bwd_kernel_traitsILi96ELi64ELi128ELi8ELi2ELi4ELi4ELb1ELb0EN7cutlass10bfloat16_tE19Flash_kernel_traitsILi96ELi64ELi128ELi8ES3_EELb0ELb0ELb1ELb1ELb0ELb0ELb1EEEvNS_16Flash_bwd_paramsE)
        .other          _ZN5flash44flash_bwd_dq_dk_dv_loop_seqk_parallel_kernelI23Flash_bwd_kernel_traitsILi96ELi64ELi128ELi8ELi2ELi4ELi4ELb1ELb0EN7cutlass10bfloat16_tE19Flash_kernel_traitsILi96ELi64ELi128ELi8ES3_EELb0ELb0ELb1ELb1ELb0ELb0ELb1EEEvNS_16Flash_bwd_paramsE,@"STO_CUDA_ENTRY STV_DEFAULT"
_ZN5flash44flash_bwd_dq_dk_dv_loop_seqk_parallel_kernelI23Flash_bwd_kernel_traitsILi96ELi64ELi128ELi8ELi2ELi4ELi4ELb1ELb0EN7cutlass10bfloat16_tE19Flash_kernel_traitsILi96ELi64ELi128ELi8ES3_EELb0ELb0ELb1ELb1ELb0ELb0ELb1EEEvNS_16Flash_bwd_paramsE:
.text._ZN5flash44flash_bwd_dq_dk_dv_loop_seqk_parallel_kernelI23Flash_bwd_kernel_traitsILi96ELi64ELi128ELi8ELi2ELi4ELi4ELb1ELb0EN7cutlass10bfloat16_tE19Flash_kernel_traitsILi96ELi64ELi128ELi8ES3_EELb0ELb0ELb1ELb1ELb0ELb0ELb1EEEvNS_16Flash_bwd_paramsE:
        /* <DEDUP_REMOVED lines=60> */
[----:B------:R-:W-:Y:S01]  /*03c0*/  STL [R1+0x10], R22 ;  /* 0x0000101601007387 */ /* 0x000fe20000100800 */
        /* <DEDUP_REMOVED lines=29> */
[----:B------:R-:W-:Y:S01]  /*05a0*/  ULDC UR44, c[0x0][0x2e8] ;  /* 0x0000ba00002c7ab9 */ /* 0x000fe20000000800 */
[----:B------:R-:W-:Y:S01]  /*05b0*/  LOP3.LUT R0, R0, R3, RZ, 0x3c, !PT ;  /* 0x0000000300007212 */ /* 0x000fe200078e3cff */
[----:B------:R-:W-:Y:S01]  /*05c0*/  ULOP3.LUT UR60, UR38, UR60, URZ, 0x3c, !UPT ;  /* 0x0000003c263c7292 */ /* 0x000fe2000f8e3c3f */
[----:B------:R-:W-:Y:S01]  /*05d0*/  LEA.HI R19, R2, R10, RZ, 0x2 ;  /* 0x0000000a02137211 */ /* 0x000fe200078f10ff */
[----:B------:R-:W-:Y:S01]  /*05e0*/  USHF.R.S32.HI UR61, URZ, 0x1f, UR38 ;  /* 0x0000001f3f3d7899 */ /* 0x000fe20008011426 */
[----:B------:R-:W-:Y:S01]  /*05f0*/  SHF.R.S32.HI R3, RZ, 0x1f, R6 ;  /* 0x0000001fff037819 */ /* 0x000fe20000011406 */
[----:B------:R-:W-:Y:S01]  /*0600*/  IMAD.U32 R0, R4, 0x20, R0 ;  /* 0x0000002004007824 */ /* 0x000fe200078e0000 */
[----:B------:R-:W-:Y:S01]  /*0610*/  LEA.HI R2, R11, R11, RZ, 0x1 ;  /* 0x0000000b0b027211 */ /* 0x000fe200078f08ff */
[----:B------:R-:W-:Y:S01]  /*0620*/  UISETP.NE.AND UP6, UPT, UR10, URZ, UPT ;  /* 0x0000003f0a00728c */ /* 0x000fe2000bfc5270 */
[----:B------:R-:W-:Y:S01]  /*0630*/  LEA.HI R10, R3, R6, RZ, 0x3 ;  /* 0x00000006030a7211 */ /* 0x000fe200078f18ff */
[----:B------:R-:W-:Y:S01]  /*0640*/  UIMAD.WIDE.U32 UR46, UR40, UR48, URZ ;  /* 0x00000030282e72a5 */ /* 0x000fe2000f8e003f */
[----:B------:R1:W-:Y:S01]  /*0650*/  STL [R1+0x44], R0 ;  /* 0x0000440001007387 */ /* 0x0003e20000100800 */
[----:B------:R-:W-:Y:S01]  /*0660*/  LOP3.LUT R3, R2, 0x3fffffe, RZ, 0xc0, !PT ;  /* 0x03fffffe02037812 */ /* 0x000fe200078ec0ff */
[----:B------:R-:W-:Y:S01]  /*0670*/  UIMAD UR55, UR41, UR48, URZ ;  /* 0x00000030293772a4 */ /* 0x000fe2000f8e023f */
[----:B------:R-:W-:Y:S01]  /*0680*/  SHF.R.S32.HI R9, RZ, 0x6, R13 ;  /* 0x00000006ff097819 */ /* 0x000fe2000001140d */
[----:B------:R-:W-:Y:S01]  /*0690*/  USHF.R.S32.HI UR57, URZ, 0x1f, UR51 ;  /* 0x0000001f3f397899 */ /* 0x000fe20008011433 */
[----:B------:R-:W-:Y:S01]  /*06a0*/  LOP3.LUT R5, R10, 0xfffffff8, RZ, 0xc0, !PT ;  /* 0xfffffff80a057812 */ /* 0x000fe200078ec0ff */
[----:B------:R-:W-:Y:S01]  /*06b0*/  IMAD.IADD R7, R11, 0x1, -R3 ;  /* 0x000000010b077824 */ /* 0x000fe200078e0a03 */
[----:B------:R-:W-:Y:S01]  /*06c0*/  SHF.R.S32.HI R2, RZ, 0x1, R2 ;  /* 0x00000001ff027819 */ /* 0x000fe20000011402 */
[----:B------:R-:W-:Y:S01]  /*06d0*/  IMAD R3, R9, 0x4, R15 ;  /* 0x0000000409037824 */ /* 0x000fe200078e020f */
[----:B------:R-:W-:Y:S01]  /*06e0*/  LOP3.LUT P2, RZ, R8, 0x2, RZ, 0xc0, !PT ;  /* 0x0000000208ff7812 */ /* 0x000fe2000784c0ff */
[----:B------:R-:W-:Y:S01]  /*06f0*/  IMAD.IADD R13, R6, 0x1, -R5 ;  /* 0x00000001060d7824 */ /* 0x000fe200078e0a05 */
[C---:B------:R-:W-:Y:S01]  /*0700*/  LOP3.LUT P4, RZ, R2.reuse, 0x2, RZ, 0xc0, !PT ;  /* 0x0000000202ff7812 */ /* 0x040fe2000788c0ff */
[----:B------:R-:W-:Y:S01]  /*0710*/  IMAD R17, R3, 0x8, R7 ;  /* 0x0000000803117824 */ /* 0x000fe200078e0207 */
[----:B------:R-:W-:Y:S01]  /*0720*/  UIMAD UR54, UR4, UR54, URZ ;  /* 0x00000036043672a4 */ /* 0x000fe2000f8e023f */
[----:B------:R-:W-:Y:S01]  /*0730*/  IMAD.SHL.U32 R3, R11, 0x40, RZ ;  /* 0x000000400b037824 */ /* 0x000fe200078e00ff */
[C---:B------:R-:W-:Y:S01]  /*0740*/  LOP3.LUT P5, RZ, R13.reuse, 0x2, RZ, 0xc0, !PT ;  /* 0x000000020dff7812 */ /* 0x040fe200078ac0ff */
[----:B------:R-:W-:Y:S01]  /*0750*/  @!UP5 UIMAD UR53, UR5, UR53, URZ ;  /* 0x000000350535d2a4 */ /* 0x000fe2000f8e023f */
[----:B------:R-:W-:Y:S01]  /*0760*/  LOP3.LUT P6, RZ, R13, 0x4, RZ, 0xc0, !PT ;  /* 0x000000040dff7812 */ /* 0x000fe200078cc0ff */
[----:B------:R-:W-:Y:S01]  /*0770*/  USHF.R.S32.HI UR52, URZ, 0x1f, UR45 ;  /* 0x0000001f3f347899 */ /* 0x000fe2000801142d */
[----:B------:R-:W-:Y:S01]  /*0780*/  LOP3.LUT R5, R3, 0x1c0, RZ, 0xc0, !PT ;  /* 0x000001c003057812 */ /* 0x000fe200078ec0ff */
[----:B------:R-:W-:Y:S01]  /*0790*/  IMAD.SHL.U32 R3, R2, 0x40, RZ ;  /* 0x0000004002037824 */ /* 0x000fe200078e00ff */
[C---:B------:R-:W-:Y:S01]  /*07a0*/  SEL R218, R222.reuse, 0xffffffe0, !P5 ;  /* 0xffffffe0deda7807 */ /* 0x040fe20006800000 */
[----:B------:R-:W-:Y:S01]  /*07b0*/  UMOV UR43, 0xffffd000 ;  /* 0xffffd000002b7882 */ /* 0x000fe20000000000 */
[----:B------:R-:W-:-:S02]  /*07c0*/  SEL R213, R222, 0xffffffe0, !P4 ;  /* 0xffffffe0ded57807 */ /* 0x000fc40006000000 */
[----:B-1----:R-:W-:Y:S02]  /*07d0*/  LEA.HI R0, R6, R6, RZ, 0x1 ;  /* 0x0000000606007211 */ /* 0x002fe400078f08ff */
[----:B------:R-:W-:Y:S02]  /*07e0*/  SEL R219, R219, 0x40, P6 ;  /* 0x00000040dbdb7807 */ /* 0x000fe40003000000 */
[----:B------:R-:W-:-:S05]  /*07f0*/  LOP3.LUT R4, R0, 0x7fffffe, RZ, 0xc0, !PT ;  /* 0x07fffffe00047812 */ /* 0x000fca00078ec0ff */
[----:B------:R-:W-:Y:S01]  /*0800*/  IMAD.IADD R16, R6, 0x1, -R4 ;  /* 0x0000000106107824 */ /* 0x000fe200078e0a04 */
[----:B------:R-:W-:Y:S02]  /*0810*/  LOP3.LUT R4, R8, 0x1, RZ, 0xc0, !PT ;  /* 0x0000000108047812 */ /* 0x000fe400078ec0ff */
[--C-:B------:R-:W-:Y:S02]  /*0820*/  SHF.R.S32.HI R6, RZ, 0x1, R0.reuse ;  /* 0x00000001ff067819 */ /* 0x100fe40000011400 */
[----:B------:R-:W-:Y:S02]  /*0830*/  ISETP.NE.U32.AND P3, PT, R4, 0x1, PT ;  /* 0x000000010400780c */ /* 0x000fe40003f65070 */
[----:B------:R-:W-:Y:S01]  /*0840*/  SHF.R.S32.HI R4, RZ, 0x1f, R0 ;  /* 0x0000001fff047819 */ /* 0x000fe20000011400 */
[----:B------:R-:W-:Y:S01]  /*0850*/  IMAD.SHL.U32 R0, R12, 0x10, RZ ;  /* 0x000000100c007824 */ /* 0x000fe200078e00ff */
[----:B------:R-:W-:Y:S02]  /*0860*/  SEL R243, R243, 0x10, !P3 ;  /* 0x00000010f3f37807 */ /* 0x000fe40005800000 */
[----:B------:R-:W-:-:S02]  /*0870*/  LEA.HI R4, R4, R6, RZ, 0x2 ;  /* 0x0000000604047211 */ /* 0x000fc400078f10ff */
[----:B------:R-:W-:Y:S02]  /*0880*/  LOP3.LUT R2, R5, 0x30, R0, 0xf8, !PT ;  /* 0x0000003005027812 */ /* 0x000fe400078ef800 */
[----:B------:R-:W-:Y:S02]  /*0890*/  LOP3.LUT R0, R3, 0xc0, RZ, 0xc0, !PT ;  /* 0x000000c003007812 */ /* 0x000fe400078ec0ff */
[----:B------:R-:W-:Y:S02]  /*08a0*/  LOP3.LUT R3, R4, 0xfffffffc, RZ, 0xc0, !PT ;  /* 0xfffffffc04037812 */ /* 0x000fe400078ec0ff */
[--C-:B------:R-:W-:Y:S02]  /*08b0*/  LOP3.LUT R4, R2, 0x8, R14.reuse, 0xf8, !PT ;  /* 0x0000000802047812 */ /* 0x100fe400078ef80e */
[----:B------:R-:W-:Y:S01]  /*08c0*/  LOP3.LUT R2, R0, 0x8, R14, 0xf8, !PT ;  /* 0x0000000800027812 */ /* 0x000fe200078ef80e */
[----:B------:R-:W-:Y:S01]  /*08d0*/  IMAD.IADD R11, R6, 0x1, -R3 ;  /* 0x00000001060b7824 */ /* 0x000fe200078e0a03 */
[----:B------:R-:W-:Y:S01]  /*08e0*/  SHF.R.U32.HI R0, RZ, 0x3, R0 ;  /* 0x00000003ff007819 */ /* 0x000fe20000011600 */
[----:B------:R-:W-:-:S02]  /*08f0*/  IMAD.SHL.U32 R3, R9, 0x20, RZ ;  /* 0x0000002009037824 */ /* 0x000fc400078e00ff */
[----:B------:R-:W-:Y:S01]  /*0900*/  IMAD.SHL.U32 R6, R18, 0x2, RZ ;  /* 0x0000000212067824 */ /* 0x000fe200078e00ff */
[----:B------:R-:W-:Y:S02]  /*0910*/  LOP3.LUT R214, R2, R0, RZ, 0x3c, !PT ;  /* 0x0000000002d67212 */ /* 0x000fe400078e3cff */
[----:B------:R-:W-:Y:S02]  /*0920*/  SHF.R.U32.HI R0, RZ, 0x3, R5 ;  /* 0x00000003ff007819 */ /* 0x000fe40000011605 */
[----:B------:R-:W-:Y:S01]  /*0930*/  LEA.HI R5, R8, R8, RZ, 0x1 ;  /* 0x0000000808057211 */ /* 0x000fe200078f08ff */
[----:B------:R-:W-:Y:S01]  /*0940*/  IMAD.U32 R214, R17, 0x20, R214 ;  /* 0x0000002011d67824 */ /* 0x000fe200078e00d6 */
[----:B------:R-:W-:Y:S02]  /*0950*/  LOP3.LUT R14, R4, R0, RZ, 0x3c, !PT ;  /* 0x00000000040e7212 */ /* 0x000fe400078e3cff */
[----:B------:R-:W-:Y:S01]  /*0960*/  LOP3.LUT R0, R5, 0x3fffffe, RZ, 0xc0, !PT ;  /* 0x03fffffe05007812 */ /* 0x000fe200078ec0ff */
[C---:B------:R-:W-:Y:S01]  /*0970*/  IMAD R213, R214.reuse, 0x2, R213 ;  /* 0x00000002d6d57824 */ /* 0x040fe200078e02d5 */
[----:B------:R-:W-:Y:S01]  /*0980*/  SHF.R.S32.HI R2, RZ, 0x3, R10 ;  /* 0x00000003ff027819 */ /* 0x000fe2000001140a */
[----:B------:R-:W-:Y:S01]  /*0990*/  IMAD.SHL.U32 R214, R214, 0x2, RZ ;  /* 0x00000002d6d67824 */ /* 0x000fe200078e00ff */
[----:B------:R-:W-:Y:S01]  /*09a0*/  LOP3.LUT P0, RZ, R11, 0x2, RZ, 0xc0, !PT ;  /* 0x000000020bff7812 */ /* 0x000fe2000780c0ff */
[----:B------:R-:W-:-:S02]  /*09b0*/  IMAD.IADD R7, R8, 0x1, -R0 ;  /* 0x0000000108077824 */ /* 0x000fc400078e0a00 */
[----:B------:R-:W-:Y:S01]  /*09c0*/  IMAD.SHL.U32 R0, R8, 0x40, RZ ;  /* 0x0000004008007824 */ /* 0x000fe200078e00ff */
[----:B------:R-:W-:Y:S01]  /*09d0*/  SEL R222, R222, 0xffffffe0, !P0 ;  /* 0xffffffe0dede7807 */ /* 0x000fe20004000000 */
[----:B------:R-:W-:Y:S02]  /*09e0*/  IMAD R16, R2, 0x8, R16 ;  /* 0x0000000802107824 */ /* 0x000fe400078e0210 */
[----:B------:R-:W-:Y:S01]  /*09f0*/  IMAD R217, R12, 0x2, R2 ;  /* 0x000000020cd97824 */ /* 0x000fe200078e0202 */
[----:B------:R-:W-:Y:S02]  /*0a00*/  LOP3.LUT R0, R0, 0x1c0, RZ, 0xc0, !PT ;  /* 0x000001c000007812 */ /* 0x000fe400078ec0ff */
[----:B------:R-:W-:Y:S02]  /*0a10*/  SHF.R.S32.HI R2, RZ, 0x7, R20 ;  /* 0x00000007ff027819 */ /* 0x000fe40000011414 */
        /* <DEDUP_REMOVED lines=70> */
.L_x_745:
        /* <DEDUP_REMOVED lines=53> */
.L_x_702:
        /* <DEDUP_REMOVED lines=67> */
.L_x_704:
        /* <DEDUP_REMOVED lines=18> */
.L_x_705:
        /* <DEDUP_REMOVED lines=71> */
.L_x_706:
[----:B------:R-:W-:Y:S02]  /*1b90*/  UMOV UR11, UR54 ;  /* 0x00000036000b7c82 */ /* 0x000fe40008000000 */
.L_x_707:
[----:B------:R-:W2:Y:S04]  /*1ba0*/  LDL.64 R4, [R1+0x10] ;  /* 0x0000100001047983 */ /* 0x000ea80000100a00 */
[----:B------:R1:W2:Y:S01]  /*1bb0*/  LDL.64 R22, [R1+0x10] ;  /* 0x0000100001167983 */ /* 0x0002a20000100a00 */
[----:B------:R-:W-:Y:S01]  /*1bc0*/  UIADD3 UR8, UP4, UP3, UR8, UR45, UR51 ;  /* 0x0000002d08087290 */ /* 0x000fe2000fb9e033 */
[----:B------:R-:W-:Y:S01]  /*1bd0*/  IMAD.U32 R9, RZ, RZ, UR20 ;  /* 0x00000014ff097e24 */ /* 0x000fe2000f8e00ff */
[----:B------:R-:W-:Y:S01]  /*1be0*/  UMOV UR18, 0x4 ;  /* 0x0000000400127882 */ /* 0x000fe20000000000 */
[----:B------:R-:W3:Y:S01]  /*1bf0*/  S2R R18, SR_TID.X ;  /* 0x0000000000127919 */ /* 0x000ee20000002100 */
[----:B------:R-:W-:Y:S01]  /*1c00*/  UIADD3 UR28, UP2, UP1, UR16, UR8, UR17 ;  /* 0x00000008101c7290 */ /* 0x000fe2000f95e011 */
[----:B------:R-:W-:Y:S01]  /*1c10*/  BSSY B1, `(.L_x_703) ;  /* 0x00008d5000017945 */ /* 0x000fe20003800000 */
[----:B------:R-:W-:-:S02]  /*1c20*/  UIADD3.X UR4, UR10, UR52, UR57, UP4, UP3 ;  /* 0x000000340a047290 */ /* 0x000fc4000a7e6439 */
[----:B------:R-:W-:Y:S02]  /*1c30*/  ULDC.64 UR8, c[0x0][0x1a8] ;  /* 0x00006a0000087ab9 */ /* 0x000fe40000000a00 */
[----:B------:R-:W-:Y:S02]  /*1c40*/  UIADD3.X UR23, UR12, UR4, UR14, UP2, UP1 ;  /* 0x000000040c177290 */ /* 0x000fe400097e240e */
[----:B------:R-:W-:Y:S02]  /*1c50*/  UIMAD UR4, UR61, UR8, URZ ;  /* 0x000000083d0472a4 */ /* 0x000fe4000f8e023f */
[----:B------:R-:W-:Y:S02]  /*1c60*/  ULDC.64 UR16, c[0x0][0x3c8] ;  /* 0x0000f20000107ab9 */ /* 0x000fe40000000a00 */
[----:B------:R-:W-:-:S03]  /*1c70*/  UIMAD UR21, UR38, UR9, UR4 ;  /* 0x00000009261572a4 */ /* 0x000fc6000f8e0204 */
[----:B------:R-:W-:Y:S02]  /*1c80*/  ULDC.64 UR8, c[0x0][0x378] ;  /* 0x0000de0000087ab9 */ /* 0x000fe40000000a00 */
[----:B------:R-:W-:-:S04]  /*1c90*/  UIMAD UR4, UR61, UR8, URZ ;  /* 0x000000083d0472a4 */ /* 0x000fc8000f8e023f */
[----:B------:R-:W-:Y:S01]  /*1ca0*/  UIMAD UR12, UR38, UR9, UR4 ;  /* 0x00000009260c72a4 */ /* 0x000fe2000f8e0204 */
[----:B---3--:R-:W-:Y:S02]  /*1cb0*/  SHF.R.S32.HI R19, RZ, 0x1f, R18 ;  /* 0x0000001fff137819 */ /* 0x008fe40000011412 */
[----:B------:R-:W-:Y:S02]  /*1cc0*/  ULDC.64 UR8, c[0x0][0x370] ;  /* 0x0000dc0000087ab9 */ /* 0x000fe40000000a00 */
[----:B------:R-:W-:Y:S01]  /*1cd0*/  UIMAD UR4, UR31, UR8, URZ ;  /* 0x000000081f0472a4 */ /* 0x000fe2000f8e023f */
[CC--:B------:R-:W-:Y:S01]  /*1ce0*/  LEA.HI R3, R19.reuse, R18.reuse, RZ, 0x2 ;  /* 0x0000001213037211 */ /* 0x0c0fe200078f10ff */
[----:B------:R-:W-:Y:S01]  /*1cf0*/  UIADD3 UR8, UR20, UR11, URZ ;  /* 0x0000000b14087290 */ /* 0x000fe2000fffe03f */
[----:B------:R-:W-:Y:S01]  /*1d00*/  LEA.HI R8, R19, R18, RZ, 0x5 ;  /* 0x0000001213087211 */ /* 0x000fe200078f28ff */
[----:B------:R-:W-:Y:S01]  /*1d10*/  UIMAD UR10, UR20, UR9, UR4 ;  /* 0x00000009140a72a4 */ /* 0x000fe2000f8e0204 */
[----:B------:R-:W-:Y:S01]  /*1d20*/  SHF.R.S32.HI R3, RZ, 0x2, R3 ;  /* 0x00000002ff037819 */ /* 0x000fe20000011403 */
[----:B------:R-:W-:-:S02]  /*1d30*/  UIMAD.WIDE UR8, UR8, UR18, UR16 ;  /* 0x00000012080872a5 */ /* 0x000fc4000f8e0210 */
[----:B------:R-:W-:Y:S01]  /*1d40*/  UIADD3 UR4, -UR5, UR13, UR25 ;  /* 0x0000000d05047290 */ /* 0x000fe2000fffe119 */
[----:B------:R-:W-:Y:S02]  /*1d50*/  SHF.R.S32.HI R17, RZ, 0x1f, R3 ;  /* 0x0000001fff117819 */ /* 0x000fe40000011403 */
[----:B------:R-:W-:Y:S02]  /*1d60*/  IADD3 R0, P0, R3, UR20, RZ ;  /* 0x0000001403007c10 */ /* 0x000fe4000ff1e0ff */
[----:B------:R-:W-:Y:S02]  /*1d70*/  UMOV UR17, UR8 ;  /* 0x0000000800117c82 */ /* 0x000fe40008000000 */
[----:B------:R-:W-:Y:S01]  /*1d80*/  IADD3.X R7, R17, UR31, RZ, P0, !PT ;  /* 0x0000001f11077c10 */ /* 0x000fe200087fe4ff */
[----:B------:R-:W-:Y:S02]  /*1d90*/  UIADD3 UR8, UR20, UR15, URZ ;  /* 0x0000000f14087290 */ /* 0x000fe4000fffe03f */
[----:B------:R-:W-:-:S02]  /*1da0*/  UMOV UR16, UR9 ;  /* 0x0000000900107c82 */ /* 0x000fc40008000000 */
[----:B------:R-:W-:Y:S01]  /*1db0*/  IMAD R7, R7, c[0x0][0x190], RZ ;  /* 0x0000640007077a24 */ /* 0x000fe200078e02ff */
[----:B------:R-:W-:Y:S02]  /*1dc0*/  ULDC.64 UR14, c[0x0][0x200] ;  /* 0x00008000000e7ab9 */ /* 0x000fe40000000a00 */
[----:B------:R-:W-:-:S03]  /*1dd0*/  UIMAD.WIDE UR8, UR8, UR18, UR14 ;  /* 0x00000012080872a5 */ /* 0x000fc6000f8e020e */
[----:B------:R-:W-:Y:S02]  /*1de0*/  ULDC UR18, c[0x0][0x2e8] ;  /* 0x0000ba0000127ab9 */ /* 0x000fe40000000800 */
[----:B------:R-:W-:Y:S02]  /*1df0*/  UIADD3 UR4, UR4, -UR18, URZ ;  /* 0x8000001204047290 */ /* 0x000fe4000fffe03f */
[----:B------:R-:W-:Y:S02]  /*1e00*/  UMOV UR15, UR8 ;  /* 0x00000008000f7c82 */ /* 0x000fe40008000000 */
[----:B------:R-:W-:Y:S02]  /*1e10*/  USHF.R.S32.HI UR18, URZ, 0x1f, UR4 ;  /* 0x0000001f3f127899 */ /* 0x000fe40008011404 */
[----:B------:R-:W-:Y:S02]  /*1e20*/  UMOV UR14, UR9 ;  /* 0x00000009000e7c82 */ /* 0x000fe40008000000 */
[----:B------:R-:W-:-:S02]  /*1e30*/  ULEA.HI UR18, UR18, UR4, URZ, 0x6 ;  /* 0x0000000412127291 */ /* 0x000fc4000f8f303f */
        /* <DEDUP_REMOVED lines=12> */
[----:B------:R-:W-:Y:S02]  /*1f00*/  LOP3.LUT R0, R8, 0xffffffe0, RZ, 0xc0, !PT ;  /* 0xffffffe008007812 */ /* 0x000fe400078ec0ff */
[----:B------:R-:W-:Y:S02]  /*1f10*/  IADD3 R4, P0, R22, UR29, RZ ;  /* 0x0000001d16047c10 */ /* 0x000fe4000ff1e0ff */
[----:B------:R-:W-:Y:S01]  /*1f20*/  SHF.R.S32.HI R8, RZ, 0x5, R8 ;  /* 0x00000005ff087819 */ /* 0x000fe20000011408 */
[----:B------:R-:W-:Y:S01]  /*1f30*/  IMAD.IADD R0, R18, 0x1, -R0 ;  /* 0x0000000112007824 */ /* 0x000fe200078e0a00 */
[----:B------:R-:W-:-:S03]  /*1f40*/  IADD3.X R5, R23, UR30, RZ, P0, !PT ;  /* 0x0000001e17057c10 */ /* 0x000fc600087fe4ff */
        /* <DEDUP_REMOVED lines=13> */
[----:B------:R-:W-:Y:S01]  /*2020*/  LEA R16, P4, R6, c[0x0][0x160], 0x1 ;  /* 0x0000580006107a11 */ /* 0x000fe200078808ff */
[----:B------:R-:W-:Y:S01]  /*2030*/  IMAD.WIDE.U32 R4, R3, c[0x0][0x370], R4 ;  /* 0x0000dc0003047a25 */ /* 0x000fe200078e0004 */
[----:B------:R-:W-:-:S03]  /*2040*/  IADD3 R7, R7, UR21, RZ ;  /* 0x0000001507077c10 */ /* 0x000fc6000fffe0ff */
[----:B------:R-:W-:Y:S01]  /*2050*/  IMAD R0, R3, c[0x0][0x374], R0 ;  /* 0x0000dd0003007a24 */ /* 0x000fe200078e0200 */
[----:B------:R-:W-:Y:S02]  /*2060*/  LEA R21, P3, R4, c[0x0][0x330], 0x1 ;  /* 0x0000cc0004157a11 */ /* 0x000fe400078608ff */
[----:B------:R-:W-:Y:S01]  /*2070*/  LEA.HI.X R251, R6, c[0x0][0x164], R7, 0x1, P4 ;  /* 0x0000590006fb7a11 */ /* 0x000fe200020f0c07 */
[----:B------:R-:W-:Y:S02]  /*2080*/  IMAD.IADD R0, R5, 0x1, R0 ;  /* 0x0000000105007824 */ /* 0x000fe400078e0200 */
[----:B------:R1:W-:Y:S03]  /*2090*/  STL [R1+0x4], R21 ;  /* 0x0000041501007387 */ /* 0x0003e60000100800 */
[----:B------:R-:W-:Y:S01]  /*20a0*/  LEA.HI.X R252, R4, c[0x0][0x334], R0, 0x1, P3 ;  /* 0x0000cd0004fc7a11 */ /* 0x000fe200018f0c00 */
[----:B------:R1:W-:Y:S01]  /*20b0*/  STL [R1], R16 ;  /* 0x0000001001007387 */ /* 0x0003e20000100800 */
[----:B------:R-:W-:Y:S05]  /*20c0*/  @P0 BRA `(.L_x_708) ;  /* 0x000008c000000947 */ /* 0x000fea0003800000 */
        /* <DEDUP_REMOVED lines=18> */
.L_x_709:
        /* <DEDUP_REMOVED lines=18> */
.L_x_710:
        /* <DEDUP_REMOVED lines=20> */
[----:B--2---:R-:W-:Y:S01]  /*2450*/  MOV R5, R10 ;  /* 0x0000000a00057202 */ /* 0x004fe20000000f00 */
        /* <DEDUP_REMOVED lines=13> */
.L_x_712:
[----:B--2---:R-:W-:Y:S05]  /*2530*/  BSYNC B0 ;  /* 0x0000000000007941 */ /* 0x004fea0003800000 */
.L_x_711:
        /* <DEDUP_REMOVED lines=19> */
.L_x_714:
[----:B------:R-:W-:Y:S05]  /*2670*/  BSYNC B0 ;  /* 0x0000000000007941 */ /* 0x000fea0003800000 */
.L_x_713:
[----:B------:R-:W-:Y:S01]  /*2680*/  ULDC.64 UR4, c[0x0][0x3a8] ;  /* 0x0000ea0000047ab9 */ /* 0x000fe20000000a00 */
[----:B--2---:R-:W-:Y:S01]  /*2690*/  IMAD.U32 R4, RZ, RZ, UR25 ;  /* 0x00000019ff047e24 */ /* 0x004fe2000f8e00ff */
        /* <DEDUP_REMOVED lines=28> */
.L_x_716:
[----:B------:R-:W-:Y:S05]  /*2860*/  BSYNC B0 ;  /* 0x0000000000007941 */ /* 0x000fea0003800000 */
.L_x_715:
[----:B------:R-:W-:Y:S05]  /*2870*/  @P3 BRA `(.L_x_717) ;  /* 0x000080e000003947 */ /* 0x000fea0003800000 */
[----:B------:R-:W-:Y:S01]  /*2880*/  IADD3 R3, P0, R3, 0x40, RZ ;  /* 0x0000004003037810 */ /* 0x000fe20007f1e0ff */
[----:B------:R-:W-:Y:S01]  /*2890*/  IMAD.MOV.U32 R7, RZ, RZ, R0 ;  /* 0x000000ffff077224 */ /* 0x000fe200078e0000 */
[----:B------:R-:W-:-:S03]  /*28a0*/  ISETP.GE.AND P1, PT, R22, c[0x0][0x220], PT ;  /* 0x0000880016007a0c */ /* 0x000fc60003f26270 */
[----:B--2---:R-:W-:Y:S01]  /*28b0*/  IMAD.X R4, RZ, RZ, R17, P0 ;  /* 0x000000ffff047224 */ /* 0x004fe200000e0611 */
        /* <DEDUP_REMOVED lines=13> */
.L_x_708:
        /* <DEDUP_REMOVED lines=64> */
.L_x_719:
[----:B------:R-:W-:Y:S05]  /*2d90*/  BSYNC B0 ;  /* 0x0000000000007941 */ /* 0x000fea0003800000 */
.L_x_718:
        /* <DEDUP_REMOVED lines=41> */
.L_x_721:
[----:B------:R-:W-:Y:S05]  /*3030*/  BSYNC B0 ;  /* 0x0000000000007941 */ /* 0x000fea0003800000 */
.L_x_720:
        /* <DEDUP_REMOVED lines=39> */
.L_x_723:
[----:B------:R-:W-:Y:S05]  /*32b0*/  BSYNC B0 ;  /* 0x0000000000007941 */ /* 0x000fea0003800000 */
.L_x_722:
        /* <DEDUP_REMOVED lines=19> */
.L_x_725:
        /* <DEDUP_REMOVED lines=36> */
.L_x_726:
[----:B------:R-:W-:Y:S05]  /*3630*/  BSYNC B0 ;  /* 0x0000000000007941 */ /* 0x000fea0003800000 */
.L_x_724:
[----:B------:R-:W5:Y:S01]  /*3640*/  LDL R20, [R1+0x40] ;  /* 0x0000400001147983 */ /* 0x000f620000100800 */
[----:B------:R-:W-:Y:S01]  /*3650*/  IMAD.MOV.U32 R11, RZ, RZ, 0x7f800000 ;  /* 0x7f800000ff0b7424 */ /* 0x000fe200078e00ff */
[----:B------:R-:W-:Y:S01]  /*3660*/  ULDC.64 UR10, c[0x0][0x198] ;  /* 0x00006600000a7ab9 */ /* 0x000fe20000000a00 */
[----:B------:R-:W-:Y:S02]  /*3670*/  IMAD.MOV.U32 R12, RZ, RZ, 0x7f800000 ;  /* 0x7f800000ff0c7424 */ /* 0x000fe400078e00ff */
        /* <DEDUP_REMOVED lines=16> */
[----:B------:R1:W5:Y:S01]  /*3780*/  @!P4 LDG.E R11, [R6.64] ;  /* 0x00000006060bc981 */ /* 0x000362000c1e1900 */
[----:B------:R-:W-:Y:S01]  /*3790*/  ISETP.GE.AND P2, PT, R20, UR4, PT ;  /* 0x0000000414007c0c */ /* 0x000fe2000bf46270 */
[----:B------:R-:W-:Y:S02]  /*37a0*/  UIMAD UR4, UR19, UR10, URZ ;  /* 0x0000000a130472a4 */ /* 0x000fe4000f8e023f */
[----:B---3--:R2:W3:Y:S08]  /*37b0*/  @!P6 LDG.E R13, [R4.64+0x20] ;  /* 0x00002006040de981 */ /* 0x0084f0000c1e1900 */
[----:B----4-:R2:W4:Y:S04]  /*37c0*/  @!P3 LDG.E R12, [R4.64+0x80] ;  /* 0x00008006040cb981 */ /* 0x010528000c1e1900 */
[----:B------:R2:W3:Y:S01]  /*37d0*/  @!P2 LDG.E R21, [R4.64] ;  /* 0x000000060415a981 */ /* 0x0004e2000c1e1900 */
[----:B------:R-:W-:-:S03]  /*37e0*/  UIMAD UR4, UR25, UR11, UR4 ;  /* 0x0000000b190472a4 */ /* 0x000fc6000f8e0204 */
[----:B------:R1:W-:Y:S04]  /*37f0*/  @P1 STS [R0+0x9000], RZ ;  /* 0x009000ff00001388 */ /* 0x0003e80000000800 */
[----:B------:R1:W-:Y:S04]  /*3800*/  @P1 STS [R0+0x9004], RZ ;  /* 0x009004ff00001388 */ /* 0x0003e80000000800 */
[----:B------:R3:W-:Y:S04]  /*3810*/  @P1 STS.64 [R0+0x9008], RZ ;  /* 0x009008ff00001388 */ /* 0x0007e80000000a00 */
[----:B------:R3:W-:Y:S04]  /*3820*/  @P1 STS.128 [R0+0xb000], RZ ;  /* 0x00b000ff00001388 */ /* 0x0007e80000000c00 */
[----:B------:R3:W-:Y:S01]  /*3830*/  @P1 STS.128 [R0+0xd000], RZ ;  /* 0x00d000ff00001388 */ /* 0x0007e20000000c00 */
        /* <DEDUP_REMOVED lines=10> */
[----:B-----5:R1:W-:Y:S04]  /*38e0*/  STL [R1+0x1c], R11 ;  /* 0x00001c0b01007387 */ /* 0x0203e80000100800 */
        /* <DEDUP_REMOVED lines=39> */
.L_x_728:
[----:B------:R-:W-:Y:S05]  /*3b60*/  BSYNC B0 ;  /* 0x0000000000007941 */ /* 0x000fea0003800000 */
.L_x_727:
        /* <DEDUP_REMOVED lines=39> */
.L_x_730:
[----:B------:R-:W-:Y:S05]  /*3de0*/  BSYNC B0 ;  /* 0x0000000000007941 */ /* 0x000fea0003800000 */
.L_x_729:
        /* <DEDUP_REMOVED lines=24> */
[----:B------:R-:W-:Y:S01]  /*3f70*/  STL [R1+0x8], R225 ;  /* 0x000008e101007387 */ /* 0x000fe20000100800 */
[----:B------:R-:W-:Y:S01]  /*3f80*/  UIADD3 UR20, -UR5, 0x80, UR19 ;  /* 0x0000008005147890 */ /* 0x000fe2000fffe113 */
[----:B------:R-:W-:Y:S01]  /*3f90*/  CS2R R126, SRZ ;  /* 0x00000000007e7805 */ /* 0x000fe2000001ff00 */
[----:B------:R-:W-:Y:S01]  /*3fa0*/  SHF.L.U32 R0, R0, 0x5, RZ ;  /* 0x0000000500007819 */ /* 0x000fe200000006ff */
[----:B------:R-:W2:Y:S01]  /*3fb0*/  LDSM.16.M88.4 R164, [R214+0xf000] ;  /* 0x00f00000d6a4783b */ /* 0x000ea20000000200 */
[----:B------:R-:W-:Y:S01]  /*3fc0*/  CS2R R124, SRZ ;  /* 0x00000000007c7805 */ /* 0x000fe2000001ff00 */
[----:B------:R-:W-:Y:S01]  /*3fd0*/  CS2R R130, SRZ ;  /* 0x0000000000827805 */ /* 0x000fe2000001ff00 */
[----:B------:R-:W-:Y:S01]  /*3fe0*/  LOP3.LUT R0, R0, 0x6, R18, 0xf8, !PT ;  /* 0x0000000600007812 */ /* 0x000fe200078ef812 */
[----:B------:R-:W4:Y:S01]  /*3ff0*/  LDSM.16.M88.4 R168, [R214+0xf400] ;  /* 0x00f40000d6a8783b */ /* 0x000f220000000200 */
        /* <DEDUP_REMOVED lines=9> */
[----:B------:R-:W2:Y:S01]  /*4090*/  LDSM.16.M88.4 R176, [R213+0xf400] ;  /* 0x00f40000d5b0783b */ /* 0x000ea20000000200 */
[----:B-1----:R-:W3:Y:S01]  /*40a0*/  @P1 MUFU.RCP R4, c[0x0][0x238] ;  /* 0x00008e0000041b08 */ /* 0x002ee20000001000 */
        /* <DEDUP_REMOVED lines=55> */
[----:B------:R3:W5:Y:S02]  /*4420*/  @P1 R2UR UR9, R3 ;  /* 0x00000000030913c2 */ /* 0x00076400000e0000 */
[----:B---3--:R-:W-:Y:S01]  /*4430*/  IADD3 R3, R223, 0x1800, RZ ;  /* 0x00001800df037810 */ /* 0x008fe20007ffe0ff */
[----:B-----5:R-:W-:-:S03]  /*4440*/  @UP1 UMOV UR4, UR9 ;  /* 0x0000000900041c82 */ /* 0x020fc60008000000 */
[----:B------:R-:W-:Y:S02]  /*4450*/  SEL R212, R3, R223, !P0 ;  /* 0x000000df03d47207 */ /* 0x000fe40004000000 */
[----:B------:R-:W-:Y:S02]  /*4460*/  SHF.L.U32 R3, R0, 0x1, RZ ;  /* 0x0000000100037819 */ /* 0x000fe400000006ff */
[----:B------:R-:W-:Y:S01]  /*4470*/  IADD3 R0, R4, UR5, RZ ;  /* 0x0000000504007c10 */ /* 0x000fe2000fffe0ff */
[----:B------:R-:W-:-:S04]  /*4480*/  IMAD.SHL.U32 R212, R212, 0x2, RZ ;  /* 0x00000002d4d47824 */ /* 0x000fc800078e00ff */
[----:B------:R3:W-:Y:S02]  /*4490*/  STL [R1+0x58], R0 ;  /* 0x0000580001007387 */ /* 0x0007e40000100800 */
[----:B---3--:R-:W-:-:S04]  /*44a0*/  IMAD.MOV.U32 R0, RZ, RZ, c[0x0][0x22c] ;  /* 0x00008b00ff007624 */ /* 0x008fc800078e00ff */
[----:B------:R-:W-:-:S04]  /*44b0*/  IMAD R0, R0, c[0x0][0x1c0], RZ ;  /* 0x0000700000007a24 */ /* 0x000fc800078e02ff */
[C---:B------:R-:W-:Y:S01]  /*44c0*/  IMAD.SHL.U32 R5, R0.reuse, 0x8, RZ ;  /* 0x0000000800057824 */ /* 0x040fe200078e00ff */
[----:B------:R-:W-:-:S04]  /*44d0*/  SHF.L.U32 R7, R0, 0x4, RZ ;  /* 0x0000000400077819 */ /* 0x000fc800000006ff */
[C---:B------:R-:W-:Y:S02]  /*44e0*/  IADD3 R6, R7.reuse, 0x20, RZ ;  /* 0x0000002007067810 */ /* 0x040fe40007ffe0ff */
[----:B------:R-:W-:Y:S01]  /*44f0*/  IADD3 R0, R7, 0x40, RZ ;  /* 0x0000004007007810 */ /* 0x000fe20007ffe0ff */
[C---:B------:R-:W-:Y:S02]  /*4500*/  IMAD.SHL.U32 R7, R20.reuse, 0x4, RZ ;  /* 0x0000000414077824 */ /* 0x040fe400078e00ff */
[C---:B------:R-:W-:Y:S01]  /*4510*/  IMAD.IADD R4, R5.reuse, 0x1, R6 ;  /* 0x0000000105047824 */ /* 0x040fe200078e0206 */
[----:B------:R-:W-:Y:S02]  /*4520*/  SHF.L.U64.HI R6, R20, 0x2, R16 ;  /* 0x0000000214067819 */ /* 0x000fe40000010210 */
[----:B------:R-:W-:-:S03]  /*4530*/  IADD3 R0, R5, R0, RZ ;  /* 0x0000000005007210 */ /* 0x000fc60007ffe0ff */
[----:B------:R3:W-:Y:S04]  /*4540*/  STL [R1+0x50], R6 ;  /* 0x0000500601007387 */ /* 0x0007e80000100800 */
[----:B------:R-:W-:Y:S01]  /*4550*/  STL [R1+0x54], R7 ;  /* 0x0000540701007387 */ /* 0x000fe20000100800 */
[C---:B---3--:R-:W-:Y:S01]  /*4560*/  IMAD.IADD R6, R5.reuse, 0x1, R4 ;  /* 0x0000000105067824 */ /* 0x048fe200078e0204 */
        /* <DEDUP_REMOVED lines=8> */
[----:B---3--:R-:W-:-:S05]  /*45f0*/  IMAD.IADD R6, R5, 0x1, R6 ;  /* 0x0000000105067824 */ /* 0x008fca00078e0206 */
[----:B------:R3:W-:Y:S04]  /*4600*/  STL [R1+0x3c], R6 ;  /* 0x00003c0601007387 */ /* 0x0007e80000100800 */
[----:B-12-4-:R3:W-:Y:S02]  /*4610*/  STL [R1+0x38], R0 ;  /* 0x0000380001007387 */ /* 0x0167e40000100800 */
.L_x_735:
[----:B------:R-:W2:Y:S01]  /*4620*/  LDL R226, [R1+0x58] ;  /* 0x0000580001e27983 */ /* 0x000ea20000100800 */
[----:B---3--:R-:W-:Y:S01]  /*4630*/  IADD3 R0, R222, R212, RZ ;  /* 0x000000d4de007210 */ /* 0x008fe20007ffe0ff */
[----:B------:R-:W-:Y:S02]  /*4640*/  USHF.L.U32 UR9, UR8, 0x6, URZ ;  /* 0x0000000608097899 */ /* 0x000fe4000800063f */
[----:B------:R-:W0:Y:S01]  /*4650*/  LDGDEPBAR ;  /* 0x00000000000079af */ /* 0x000e220000000000 */
[----:B------:R-:W-:Y:S02]  /*4660*/  ULDC UR11, c[0x0][0x2e4] ;  /* 0x0000b900000b7ab9 */ /* 0x000fe40000000800 */
[----:B------:R-:W-:Y:S05]  /*4670*/  UISETP.GE.AND UP0, UPT, UR9, UR20, UPT ;  /* 0x000000140900728c */ /* 0x000fea000bf06270 */
        /* <DEDUP_REMOVED lines=36> */
[----:B------:R-:W1:Y:S07]  /*48c0*/  LDSM.16.M88.4 R148, [R213+0xb400] ;  /* 0x00b40000d594783b */ /* 0x000e6e0000000200 */
[C---:B------:R-:W-:Y:S08]  /*48d0*/  HMMA.16816.F32.BF16 R8, R156.reuse, R152, R8 ;  /* 0x000000989c08723c */ /* 0x040ff00000041808 */
[-C--:B------:R-:W-:Y:S08]  /*48e0*/  HMMA.16816.F32.BF16 R12, R156, R154.reuse, R12 ;  /* 0x0000009a9c0c723c */ /* 0x080ff0000004180c */
[C---:B------:R-:W-:Y:S01]  /*48f0*/  HMMA.16816.F32.BF16 R16, R132.reuse, R154, R16 ;  /* 0x0000009a8410723c */ /* 0x040fe20000041810 */
[----:B------:R-:W-:Y:S07]  /*4900*/  LDSM.16.M88.4 R152, [R212+0x2800] ;  /* 0x00280000d498783b */ /* 0x000fee0000000200 */
[-C--:B------:R-:W-:Y:S08]  /*4910*/  HMMA.16816.F32.BF16 R20, R132, R160.reuse, R20 ;  /* 0x000000a08414723c */ /* 0x080ff00000041814 */
[C---:B------:R-:W-:Y:S08]  /*4920*/  HMMA.16816.F32.BF16 R24, R156.reuse, R160, R24 ;  /* 0x000000a09c18723c */ /* 0x040ff00000041818 */
[-C--:B------:R-:W-:Y:S08]  /*4930*/  HMMA.16816.F32.BF16 R28, R156, R162.reuse, R28 ;  /* 0x000000a29c1c723c */ /* 0x080ff0000004181c */
[----:B------:R-:W-:Y:S08]  /*4940*/  HMMA.16816.F32.BF16 R32, R132, R162, R32 ;  /* 0x000000a28420723c */ /* 0x000ff00000041820 */
[-C--:B-1----:R-:W-:Y:S05]  /*4950*/  HMMA.16816.F32.BF16 R4, R140, R144.reuse, R4 ;  /* 0x000000908c04723c */ /* 0x082fea0000041804 */
[----:B--2---:R-:W-:Y:S03]  /*4960*/  IADD3 R156, R226, UR9, RZ ;  /* 0x00000009e29c7c10 */ /* 0x004fe6000fffe0ff */
[C---:B------:R-:W-:Y:S04]  /*4970*/  HMMA.16816.F32.BF16 R8, R136.reuse, R144, R8 ;  /* 0x000000908808723c */ /* 0x040fe80000041808 */
[----:B------:R-:W-:Y:S02]  /*4980*/  IABS R133, R156 ;  /* 0x0000009c00857213 */ /* 0x000fe40000000000 */
[----:B------:R-:W-:Y:S02]  /*4990*/  IADD3 R132, R156, -0x1, RZ ;  /* 0xffffffff9c847810 */ /* 0x000fe40007ffe0ff */
[----:B------:R-:W-:Y:S01]  /*49a0*/  I2F R247, R133 ;  /* 0x0000008500f77306 */ /* 0x000fe20000201400 */
[-C--:B------:R-:W-:Y:S03]  /*49b0*/  HMMA.16816.F32.BF16 R12, R136, R146.reuse, R12 ;  /* 0x00000092880c723c */ /* 0x080fe6000004180c */
[----:B------:R-:W-:Y:S02]  /*49c0*/  ISETP.GE.AND P1, PT, R132, RZ, PT ;  /* 0x000000ff8400720c */ /* 0x000fe40003f26270 */
[C---:B------:R-:W-:Y:S02]  /*49d0*/  IADD3 R159, R156.reuse, 0x8, RZ ;  /* 0x000000089c9f7810 */ /* 0x040fe40007ffe0ff */
[C---:B------:R-:W-:Y:S01]  /*49e0*/  IADD3 R158, R156.reuse, 0x28, RZ ;  /* 0x000000289c9e7810 */ /* 0x040fe20007ffe0ff */
[C---:B------:R-:W-:Y:S01]  /*49f0*/  HMMA.16816.F32.BF16 R16, R140.reuse, R146, R16 ;  /* 0x000000928c10723c */ /* 0x040fe20000041810 */
[----:B------:R-:W-:Y:S03]  /*4a00*/  LDSM.16.M88.4 R144, [R214+0xd000] ;  /* 0x00d00000d690783b */ /* 0x000fe60000000200 */
[----:B------:R-:W-:Y:S02]  /*4a10*/  ISETP.GE.AND P0, PT, R159, RZ, PT ;  /* 0x000000ff9f00720c */ /* 0x000fe40003f06270 */
[C---:B------:R-:W-:Y:S02]  /*4a20*/  IADD3 R157, R156.reuse, 0x7, RZ ;  /* 0x000000079c9d7810 */ /* 0x040fe40007ffe0ff */
[C---:B------:R-:W-:Y:S01]  /*4a30*/  @!P1 IADD3 R132, -R156.reuse, 0x1, RZ ;  /* 0x000000019c849810 */ /* 0x040fe20007ffe1ff */
[-C--:B------:R-:W-:Y:S03]  /*4a40*/  HMMA.16816.F32.BF16 R20, R140, R148.reuse, R20 ;  /* 0x000000948c14723c */ /* 0x080fe60000041814 */
[----:B------:R1:W-:Y:S01]  /*4a50*/  I2F R162, R132 ;  /* 0x0000008400a27306 */ /* 0x0003e20000201400 */
[----:B------:R-:W-:Y:S04]  /*4a60*/  ISETP.GE.AND P1, PT, R157, RZ, PT ;  /* 0x000000ff9d00720c */ /* 0x000fe80003f26270 */
[C---:B------:R-:W-:Y:S04]  /*4a70*/  HMMA.16816.F32.BF16 R24, R136.reuse, R148, R24 ;  /* 0x000000948818723c */ /* 0x040fe80000041818 */
[----:B------:R-:W-:Y:S02]  /*4a80*/  @!P0 IADD3 R159, -R156, -0x8, RZ ;  /* 0xfffffff89c9f8810 */ /* 0x000fe40007ffe1ff */
[----:B------:R-:W-:Y:S02]  /*4a90*/  ISETP.GE.AND P0, PT, R158, RZ, PT ;  /* 0x000000ff9e00720c */ /* 0x000fe40003f06270 */
[----:B------:R-:W-:Y:S01]  /*4aa0*/  I2F R226, R159 ;  /* 0x0000009f00e27306 */ /* 0x000fe20000201400 */
[-C--:B------:R-:W-:Y:S01]  /*4ab0*/  HMMA.16816.F32.BF16 R28, R136, R150.reuse, R28 ;  /* 0x00000096881c723c */ /* 0x080fe2000004181c */
[----:B------:R-:W-:Y:S02]  /*4ac0*/  LDSM.16.M88.4 R136, [R214+0xd400] ;  /* 0x00d40000d688783b */ /* 0x000fe40000000200 */
[C---:B------:R-:W-:Y:S02]  /*4ad0*/  IADD3 R149, R156.reuse, 0x27, RZ ;  /* 0x000000279c957810 */ /* 0x040fe40007ffe0ff */
[C---:B------:R-:W-:Y:S02]  /*4ae0*/  @!P1 IADD3 R157, -R156.reuse, -0x7, RZ ;  /* 0xfffffff99c9d9810 */ /* 0x040fe40007ffe1ff */
[----:B------:R-:W-:Y:S01]  /*4af0*/  ISETP.GE.AND P1, PT, R149, RZ, PT ;  /* 0x000000ff9500720c */ /* 0x000fe20003f26270 */
[----:B------:R-:W-:Y:S01]  /*4b00*/  HMMA.16816.F32.BF16 R32, R140, R150, R32 ;  /* 0x000000968c20723c */ /* 0x000fe20000041820 */
[----:B------:R-:W-:Y:S01]  /*4b10*/  I2F R163, R157 ;  /* 0x0000009d00a37306 */ /* 0x000fe20000201400 */
[----:B-1----:R-:W1:Y:S02]  /*4b20*/  LDSM.16.M88.4 R132, [R212+0x2000] ;  /* 0x00200000d484783b */ /* 0x002e640000000200 */
[C---:B------:R-:W-:Y:S02]  /*4b30*/  @!P0 IADD3 R158, -R156.reuse, -0x28, RZ ;  /* 0xffffffd89c9e8810 */ /* 0x040fe40007ffe1ff */
[C---:B------:R-:W-:Y:S02]  /*4b40*/  IADD3 R148, R156.reuse, 0x20, RZ ;  /* 0x000000209c947810 */ /* 0x040fe40007ffe0ff */
[----:B------:R-:W-:Y:S02]  /*4b50*/  IADD3 R141, R156, 0x18, RZ ;  /* 0x000000189c8d7810 */ /* 0x000fe40007ffe0ff */
[----:B------:R-:W-:Y:S01]  /*4b60*/  ISETP.GE.AND P0, PT, R148, RZ, PT ;  /* 0x000000ff9400720c */ /* 0x000fe20003f06270 */
[----:B------:R-:W-:Y:S01]  /*4b70*/  I2F R229, R158 ;  /* 0x0000009e00e57306 */ /* 0x000fe20000201400 */
[C---:B------:R-:W-:Y:S02]  /*4b80*/  IADD3 R142, R156.reuse, 0x1f, RZ ;  /* 0x0000001f9c8e7810 */ /* 0x040fe40007ffe0ff */
[C---:B------:R-:W-:Y:S02]  /*4b90*/  IADD3 R140, R156.reuse, 0x17, RZ ;  /* 0x000000179c8c7810 */ /* 0x040fe40007ffe0ff */
[----:B------:R-:W-:Y:S02]  /*4ba0*/  @!P1 IADD3 R149, -R156, -0x27, RZ ;  /* 0xffffffd99c959810 */ /* 0x000fe40007ffe1ff */
[----:B------:R-:W-:Y:S02]  /*4bb0*/  ISETP.GE.AND P1, PT, R142, RZ, PT ;  /* 0x000000ff8e00720c */ /* 0x000fe40003f26270 */
[C---:B------:R-:W-:Y:S01]  /*4bc0*/  IADD3 R150, R156.reuse, -0x10, RZ ;  /* 0xfffffff09c967810 */ /* 0x040fe20007ffe0ff */
[----:B------:R2:W-:Y:S02]  /*4bd0*/  I2F R228, R149 ;  /* 0x0000009500e47306 */ /* 0x0005e40000201400 */
[C---:B------:R-:W-:Y:S02]  /*4be0*/  @!P0 IADD3 R148, -R156.reuse, -0x20, RZ ;  /* 0xffffffe09c948810 */ /* 0x040fe40007ffe1ff */
[----:B------:R-:W-:Y:S06]  /*4bf0*/  ISETP.GE.AND P0, PT, R141, RZ, PT ;  /* 0x000000ff8d00720c */ /* 0x000fec0003f06270 */
[----:B------:R3:W-:Y:S01]  /*4c00*/  I2F R161, R148 ;  /* 0x0000009400a17306 */ /* 0x0007e20000201400 */
[----:B------:R-:W-:Y:S02]  /*4c10*/  @!P1 IADD3 R142, -R156, -0x1f, RZ ;  /* 0xffffffe19c8e9810 */ /* 0x000fe40007ffe1ff */
[----:B------:R-:W-:Y:S04]  /*4c20*/  ISETP.GE.AND P1, PT, R140, RZ, PT ;  /* 0x000000ff8c00720c */ /* 0x000fe80003f26270 */
[C---:B------:R-:W-:Y:S03]  /*4c30*/  @!P0 IADD3 R141, -R156.reuse, -0x18, RZ ;  /* 0xffffffe89c8d8810 */ /* 0x040fe60007ffe1ff */
[----:B------:R-:W-:Y:S01]  /*4c40*/  I2F R159, R142 ;  /* 0x0000008e009f7306 */ /* 0x000fe20000201400 */
[-C--:B-1----:R-:W-:Y:S05]  /*4c50*/  HMMA.16816.F32.BF16 R4, R132, R144.reuse, R4 ;  /* 0x000000908404723c */ /* 0x082fea0000041804 */
[C---:B------:R-:W-:Y:S02]  /*4c60*/  @!P1 IADD3 R140, -R156.reuse, -0x17, RZ ;  /* 0xffffffe99c8c9810 */ /* 0x040fe40007ffe1ff */
[C---:B--2---:R-:W-:Y:S01]  /*4c70*/  IADD3 R149, R156.reuse, -0x8, RZ ;  /* 0xfffffff89c957810 */ /* 0x044fe20007ffe0ff */
[C---:B------:R-:W-:Y:S01]  /*4c80*/  HMMA.16816.F32.BF16 R8, R152.reuse, R144, R8 ;  /* 0x000000909808723c */ /* 0x040fe20000041808 */
[----:B------:R-:W-:Y:S03]  /*4c90*/  I2F R160, R141 ;  /* 0x0000008d00a07306 */ /* 0x000fe60000201400 */
[----:B------:R-:W-:Y:S02]  /*4ca0*/  ISETP.GE.AND P0, PT, R149, RZ, PT ;  /* 0x000000ff9500720c */ /* 0x000fe40003f06270 */
[----:B---3--:R-:W-:Y:S02]  /*4cb0*/  IADD3 R148, R156, -0x9, RZ ;  /* 0xfffffff79c947810 */ /* 0x008fe40007ffe0ff */
[-C--:B------:R-:W-:Y:S03]  /*4cc0*/  HMMA.16816.F32.BF16 R12, R152, R146.reuse, R12 ;  /* 0x00000092980c723c */ /* 0x080fe6000004180c */
[----:B------:R1:W-:Y:S01]  /*4cd0*/  I2F R158, R140 ;  /* 0x0000008c009e7306 */ /* 0x0003e20000201400 */
[----:B------:R-:W-:Y:S02]  /*4ce0*/  ISETP.GE.AND P2, PT, R148, RZ, PT ;  /* 0x000000ff9400720c */ /* 0x000fe40003f46270 */
[----:B------:R-:W-:Y:S02]  /*4cf0*/  ISETP.GE.AND P1, PT, R150, RZ, PT ;  /* 0x000000ff9600720c */ /* 0x000fe40003f26270 */
[C---:B------:R-:W-:Y:S01]  /*4d00*/  HMMA.16816.F32.BF16 R16, R132.reuse, R146, R16 ;  /* 0x000000928410723c */ /* 0x040fe20000041810 */
[----:B------:R-:W-:Y:S03]  /*4d10*/  LDSM.16.M88.4 R144, [R213+0xd000] ;  /* 0x00d00000d590783b */ /* 0x000fe60000000200 */
[C---:B------:R-:W-:Y:S04]  /*4d20*/  @!P0 IADD3 R149, -R156.reuse, 0x8, RZ ;  /* 0x000000089c958810 */ /* 0x040fe80007ffe1ff */
[----:B------:R2:W-:Y:S01]  /*4d30*/  I2F R157, R149 ;  /* 0x00000095009d7306 */ /* 0x0005e20000201400 */
[-C--:B------:R-:W-:Y:S03]  /*4d40*/  HMMA.16816.F32.BF16 R20, R132, R136.reuse, R20 ;  /* 0x000000888414723c */ /* 0x080fe60000041814 */
[C---:B------:R-:W-:Y:S02]  /*4d50*/  @!P2 IADD3 R148, -R156.reuse, 0x9, RZ ;  /* 0x000000099c94a810 */ /* 0x040fe40007ffe1ff */
[----:B------:R-:W-:Y:S03]  /*4d60*/  @!P1 IADD3 R150, -R156, 0x10, RZ ;  /* 0x000000109c969810 */ /* 0x000fe60007ffe1ff */
[C---:B------:R-:W-:Y:S01]  /*4d70*/  HMMA.16816.F32.BF16 R24, R152.reuse, R136, R24 ;  /* 0x000000889818723c */ /* 0x040fe20000041818 */
[----:B-1----:R-:W1:Y:S02]  /*4d80*/  LDSM.16.M88.4 R140, [R0+0x2000] ;  /* 0x00200000008c783b */ /* 0x002e640000000200 */
[----:B------:R-:W-:Y:S04]  /*4d90*/  I2F R150, R150 ;  /* 0x0000009600967306 */ /* 0x000fe80000201400 */
[----:B------:R-:W-:Y:S01]  /*4da0*/  IADD3 R136, P0, R230, UR17, RZ ;  /* 0x00000011e6887c10 */ /* 0x000fe2000ff1e0ff */
[-C--:B------:R-:W-:Y:S04]  /*4db0*/  HMMA.16816.F32.BF16 R28, R152, R138.reuse, R28 ;  /* 0x0000008a981c723c */ /* 0x080fe8000004181c */
[----:B----4-:R-:W-:Y:S01]  /*4dc0*/  IADD3.X R137, R227, UR16, RZ, P0, !PT ;  /* 0x00000010e3897c10 */ /* 0x010fe200087fe4ff */
[----:B------:R3:W-:Y:S01]  /*4dd0*/  I2F R155, R148 ;  /* 0x00000094009b7306 */ /* 0x0007e20000201400 */
[C---:B--2---:R-:W-:Y:S02]  /*4de0*/  IADD3 R149, R156.reuse, -0x11, RZ ;  /* 0xffffffef9c957810 */ /* 0x044fe40007ffe0ff */
[----:B------:R-:W-:Y:S01]  /*4df0*/  HMMA.16816.F32.BF16 R32, R132, R138, R32 ;  /* 0x0000008a8420723c */ /* 0x000fe20000041820 */
[----:B------:R2:W4:Y:S03]  /*4e00*/  LDSM.16.M88.4 R132, [R0+0x2800] ;  /* 0x002800000084783b */ /* 0x0005260000000200 */
[----:B------:R-:W-:Y:S05]  /*4e10*/  ISETP.GE.AND P0, PT, R149, RZ, PT ;  /* 0x000000ff9500720c */ /* 0x000fea0003f06270 */
[----:B------:R4:W5:Y:S04]  /*4e20*/  LDG.E R154, [R136.64] ;  /* 0x00000006889a7981 */ /* 0x000968000c1e1900 */
[----:B------:R4:W5:Y:S04]  /*4e30*/  LDG.E R153, [R136.64+0x20] ;  /* 0x0000200688997981 */ /* 0x000968000c1e1900 */
[----:B------:R4:W5:Y:S01]  /*4e40*/  LDG.E R152, [R136.64+0x80] ;  /* 0x0000800688987981 */ /* 0x000962000c1e1900 */
[C---:B------:R-:W-:Y:S03]  /*4e50*/  @!P0 IADD3 R149, -R156.reuse, 0x11, RZ ;  /* 0x000000119c958810 */ /* 0x040fe60007ffe1ff */
[----:B------:R4:W5:Y:S01]  /*4e60*/  LDG.E R151, [R136.64+0xa0] ;  /* 0x0000a00688977981 */ /* 0x000962000c1e1900 */
[C---:B---3--:R-:W-:Y:S02]  /*4e70*/  IADD3 R148, R156.reuse, 0x10, RZ ;  /* 0x000000109c947810 */ /* 0x048fe40007ffe0ff */
[----:B------:R-:W-:Y:S01]  /*4e80*/  I2F R149, R149 ;  /* 0x0000009500957306 */ /* 0x000fe20000201400 */
[----:B--2---:R-:W-:Y:S01]  /*4e90*/  IADD3 R0, R156, 0xf, RZ ;  /* 0x0000000f9c007810 */ /* 0x004fe20007ffe0ff */
[-C--:B-1----:R-:W-:Y:S05]  /*4ea0*/  HMMA.16816.F32.BF16 R4, R140, R144.reuse, R4 ;  /* 0x000000908c04723c */ /* 0x082fea0000041804 */
[----:B------:R-:W-:Y:S02]  /*4eb0*/  ISETP.GE.AND P1, PT, R148, RZ, PT ;  /* 0x000000ff9400720c */ /* 0x000fe40003f26270 */
[----:B------:R-:W-:Y:S01]  /*4ec0*/  ISETP.GE.AND P0, PT, R0, RZ, PT ;  /* 0x000000ff0000720c */ /* 0x000fe20003f06270 */
[C---:B----4-:R-:W-:Y:S11]  /*4ed0*/  HMMA.16816.F32.BF16 R8, R132.reuse, R144, R8 ;  /* 0x000000908408723c */ /* 0x050ff60000041808 */
[----:B------:R-:W-:Y:S01]  /*4ee0*/  @!UPT UIADD3 URZ, URZ, URZ, URZ ;  /* 0x0000003f3f3ff290 */ /* 0x000fe2000fffe03f */
[C---:B------:R-:W-:Y:S02]  /*4ef0*/  @!P1 IADD3 R148, -R156.reuse, -0x10, RZ ;  /* 0xfffffff09c949810 */ /* 0x040fe40007ffe1ff */
[C---:B------:R-:W-:Y:S02]  /*4f00*/  IADD3 R137, R156.reuse, -0x18, RZ ;  /* 0xffffffe89c897810 */ /* 0x040fe40007ffe0ff */
[----:B------:R-:W-:Y:S01]  /*4f10*/  IADD3 R136, R156, -0x19, RZ ;  /* 0xffffffe79c887810 */ /* 0x000fe20007ffe0ff */
[----:B------:R-:W-:Y:S01]  /*4f20*/  FMUL.FTZ R4, R4, c[0x0][0x2ec] ;  /* 0x0000bb0004047a20 */ /* 0x000fe20000410000 */
[----:B------:R-:W-:Y:S01]  /*4f30*/  I2F R148, R148 ;  /* 0x0000009400947306 */ /* 0x000fe20000201400 */
[----:B------:R-:W-:Y:S01]  /*4f40*/  ISETP.GE.AND P2, PT, R137, RZ, PT ;  /* 0x000000ff8900720c */ /* 0x000fe20003f46270 */
[----:B------:R-:W-:Y:S01]  /*4f50*/  FMUL.FTZ R5, R5, c[0x0][0x2ec] ;  /* 0x0000bb0005057a20 */ /* 0x000fe20000410000 */
[----:B------:R-:W-:Y:S01]  /*4f60*/  ISETP.GE.AND P1, PT, R136, RZ, PT ;  /* 0x000000ff8800720c */ /* 0x000fe20003f26270 */
[----:B------:R-:W-:Y:S01]  /*4f70*/  FMUL.FTZ R6, R6, c[0x0][0x2ec] ;  /* 0x0000bb0006067a20 */ /* 0x000fe20000410000 */
[-C--:B------:R-:W-:Y:S03]  /*4f80*/  HMMA.16816.F32.BF16 R12, R132, R146.reuse, R12 ;  /* 0x00000092840c723c */ /* 0x080fe6000004180c */
[----:B------:R-:W-:Y:S01]  /*4f90*/  FMUL.FTZ R7, R7, c[0x0][0x2ec] ;  /* 0x0000bb0007077a20 */ /* 0x000fe20000410000 */
[C---:B------:R-:W-:Y:S01]  /*4fa0*/  @!P0 IADD3 R0, -R156.reuse, -0xf, RZ ;  /* 0xfffffff19c008810 */ /* 0x040fe20007ffe1ff */
[----:B------:R-:W-:Y:S01]  /*4fb0*/  MUFU.TANH R240, R4 ;  /* 0x0000000400f07308 */ /* 0x000fe20000002400 */
[----:B------:R-:W-:Y:S02]  /*4fc0*/  PLOP3.LUT P0, PT, PT, PT, UP0, 0x80, 0x0 ;  /* 0x000000000000781c */ /* 0x000fe40003f0f008 */
[C---:B------:R-:W-:Y:S04]  /*4fd0*/  HMMA.16816.F32.BF16 R16, R140.reuse, R146, R16 ;  /* 0x000000928c10723c */ /* 0x040fe80000041810 */
[----:B------:R-:W-:Y:S01]  /*4fe0*/  @!P2 IADD3 R137, -R156, 0x18, RZ ;  /* 0x000000189c89a810 */ /* 0x000fe20007ffe1ff */
[----:B------:R-:W-:Y:S01]  /*4ff0*/  FMUL.FTZ R10, R10, c[0x0][0x2ec] ;  /* 0x0000bb000a0a7a20 */ /* 0x000fe20000410000 */
[----:B------:R-:W-:Y:S01]  /*5000*/  @!P1 IADD3 R136, -R156, 0x19, RZ ;  /* 0x000000199c889810 */ /* 0x000fe20007ffe1ff */
[----:B------:R-:W-:Y:S01]  /*5010*/  MUFU.TANH R239, R5 ;  /* 0x0000000500ef7308 */ /* 0x000fe20000002400 */
[----:B------:R-:W-:Y:S04]  /*5020*/  FMUL.FTZ R11, R11, c[0x0][0x2ec] ;  /* 0x0000bb000b0b7a20 */ /* 0x000fe80000410000 */
[----:B------:R-:W-:Y:S02]  /*5030*/  FMUL.FTZ R8, R8, c[0x0][0x2ec] ;  /* 0x0000bb0008087a20 */ /* 0x000fe40000410000 */
[----:B------:R-:W-:Y:S02]  /*5040*/  FMUL.FTZ R9, R9, c[0x0][0x2ec] ;  /* 0x0000bb0009097a20 */ /* 0x000fe40000410000 */
[----:B------:R-:W-:Y:S01]  /*5050*/  FMUL.FTZ R13, R13, c[0x0][0x2ec] ;  /* 0x0000bb000d0d7a20 */ /* 0x000fe20000410000 */
[----:B------:R-:W-:Y:S01]  /*5060*/  I2F R227, R137 ;  /* 0x0000008900e37306 */ /* 0x000fe20000201400 */
[----:B------:R-:W-:Y:S02]  /*5070*/  FMUL.FTZ R14, R14, c[0x0][0x2ec] ;  /* 0x0000bb000e0e7a20 */ /* 0x000fe40000410000 */
[----:B------:R-:W-:Y:S02]  /*5080*/  FMUL.FTZ R15, R15, c[0x0][0x2ec] ;  /* 0x0000bb000f0f7a20 */ /* 0x000fe40000410000 */
[----:B------:R-:W-:Y:S02]  /*5090*/  FMUL.FTZ R12, R12, c[0x0][0x2ec] ;  /* 0x0000bb000c0c7a20 */ /* 0x000fe40000410000 */
[----:B------:R-:W-:Y:S02]  /*50a0*/  FMUL.FTZ R18, R18, c[0x0][0x2ec] ;  /* 0x0000bb0012127a20 */ /* 0x000fe40000410000 */
[----:B------:R-:W-:Y:S01]  /*50b0*/  FMUL.FTZ R19, R19, c[0x0][0x2ec] ;  /* 0x0000bb0013137a20 */ /* 0x000fe20000410000 */
[----:B------:R-:W-:Y:S10]  /*50c0*/  MUFU.TANH R238, R6 ;  /* 0x0000000600ee7308 */ /* 0x000ff40000002400 */
[----:B------:R1:W-:Y:S10]  /*50d0*/  MUFU.TANH R137, R7 ;  /* 0x0000000700897308 */ /* 0x0003f40000002400 */
[----:B------:R2:W-:Y:S10]  /*50e0*/  MUFU.TANH R234, R13 ;  /* 0x0000000d00ea7308 */ /* 0x0005f40000002400 */
[----:B------:R3:W-:Y:S01]  /*50f0*/  MUFU.TANH R233, R14 ;  /* 0x0000000e00e97308 */ /* 0x0007e20000002400 */
[----:B-1----:R-:W1:Y:S09]  /*5100*/  LDSM.16.M88.4 R4, [R213+0xd400] ;  /* 0x00d40000d504783b */ /* 0x002e720000000200 */
[----:B------:R-:W-:Y:S01]  /*5110*/  MUFU.TANH R231, R18 ;  /* 0x0000001200e77308 */ /* 0x000fe20000002400 */
[----:B--2---:R-:W-:Y:S09]  /*5120*/  FMUL.FTZ R13, R17, c[0x0][0x2ec] ;  /* 0x0000bb00110d7a20 */ /* 0x004ff20000410000 */
[----:B------:R-:W-:Y:S01]  /*5130*/  I2F R156, R136 ;  /* 0x00000088009c7306 */ /* 0x000fe20000201400 */
[----:B---3--:R-:W-:Y:S09]  /*5140*/  FMUL.FTZ R14, R16, c[0x0][0x2ec] ;  /* 0x0000bb00100e7a20 */ /* 0x008ff20000410000 */
[----:B------:R-:W2:Y:S10]  /*5150*/  MUFU.TANH R136, R10 ;  /* 0x0000000a00887308 */ /* 0x000eb40000002400 */
[----:B------:R3:W4:Y:S01]  /*5160*/  MUFU.TANH R10, R11 ;  /* 0x0000000b000a7308 */ /* 0x0007220000002400 */
[-C--:B-1----:R-:W-:Y:S09]  /*5170*/  HMMA.16816.F32.BF16 R20, R140, R4.reuse, R20 ;  /* 0x000000048c14723c */ /* 0x082ff20000041814 */
[----:B------:R-:W-:Y:S01]  /*5180*/  MUFU.TANH R237, R8 ;  /* 0x0000000800ed7308 */ /* 0x000fe20000002400 */
[C---:B------:R-:W-:Y:S04]  /*5190*/  HMMA.16816.F32.BF16 R24, R132.reuse, R4, R24 ;  /* 0x000000048418723c */ /* 0x040fe80000041818 */
[----:B--2---:R-:W-:Y:S03]  /*51a0*/  FFMA.FTZ R18, -R136, R136, 1 ;  /* 0x3f80000088127423 */ /* 0x004fe60000010188 */
[----:B------:R-:W-:Y:S02]  /*51b0*/  FFMA.FTZ R5, -R239, R239, 1 ;  /* 0x3f800000ef057423 */ /* 0x000fe400000101ef */
[----:B------:R-:W-:Y:S01]  /*51c0*/  MUFU.TANH R232, R15 ;  /* 0x0000000f00e87308 */ /* 0x000fe20000002400 */
[-C--:B------:R-:W-:Y:S03]  /*51d0*/  HMMA.16816.F32.BF16 R28, R132, R6.reuse, R28 ;  /* 0x00000006841c723c */ /* 0x080fe6000004181c */
[----:B---3--:R-:W-:Y:S02]  /*51e0*/  FFMA.FTZ R11, R163, -UR4, R137 ;  /* 0x80000004a30b7c23 */ /* 0x008fe40008010089 */
[----:B------:R-:W-:Y:S02]  /*51f0*/  FFMA.FTZ R4, -R240, R240, 1 ;  /* 0x3f800000f0047423 */ /* 0x000fe400000101f0 */
[----:B------:R-:W-:Y:S01]  /*5200*/  FMUL.FTZ R20, R20, c[0x0][0x2ec] ;  /* 0x0000bb0014147a20 */ /* 0x000fe20000410000 */
[----:B------:R-:W-:Y:S01]  /*5210*/  HMMA.16816.F32.BF16 R32, R140, R6, R32 ;  /* 0x000000068c20723c */ /* 0x000fe20000041820 */
[----:B------:R-:W-:Y:S03]  /*5220*/  MUFU.TANH R236, R9 ;  /* 0x0000000900ec7308 */ /* 0x000fe60000002400 */
[----:B------:R-:W-:Y:S02]  /*5230*/  FMUL.FTZ R23, R23, c[0x0][0x2ec] ;  /* 0x0000bb0017177a20 */ /* 0x000fe40000410000 */
[----:B------:R-:W-:Y:S02]  /*5240*/  FMUL.FTZ R22, R22, c[0x0][0x2ec] ;  /* 0x0000bb0016167a20 */ /* 0x000fe40000410000 */
[----:B------:R-:W-:Y:S03]  /*5250*/  FMUL.FTZ R26, R26, c[0x0][0x2ec] ;  /* 0x0000bb001a1a7a20 */ /* 0x000fe60000410000 */
[----:B------:R1:W-:Y:S01]  /*5260*/  MUFU.TANH R146, R20 ;  /* 0x0000001400927308 */ /* 0x0003e20000002400 */
[----:B------:R-:W-:Y:S02]  /*5270*/  FMUL.FTZ R27, R27, c[0x0][0x2ec] ;  /* 0x0000bb001b1b7a20 */ /* 0x000fe40000410000 */
[----:B------:R-:W-:Y:S02]  /*5280*/  FMUL.FTZ R25, R25, c[0x0][0x2ec] ;  /* 0x0000bb0019197a20 */ /* 0x000fe40000410000 */
[----:B------:R-:W-:Y:S02]  /*5290*/  FMUL.FTZ R24, R24, c[0x0][0x2ec] ;  /* 0x0000bb0018187a20 */ /* 0x000fe40000410000 */
[----:B------:R-:W-:Y:S02]  /*52a0*/  FMUL.FTZ R21, R21, c[0x0][0x2ec] ;  /* 0x0000bb0015157a20 */ /* 0x000fe40000410000 */
[----:B------:R-:W-:Y:S01]  /*52b0*/  FMUL.FTZ R31, R31, c[0x0][0x2ec] ;  /* 0x0000bb001f1f7a20 */ /* 0x000fe20000410000 */
[----:B------:R-:W2:Y:S01]  /*52c0*/  MUFU.TANH R139, R26 ;  /* 0x0000001a008b7308 */ /* 0x000ea20000002400 */
[----:B------:R-:W-:Y:S02]  /*52d0*/  FMUL.FTZ R28, R28, c[0x0][0x2ec] ;  /* 0x0000bb001c1c7a20 */ /* 0x000fe40000410000 */
[----:B------:R-:W-:Y:S02]  /*52e0*/  FMUL.FTZ R32, R32, c[0x0][0x2ec] ;  /* 0x0000bb0020207a20 */ /* 0x000fe40000410000 */
[----:B------:R-:W-:Y:S02]  /*52f0*/  FMUL.FTZ R140, R33, c[0x0][0x2ec] ;  /* 0x0000bb00218c7a20 */ /* 0x000fe40000410000 */
[----:B------:R-:W-:Y:S02]  /*5300*/  FMUL.FTZ R142, R35, c[0x0][0x2ec] ;  /* 0x0000bb00238e7a20 */ /* 0x000fe40000410000 */
[----:B------:R-:W-:Y:S01]  /*5310*/  FMUL.FTZ R30, R30, c[0x0][0x2ec] ;  /* 0x0000bb001e1e7a20 */ /* 0x000fe20000410000 */
[----:B------:R-:W-:Y:S01]  /*5320*/  MUFU.TANH R26, R27 ;  /* 0x0000001b001a7308 */ /* 0x000fe20000002400 */
[----:B------:R-:W-:Y:S02]  /*5330*/  FMUL.FTZ R29, R29, c[0x0][0x2ec] ;  /* 0x0000bb001d1d7a20 */ /* 0x000fe40000410000 */
[----:B------:R-:W-:Y:S02]  /*5340*/  FFMA.FTZ R7, R162, -UR4, R239 ;  /* 0x80000004a2077c23 */ /* 0x000fe400080100ef */
[----:B-1----:R-:W-:Y:S02]  /*5350*/  FFMA.FTZ R20, -R231, R231, 1 ;  /* 0x3f800000e7147423 */ /* 0x002fe400000101e7 */
[----:B------:R-:W-:Y:S02]  /*5360*/  FFMA.FTZ R6, -R137, R137, 1 ;  /* 0x3f80000089067423 */ /* 0x000fe40000010189 */
[----:B------:R-:W-:Y:S01]  /*5370*/  FMUL.FTZ R239, R20, c[0x0][0x2ec] ;  /* 0x0000bb0014ef7a20 */ /* 0x000fe20000410000 */
[----:B------:R1:W-:Y:S01]  /*5380*/  MUFU.TANH R27, R25 ;  /* 0x00000019001b7308 */ /* 0x0003e20000002400 */
[----:B----4-:R-:W-:Y:S02]  /*5390*/  FFMA.FTZ R17, -R10, R10, 1 ;  /* 0x3f8000000a117423 */ /* 0x010fe4000001010a */
[----:B------:R-:W-:Y:S02]  /*53a0*/  FMUL.FTZ R143, R4, c[0x0][0x2ec] ;  /* 0x0000bb00048f7a20 */ /* 0x000fe40000410000 */
[----:B--2---:R-:W-:Y:S02]  /*53b0*/  FFMA.FTZ R20, R160, -UR4, R139 ;  /* 0x80000004a0147c23 */ /* 0x004fe4000801008b */
[----:B------:R-:W-:Y:S02]  /*53c0*/  FFMA.FTZ R4, -R232, R232, 1 ;  /* 0x3f800000e8047423 */ /* 0x000fe400000101e8 */
[----:B------:R-:W-:Y:S01]  /*53d0*/  FFMA.FTZ R9, -R238, R238, 1 ;  /* 0x3f800000ee097423 */ /* 0x000fe200000101ee */
[----:B------:R2:W-:Y:S01]  /*53e0*/  MUFU.TANH R132, R24 ;  /* 0x0000001800847308 */ /* 0x0005e20000002400 */
[----:B------:R-:W-:Y:S02]  /*53f0*/  FFMA.FTZ R16, R161, -UR4, R237 ;  /* 0x80000004a1107c23 */ /* 0x000fe400080100ed */
[----:B------:R-:W-:Y:S02]  /*5400*/  FFMA.FTZ R15, R159, -UR4, R236 ;  /* 0x800000049f0f7c23 */ /* 0x000fe400080100ec */
[----:B------:R-:W-:Y:S01]  /*5410*/  FFMA.FTZ R8, R247, -UR4, R240 ;  /* 0x80000004f7087c23 */ /* 0x000fe200080100f0 */
[----:B------:R-:W-:Y:S01]  /*5420*/  MOV R240, R242 ;  /* 0x000000f200f07202 */ /* 0x000fe20000000f00 */
[----:B------:R-:W-:Y:S03]  /*5430*/  FFMA.FTZ R134, R150, -UR4, R146 ;  /* 0x8000000496867c23 */ /* 0x000fe60008010092 */
[----:B------:R3:W-:Y:S01]  /*5440*/  MUFU.TANH R141, R32 ;  /* 0x00000020008d7308 */ /* 0x0007e20000002400 */
[----:B-1----:R-:W-:Y:S09]  /*5450*/  FMUL.FTZ R25, R34, c[0x0][0x2ec] ;  /* 0x0000bb0022197a20 */ /* 0x002ff20000410000 */
[----:B------:R1:W4:Y:S01]  /*5460*/  MUFU.TANH R144, R23 ;  /* 0x0000001700907308 */ /* 0x0003220000002400 */
[----:B--2---:R-:W-:Y:S02]  /*5470*/  FFMA.FTZ R24, R229, -UR4, R136 ;  /* 0x80000004e5187c23 */ /* 0x004fe40008010088 */
[----:B------:R-:W-:Y:S07]  /*5480*/  FMUL.FTZ R229, R9, c[0x0][0x2ec] ;  /* 0x0000bb0009e57a20 */ /* 0x000fee0000410000 */
[----:B------:R-:W2:Y:S01]  /*5490*/  MUFU.TANH R13, R13 ;  /* 0x0000000d000d7308 */ /* 0x000ea20000002400 */
[----:B---3--:R-:W-:Y:S04]  /*54a0*/  FFMA.FTZ R32, -R139, R139, 1 ;  /* 0x3f8000008b207423 */ /* 0x008fe8000001018b */
[----:B------:R-:W-:Y:S05]  /*54b0*/  FMUL.FTZ R248, R32, c[0x0][0x2ec] ;  /* 0x0000bb0020f87a20 */ /* 0x000fea0000410000 */
[----:B------:R3:W2:Y:S01]  /*54c0*/  MUFU.TANH R145, R22 ;  /* 0x0000001600917308 */ /* 0x0006a20000002400 */
[----:B-1----:R-:W-:Y:S02]  /*54d0*/  FFMA.FTZ R23, R228, -UR4, R10 ;  /* 0x80000004e4177c23 */ /* 0x002fe4000801000a */
[----:B------:R-:W-:Y:S02]  /*54e0*/  FFMA.FTZ R10, -R237, R237, 1 ;  /* 0x3f800000ed0a7423 */ /* 0x000fe400000101ed */
[----:B------:R-:W-:Y:S02]  /*54f0*/  FMUL.FTZ R237, R5, c[0x0][0x2ec] ;  /* 0x0000bb0005ed7a20 */ /* 0x000fe40000410000 */
[----:B------:R-:W-:Y:S03]  /*5500*/  FFMA.FTZ R5, -R236, R236, 1 ;  /* 0x3f800000ec057423 */ /* 0x000fe600000101ec */
[----:B------:R1:W-:Y:S01]  /*5510*/  MUFU.TANH R235, R12 ;  /* 0x0000000c00eb7308 */ /* 0x0003e20000002400 */
[----:B------:R-:W-:Y:S02]  /*5520*/  FMUL.FTZ R228, R6, c[0x0][0x2ec] ;  /* 0x0000bb0006e47a20 */ /* 0x000fe40000410000 */
[----:B------:R-:W-:Y:S02]  /*5530*/  FFMA.FTZ R6, -R234, R234, 1 ;  /* 0x3f800000ea067423 */ /* 0x000fe400000101ea */
[----:B----4-:R-:W-:Y:S05]  /*5540*/  FFMA.FTZ R33, R155, -UR4, R144 ;  /* 0x800000049b217c23 */ /* 0x010fea0008010090 */
[----:B------:R4:W4:Y:S01]  /*5550*/  MUFU.TANH R230, R19 ;  /* 0x0000001300e67308 */ /* 0x0009220000002400 */
[----:B---3--:R-:W-:Y:S02]  /*5560*/  FFMA.FTZ R22, R161, -UR4, R233 ;  /* 0x80000004a1167c23 */ /* 0x008fe400080100e9 */
[----:B------:R-:W-:Y:S02]  /*5570*/  FMUL.FTZ R161, R10, c[0x0][0x2ec] ;  /* 0x0000bb000aa17a20 */ /* 0x000fe40000410000 */
[----:B------:R-:W-:Y:S02]  /*5580*/  FFMA.FTZ R10, R247, -UR4, R231 ;  /* 0x80000004f70a7c23 */ /* 0x000fe400080100e7 */
[----:B------:R-:W-:Y:S03]  /*5590*/  FMUL.FTZ R231, R4, c[0x0][0x2ec] ;  /* 0x0000bb0004e77a20 */ /* 0x000fe60000410000 */
[----:B------:R-:W3:Y:S01]  /*55a0*/  MUFU.TANH R14, R14 ;  /* 0x0000000e000e7308 */ /* 0x000ee20000002400 */
[----:B--2---:R-:W-:Y:S02]  /*55b0*/  FFMA.FTZ R4, -R13, R13, 1 ;  /* 0x3f8000000d047423 */ /* 0x004fe4000001010d */
[----:B------:R-:W-:Y:S02]  /*55c0*/  FFMA.FTZ R34, R157, -UR4, R145 ;  /* 0x800000049d227c23 */ /* 0x000fe40008010091 */
[----:B-1----:R-:W-:Y:S02]  /*55d0*/  FFMA.FTZ R12, R226, -UR4, R238 ;  /* 0x80000004e20c7c23 */ /* 0x002fe400080100ee */
[----:B------:R-:W-:Y:S03]  /*55e0*/  FFMA.FTZ R13, R155, -UR4, R13 ;  /* 0x800000049b0d7c23 */ /* 0x000fe6000801000d */
[----:B------:R1:W2:Y:S01]  /*55f0*/  MUFU.TANH R147, R21 ;  /* 0x0000001500937308 */ /* 0x0002a20000002400 */
[----:B----4-:R-:W-:Y:S02]  /*5600*/  FFMA.FTZ R19, -R233, R233, 1 ;  /* 0x3f800000e9137423 */ /* 0x010fe400000101e9 */
[----:B------:R-:W-:Y:S02]  /*5610*/  FMUL.FTZ R233, R17, c[0x0][0x2ec] ;  /* 0x0000bb0011e97a20 */ /* 0x000fe40000410000 */
[----:B------:R-:W-:Y:S02]  /*5620*/  FFMA.FTZ R9, R162, -UR4, R230 ;  /* 0x80000004a2097c23 */ /* 0x000fe400080100e6 */
[----:B------:R-:W-:Y:S03]  /*5630*/  FMUL.FTZ R162, R6, c[0x0][0x2ec] ;  /* 0x0000bb0006a27a20 */ /* 0x000fe60000410000 */
[----:B------:R4:W2:Y:S01]  /*5640*/  MUFU.TANH R35, R25 ;  /* 0x0000001900237308 */ /* 0x0008a20000002400 */
[----:B------:R-:W-:Y:S02]  /*5650*/  FFMA.FTZ R6, -R144, R144, 1 ;  /* 0x3f80000090067423 */ /* 0x000fe40000010190 */
[----:B---3--:R-:W-:Y:S02]  /*5660*/  FFMA.FTZ R17, -R14, R14, 1 ;  /* 0x3f8000000e117423 */ /* 0x008fe4000001010e */
[----:B------:R-:W-:Y:S02]  /*5670*/  FFMA.FTZ R14, R157, -UR4, R14 ;  /* 0x800000049d0e7c23 */ /* 0x000fe4000801000e */
[----:B------:R-:W-:Y:S02]  /*5680*/  FMUL.FTZ R157, R4, c[0x0][0x2ec] ;  /* 0x0000bb00049d7a20 */ /* 0x000fe40000410000 */
[----:B------:R-:W-:Y:S01]  /*5690*/  FFMA.FTZ R4, -R146, R146, 1 ;  /* 0x3f80000092047423 */ /* 0x000fe20000010192 */
[----:B------:R3:W-:Y:S01]  /*56a0*/  MUFU.TANH R135, R31 ;  /* 0x0000001f00877308 */ /* 0x0007e20000002400 */
[----:B------:R-:W-:Y:S02]  /*56b0*/  FMUL.FTZ R249, R6, c[0x0][0x2ec] ;  /* 0x0000bb0006f97a20 */ /* 0x000fe40000410000 */
[----:B-1----:R-:W-:Y:S02]  /*56c0*/  FFMA.FTZ R21, R159, -UR4, R232 ;  /* 0x800000049f157c23 */ /* 0x002fe400080100e8 */
[----:B------:R-:W-:Y:S02]  /*56d0*/  FMUL.FTZ R159, R5, c[0x0][0x2ec] ;  /* 0x0000bb00059f7a20 */ /* 0x000fe40000410000 */
[----:B------:R-:W-:Y:S02]  /*56e0*/  FFMA.FTZ R5, -R235, R235, 1 ;  /* 0x3f800000eb057423 */ /* 0x000fe400000101eb */
[----:B------:R-:W-:Y:S01]  /*56f0*/  FMUL.FTZ R232, R18, c[0x0][0x2ec] ;  /* 0x0000bb0012e87a20 */ /* 0x000fe20000410000 */
[----:B------:R-:W1:Y:S01]  /*5700*/  I2F R0, R0 ;  /* 0x0000000000007306 */ /* 0x000e620000201400 */
[----:B------:R-:W-:Y:S02]  /*5710*/  FFMA.FTZ R18, -R230, R230, 1 ;  /* 0x3f800000e6127423 */ /* 0x000fe400000101e6 */
[----:B------:R-:W-:Y:S02]  /*5720*/  FMUL.FTZ R230, R5, c[0x0][0x2ec] ;  /* 0x0000bb0005e67a20 */ /* 0x000fe40000410000 */
[----:B----4-:R-:W-:Y:S02]  /*5730*/  FFMA.FTZ R25, -R145, R145, 1 ;  /* 0x3f80000091197423 */ /* 0x010fe40000010191 */
[----:B--2---:R-:W-:Y:S02]  /*5740*/  FFMA.FTZ R5, -R147, R147, 1 ;  /* 0x3f80000093057423 */ /* 0x004fe40000010193 */
[----:B------:R-:W-:Y:S01]  /*5750*/  FMUL.FTZ R247, R4, c[0x0][0x2ec] ;  /* 0x0000bb0004f77a20 */ /* 0x000fe20000410000 */
[----:B------:R2:W-:Y:S01]  /*5760*/  MUFU.TANH R138, R28 ;  /* 0x0000001c008a7308 */ /* 0x0005e20000002400 */
[----:B------:R-:W-:Y:S02]  /*5770*/  FFMA.FTZ R6, -R132, R132, 1 ;  /* 0x3f80000084067423 */ /* 0x000fe40000010184 */
[----:B------:R-:W-:Y:S02]  /*5780*/  FFMA.FTZ R4, -R27, R27, 1 ;  /* 0x3f8000001b047423 */ /* 0x000fe4000001011b */
[----:B---3--:R-:W-:Y:S02]  /*5790*/  FFMA.FTZ R31, -R26, R26, 1 ;  /* 0x3f8000001a1f7423 */ /* 0x008fe4000001011a */
[----:B------:R-:W-:Y:S02]  /*57a0*/  FMUL.FTZ R238, R18, c[0x0][0x2ec] ;  /* 0x0000bb0012ee7a20 */ /* 0x000fe40000410000 */
[----:B------:R-:W-:Y:S01]  /*57b0*/  FMUL.FTZ R250, R25, c[0x0][0x2ec] ;  /* 0x0000bb0019fa7a20 */ /* 0x000fe20000410000 */
[----:B------:R3:W4:Y:S01]  /*57c0*/  MUFU.TANH R137, R30 ;  /* 0x0000001e00897308 */ /* 0x0007220000002400 */
[----:B------:R-:W-:Y:S02]  /*57d0*/  FMUL.FTZ R236, R5, c[0x0][0x2ec] ;  /* 0x0000bb0005ec7a20 */ /* 0x000fe40000410000 */
[----:B------:R-:W-:Y:S02]  /*57e0*/  FFMA.FTZ R5, -R35, R35, 1 ;  /* 0x3f80000023057423 */ /* 0x000fe40000010123 */
[----:B-1----:R-:W-:Y:S02]  /*57f0*/  FFMA.FTZ R27, R0, -UR4, R27 ;  /* 0x80000004001b7c23 */ /* 0x002fe4000801001b */
[----:B------:R-:W-:Y:S02]  /*5800*/  FFMA.FTZ R133, R149, -UR4, R147 ;  /* 0x8000000495857c23 */ /* 0x000fe40008010093 */
[----:B------:R-:W-:Y:S01]  /*5810*/  FFMA.FTZ R32, R150, -UR4, R35 ;  /* 0x8000000496207c23 */ /* 0x000fe20008010023 */
[----:B------:R1:W1:Y:S01]  /*5820*/  MUFU.TANH R136, R29 ;  /* 0x0000001d00887308 */ /* 0x0002620000002400 */
[----:B--2---:R-:W-:Y:S02]  /*5830*/  FFMA.FTZ R28, R148, -UR4, R132 ;  /* 0x80000004941c7c23 */ /* 0x004fe40008010084 */
[----:B------:R-:W-:Y:S07]  /*5840*/  FFMA.FTZ R132, R227, -UR4, R141 ;  /* 0x80000004e3847c23 */ /* 0x000fee000801008d */
[----:B------:R-:W2:Y:S01]  /*5850*/  MUFU.TANH R140, R140 ;  /* 0x0000008c008c7308 */ /* 0x000ea20000002400 */
[----:B---3--:R-:W-:Y:S02]  /*5860*/  FFMA.FTZ R30, R160, -UR4, R235 ;  /* 0x80000004a01e7c23 */ /* 0x008fe400080100eb */
[----:B------:R-:W-:Y:S02]  /*5870*/  FMUL.FTZ R235, R17, c[0x0][0x2ec] ;  /* 0x0000bb0011eb7a20 */ /* 0x000fe40000410000 */
[----:B----4-:R-:W-:Y:S02]  /*5880*/  FFMA.FTZ R18, R148, -UR4, R137 ;  /* 0x8000000494127c23 */ /* 0x010fe40008010089 */
[----:B------:R-:W-:Y:S03]  /*5890*/  FFMA.FTZ R137, -R137, R137, 1 ;  /* 0x3f80000089897423 */ /* 0x000fe60000010189 */
[----:B------:R-:W3:Y:S01]  /*58a0*/  MUFU.TANH R139, R142 ;  /* 0x0000008e008b7308 */ /* 0x000ee20000002400 */
[----:B------:R-:W-:Y:S02]  /*58b0*/  FFMA.FTZ R17, R0, -UR4, R135 ;  /* 0x8000000400117c23 */ /* 0x000fe40008010087 */
[C---:B-1----:R-:W-:Y:S02]  /*58c0*/  FFMA.FTZ R29, R158.reuse, -UR4, R234 ;  /* 0x800000049e1d7c23 */ /* 0x042fe400080100ea */
[----:B------:R-:W-:Y:S02]  /*58d0*/  FMUL.FTZ R234, R19, c[0x0][0x2ec] ;  /* 0x0000bb0013ea7a20 */ /* 0x000fe40000410000 */
[----:B------:R-:W-:Y:S02]  /*58e0*/  FFMA.FTZ R19, R158, -UR4, R26 ;  /* 0x800000049e137c23 */ /* 0x000fe4000801001a */
[----:B------:R-:W-:Y:S02]  /*58f0*/  FFMA.FTZ R26, R226, -UR4, R138 ;  /* 0x80000004e21a7c23 */ /* 0x000fe4000801008a */
[----:B------:R-:W-:Y:S02]  /*5900*/  FFMA.FTZ R138, -R138, R138, 1 ;  /* 0x3f8000008a8a7423 */ /* 0x000fe4000001018a */
[----:B------:R-:W-:Y:S02]  /*5910*/  FFMA.FTZ R25, R163, -UR4, R136 ;  /* 0x80000004a3197c23 */ /* 0x000fe40008010088 */
[----:B------:R-:W-:Y:S02]  /*5920*/  FFMA.FTZ R136, -R136, R136, 1 ;  /* 0x3f80000088887423 */ /* 0x000fe40000010188 */
[----:B------:R-:W-:Y:S02]  /*5930*/  FFMA.FTZ R135, -R135, R135, 1 ;  /* 0x3f80000087877423 */ /* 0x000fe40000010187 */
[----:B------:R-:W-:Y:S02]  /*5940*/  FMUL.FTZ R163, R6, c[0x0][0x2ec] ;  /* 0x0000bb0006a37a20 */ /* 0x000fe40000410000 */
[----:B------:R-:W-:Y:S02]  /*5950*/  FMUL.FTZ R160, R4, c[0x0][0x2ec] ;  /* 0x0000bb0004a07a20 */ /* 0x000fe40000410000 */
[----:B------:R-:W-:Y:S02]  /*5960*/  FFMA.FTZ R6, -R141, R141, 1 ;  /* 0x3f8000008d067423 */ /* 0x000fe4000001018d */
[----:B--2---:R-:W-:Y:S02]  /*5970*/  FFMA.FTZ R4, -R140, R140, 1 ;  /* 0x3f8000008c047423 */ /* 0x004fe4000001018c */
[----:B---3--:R-:W-:Y:S02]  /*5980*/  FFMA.FTZ R0, -R139, R139, 1 ;  /* 0x3f8000008b007423 */ /* 0x008fe4000001018b */
[----:B------:R-:W-:Y:S02]  /*5990*/  FMUL.FTZ R226, R31, c[0x0][0x2ec] ;  /* 0x0000bb001fe27a20 */ /* 0x000fe40000410000 */
[----:B------:R-:W-:Y:S02]  /*59a0*/  FFMA.FTZ R35, R156, -UR4, R140 ;  /* 0x800000049c237c23 */ /* 0x000fe4000801008c */
[----:B------:R-:W-:Y:S02]  /*59b0*/  FFMA.FTZ R31, R149, -UR4, R139 ;  /* 0x80000004951f7c23 */ /* 0x000fe4000801008b */
[----:B------:R-:W-:Y:S02]  /*59c0*/  FMUL.FTZ R150, R138, c[0x0][0x2ec] ;  /* 0x0000bb008a967a20 */ /* 0x000fe40000410000 */
[----:B------:R-:W-:Y:S02]  /*59d0*/  FMUL.FTZ R156, R137, c[0x0][0x2ec] ;  /* 0x0000bb00899c7a20 */ /* 0x000fe40000410000 */
[----:B------:R-:W-:Y:S02]  /*59e0*/  FMUL.FTZ R146, R136, c[0x0][0x2ec] ;  /* 0x0000bb0088927a20 */ /* 0x000fe40000410000 */
[----:B------:R-:W-:Y:S02]  /*59f0*/  FMUL.FTZ R148, R135, c[0x0][0x2ec] ;  /* 0x0000bb0087947a20 */ /* 0x000fe40000410000 */
[----:B------:R-:W-:Y:S02]  /*5a00*/  FMUL.FTZ R155, R6, c[0x0][0x2ec] ;  /* 0x0000bb00069b7a20 */ /* 0x000fe40000410000 */
[----:B------:R-:W-:Y:S02]  /*5a10*/  FMUL.FTZ R158, R5, c[0x0][0x2ec] ;  /* 0x0000bb00059e7a20 */ /* 0x000fe40000410000 */
[----:B------:R-:W-:Y:S02]  /*5a20*/  FMUL.FTZ R147, R4, c[0x0][0x2ec] ;  /* 0x0000bb0004937a20 */ /* 0x000fe40000410000 */
[----:B------:R-:W-:Y:S01]  /*5a30*/  FMUL.FTZ R149, R0, c[0x0][0x2ec] ;  /* 0x0000bb0000957a20 */ /* 0x000fe20000410000 */
        /* <DEDUP_REMOVED lines=10> */
.L_x_731:
        /* <DEDUP_REMOVED lines=10> */
[----:B--2---:R-:W-:Y:S01]  /*5b80*/  IADD3 R5, R0, UR9, RZ ;  /* 0x0000000900057c10 */ /* 0x004fe2000fffe0ff */
        /* <DEDUP_REMOVED lines=117> */
.L_x_732:
        /* <DEDUP_REMOVED lines=25> */
[----:B------:R-:W-:Y:S04]  /*6470*/  STL [R1+0x74], R38 ;  /* 0x0000742601007387 */ /* 0x000fe80000100800 */
[----:B------:R-:W-:Y:S04]  /*6480*/  STL [R1+0x70], R37 ;  /* 0x0000702501007387 */ /* 0x000fe80000100800 */
[----:B------:R-:W-:Y:S04]  /*6490*/  STL [R1+0x6c], R36 ;  /* 0x00006c2401007387 */ /* 0x000fe80000100800 */
[----:B------:R-:W-:Y:S04]  /*64a0*/  STL [R1+0x68], R3 ;  /* 0x0000680301007387 */ /* 0x000fe80000100800 */
[----:B------:R-:W-:Y:S01]  /*64b0*/  STL [R1+0x64], R2 ;  /* 0x0000640201007387 */ /* 0x000fe20000100800 */
[C---:B--2---:R-:W-:Y:S01]  /*64c0*/  FMUL.FTZ R6, R5.reuse, 1.4426950216293334961 ;  /* 0x3fb8aa3b05067820 */ /* 0x044fe20000410000 */
[----:B------:R-:W-:Y:S01]  /*64d0*/  FSETP.NEU.FTZ.AND P0, PT, R5, -INF , PT ;  /* 0xff8000000500780b */ /* 0x000fe20003f1d000 */
[----:B---3--:R-:W-:Y:S03]  /*64e0*/  FMUL.FTZ R5, R4, 1.4426950216293334961 ;  /* 0x3fb8aa3b04057820 */ /* 0x008fe60000410000 */
[----:B------:R-:W-:Y:S02]  /*64f0*/  FSEL R6, R6, RZ, P0 ;  /* 0x000000ff06067208 */ /* 0x000fe40000000000 */
[----:B------:R-:W-:Y:S01]  /*6500*/  FSETP.NEU.FTZ.AND P0, PT, R4, -INF , PT ;  /* 0xff8000000400780b */ /* 0x000fe20003f1d000 */
[----:B----4-:R-:W-:Y:S02]  /*6510*/  FMUL.FTZ R4, R0, 1.4426950216293334961 ;  /* 0x3fb8aa3b00047820 */ /* 0x010fe40000410000 */
[--C-:B------:R-:W-:Y:S01]  /*6520*/  FFMA.FTZ R8, R8, c[0x0][0x23c], -R6.reuse ;  /* 0x00008f0008087a23 */ /* 0x100fe20000010806 */
[----:B------:R-:W-:Y:S01]  /*6530*/  FSEL R5, R5, RZ, P0 ;  /* 0x000000ff05057208 */ /* 0x000fe20000000000 */
[----:B------:R-:W-:Y:S01]  /*6540*/  FFMA.FTZ R7, R7, c[0x0][0x23c], -R6 ;  /* 0x00008f0007077a23 */ /* 0x000fe20000010806 */
[----:B------:R-:W-:Y:S01]  /*6550*/  FSETP.NEU.FTZ.AND P0, PT, R0, -INF , PT ;  /* 0xff8000000000780b */ /* 0x000fe20003f1d000 */
[----:B------:R-:W-:Y:S01]  /*6560*/  MUFU.EX2 R142, R8 ;  /* 0x00000008008e7308 */ /* 0x000fe20000000800 */
[C---:B------:R-:W-:Y:S02]  /*6570*/  FMUL.FTZ R0, R135.reuse, 1.4426950216293334961 ;  /* 0x3fb8aa3b87007820 */ /* 0x040fe40000410000 */
[----:B------:R-:W-:Y:S01]  /*6580*/  FSEL R4, R4, RZ, P0 ;  /* 0x000000ff04047208 */ /* 0x000fe20000000000 */
[--C-:B------:R-:W-:Y:S01]  /*6590*/  FFMA.FTZ R12, R12, c[0x0][0x23c], -R5.reuse ;  /* 0x00008f000c0c7a23 */ /* 0x100fe20000010805 */
[----:B------:R-:W-:Y:S01]  /*65a0*/  FSETP.NEU.FTZ.AND P0, PT, R135, -INF , PT ;  /* 0xff8000008700780b */ /* 0x000fe20003f1d000 */
[--C-:B------:R-:W-:Y:S02]  /*65b0*/  FFMA.FTZ R11, R11, c[0x0][0x23c], -R5.reuse ;  /* 0x00008f000b0b7a23 */ /* 0x100fe40000010805 */
[--C-:B------:R-:W-:Y:S01]  /*65c0*/  FFMA.FTZ R30, R30, c[0x0][0x23c], -R4.reuse ;  /* 0x00008f001e1e7a23 */ /* 0x100fe20000010804 */
[----:B------:R-:W-:Y:S01]  /*65d0*/  FSEL R0, R0, RZ, P0 ;  /* 0x000000ff00007208 */ /* 0x000fe20000000000 */
[--C-:B------:R-:W-:Y:S01]  /*65e0*/  FFMA.FTZ R29, R29, c[0x0][0x23c], -R4.reuse ;  /* 0x00008f001d1d7a23 */ /* 0x100fe20000010804 */
[----:B------:R-:W2:Y:S01]  /*65f0*/  MUFU.EX2 R141, R7 ;  /* 0x00000007008d7308 */ /* 0x000ea20000000800 */
[--C-:B------:R-:W-:Y:S01]  /*6600*/  FFMA.FTZ R28, R28, c[0x0][0x23c], -R4.reuse ;  /* 0x00008f001c1c7a23 */ /* 0x100fe20000010804 */
[----:B------:R-:W-:Y:S01]  /*6610*/  PLOP3.LUT P0, PT, PT, PT, UP0, 0x80, 0x0 ;  /* 0x000000000000781c */ /* 0x000fe20003f0f008 */
[--C-:B------:R-:W-:Y:S02]  /*6620*/  FFMA.FTZ R27, R27, c[0x0][0x23c], -R4.reuse ;  /* 0x00008f001b1b7a23 */ /* 0x100fe40000010804 */
[--C-:B------:R-:W-:Y:S02]  /*6630*/  FFMA.FTZ R26, R26, c[0x0][0x23c], -R4.reuse ;  /* 0x00008f001a1a7a23 */ /* 0x100fe40000010804 */
[--C-:B------:R-:W-:Y:S02]  /*6640*/  FFMA.FTZ R16, R16, c[0x0][0x23c], -R4.reuse ;  /* 0x00008f0010107a23 */ /* 0x100fe40000010804 */
[--C-:B------:R-:W-:Y:S01]  /*6650*/  FFMA.FTZ R15, R15, c[0x0][0x23c], -R4.reuse ;  /* 0x00008f000f0f7a23 */ /* 0x100fe20000010804 */
[----:B-1----:R-:W-:Y:S01]  /*6660*/  MUFU.EX2 R58, R11 ;  /* 0x0000000b003a7308 */ /* 0x002fe20000000800 */
[----:B------:R-:W-:Y:S02]  /*6670*/  FFMA.FTZ R4, R25, c[0x0][0x23c], -R4 ;  /* 0x00008f0019047a23 */ /* 0x000fe40000010804 */
[--C-:B------:R-:W-:Y:S02]  /*6680*/  FFMA.FTZ R14, R14, c[0x0][0x23c], -R6.reuse ;  /* 0x00008f000e0e7a23 */ /* 0x100fe40000010806 */
[----:B------:R-:W-:Y:S02]  /*6690*/  FFMA.FTZ R13, R13, c[0x0][0x23c], -R6 ;  /* 0x00008f000d0d7a23 */ /* 0x000fe40000010806 */
[--C-:B------:R-:W-:Y:S02]  /*66a0*/  FFMA.FTZ R10, R10, c[0x0][0x23c], -R5.reuse ;  /* 0x00008f000a0a7a23 */ /* 0x100fe40000010805 */
[--C-:B------:R-:W-:Y:S01]  /*66b0*/  FFMA.FTZ R9, R9, c[0x0][0x23c], -R5.reuse ;  /* 0x00008f0009097a23 */ /* 0x100fe20000010805 */
[----:B------:R2:W-:Y:S01]  /*66c0*/  MUFU.EX2 R40, R4 ;  /* 0x0000000400287308 */ /* 0x0005e20000000800 */
[--C-:B------:R-:W-:Y:S02]  /*66d0*/  FFMA.FTZ R22, R22, c[0x0][0x23c], -R0.reuse ;  /* 0x00008f0016167a23 */ /* 0x100fe40000010800 */
[--C-:B------:R-:W-:Y:S02]  /*66e0*/  FFMA.FTZ R21, R21, c[0x0][0x23c], -R0.reuse ;  /* 0x00008f0015157a23 */ /* 0x100fe40000010800 */
[--C-:B------:R-:W-:Y:S02]  /*66f0*/  FFMA.FTZ R20, R20, c[0x0][0x23c], -R0.reuse ;  /* 0x00008f0014147a23 */ /* 0x100fe40000010800 */
[--C-:B------:R-:W-:Y:S02]  /*6700*/  FFMA.FTZ R19, R19, c[0x0][0x23c], -R0.reuse ;  /* 0x00008f0013137a23 */ /* 0x100fe40000010800 */
[--C-:B------:R-:W-:Y:S01]  /*6710*/  FFMA.FTZ R18, R18, c[0x0][0x23c], -R0.reuse ;  /* 0x00008f0012127a23 */ /* 0x100fe20000010800 */
[----:B------:R-:W1:Y:S01]  /*6720*/  MUFU.EX2 R140, R12 ;  /* 0x0000000c008c7308 */ /* 0x000e620000000800 */
[--C-:B------:R-:W-:Y:S02]  /*6730*/  FFMA.FTZ R24, R24, c[0x0][0x23c], -R0.reuse ;  /* 0x00008f0018187a23 */ /* 0x100fe40000010800 */
[--C-:B------:R-:W-:Y:S02]  /*6740*/  FFMA.FTZ R23, R23, c[0x0][0x23c], -R0.reuse ;  /* 0x00008f0017177a23 */ /* 0x100fe40000010800 */
[----:B------:R-:W-:Y:S02]  /*6750*/  FFMA.FTZ R0, R17, c[0x0][0x23c], -R0 ;  /* 0x00008f0011007a23 */ /* 0x000fe40000010800 */
[--C-:B------:R-:W-:Y:S02]  /*6760*/  FFMA.FTZ R134, R134, c[0x0][0x23c], -R6.reuse ;  /* 0x00008f0086867a23 */ /* 0x100fe40000010806 */
[--C-:B------:R-:W-:Y:S01]  /*6770*/  FFMA.FTZ R133, R133, c[0x0][0x23c], -R6.reuse ;  /* 0x00008f0085857a23 */ /* 0x100fe20000010806 */
[----:B------:R-:W-:Y:S01]  /*6780*/  MUFU.EX2 R53, R14 ;  /* 0x0000000e00357308 */ /* 0x000fe20000000800 */
[--C-:B------:R-:W-:Y:S02]  /*6790*/  FFMA.FTZ R132, R132, c[0x0][0x23c], -R6.reuse ;  /* 0x00008f0084847a23 */ /* 0x100fe40000010806 */
[----:B------:R-:W-:Y:S01]  /*67a0*/  FFMA.FTZ R6, R35, c[0x0][0x23c], -R6 ;  /* 0x00008f0023067a23 */ /* 0x000fe20000010806 */
[----:B--2---:R-:W-:Y:S01]  /*67b0*/  F2FP.BF16.PACK_AB R4, R141, R142 ;  /* 0x0000008e8d04723e */ /* 0x004fe200000010ff */
[--C-:B------:R-:W-:Y:S02]  /*67c0*/  FFMA.FTZ R34, R34, c[0x0][0x23c], -R5.reuse ;  /* 0x00008f0022227a23 */ /* 0x100fe40000010805 */
[--C-:B------:R-:W-:Y:S02]  /*67d0*/  FFMA.FTZ R33, R33, c[0x0][0x23c], -R5.reuse ;  /* 0x00008f0021217a23 */ /* 0x100fe40000010805 */
[----:B------:R2:W-:Y:S01]  /*67e0*/  STS [R245+0x13000], R4 ;  /* 0x01300004f5007388 */ /* 0x0005e20000000800 */
[----:B------:R-:W2:Y:S01]  /*67f0*/  MUFU.EX2 R52, R13 ;  /* 0x0000000d00347308 */ /* 0x000ea20000000800 */
[--C-:B------:R-:W-:Y:S02]  /*6800*/  FFMA.FTZ R32, R32, c[0x0][0x23c], -R5.reuse ;  /* 0x00008f0020207a23 */ /* 0x100fe40000010805 */
[----:B------:R-:W-:Y:S01]  /*6810*/  FFMA.FTZ R5, R31, c[0x0][0x23c], -R5 ;  /* 0x00008f001f057a23 */ /* 0x000fe20000010805 */
[----:B-1----:R-:W-:Y:S05]  /*6820*/  F2FP.BF16.PACK_AB R7, R58, R140 ;  /* 0x0000008c3a07723e */ /* 0x002fea00000010ff */
[----:B------:R1:W-:Y:S01]  /*6830*/  STS [R245+0x13400], R7 ;  /* 0x01340007f5007388 */ /* 0x0003e20000000800 */
[----:B------:R-:W-:Y:S10]  /*6840*/  MUFU.EX2 R51, R10 ;  /* 0x0000000a00337308 */ /* 0x000ff40000000800 */
[----:B------:R-:W3:Y:S01]  /*6850*/  MUFU.EX2 R50, R9 ;  /* 0x0000000900327308 */ /* 0x000ee20000000800 */
[----:B--2---:R-:W-:Y:S05]  /*6860*/  F2FP.BF16.PACK_AB R4, R52, R53 ;  /* 0x000000353404723e */ /* 0x004fea00000010ff */
[----:B------:R-:W-:Y:S04]  /*6870*/  STS [R244+0x13000], R4 ;  /* 0x01300004f4007388 */ /* 0x000fe80000000800 */
[----:B------:R3:W-:Y:S10]  /*6880*/  MUFU.EX2 R38, R0 ;  /* 0x0000000000267308 */ /* 0x0007f40000000800 */
[----:B------:R-:W-:Y:S10]  /*6890*/  MUFU.EX2 R36, R6 ;  /* 0x0000000600247308 */ /* 0x000ff40000000800 */
[----:B------:R-:W-:Y:S01]  /*68a0*/  MUFU.EX2 R242, R16 ;  /* 0x0000001000f27308 */ /* 0x000fe20000000800 */
[----:B---3--:R-:W-:Y:S05]  /*68b0*/  F2FP.BF16.PACK_AB R0, R50, R51 ;  /* 0x000000333200723e */ /* 0x008fea00000010ff */
[----:B------:R-:W-:Y:S04]  /*68c0*/  STS [R244+0x13400], R0 ;  /* 0x01340000f4007388 */ /* 0x000fe80000000800 */
[----:B------:R-:W2:Y:S10]  /*68d0*/  MUFU.EX2 R227, R15 ;  /* 0x0000000f00e37308 */ /* 0x000eb40000000800 */
[----:B------:R-:W-:Y:S10]  /*68e0*/  MUFU.EX2 R2, R5 ;  /* 0x0000000500027308 */ /* 0x000ff40000000800 */
[----:B------:R-:W-:Y:S01]  /*68f0*/  MUFU.EX2 R145, R24 ;  /* 0x0000001800917308 */ /* 0x000fe20000000800 */
[----:B--2---:R-:W-:Y:S05]  /*6900*/  F2FP.BF16.PACK_AB R6, R227, R242 ;  /* 0x000000f2e306723e */ /* 0x004fea00000010ff */
[----:B------:R2:W-:Y:S04]  /*6910*/  STS [R245+0x14000], R6 ;  /* 0x01400006f5007388 */ /* 0x0005e80000000800 */
[----:B------:R-:W3:Y:S10]  /*6920*/  MUFU.EX2 R144, R23 ;  /* 0x0000001700907308 */ /* 0x000ef40000000800 */
[----:B------:R-:W-:Y:S10]  /*6930*/  MUFU.EX2 R57, R30 ;  /* 0x0000001e00397308 */ /* 0x000ff40000000800 */
[----:B------:R-:W1:Y:S01]  /*6940*/  MUFU.EX2 R56, R29 ;  /* 0x0000001d00387308 */ /* 0x000e620000000800 */
[----:B---3--:R-:W-:Y:S05]  /*6950*/  F2FP.BF16.PACK_AB R5, R144, R145 ;  /* 0x000000919005723e */ /* 0x008fea00000010ff */
[----:B------:R3:W-:Y:S04]  /*6960*/  STS [R245+0x14400], R5 ;  /* 0x01440005f5007388 */ /* 0x0007e80000000800 */
[----:B------:R-:W-:Y:S10]  /*6970*/  MUFU.EX2 R55, R22 ;  /* 0x0000001600377308 */ /* 0x000ff40000000800 */
[----:B------:R-:W2:Y:S01]  /*6980*/  MUFU.EX2 R54, R21 ;  /* 0x0000001500367308 */ /* 0x000ea20000000800 */
[----:B-1----:R-:W-:Y:S05]  /*6990*/  F2FP.BF16.PACK_AB R7, R56, R57 ;  /* 0x000000393807723e */ /* 0x002fea00000010ff */
[----:B------:R-:W-:Y:S04]  /*69a0*/  STS [R244+0x14000], R7 ;  /* 0x01400007f4007388 */ /* 0x000fe80000000800 */
[----:B------:R-:W-:Y:S10]  /*69b0*/  MUFU.EX2 R49, R134 ;  /* 0x0000008600317308 */ /* 0x000ff40000000800 */
[----:B------:R-:W3:Y:S01]  /*69c0*/  MUFU.EX2 R48, R133 ;  /* 0x0000008500307308 */ /* 0x000ee20000000800 */
[----:B--2---:R-:W-:Y:S05]  /*69d0*/  F2FP.BF16.PACK_AB R6, R54, R55 ;  /* 0x000000373606723e */ /* 0x004fea00000010ff */
[----:B------:R-:W-:Y:S04]  /*69e0*/  STS [R244+0x14400], R6 ;  /* 0x01440006f4007388 */ /* 0x000fe80000000800 */
[----:B------:R-:W-:Y:S10]  /*69f0*/  MUFU.EX2 R47, R34 ;  /* 0x00000022002f7308 */ /* 0x000ff40000000800 */
[----:B------:R-:W1:Y:S01]  /*6a00*/  MUFU.EX2 R46, R33 ;  /* 0x00000021002e7308 */ /* 0x000e620000000800 */
[----:B---3--:R-:W-:Y:S05]  /*6a10*/  F2FP.BF16.PACK_AB R5, R48, R49 ;  /* 0x000000313005723e */ /* 0x008fea00000010ff */
[----:B------:R2:W-:Y:S04]  /*6a20*/  STS [R246+0x13000], R5 ;  /* 0x01300005f6007388 */ /* 0x0005e80000000800 */
[----:B------:R-:W3:Y:S10]  /*6a30*/  MUFU.EX2 R37, R132 ;  /* 0x0000008400257308 */ /* 0x000ef40000000800 */
[----:B------:R-:W2:Y:S01]  /*6a40*/  MUFU.EX2 R3, R32 ;  /* 0x0000002000037308 */ /* 0x000ea20000000800 */
[----:B-1----:R-:W-:Y:S05]  /*6a50*/  F2FP.BF16.PACK_AB R4, R46, R47 ;  /* 0x0000002f2e04723e */ /* 0x002fea00000010ff */
[----:B------:R1:W-:Y:S04]  /*6a60*/  STS [R246+0x13400], R4 ;  /* 0x01340004f6007388 */ /* 0x0003e80000000800 */
[----:B------:R-:W-:Y:S01]  /*6a70*/  MUFU.EX2 R45, R28 ;  /* 0x0000001c002d7308 */ /* 0x000fe20000000800 */
[----:B---3--:R-:W-:Y:S05]  /*6a80*/  F2FP.BF16.PACK_AB R0, R36, R37 ;  /* 0x000000252400723e */ /* 0x008fea00000010ff */
[----:B------:R3:W-:Y:S04]  /*6a90*/  STS [R243+0x13000], R0 ;  /* 0x01300000f3007388 */ /* 0x0007e80000000800 */
[----:B------:R-:W4:Y:S01]  /*6aa0*/  MUFU.EX2 R44, R27 ;  /* 0x0000001b002c7308 */ /* 0x000f220000000800 */
[----:B--2---:R-:W-:Y:S05]  /*6ab0*/  F2FP.BF16.PACK_AB R5, R2, R3 ;  /* 0x000000030205723e */ /* 0x004fea00000010ff */
[----:B------:R-:W-:Y:S04]  /*6ac0*/  STS [R243+0x13400], R5 ;  /* 0x01340005f3007388 */ /* 0x000fe80000000800 */
[----:B------:R-:W-:Y:S10]  /*6ad0*/  MUFU.EX2 R43, R20 ;  /* 0x00000014002b7308 */ /* 0x000ff40000000800 */
[----:B------:R-:W2:Y:S01]  /*6ae0*/  MUFU.EX2 R42, R19 ;  /* 0x00000013002a7308 */ /* 0x000ea20000000800 */
[----:B----4-:R-:W-:Y:S05]  /*6af0*/  F2FP.BF16.PACK_AB R7, R44, R45 ;  /* 0x0000002d2c07723e */ /* 0x010fea00000010ff */
[----:B------:R-:W-:Y:S04]  /*6b00*/  STS [R246+0x14000], R7 ;  /* 0x01400007f6007388 */ /* 0x000fe80000000800 */
[----:B------:R-:W1:Y:S10]  /*6b10*/  MUFU.EX2 R41, R26 ;  /* 0x0000001a00297308 */ /* 0x000e740000000800 */
[----:B------:R-:W3:Y:S01]  /*6b20*/  MUFU.EX2 R39, R18 ;  /* 0x0000001200277308 */ /* 0x000ee20000000800 */
[----:B--2---:R-:W-:Y:S05]  /*6b30*/  F2FP.BF16.PACK_AB R6, R42, R43 ;  /* 0x0000002b2a06723e */ /* 0x004fea00000010ff */
[----:B------:R-:W-:Y:S01]  /*6b40*/  STS [R246+0x14400], R6 ;  /* 0x01440006f6007388 */ /* 0x000fe20000000800 */
[----:B-1----:R-:W-:Y:S05]  /*6b50*/  F2FP.BF16.PACK_AB R4, R40, R41 ;  /* 0x000000292804723e */ /* 0x002fea00000010ff */
        /* <DEDUP_REMOVED lines=58> */
[----:B-----5:R-:W-:Y:S01]  /*6f00*/  FADD.FTZ R7, -R153, R7 ;  /* 0x0000000799077221 */ /* 0x020fe20000010100 */
[C---:B------:R-:W-:Y:S04]  /*6f10*/  HMMA.16816.F32.BF16 R16, R132.reuse, R206, R16 ;  /* 0x000000ce8410723c */ /* 0x040fe80000041810 */
[----:B------:R-:W-:Y:S02]  /*6f20*/  FADD.FTZ R4, -R154, R4 ;  /* 0x000000049a047221 */ /* 0x000fe40000010100 */
[----:B------:R-:W-:Y:S02]  /*6f30*/  FMUL.FTZ R7, R58, R7 ;  /* 0x000000073a077220 */ /* 0x000fe40000410000 */
[----:B------:R-:W-:Y:S01]  /*6f40*/  FMUL.FTZ R4, R142, R4 ;  /* 0x000000048e047220 */ /* 0x000fe20000410000 */
[----:B------:R1:W5:Y:S01]  /*6f50*/  LDL.LU R58, [R1+0xc4] ;  /* 0x0000c400013a7983 */ /* 0x0003620000300800 */
[-C--:B------:R-:W-:Y:S03]  /*6f60*/  HMMA.16816.F32.BF16 R20, R132, R208.reuse, R20 ;  /* 0x000000d08414723c */ /* 0x080fe60000041814 */
[----:B------:R-:W-:Y:S02]  /*6f70*/  FMUL.FTZ R143, R143, R4 ;  /* 0x000000048f8f7220 */ /* 0x000fe40000410000 */
[C---:B------:R-:W-:Y:S02]  /*6f80*/  FADD.FTZ R12, -R152.reuse, R12 ;  /* 0x0000000c980c7221 */ /* 0x040fe40000010100 */
[----:B------:R-:W-:Y:S01]  /*6f90*/  FADD.FTZ R13, -R152, R13 ;  /* 0x0000000d980d7221 */ /* 0x000fe20000010100 */
[C---:B------:R-:W-:Y:S04]  /*6fa0*/  HMMA.16816.F32.BF16 R24, R136.reuse, R208, R24 ;  /* 0x000000d08818723c */ /* 0x040fe80000041818 */
[----:B------:R-:W-:Y:S02]  /*6fb0*/  FMUL.FTZ R12, R57, R12 ;  /* 0x0000000c390c7220 */ /* 0x000fe40000410000 */
[C---:B------:R-:W-:Y:S01]  /*6fc0*/  FADD.FTZ R14, -R151.reuse, R14 ;  /* 0x0000000e970e7221 */ /* 0x040fe20000010100 */
[----:B------:R1:W5:Y:S01]  /*6fd0*/  LDL.LU R57, [R1+0xc0] ;  /* 0x0000c00001397983 */ /* 0x0003620000300800 */
[----:B------:R-:W-:Y:S01]  /*6fe0*/  FMUL.FTZ R4, R56, R13 ;  /* 0x0000000d38047220 */ /* 0x000fe20000410000 */
[-C--:B------:R-:W-:Y:S02]  /*6ff0*/  HMMA.16816.F32.BF16 R28, R136, R210.reuse, R28 ;  /* 0x000000d2881c723c */ /* 0x080fe4000004181c */
[----:B------:R1:W5:Y:S01]  /*7000*/  LDL.LU R56, [R1+0xbc] ;  /* 0x0000bc0001387983 */ /* 0x0003620000300800 */
[----:B------:R-:W-:Y:S02]  /*7010*/  FADD.FTZ R9, -R152, R9 ;  /* 0x0000000998097221 */ /* 0x000fe40000010100 */
[----:B------:R-:W-:Y:S02]  /*7020*/  FADD.FTZ R15, -R151, R15 ;  /* 0x0000000f970f7221 */ /* 0x000fe40000010100 */
[----:B------:R-:W-:Y:S01]  /*7030*/  FMUL.FTZ R0, R55, R14 ;  /* 0x0000000e37007220 */ /* 0x000fe20000410000 */
[----:B------:R-:W-:Y:S01]  /*7040*/  HMMA.16816.F32.BF16 R32, R132, R210, R32 ;  /* 0x000000d28420723c */ /* 0x000fe20000041820 */
[----:B------:R1:W5:Y:S03]  /*7050*/  LDL.LU R55, [R1+0xb8] ;  /* 0x0000b80001377983 */ /* 0x0003660000300800 */
[----:B------:R-:W-:Y:S02]  /*7060*/  FMUL.FTZ R9, R227, R9 ;  /* 0x00000009e3097220 */ /* 0x000fe40000410000 */
[----:B------:R-:W-:Y:S02]  /*7070*/  FMUL.FTZ R15, R54, R15 ;  /* 0x0000000f360f7220 */ /* 0x000fe40000410000 */
[C---:B------:R-:W-:Y:S01]  /*7080*/  FADD.FTZ R16, -R154.reuse, R16 ;  /* 0x000000109a107221 */ /* 0x040fe20000010100 */
[----:B------:R1:W5:Y:S03]  /*7090*/  LDL.LU R54, [R1+0xb4] ;  /* 0x0000b40001367983 */ /* 0x0003660000300800 */
[----:B------:R-:W-:Y:S02]  /*70a0*/  FADD.FTZ R10, -R151, R10 ;  /* 0x0000000a970a7221 */ /* 0x000fe40000010100 */
[----:B------:R-:W-:Y:S02]  /*70b0*/  FMUL.FTZ R14, R159, R9 ;  /* 0x000000099f0e7220 */ /* 0x000fe40000410000 */
[C---:B------:R-:W-:Y:S02]  /*70c0*/  FADD.FTZ R17, -R154.reuse, R17 ;  /* 0x000000119a117221 */ /* 0x040fe40000010100 */
[----:B------:R-:W-:Y:S02]  /*70d0*/  FMUL.FTZ R9, R53, R16 ;  /* 0x0000001035097220 */ /* 0x000fe40000410000 */
[----:B------:R-:W-:Y:S01]  /*70e0*/  FADD.FTZ R5, -R154, R5 ;  /* 0x000000059a057221 */ /* 0x000fe20000010100 */
[----:B------:R1:W5:Y:S01]  /*70f0*/  LDL.LU R53, [R1+0xb0] ;  /* 0x0000b00001357983 */ /* 0x0003620000300800 */
[----:B------:R-:W-:Y:S02]  /*7100*/  FADD.FTZ R11, -R151, R11 ;  /* 0x0000000b970b7221 */ /* 0x000fe40000010100 */
[----:B------:R-:W-:Y:S02]  /*7110*/  FMUL.FTZ R10, R145, R10 ;  /* 0x0000000a910a7220 */ /* 0x000fe40000410000 */
[----:B------:R-:W-:Y:S02]  /*7120*/  FADD.FTZ R18, -R153, R18 ;  /* 0x0000001299127221 */ /* 0x000fe40000010100 */
[----:B------:R-:W-:Y:S02]  /*7130*/  FMUL.FTZ R17, R52, R17 ;  /* 0x0000001134117220 */ /* 0x000fe40000410000 */
[----:B------:R-:W-:Y:S01]  /*7140*/  FMUL.FTZ R5, R141, R5 ;  /* 0x000000058d057220 */ /* 0x000fe20000410000 */
[----:B------:R1:W5:Y:S01]  /*7150*/  LDL.LU R52, [R1+0xac] ;  /* 0x0000ac0001347983 */ /* 0x0003620000300800 */
[----:B------:R-:W-:Y:S02]  /*7160*/  FMUL.FTZ R11, R144, R11 ;  /* 0x0000000b900b7220 */ /* 0x000fe40000410000 */
[----:B------:R-:W-:Y:S02]  /*7170*/  FMUL.FTZ R141, R232, R10 ;  /* 0x0000000ae88d7220 */ /* 0x000fe40000410000 */
[----:B------:R-:W-:Y:S02]  /*7180*/  FADD.FTZ R19, -R153, R19 ;  /* 0x0000001399137221 */ /* 0x000fe40000010100 */
[----:B------:R-:W-:Y:S02]  /*7190*/  FMUL.FTZ R10, R51, R18 ;  /* 0x00000012330a7220 */ /* 0x000fe40000410000 */
[----:B------:R-:W-:Y:S01]  /*71a0*/  FADD.FTZ R8, -R152, R8 ;  /* 0x0000000898087221 */ /* 0x000fe20000010100 */
[----:B------:R1:W5:Y:S01]  /*71b0*/  LDL.LU R51, [R1+0xa8] ;  /* 0x0000a80001337983 */ /* 0x0003620000300800 */
[----:B------:R-:W-:Y:S02]  /*71c0*/  FMUL.FTZ R13, R233, R11 ;  /* 0x0000000be90d7220 */ /* 0x000fe40000410000 */
        /* <DEDUP_REMOVED lines=10> */
[C---:B------:R-:W-:Y:S02]  /*7270*/  FADD.FTZ R22, -R153.reuse, R22 ;  /* 0x0000001699167221 */ /* 0x040fe40000010100 */
[----:B------:R-:W-:Y:S02]  /*7280*/  FMUL.FTZ R8, R48, R21 ;  /* 0x0000001530087220 */ /* 0x000fe40000410000 */
[----:B------:R-:W-:Y:S01]  /*7290*/  FADD.FTZ R23, -R153, R23 ;  /* 0x0000001799177221 */ /* 0x000fe20000010100 */
[----:B------:R1:W5:Y:S01]  /*72a0*/  LDL.LU R48, [R1+0x9c] ;  /* 0x00009c0001307983 */ /* 0x0003620000300800 */
[----:B------:R-:W-:Y:S02]  /*72b0*/  FMUL.FTZ R22, R47, R22 ;  /* 0x000000162f167220 */ /* 0x000fe40000410000 */
[----:B------:R-:W-:Y:S01]  /*72c0*/  FMUL.FTZ R23, R46, R23 ;  /* 0x000000172e177220 */ /* 0x000fe20000410000 */
[----:B------:R1:W5:Y:S01]  /*72d0*/  LDL.LU R47, [R1+0x98] ;  /* 0x00009800012f7983 */ /* 0x0003620000300800 */
[----:B------:R-:W-:Y:S02]  /*72e0*/  FADD.FTZ R24, -R152, R24 ;  /* 0x0000001898187221 */ /* 0x000fe40000010100 */
[----:B------:R-:W-:Y:S01]  /*72f0*/  FMUL.FTZ R136, R162, R4 ;  /* 0x00000004a2887220 */ /* 0x000fe20000410000 */
[----:B------:R1:W5:Y:S01]  /*7300*/  LDL.LU R46, [R1+0x94] ;  /* 0x00009400012e7983 */ /* 0x0003620000300800 */
[----:B------:R-:W-:Y:S02]  /*7310*/  FADD.FTZ R25, -R152, R25 ;  /* 0x0000001998197221 */ /* 0x000fe40000010100 */
[----:B------:R-:W-:Y:S02]  /*7320*/  FMUL.FTZ R4, R45, R24 ;  /* 0x000000182d047220 */ /* 0x000fe40000410000 */
[C---:B------:R-:W-:Y:S01]  /*7330*/  FADD.FTZ R26, -R151.reuse, R26 ;  /* 0x0000001a971a7221 */ /* 0x040fe20000010100 */
[----:B------:R1:W5:Y:S01]  /*7340*/  LDL.LU R45, [R1+0x90] ;  /* 0x00009000012d7983 */ /* 0x0003620000300800 */
[----:B------:R-:W-:Y:S02]  /*7350*/  FMUL.FTZ R25, R44, R25 ;  /* 0x000000192c197220 */ /* 0x000fe40000410000 */
[----:B------:R-:W-:Y:S01]  /*7360*/  FMUL.FTZ R139, R234, R0 ;  /* 0x00000000ea8b7220 */ /* 0x000fe20000410000 */
[----:B------:R1:W5:Y:S01]  /*7370*/  LDL.LU R44, [R1+0x8c] ;  /* 0x00008c00012c7983 */ /* 0x0003620000300800 */
[----:B------:R-:W-:Y:S02]  /*7380*/  FADD.FTZ R27, -R151, R27 ;  /* 0x0000001b971b7221 */ /* 0x000fe40000010100 */
[----:B------:R-:W-:Y:S02]  /*7390*/  FMUL.FTZ R0, R43, R26 ;  /* 0x0000001a2b007220 */ /* 0x000fe40000410000 */
[----:B------:R-:W-:Y:S01]  /*73a0*/  FADD.FTZ R28, -R152, R28 ;  /* 0x0000001c981c7221 */ /* 0x000fe20000010100 */
[----:B------:R1:W5:Y:S01]  /*73b0*/  LDL.LU R43, [R1+0x88] ;  /* 0x00008800012b7983 */ /* 0x0003620000300800 */
        /* <DEDUP_REMOVED lines=22> */
[----:B------:R-:W-:Y:S01]  /*7520*/  FADD.FTZ R34, -R153, R34 ;  /* 0x0000002299227221 */ /* 0x000fe20000010100 */
[----:B------:R1:W5:Y:S01]  /*7530*/  LDL.LU R36, [R1+0x6c] ;  /* 0x00006c0001247983 */ /* 0x0003620000300800 */
[----:B------:R-:W-:Y:S02]  /*7540*/  FMUL.FTZ R132, R247, R20 ;  /* 0x00000014f7847220 */ /* 0x000fe40000410000 */
[----:B------:R-:W-:Y:S01]  /*7550*/  FADD.FTZ R35, -R153, R35 ;  /* 0x0000002399237221 */ /* 0x000fe20000010100 */
[----:B------:R1:W5:Y:S01]  /*7560*/  LDL R152, [R1+0x28] ;  /* 0x0000280001987983 */ /* 0x0003620000100800 */
[----:B------:R-:W-:Y:S02]  /*7570*/  FMUL.FTZ R20, R3, R34 ;  /* 0x0000002203147220 */ /* 0x000fe40000410000 */
[----:B------:R-:W-:Y:S01]  /*7580*/  FMUL.FTZ R19, R2, R35 ;  /* 0x0000002302137220 */ /* 0x000fe20000410000 */
[----:B------:R1:W5:Y:S01]  /*7590*/  LDL R151, [R1+0x2c] ;  /* 0x00002c0001977983 */ /* 0x0003620000100800 */
[----:B------:R-:W-:Y:S02]  /*75a0*/  FMUL.FTZ R25, R160, R25 ;  /* 0x00000019a0197220 */ /* 0x000fe40000410000 */
[----:B------:R-:W-:Y:S01]  /*75b0*/  FMUL.FTZ R142, R237, R5 ;  /* 0x00000005ed8e7220 */ /* 0x000fe20000410000 */
[----:B------:R1:W5:Y:S01]  /*75c0*/  LDL.LU R3, [R1+0x68] ;  /* 0x0000680001037983 */ /* 0x0003620000300800 */
[----:B------:R-:W-:Y:S02]  /*75d0*/  FMUL.FTZ R145, R229, R6 ;  /* 0x00000006e5917220 */ /* 0x000fe40000410000 */
[----:B------:R-:W-:Y:S01]  /*75e0*/  FMUL.FTZ R144, R228, R7 ;  /* 0x00000007e4907220 */ /* 0x000fe20000410000 */
[----:B------:R1:W5:Y:S01]  /*75f0*/  LDL.LU R2, [R1+0x64] ;  /* 0x0000640001027983 */ /* 0x0003620000300800 */
[----:B------:R-:W-:Y:S02]  /*7600*/  FMUL.FTZ R138, R231, R15 ;  /* 0x0000000fe78a7220 */ /* 0x000fe40000410000 */
[----:B------:R-:W-:Y:S01]  /*7610*/  FMUL.FTZ R9, R235, R9 ;  /* 0x00000009eb097220 */ /* 0x000fe20000410000 */
[----:B------:R1:W5:Y:S01]  /*7620*/  LDL.64 R160, [R1+0x10] ;  /* 0x0000100001a07983 */ /* 0x0003620000100a00 */
        /* <DEDUP_REMOVED lines=15> */
[----:B-1----:R-:W2:Y:S01]  /*7720*/  LDL.LU R5, [R1+0x8] ;  /* 0x0000080001057983 */ /* 0x002ea20000300800 */
[----:B-----5:R-:W-:Y:S01]  /*7730*/  ISETP.GE.AND P2, PT, R152, c[0x0][0x220], PT ;  /* 0x0000880098007a0c */ /* 0x020fe20003f46270 */
[----:B------:R-:W-:Y:S01]  /*7740*/  ULOP3.LUT UR9, UR8, 0x1, URZ, 0xc0, !UPT ;  /* 0x0000000108097892 */ /* 0x000fe2000f8ec03f */
[----:B------:R-:W-:Y:S01]  /*7750*/  ISETP.GE.AND P1, PT, R151, c[0x0][0x220], PT ;  /* 0x0000880097007a0c */ /* 0x000fe20003f26270 */
[----:B------:R-:W3:Y:S01]  /*7760*/  LDL.LU R15, [R1] ;  /* 0x00000000010f7983 */ /* 0x000ee20000300800 */
[----:B------:R-:W-:Y:S01]  /*7770*/  IMAD.MOV.U32 R4, RZ, RZ, c[0x0][0x190] ;  /* 0x00006400ff047624 */ /* 0x000fe200078e00ff */
[----:B------:R-:W-:Y:S01]  /*7780*/  UISETP.NE.U32.AND UP1, UPT, UR9, 0x1, UPT ;  /* 0x000000010900788c */ /* 0x000fe2000bf25070 */
[----:B------:R-:W-:Y:S02]  /*7790*/  ISETP.GE.AND P3, PT, R160, c[0x0][0x220], PT ;  /* 0x00008800a0007a0c */ /* 0x000fe40003f66270 */
[----:B------:R-:W-:Y:S01]  /*77a0*/  IMAD.U32 R4, R4, -0x40, RZ ;  /* 0xffffffc004047824 */ /* 0x000fe200078e00ff */
[----:B------:R-:W-:Y:S06]  /*77b0*/  USEL UR9, UR43, 0x3000, !UP1 ;  /* 0x000030002b097887 */ /* 0x000fec000c800000 */
[----:B------:R-:W-:Y:S02]  /*77c0*/  IADD3 R225, R225, UR9, RZ ;  /* 0x00000009e1e17c10 */ /* 0x000fe4000fffe0ff */
[----:B------:R-:W-:Y:S03]  /*77d0*/  IADD3 R212, R212, UR9, RZ ;  /* 0x00000009d4d47c10 */ /* 0x000fe6000fffe0ff */
[----:B------:R1:W-:Y:S04]  /*77e0*/  @P3 STS [R225], RZ ;  /* 0x000000ffe1003388 */ /* 0x0003e80000000800 */
[----:B------:R1:W-:Y:S04]  /*77f0*/  @P3 STS [R225+0x4], RZ ;  /* 0x000004ffe1003388 */ /* 0x0003e80000000800 */
[----:B------:R1:W-:Y:S04]  /*7800*/  @P3 STS [R225+0x8], RZ ;  /* 0x000008ffe1003388 */ /* 0x0003e80000000800 */
[----:B------:R1:W-:Y:S01]  /*7810*/  @P3 STS [R225+0xc], RZ ;  /* 0x00000cffe1003388 */ /* 0x0003e20000000800 */
[C---:B---3--:R-:W-:Y:S02]  /*7820*/  LEA R15, P4, R4.reuse, R15, 0x1 ;  /* 0x0000000f040f7211 */ /* 0x048fe400078808ff */
[C---:B--2---:R-:W-:Y:S02]  /*7830*/  IADD3 R0, R5.reuse, UR9, RZ ;  /* 0x0000000905007c10 */ /* 0x044fe4000fffe0ff */
[C---:B------:R-:W-:Y:S01]  /*7840*/  @!P2 IADD3 R6, R5.reuse, UR9, RZ ;  /* 0x000000090506ac10 */ /* 0x040fe2000fffe0ff */
[----:B------:R1:W-:Y:S01]  /*7850*/  STL [R1], R15 ;  /* 0x0000000f01007387 */ /* 0x0003e20000100800 */
[----:B------:R-:W-:Y:S02]  /*7860*/  @!P1 IADD3 R7, R5, UR9, RZ ;  /* 0x0000000905079c10 */ /* 0x000fe4000fffe0ff */
[----:B------:R-:W-:Y:S01]  /*7870*/  SHF.R.S32.HI R5, RZ, 0x1f, R4 ;  /* 0x0000001fff057819 */ /* 0x000fe20000011404 */
[----:B------:R1:W-:Y:S03]  /*7880*/  STL [R1+0x8], R0 ;  /* 0x0000080001007387 */ /* 0x0003e60000100800 */
[----:B------:R-:W-:Y:S01]  /*7890*/  LEA.HI.X R251, R4, R251, R5, 0x1, P4 ;  /* 0x000000fb04fb7211 */ /* 0x000fe200020f0c05 */
[----:B------:R-:W-:Y:S04]  /*78a0*/  @!P3 IMAD.MOV.U32 R4, RZ, RZ, R15 ;  /* 0x000000ffff04b224 */ /* 0x000fe800078e000f */
[----:B------:R-:W-:Y:S05]  /*78b0*/  @!P3 IMAD.MOV.U32 R5, RZ, RZ, R251 ;  /* 0x000000ffff05b224 */ /* 0x000fea00078e00fb */
        /* <DEDUP_REMOVED lines=25> */
.L_x_733:
        /* <DEDUP_REMOVED lines=118> */
[----:B------:R1:W-:Y:S01]  /*81b0*/  STL [R1+0x4], R147 ;  /* 0x0000049301007387 */ /* 0x0003e20000100800 */
        /* <DEDUP_REMOVED lines=21> */
.L_x_734:
        /* <DEDUP_REMOVED lines=95> */
[C---:B------:R-:W-:Y:S04]  /*8900*/  HMMA.16816.F32.BF16 R8, R28.reuse, R138, R8 ;  /* 0x0000008a1c08723c */ /* 0x040fe80000041808 */
[----:B------:R-:W-:Y:S04]  /*8910*/  IMAD R0, R0, 0x30, RZ ;  /* 0x0000003000007824 */ /* 0x000fe800078e02ff */
[C---:B--2---:R-:W-:Y:S07]  /*8920*/  HMMA.16816.F32.BF16 R12, R28.reuse, R32, R12 ;  /* 0x000000201c0c723c */ /* 0x044fee000004180c */
[----:B------:R-:W-:Y:S01]  /*8930*/  IMAD.MOV.U32 R32, RZ, RZ, R242 ;  /* 0x000000ffff207224 */ /* 0x000fe200078e00f2 */
[C---:B------:R-:W-:Y:S04]  /*8940*/  HMMA.16816.F32.BF16 R16, R28.reuse, R34, R16 ;  /* 0x000000221c10723c */ /* 0x040fe80000041810 */
[----:B------:R-:W-:Y:S03]  /*8950*/  IMAD.MOV.U32 R33, RZ, RZ, R241 ;  /* 0x000000ffff217224 */ /* 0x000fe600078e00f1 */
[----:B----4-:R-:W-:Y:S01]  /*8960*/  @P0 IADD3 R34, P2, R147, UR15, RZ ;  /* 0x0000000f93220c10 */ /* 0x010fe2000ff5e0ff */
[C---:B------:R-:W-:Y:S01]  /*8970*/  HMMA.16816.F32.BF16 R20, R28.reuse, R132, R20 ;  /* 0x000000841c14723c */ /* 0x040fe20000041814 */
[----:B------:R-:W-:Y:S03]  /*8980*/  @UP0 UIADD3 UR15, UP2, UR15, -0x100, URZ ;  /* 0xffffff000f0f0890 */ /* 0x000fe6000ff5e03f */
[----:B-----5:R-:W-:Y:S01]  /*8990*/  @P0 IADD3.X R35, R145, UR14, RZ, P2, !PT ;  /* 0x0000000e91230c10 */ /* 0x020fe200097fe4ff */
[----:B------:R-:W-:Y:S01]  /*89a0*/  IMAD.MOV.U32 R145, RZ, RZ, c[0x0][0x22c] ;  /* 0x00008b00ff917624 */ /* 0x000fe200078e00ff */
[----:B------:R-:W-:Y:S01]  /*89b0*/  @UP0 UIADD3.X UR14, UR14, -0x1, URZ, UP2, !UPT ;  /* 0xffffffff0e0e0890 */ /* 0x000fe200097fe43f */
[CC--:B------:R-:W-:Y:S01]  /*89c0*/  LEA R132, P1, R140.reuse, R32.reuse, 0x2 ;  /* 0x000000208c847211 */ /* 0x0c0fe200078210ff */
[----:B------:R-:W-:Y:S01]  /*89d0*/  HMMA.16816.F32.BF16 R24, R28, R134, R24 ;  /* 0x000000861c18723c */ /* 0x000fe20000041818 */
[----:B------:R-:W2:Y:S03]  /*89e0*/  @P0 LDG.E R141, [R34.64+0x20] ;  /* 0x00002006228d0981 */ /* 0x000ea6000c1e1900 */
[-C--:B------:R-:W-:Y:S01]  /*89f0*/  LEA.HI.X.SX32 R133, R140, R33.reuse, 0x2, P1 ;  /* 0x000000218c857211 */ /* 0x080fe200008f16ff */
[----:B------:R-:W3:Y:S01]  /*8a00*/  @P0 LDG.E R142, [R34.64+0xa0] ;  /* 0x0000a006228e0981 */ /* 0x000ee2000c1e1900 */
[----:B------:R-:W-:Y:S03]  /*8a10*/  IMAD R145, R145, c[0x0][0x1c0], RZ ;  /* 0x0000700091917a24 */ /* 0x000fe600078e02ff */
[----:B------:R-:W4:Y:S03]  /*8a20*/  @P0 LDG.E R143, [R34.64+0x80] ;  /* 0x00008006228f0981 */ /* 0x000f26000c1e1900 */
[----:B------:R-:W-:Y:S01]  /*8a30*/  IMAD.SHL.U32 R145, R145, 0x8, RZ ;  /* 0x0000000891917824 */ /* 0x000fe200078e00ff */
[----:B------:R-:W5:Y:S04]  /*8a40*/  @P0 LDG.E R144, [R34.64] ;  /* 0x0000000622900981 */ /* 0x000f68000c1e1900 */
[----:B------:R-:W-:Y:S04]  /*8a50*/  RED.E.ADD.F32.FTZ.RN.STRONG.GPU [R32.64], R4 ;  /* 0x000000042000798e */ /* 0x000fe8000c10e786 */
        /* <DEDUP_REMOVED lines=84> */
[CC--:B-1----:R-:W-:Y:S04]  /*8fa0*/  LEA R14, P5, R134.reuse, R32.reuse, 0x2 ;  /* 0x00000020860e7211 */ /* 0x0c2fe800078a10ff */
        /* <DEDUP_REMOVED lines=60> */
[----:B------:R-:W5:Y:S07]  /*9370*/  LDSM.16.MT88.4 R20, [R3+0x2800] ;  /* 0x002800000314783b */ /* 0x000f6e0000004200 */
        /* <DEDUP_REMOVED lines=21> */
[-C--:B-----5:R-:W-:Y:S08]  /*94d0*/  HMMA.16816.F32.BF16 R116, R4, R20.reuse, R116 ;  /* 0x000000140474723c */ /* 0x0a0ff00000041874 */
        /* <DEDUP_REMOVED lines=184> */
.L_x_736:
        /* <DEDUP_REMOVED lines=19> */
.L_x_737:
        /* <DEDUP_REMOVED lines=55> */
.L_x_739:
[----:B------:R-:W-:Y:S05]  /*a500*/  BSYNC B0 ;  /* 0x0000000000007941 */ /* 0x000fea0003800000 */
.L_x_738:
        /* <DEDUP_REMOVED lines=20> */
.L_x_741:
[----:B------:R-:W-:Y:S05]  /*a650*/  BSYNC B0 ;  /* 0x0000000000007941 */ /* 0x000fea0003800000 */
.L_x_740:
        /* <DEDUP_REMOVED lines=31> */
.L_x_743:
[----:B------:R-:W-:Y:S05]  /*a850*/  BSYNC B0 ;  /* 0x0000000000007941 */ /* 0x000fea0003800000 */
.L_x_742:
        /* <DEDUP_REMOVED lines=16> */
.L_x_717:
[----:B------:R-:W-:Y:S05]  /*a960*/  BSYNC B1 ;  /* 0x0000000000017941 */ /* 0x000fea0003800000 */
.L_x_703:
        /* <DEDUP_REMOVED lines=11> */
.L_x_744:
[----:B------:R-:W-:Y:S05]  /*aa20*/  EXIT ;  /* 0x000000000000794d */ /* 0x000fea0003800000 */
.L_x_746:
        /* <DEDUP_REMOVED lines=13> */
.L_x_1295:


//--------------------- .text._ZN5flash25flash_bwd_dot_do_o_kernelILb0E23Flash_bwd_kernel_traitsILi96ELi64ELi128ELi8ELi2ELi4ELi4ELb1ELb0EN7cutlass10bfloat16_tE19Flash_kernel_traitsILi96ELi64ELi128ELi8ES3_EEEEvNS_16Flash_bwd_paramsE --------------------------
	.section	.text._ZN5flash25flash_bwd_dot_do_o_kernelILb0E23Flash_bwd_kernel_traitsILi96ELi64ELi128ELi8ELi2ELi4ELi4ELb1ELb0EN7cutlass10bfloat16_tE19Flash_kernel_traitsILi96ELi64ELi128ELi8ES3_EEEEvNS_16Flash_bwd_paramsE,"ax",@progbits
	.sectioninfo	@"SHI_REGISTERS=43"
	.align	128
        .global         _ZN5flash25flash_bwd_dot_do_o_kernelILb0E23Flash_bwd_kernel_traitsILi96ELi64ELi128ELi8ELi2ELi4ELi4ELb1ELb0EN7cutlass10bfloat16_tE19Flash_kernel_traitsILi96ELi64ELi128ELi8ES3_EEEEvNS_16Flash_bwd_paramsE
        .type           _ZN5flash25flash_bwd_dot_do_o_kernelILb0E23Flash_bwd_kernel_traitsILi96ELi64ELi128ELi8ELi2ELi4ELi4ELb1ELb0EN7cutlass10bfloat16_tE19Flash_kernel_traitsILi96ELi64ELi128ELi8ES3_EEEEvNS_16Flash_bwd_paramsE,@function
        .size           _ZN5flash25flash_bwd_dot_do_o_kernelILb0E23Flash_bwd_kernel_traitsILi96ELi64ELi128ELi8ELi2ELi4ELi4ELb1ELb0EN7cutlass10bfloat16_tE19Flash_kernel_traitsILi96ELi64ELi128ELi8ES3_EEEEvNS_16Flash_bwd_paramsE,(.L_x_1296 - _ZN5flash25flash_bwd_dot_do_o_kernelILb0E23Flash_bwd_kernel_traitsILi96ELi64ELi128ELi8ELi2ELi4ELi4ELb1ELb0EN7cutlass10bfloat16_tE19Flash_kernel_traitsILi96ELi64ELi128ELi8ES3_EEEEvNS_16Flash_bwd_paramsE)
        .other          _ZN5flash25flash_bwd_dot_do_o_kernelILb0E23Flash_bwd_kernel_traitsILi96ELi64ELi128ELi8ELi2ELi4ELi4ELb1ELb0EN7cutlass10bfloat16_tE19Flash_kernel_traitsILi96ELi64ELi128ELi8ES3_EEEEvNS_16Flash_bwd_paramsE,@"STO_CUDA_ENTRY STV_DEFAULT"
_ZN5flash25flash_bwd_dot_do_o_kernelILb0E23Flash_bwd_kernel_traitsILi96ELi64ELi128ELi8ELi2ELi4ELi4ELb1ELb0EN7cutlass10bfloat16_tE19Flash_kernel_traitsILi96ELi64ELi128ELi8ES3_EEEEvNS_16Flash_bwd_paramsE:
.text._ZN5flash25flash_bwd_dot_do_o_kernelILb0E23Flash_bwd_kernel_traitsILi96ELi64ELi128ELi8ELi2ELi4ELi4ELb1ELb0EN7cutlass10bfloat16_tE19Flash_kernel_traitsILi96ELi64ELi128ELi8ES3_EEEEvNS_16Flash_bwd_paramsE:
[----:B------:R-:W-:Y:S02]  /*0000*/  IMAD.MOV.U32 R1, RZ, RZ, c[0x0][0x28] ;  /* 0x00000a00ff017624 */ /* 0x000fe400078e00ff */
[----:B------:R-:W0:Y:S01]  /*0010*/  S2R R7, SR_CTAID.Y ;  /* 0x0000000000077919 */ /* 0x000e220000002600 */
[----:B------:R-:W-:Y:S01]  /*0020*/  ISETP.NE.U32.AND P0, PT, RZ, c[0x0][0x240], PT ;  /* 0x00009000ff007a0c */ /* 0x000fe20003f05070 */
[----:B------:R-:W-:Y:S01]  /*0030*/  ULDC.64 UR4, c[0x0][0x118] ;  /* 0x0000460000047ab9 */ /* 0x000fe20000000a00 */
[----:B------:R-:W-:Y:S02]  /*0040*/  MOV R9, 0xffffffff ;  /* 0xffffffff00097802 */ /* 0x000fe40000000f00 */
[----:B------:R-:W-:-:S13]  /*0050*/  ISETP.NE.AND.EX P0, PT, RZ, c[0x0][0x244], PT, P0 ;  /* 0x00009100ff007a0c */ /* 0x000fda0003f05300 */
[----:B------:R-:W-:Y:S01]  /*0060*/  @P0 MOV R2, 0x4 ;  /* 0x0000000400020802 */ /* 0x000fe20000000f00 */
[----:B------:R-:W-:Y:S01]  /*0070*/  @P0 IMAD.MOV.U32 R5, RZ, RZ, 0x4 ;  /* 0x00000004ff050424 */ /* 0x000fe200078e00ff */
[----:B0-----:R-:W-:-:S03]  /*0080*/  @P0 IADD3 R4, R7, 0x1, RZ ;  /* 0x0000000107040810 */ /* 0x001fc60007ffe0ff */
[----:B------:R-:W-:-:S04]  /*0090*/  @P0 IMAD.WIDE R2, R7, R2, c[0x0][0x240] ;  /* 0x0000900007020625 */ /* 0x000fc800078e0202 */
[----:B------:R-:W-:Y:S01]  /*00a0*/  @P0 IMAD.WIDE R4, R4, R5, c[0x0][0x240] ;  /* 0x0000900004040625 */ /* 0x000fe200078e0205 */
[----:B------:R-:W2:Y:S05]  /*00b0*/  @P0 LDG.E R9, [R2.64] ;  /* 0x0000000402090981 */ /* 0x000eaa000c1e1900 */
[----:B------:R-:W2:Y:S04]  /*00c0*/  @P0 LDG.E R4, [R4.64] ;  /* 0x0000000404040981 */ /* 0x000ea8000c1e1900 */
[----:B------:R-:W0:Y:S02]  /*00d0*/  S2R R31, SR_CTAID.X ;  /* 0x00000000001f7919 */ /* 0x000e240000002500 */
[----:B0-----:R-:W-:Y:S01]  /*00e0*/  SHF.L.U32 R31, R31, 0x6, RZ ;  /* 0x000000061f1f7819 */ /* 0x001fe200000006ff */
[----:B--2---:R-:W-:-:S02]  /*00f0*/  @P0 IMAD.IADD R6, R4, 0x1, -R9 ;  /* 0x0000000104060824 */ /* 0x004fc400078e0a09 */
[----:B------:R-:W-:-:S05]  /*0100*/  @!P0 IMAD.MOV.U32 R6, RZ, RZ, c[0x0][0x214] ;  /* 0x00008500ff068624 */ /* 0x000fca00078e00ff */
[----:B------:R-:W-:-:S13]  /*0110*/  ISETP.GT.AND P0, PT, R6, R31, PT ;  /* 0x0000001f0600720c */ /* 0x000fda0003f04270 */
[----:B------:R-:W-:Y:S05]  /*0120*/  @!P0 EXIT ;  /* 0x000000000000894d */ /* 0x000fea0003800000 */
[C---:B------:R-:W-:Y:S01]  /*0130*/  ISETP.NE.AND P1, PT, R9.reuse, -0x1, PT ;  /* 0xffffffff0900780c */ /* 0x040fe20003f25270 */
[----:B------:R-:W0:Y:S01]  /*0140*/  S2R R0, SR_CTAID.Z ;  /* 0x0000000000007919 */ /* 0x000e220000002700 */
[----:B------:R-:W-:Y:S02]  /*0150*/  ULDC.U8 UR6, c[0x0][0x328] ;  /* 0x0000ca0000067ab9 */ /* 0x000fe40000000000 */
[----:B------:R-:W-:Y:S01]  /*0160*/  ISETP.NE.AND P0, PT, RZ, UR6, PT ;  /* 0x00000006ff007c0c */ /* 0x000fe2000bf05270 */
[----:B------:R-:W1:Y:S08]  /*0170*/  S2R R30, SR_TID.X ;  /* 0x00000000001e7919 */ /* 0x000e700000002100 */
[--C-:B------:R-:W-:Y:S01]  /*0180*/  @!P1 SHF.R.S32.HI R2, RZ, 0x1f, R7.reuse ;  /* 0x0000001fff029819 */ /* 0x100fe20000011407 */
[----:B------:R-:W-:Y:S01]  /*0190*/  @P1 IMAD.WIDE.U32 R20, R9, c[0x0][0x370], RZ ;  /* 0x0000dc0009141a25 */ /* 0x000fe200078e00ff */
[----:B------:R-:W-:-:S03]  /*01a0*/  @!P1 SHF.R.S32.HI R8, RZ, 0x1f, R7 ;  /* 0x0000001fff089819 */ /* 0x000fc60000011407 */
[----:B------:R-:W-:Y:S02]  /*01b0*/  @!P1 IMAD R4, R2, c[0x0][0x368], RZ ;  /* 0x0000da0002049a24 */ /* 0x000fe400078e02ff */
[----:B------:R-:W-:Y:S02]  /*01c0*/  @!P1 IMAD R8, R8, c[0x0][0x1e0], RZ ;  /* 0x0000780008089a24 */ /* 0x000fe400078e02ff */
[----:B------:R-:W-:Y:S02]  /*01d0*/  @!P1 IMAD R11, R7, c[0x0][0x36c], R4 ;  /* 0x0000db00070b9a24 */ /* 0x000fe400078e0204 */
[----:B------:R-:W-:-:S04]  /*01e0*/  @P1 IMAD.WIDE.U32 R32, R9, c[0x0][0x1e8], RZ ;  /* 0x00007a0009201a25 */ /* 0x000fc800078e00ff */
[----:B------:R-:W-:-:S04]  /*01f0*/  @!P1 IMAD.WIDE.U32 R2, R7, c[0x0][0x368], RZ ;  /* 0x0000da0007029a25 */ /* 0x000fc800078e00ff */
[----:B------:R-:W-:Y:S01]  /*0200*/  @!P1 IMAD.WIDE.U32 R4, R7, c[0x0][0x1e0], RZ ;  /* 0x0000780007049a25 */ /* 0x000fe200078e00ff */
[----:B------:R-:W-:-:S03]  /*0210*/  @!P1 MOV R20, R2 ;  /* 0x0000000200149202 */ /* 0x000fc60000000f00 */
[----:B------:R-:W-:Y:S01]  /*0220*/  @!P1 IMAD R13, R7, c[0x0][0x1e4], R8 ;  /* 0x00007900070d9a24 */ /* 0x000fe200078e0208 */
[----:B------:R-:W-:Y:S01]  /*0230*/  @!P1 MOV R32, R4 ;  /* 0x0000000400209202 */ /* 0x000fe20000000f00 */
[C---:B------:R-:W-:Y:S02]  /*0240*/  @P1 IMAD R21, R9.reuse, c[0x0][0x374], R21 ;  /* 0x0000dd0009151a24 */ /* 0x040fe400078e0215 */
[----:B------:R-:W-:Y:S02]  /*0250*/  @P1 IMAD R33, R9, c[0x0][0x1ec], R33 ;  /* 0x00007b0009211a24 */ /* 0x000fe400078e0221 */
[----:B------:R-:W-:Y:S02]  /*0260*/  @!P1 IMAD.IADD R21, R3, 0x1, R11 ;  /* 0x0000000103159824 */ /* 0x000fe400078e020b */
[----:B------:R-:W-:Y:S01]  /*0270*/  @!P1 IMAD.IADD R33, R5, 0x1, R13 ;  /* 0x0000000105219824 */ /* 0x000fe200078e020d */
[----:B------:R-:W-:Y:S05]  /*0280*/  @!P0 BRA `(.L_x_747) ;  /* 0x0000007000008947 */ /* 0x000fea0003800000 */
[----:B01----:R-:W-:Y:S01]  /*0290*/  HFMA2.MMA R3, -RZ, RZ, 0, 7.62939453125e-06 ;  /* 0x00000080ff037435 */ /* 0x003fe200000001ff */
[----:B------:R-:W-:-:S02]  /*02a0*/  @!P1 IMAD R9, R7, c[0x0][0x224], RZ ;  /* 0x0000890007099a24 */ /* 0x000fc400078e02ff */
[----:B------:R-:W-:-:S03]  /*02b0*/  IMAD.MOV.U32 R4, RZ, RZ, c[0x0][0x210] ;  /* 0x00008400ff047624 */ /* 0x000fc600078e00ff */
[----:B------:R-:W-:-:S04]  /*02c0*/  LEA R2, R7, R9, 0x7 ;  /* 0x0000000907027211 */ /* 0x000fc800078e38ff */
[----:B------:R-:W-:-:S04]  /*02d0*/  IMAD R3, R3, R4, c[0x0][0x234] ;  /* 0x00008d0003037624 */ /* 0x000fc800078e0204 */
[----:B------:R-:W-:Y:S01]  /*02e0*/  IMAD R2, R3, R0, R2 ;  /* 0x0000000003027224 */ /* 0x000fe200078e0202 */
[----:B------:R-:W-:Y:S05]  /*02f0*/  BRA `(.L_x_748) ;  /* 0x0000002000007947 */ /* 0x000fea0003800000 */
.L_x_747:
[----:B01----:R-:W-:-:S04]  /*0300*/  IMAD R2, R7, c[0x0][0x1c0], R0 ;  /* 0x0000700007027a24 */ /* 0x003fc800078e0200 */
[----:B------:R-:W-:-:S03]  /*0310*/  IMAD R2, R2, c[0x0][0x224], RZ ;  /* 0x0000890002027a24 */ /* 0x000fc600078e02ff */
.L_x_748:
[----:B------:R-:W-:Y:S01]  /*0320*/  SHF.R.S32.HI R3, RZ, 0x1f, R30 ;  /* 0x0000001fff037819 */ /* 0x000fe2000001141e */
[--C-:B------:R-:W-:Y:S01]  /*0330*/  IMAD.IADD R5, R6, 0x1, -R31.reuse ;  /* 0x0000000106057824 */ /* 0x100fe200078e0a1f */
[----:B------:R-:W-:Y:S01]  /*0340*/  IADD3 R35, R31, R2, RZ ;  /* 0x000000021f237210 */ /* 0x000fe20007ffe0ff */
[----:B------:R-:W-:Y:S01]  /*0350*/  BSSY B0, `(.L_x_749) ;  /* 0x000002b000007945 */ /* 0x000fe20003800000 */
[----:B------:R-:W-:Y:S01]  /*0360*/  LEA.HI R3, R3, R30, RZ, 0x2 ;  /* 0x0000001e03037211 */ /* 0x000fe200078f10ff */
[----:B------:R-:W-:Y:S01]  /*0370*/  CS2R R18, SRZ ;  /* 0x0000000000127805 */ /* 0x000fe2000001ff00 */
[----:B------:R-:W-:Y:S01]  /*0380*/  SHF.R.S32.HI R28, RZ, 0x1f, R31 ;  /* 0x0000001fff1c7819 */ /* 0x000fe2000001141f */
[----:B------:R-:W-:Y:S01]  /*0390*/  CS2R R6, SRZ ;  /* 0x0000000000067805 */ /* 0x000fe2000001ff00 */
[----:B------:R-:W-:Y:S01]  /*03a0*/  SHF.R.S32.HI R34, RZ, 0x2, R3 ;  /* 0x00000002ff227819 */ /* 0x000fe20000011403 */
[----:B------:R-:W-:Y:S01]  /*03b0*/  CS2R R10, SRZ ;  /* 0x00000000000a7805 */ /* 0x000fe2000001ff00 */
[----:B------:R-:W-:Y:S01]  /*03c0*/  LOP3.LUT R3, R3, 0x1ffffffc, RZ, 0xc0, !PT ;  /* 0x1ffffffc03037812 */ /* 0x000fe200078ec0ff */
[----:B------:R-:W-:Y:S01]  /*03d0*/  CS2R R8, SRZ ;  /* 0x0000000000087805 */ /* 0x000fe2000001ff00 */
[----:B------:R-:W-:Y:S01]  /*03e0*/  ISETP.GE.AND P0, PT, R34, R5, PT ;  /* 0x000000052200720c */ /* 0x000fe20003f06270 */
[----:B------:R-:W-:Y:S01]  /*03f0*/  CS2R R14, SRZ ;  /* 0x00000000000e7805 */ /* 0x000fe2000001ff00 */
[----:B------:R-:W-:Y:S01]  /*0400*/  SHF.R.S32.HI R36, RZ, 0x1f, R0 ;  /* 0x0000001fff247819 */ /* 0x000fe20000011400 */
[----:B------:R-:W-:Y:S01]  /*0410*/  IMAD.IADD R3, R30, 0x1, -R3 ;  /* 0x000000011e037824 */ /* 0x000fe200078e0a03 */
[----:B------:R-:W-:Y:S01]  /*0420*/  CS2R R4, SRZ ;  /* 0x0000000000047805 */ /* 0x000fe2000001ff00 */
[----:B------:R-:W-:Y:S01]  /*0430*/  MOV R22, RZ ;  /* 0x000000ff00167202 */ /* 0x000fe20000000f00 */
[----:B------:R-:W-:Y:S01]  /*0440*/  CS2R R12, SRZ ;  /* 0x00000000000c7805 */ /* 0x000fe2000001ff00 */
[----:B------:R-:W-:Y:S01]  /*0450*/  IMAD.SHL.U32 R2, R3, 0x8, RZ ;  /* 0x0000000803027824 */ /* 0x000fe200078e00ff */
[----:B------:R-:W-:-:S04]  /*0460*/  SHF.R.S32.HI R37, RZ, 0x1f, R34 ;  /* 0x0000001fff257819 */ /* 0x000fc80000011422 */
[----:B------:R-:W-:Y:S02]  /*0470*/  IADD3 R38, R2, 0x20, RZ ;  /* 0x0000002002267810 */ /* 0x000fe40007ffe0ff */
[----:B------:R-:W-:Y:S01]  /*0480*/  SHF.R.S32.HI R3, RZ, 0x1f, R2 ;  /* 0x0000001fff037819 */ /* 0x000fe20000011402 */
[----:B------:R-:W-:Y:S05]  /*0490*/  @P0 BRA `(.L_x_750) ;  /* 0x0000016000000947 */ /* 0x000fea0003800000 */
[----:B------:R-:W-:Y:S01]  /*04a0*/  IMAD R24, R28, c[0x0][0x370], RZ ;  /* 0x0000dc001c187a24 */ /* 0x000fe200078e02ff */
[----:B------:R-:W-:Y:S01]  /*04b0*/  ISETP.GE.AND P2, PT, R38, c[0x0][0x220], PT ;  /* 0x0000880026007a0c */ /* 0x000fe20003f46270 */
[----:B------:R-:W-:-:S04]  /*04c0*/  IMAD.WIDE.U32 R16, R31, c[0x0][0x370], R2 ;  /* 0x0000dc001f107a25 */ /* 0x000fc800078e0002 */
[----:B------:R-:W-:Y:S01]  /*04d0*/  IMAD R24, R31, c[0x0][0x374], R24 ;  /* 0x0000dd001f187a24 */ /* 0x000fe200078e0218 */
[----:B------:R-:W-:Y:S01]  /*04e0*/  IADD3 R20, P1, R20, R16, RZ ;  /* 0x0000001014147210 */ /* 0x000fe20007f3e0ff */
[----:B------:R-:W-:-:S03]  /*04f0*/  IMAD R23, R36, c[0x0][0x378], RZ ;  /* 0x0000de0024177a24 */ /* 0x000fc600078e02ff */
[----:B------:R-:W-:Y:S01]  /*0500*/  IADD3.X R21, R21, R17, R24, P1, !PT ;  /* 0x0000001115157210 */ /* 0x000fe20000ffe418 */
[----:B------:R-:W-:Y:S01]  /*0510*/  IMAD R23, R0, c[0x0][0x37c], R23 ;  /* 0x0000df0000177a24 */ /* 0x000fe200078e0217 */
[C---:B------:R-:W-:Y:S01]  /*0520*/  IADD3 R24, R2.reuse, 0x40, RZ ;  /* 0x0000004002187810 */ /* 0x040fe20007ffe0ff */
[----:B------:R-:W-:Y:S01]  /*0530*/  IMAD R17, R37, c[0x0][0x370], RZ ;  /* 0x0000dc0025117a24 */ /* 0x000fe200078e02ff */
[----:B------:R-:W-:Y:S01]  /*0540*/  ISETP.GE.AND P1, PT, R2, c[0x0][0x220], PT ;  /* 0x0000880002007a0c */ /* 0x000fe20003f26270 */
[----:B------:R-:W-:Y:S01]  /*0550*/  IMAD.WIDE.U32 R20, R0, c[0x0][0x378], R20 ;  /* 0x0000de0000147a25 */ /* 0x000fe200078e0014 */
[----:B------:R-:W-:-:S04]  /*0560*/  ISETP.GE.AND P3, PT, R24, c[0x0][0x220], PT ;  /* 0x0000880018007a0c */ /* 0x000fc80003f66270 */
[----:B------:R-:W-:Y:S01]  /*0570*/  IADD3 R21, R21, R23, RZ ;  /* 0x0000001715157210 */ /* 0x000fe20007ffe0ff */
[----:B------:R-:W-:-:S04]  /*0580*/  IMAD R23, R34, c[0x0][0x374], R17 ;  /* 0x0000dd0022177a24 */ /* 0x000fc800078e0211 */
[----:B------:R-:W-:-:S04]  /*0590*/  IMAD.WIDE.U32 R16, R34, c[0x0][0x370], R20 ;  /* 0x0000dc0022107a25 */ /* 0x000fc800078e0014 */
[----:B------:R-:W-:Y:S01]  /*05a0*/  IMAD.IADD R17, R17, 0x1, R23 ;  /* 0x0000000111117824 */ /* 0x000fe200078e0217 */
[----:B------:R-:W-:-:S04]  /*05b0*/  LEA R20, P4, R16, c[0x0][0x330], 0x1 ;  /* 0x0000cc0010147a11 */ /* 0x000fc800078808ff */
[----:B------:R-:W-:-:S05]  /*05c0*/  LEA.HI.X R21, R16, c[0x0][0x334], R17, 0x1, P4 ;  /* 0x0000cd0010157a11 */ /* 0x000fca00020f0c11 */
[----:B------:R0:W5:Y:S04]  /*05d0*/  @!P1 LDG.E.128 R8, [R20.64] ;  /* 0x0000000414089981 */ /* 0x000168000c1e1d00 */
[----:B------:R0:W5:Y:S04]  /*05e0*/  @!P2 LDG.E.128 R4, [R20.64+0x40] ;  /* 0x000040041404a981 */ /* 0x000168000c1e1d00 */
[----:B------:R0:W5:Y:S02]  /*05f0*/  @!P3 LDG.E.128 R12, [R20.64+0x80] ;  /* 0x00008004140cb981 */ /* 0x000164000c1e1d00 */
.L_x_750:
[----:B------:R-:W-:Y:S05]  /*0600*/  BSYNC B0 ;  /* 0x0000000000007941 */ /* 0x000fea0003800000 */
.L_x_749:
[----:B------:R-:W-:Y:S01]  /*0610*/  BSSY B0, `(.L_x_751) ;  /* 0x000001f000007945 */ /* 0x000fe20003800000 */
[----:B------:R-:W-:Y:S01]  /*0620*/  CS2R R16, SRZ ;  /* 0x0000000000107805 */ /* 0x000fe2000001ff00 */
[----:B------:R-:W-:Y:S01]  /*0630*/  CS2R R26, SRZ ;  /* 0x00000000001a7805 */ /* 0x000fe2000001ff00 */
[----:B------:R-:W-:Y:S01]  /*0640*/  CS2R R24, SRZ ;  /* 0x0000000000187805 */ /* 0x000fe2000001ff00 */
[----:B------:R-:W-:Y:S01]  /*0650*/  MOV R23, RZ ;  /* 0x000000ff00177202 */ /* 0x000fe20000000f00 */
[----:B0-----:R-:W-:Y:S01]  /*0660*/  CS2R R20, SRZ ;  /* 0x0000000000147805 */ /* 0x001fe2000001ff00 */
[----:B------:R-:W-:Y:S05]  /*0670*/  @P0 BRA `(.L_x_752) ;  /* 0x0000018000000947 */ /* 0x000fea0003800000 */
[----:B------:R-:W-:Y:S01]  /*0680*/  IMAD R40, R28, c[0x0][0x1e8], RZ ;  /* 0x00007a001c287a24 */ /* 0x000fe200078e02ff */
[----:B------:R-:W-:Y:S01]  /*0690*/  MOV R29, R3 ;  /* 0x00000003001d7202 */ /* 0x000fe20000000f00 */
[----:B------:R-:W-:Y:S01]  /*06a0*/  IMAD.MOV.U32 R28, RZ, RZ, R2 ;  /* 0x000000ffff1c7224 */ /* 0x000fe200078e0002 */
[----:B------:R-:W-:Y:S01]  /*06b0*/  ISETP.GE.AND P1, PT, R2, c[0x0][0x220], PT ;  /* 0x0000880002007a0c */ /* 0x000fe20003f26270 */
[C---:B------:R-:W-:Y:S01]  /*06c0*/  IMAD R40, R31.reuse, c[0x0][0x1ec], R40 ;  /* 0x00007b001f287a24 */ /* 0x040fe200078e0228 */
[----:B------:R-:W-:Y:S01]  /*06d0*/  ISETP.GE.AND P2, PT, R38, c[0x0][0x220], PT ;  /* 0x0000880026007a0c */ /* 0x000fe20003f46270 */
[----:B------:R-:W-:-:S04]  /*06e0*/  IMAD.WIDE.U32 R28, R31, c[0x0][0x1e8], R28 ;  /* 0x00007a001f1c7a25 */ /* 0x000fc800078e001c */
[----:B------:R-:W-:Y:S01]  /*06f0*/  IMAD R3, R36, c[0x0][0x1f0], RZ ;  /* 0x00007c0024037a24 */ /* 0x000fe200078e02ff */
[----:B------:R-:W-:Y:S01]  /*0700*/  IADD3 R32, P0, R32, R28, RZ ;  /* 0x0000001c20207210 */ /* 0x000fe20007f1e0ff */
[----:B------:R-:W-:Y:S02]  /*0710*/  IMAD R37, R37, c[0x0][0x1e8], RZ ;  /* 0x00007a0025257a24 */ /* 0x000fe400078e02ff */
[----:B------:R-:W-:Y:S01]  /*0720*/  IMAD R3, R0, c[0x0][0x1f4], R3 ;  /* 0x00007d0000037a24 */ /* 0x000fe200078e0203 */
[----:B------:R-:W-:-:S05]  /*0730*/  IADD3.X R33, R33, R29, R40, P0, !PT ;  /* 0x0000001d21217210 */ /* 0x000fca00007fe428 */
[----:B------:R-:W-:Y:S01]  /*0740*/  IMAD.WIDE.U32 R32, R0, c[0x0][0x1f0], R32 ;  /* 0x00007c0000207a25 */ /* 0x000fe200078e0020 */
[----:B------:R-:W-:-:S03]  /*0750*/  IADD3 R0, R2, 0x40, RZ ;  /* 0x0000004002007810 */ /* 0x000fc60007ffe0ff */
[----:B------:R-:W-:Y:S01]  /*0760*/  IMAD.IADD R33, R33, 0x1, R3 ;  /* 0x0000000121217824 */ /* 0x000fe200078e0203 */
[----:B------:R-:W-:Y:S01]  /*0770*/  ISETP.GE.AND P3, PT, R0, c[0x0][0x220], PT ;  /* 0x0000880000007a0c */ /* 0x000fe20003f66270 */
[C---:B------:R-:W-:Y:S02]  /*0780*/  IMAD R3, R34.reuse, c[0x0][0x1ec], R37 ;  /* 0x00007b0022037a24 */ /* 0x040fe400078e0225 */
[----:B------:R-:W-:-:S05]  /*0790*/  IMAD.WIDE.U32 R28, R34, c[0x0][0x1e8], R32 ;  /* 0x00007a00221c7a25 */ /* 0x000fca00078e0020 */
[----:B------:R-:W-:Y:S02]  /*07a0*/  IADD3 R3, R29, R3, RZ ;  /* 0x000000031d037210 */ /* 0x000fe40007ffe0ff */
[----:B------:R-:W-:-:S04]  /*07b0*/  LEA R2, P0, R28, c[0x0][0x1d0], 0x1 ;  /* 0x000074001c027a11 */ /* 0x000fc800078008ff */
[----:B------:R-:W-:-:S05]  /*07c0*/  LEA.HI.X R3, R28, c[0x0][0x1d4], R3, 0x1, P0 ;  /* 0x000075001c037a11 */ /* 0x000fca00000f0c03 */
[----:B------:R0:W5:Y:S04]  /*07d0*/  @!P1 LDG.E.128 R24, [R2.64] ;  /* 0x0000000402189981 */ /* 0x000168000c1e1d00 */
[----:B------:R0:W5:Y:S04]  /*07e0*/  @!P2 LDG.E.128 R16, [R2.64+0x40] ;  /* 0x000040040210a981 */ /* 0x000168000c1e1d00 */
[----:B------:R0:W5:Y:S02]  /*07f0*/  @!P3 LDG.E.128 R20, [R2.64+0x80] ;  /* 0x000080040214b981 */ /* 0x000164000c1e1d00 */
.L_x_752:
[----:B------:R-:W-:Y:S05]  /*0800*/  BSYNC B0 ;  /* 0x0000000000007941 */ /* 0x000fea0003800000 */
.L_x_751:
[C---:B0----5:R-:W-:Y:S01]  /*0810*/  LOP3.LUT R2, R8.reuse, 0xffff0000, RZ, 0xc0, !PT ;  /* 0xffff000008027812 */ /* 0x061fe200078ec0ff */
[----:B------:R-:W-:Y:S01]  /*0820*/  IMAD.U32 R0, R8, 0x10000, RZ ;  /* 0x0001000008007824 */ /* 0x000fe200078e00ff */
[----:B------:R-:W-:-:S02]  /*0830*/  LOP3.LUT R29, R24, 0xffff0000, RZ, 0xc0, !PT ;  /* 0xffff0000181d7812 */ /* 0x000fc400078ec0ff */
[----:B------:R-:W-:Y:S02]  /*0840*/  SHF.L.U32 R3, R24, 0x10, RZ ;  /* 0x0000001018037819 */ /* 0x000fe400000006ff */
[----:B------:R-:W-:Y:S01]  /*0850*/  LOP3.LUT P0, RZ, R30, 0x3, RZ, 0xc0, !PT ;  /* 0x000000031eff7812 */ /* 0x000fe2000780c0ff */
[----:B------:R-:W-:Y:S01]  /*0860*/  FMUL.FTZ R8, R2, R29 ;  /* 0x0000001d02087220 */ /* 0x000fe20000410000 */
[----:B------:R-:W-:Y:S01]  /*0870*/  SHF.L.U32 R29, R25, 0x10, RZ ;  /* 0x00000010191d7819 */ /* 0x000fe200000006ff */
[----:B------:R-:W-:Y:S01]  /*0880*/  IMAD.U32 R2, R9, 0x10000, RZ ;  /* 0x0001000009027824 */ /* 0x000fe200078e00ff */
[----:B------:R-:W-:Y:S01]  /*0890*/  LOP3.LUT R25, R25, 0xffff0000, RZ, 0xc0, !PT ;  /* 0xffff000019197812 */ /* 0x000fe200078ec0ff */
[----:B------:R-:W-:Y:S01]  /*08a0*/  FFMA.FTZ R0, R0, R3, R8 ;  /* 0x0000000300007223 */ /* 0x000fe20000010008 */
[----:B------:R-:W-:Y:S02]  /*08b0*/  LOP3.LUT R8, R9, 0xffff0000, RZ, 0xc0, !PT ;  /* 0xffff000009087812 */ /* 0x000fe400078ec0ff */
[----:B------:R-:W-:Y:S01]  /*08c0*/  SHF.L.U32 R3, R26, 0x10, RZ ;  /* 0x000000101a037819 */ /* 0x000fe200000006ff */
[----:B------:R-:W-:Y:S01]  /*08d0*/  FFMA.FTZ R2, R2, R29, R0 ;  /* 0x0000001d02027223 */ /* 0x000fe20000010000 */
[----:B------:R-:W-:Y:S01]  /*08e0*/  LOP3.LUT R9, R26, 0xffff0000, RZ, 0xc0, !PT ;  /* 0xffff00001a097812 */ /* 0x000fe200078ec0ff */
[----:B------:R-:W-:-:S02]  /*08f0*/  IMAD.U32 R0, R10, 0x10000, RZ ;  /* 0x000100000a007824 */ /* 0x000fc400078e00ff */
[----:B------:R-:W-:Y:S01]  /*0900*/  FFMA.FTZ R8, R8, R25, R2 ;  /* 0x0000001908087223 */ /* 0x000fe20000010002 */
[----:B------:R-:W-:Y:S02]  /*0910*/  LOP3.LUT R2, R10, 0xffff0000, RZ, 0xc0, !PT ;  /* 0xffff00000a027812 */ /* 0x000fe400078ec0ff */
[----:B------:R-:W-:Y:S01]  /*0920*/  LOP3.LUT R10, R11, 0xffff0000, RZ, 0xc0, !PT ;  /* 0xffff00000b0a7812 */ /* 0x000fe200078ec0ff */
[----:B------:R-:W-:Y:S01]  /*0930*/  FFMA.FTZ R8, R0, R3, R8 ;  /* 0x0000000300087223 */ /* 0x000fe20000010008 */
[----:B------:R-:W-:Y:S01]  /*0940*/  SHF.L.U32 R3, R27, 0x10, RZ ;  /* 0x000000101b037819 */ /* 0x000fe200000006ff */
[----:B------:R-:W-:Y:S01]  /*0950*/  IMAD.U32 R0, R11, 0x10000, RZ ;  /* 0x000100000b007824 */ /* 0x000fe200078e00ff */
[----:B------:R-:W-:Y:S01]  /*0960*/  LOP3.LUT R27, R27, 0xffff0000, RZ, 0xc0, !PT ;  /* 0xffff00001b1b7812 */ /* 0x000fe200078ec0ff */
[----:B------:R-:W-:Y:S01]  /*0970*/  FFMA.FTZ R2, R2, R9, R8 ;  /* 0x0000000902027223 */ /* 0x000fe20000010008 */
[----:B------:R-:W-:-:S03]  /*0980*/  LOP3.LUT R9, R16, 0xffff0000, RZ, 0xc0, !PT ;  /* 0xffff000010097812 */ /* 0x000fc600078ec0ff */
[----:B------:R-:W-:Y:S01]  /*0990*/  FFMA.FTZ R2, R0, R3, R2 ;  /* 0x0000000300027223 */ /* 0x000fe20000010002 */
[----:B------:R-:W-:Y:S01]  /*09a0*/  SHF.L.U32 R3, R16, 0x10, RZ ;  /* 0x0000001010037819 */ /* 0x000fe200000006ff */
[----:B------:R-:W-:Y:S02]  /*09b0*/  IMAD.U32 R0, R4, 0x10000, RZ ;  /* 0x0001000004007824 */ /* 0x000fe400078e00ff */
        /* <DEDUP_REMOVED lines=23> */
[C---:B------:R-:W-:Y:S01]  /*0b30*/  IMAD.U32 R0, R12.reuse, 0x10000, RZ ;  /* 0x000100000c007824 */ /* 0x040fe200078e00ff */
[----:B------:R-:W-:Y:S01]  /*0b40*/  LOP3.LUT R12, R12, 0xffff0000, RZ, 0xc0, !PT ;  /* 0xffff00000c0c7812 */ /* 0x000fe200078ec0ff */
[----:B------:R-:W-:-:S04]  /*0b50*/  FFMA.FTZ R2, R6, R19, R2 ;  /* 0x0000001306027223 */ /* 0x000fc80000010002 */
[----:B------:R-:W-:Y:S01]  /*0b60*/  FFMA.FTZ R2, R0, R3, R2 ;  /* 0x0000000300027223 */ /* 0x000fe20000010002 */
[----:B------:R-:W-:Y:S01]  /*0b70*/  SHF.L.U32 R3, R21, 0x10, RZ ;  /* 0x0000001015037819 */ /* 0x000fe200000006ff */
[C---:B------:R-:W-:Y:S01]  /*0b80*/  IMAD.U32 R0, R13.reuse, 0x10000, RZ ;  /* 0x000100000d007824 */ /* 0x040fe200078e00ff */
[----:B------:R-:W-:Y:S01]  /*0b90*/  LOP3.LUT R13, R13, 0xffff0000, RZ, 0xc0, !PT ;  /* 0xffff00000d0d7812 */ /* 0x000fe200078ec0ff */
[----:B------:R-:W-:Y:S01]  /*0ba0*/  FFMA.FTZ R5, R12, R5, R2 ;  /* 0x000000050c057223 */ /* 0x000fe20000010002 */
[----:B------:R-:W-:-:S03]  /*0bb0*/  LOP3.LUT R2, R21, 0xffff0000, RZ, 0xc0, !PT ;  /* 0xffff000015027812 */ /* 0x000fc600078ec0ff */
        /* <DEDUP_REMOVED lines=13> */
[----:B------:R-:W-:-:S03]  /*0c90*/  SHF.R.S32.HI R5, RZ, 0x1f, R35 ;  /* 0x0000001fff057819 */ /* 0x000fc60000011423 */
[----:B------:R-:W-:-:S05]  /*0ca0*/  FFMA.FTZ R0, R15, R2, R0 ;  /* 0x000000020f007223 */ /* 0x000fca0000010000 */
[----:B------:R-:W0:Y:S02]  /*0cb0*/  SHFL.BFLY PT, R3, R0, 0x2, 0x1f ;  /* 0x0c401f0000037f89 */ /* 0x000e2400000e0000 */
[----:B0-----:R-:W-:-:S05]  /*0cc0*/  FADD.FTZ R3, R0, R3 ;  /* 0x0000000300037221 */ /* 0x001fca0000010000 */
[----:B------:R0:W1:Y:S01]  /*0cd0*/  SHFL.BFLY PT, R4, R3, 0x1, 0x1f ;  /* 0x0c201f0003047f89 */ /* 0x00006200000e0000 */
[----:B------:R-:W-:Y:S05]  /*0ce0*/  @P0 EXIT ;  /* 0x000000000000094d */ /* 0x000fea0003800000 */
[----:B------:R-:W-:Y:S01]  /*0cf0*/  LEA.HI R30, P0, R30, R35, RZ, 0x1e ;  /* 0x000000231e1e7211 */ /* 0x000fe2000781f0ff */
[----:B-1----:R-:W-:-:S04]  /*0d00*/  FADD.FTZ R4, R3, R4 ;  /* 0x0000000403047221 */ /* 0x002fc80000010000 */
[----:B------:R-:W-:Y:S01]  /*0d10*/  IMAD.X R5, RZ, RZ, R5, P0 ;  /* 0x000000ffff057224 */ /* 0x000fe200000e0605 */
[----:B------:R-:W-:-:S04]  /*0d20*/  LEA R2, P0, R30, c[0x0][0x3c8], 0x2 ;  /* 0x0000f2001e027a11 */ /* 0x000fc800078010ff */
[----:B0-----:R-:W-:Y:S01]  /*0d30*/  LEA.HI.X R3, R30, c[0x0][0x3cc], R5, 0x2, P0 ;  /* 0x0000f3001e037a11 */ /* 0x001fe200000f1405 */
[----:B------:R-:W-:-:S05]  /*0d40*/  FMUL.FTZ R5, R4, c[0x0][0x2d4] ;  /* 0x0000b50004057a20 */ /* 0x000fca0000410000 */
[----:B------:R-:W-:Y:S01]  /*0d50*/  STG.E [R2.64], R5 ;  /* 0x0000000502007986 */ /* 0x000fe2000c101904 */
[----:B------:R-:W-:Y:S05]  /*0d60*/  EXIT ;  /* 0x000000000000794d */ /* 0x000fea0003800000 */
.L_x_753:
        /* <DEDUP_REMOVED lines=9> */
.L_x_1296:


//--------------------- .text._ZN5flash25flash_bwd_dot_do_o_kernelILb1E23Flash_bwd_kernel_traitsILi96ELi64ELi128ELi8ELi2ELi4ELi4ELb1ELb0EN7cutlass10bfloat16_tE19Flash_kernel_traitsILi96ELi64ELi128ELi8ES3_EEEEvNS_16Flash_bwd_paramsE --------------------------
	.section	.text._ZN5flash25flash_bwd_dot_do_o_kernelILb1E23Flash_bwd_kernel_traitsILi96ELi64ELi128ELi8ELi2ELi4ELi4ELb1ELb0EN7cutlass10bfloat16_tE19Flash_kernel_traitsILi96ELi64ELi128ELi8ES3_EEEEvNS_16Flash_bwd_paramsE,"ax",@progbits
	.sectioninfo	@"SHI_REGISTERS=45"
	.align	128
        .global         _ZN5flash25flash_bwd_dot_do_o_kernelILb1E23Flash_bwd_kernel_traitsILi96ELi64ELi128ELi8ELi2ELi4ELi4ELb1ELb0EN7cutlass10bfloat16_tE19Flash_kernel_traitsILi96ELi64ELi128ELi8ES3_EEEEvNS_16Flash_bwd_paramsE
        .type           _ZN5flash25flash_bwd_dot_do_o_kernelILb1E23Flash_bwd_kernel_traitsILi96ELi64ELi128ELi8ELi2ELi4ELi4ELb1ELb0EN7cutlass10bfloat16_tE19Flash_kernel_traitsILi96ELi64ELi128ELi8ES3_EEEEvNS_16Flash_bwd_paramsE,@function
        .size           _ZN5flash25flash_bwd_dot_do_o_kernelILb1E23Flash_bwd_kernel_traitsILi96ELi64ELi128ELi8ELi2ELi4ELi4ELb1ELb0EN7cutlass10bfloat16_tE19Flash_kernel_traitsILi96ELi64ELi128ELi8ES3_EEEEvNS_16Flash_bwd_paramsE,(.L_x_1297 - _ZN5flash25flash_bwd_dot_do_o_kernelILb1E23Flash_bwd_kernel_traitsILi96ELi64ELi128ELi8ELi2ELi4ELi4ELb1ELb0EN7cutlass10bfloat16_tE19Flash_kernel_traitsILi96ELi64ELi128ELi8ES3_EEEEvNS_16Flash_bwd_paramsE)
        .other          _ZN5flash25flash_bwd_dot_do_o_kernelILb1E23Flash_bwd_kernel_traitsILi96ELi64ELi128ELi8ELi2ELi4ELi4ELb1ELb0EN7cutlass10bfloat16_tE19Flash_kernel_traitsILi96ELi64ELi128ELi8ES3_EEEEvNS_16Flash_bwd_paramsE,@"STO_CUDA_ENTRY STV_DEFAULT"
_ZN5flash25flash_bwd_dot_do_o_kernelILb1E23Flash_bwd_kernel_traitsILi96ELi64ELi128ELi8ELi2ELi4ELi4ELb1ELb0EN7cutlass10bfloat16_tE19Flash_kernel_traitsILi96ELi64ELi128ELi8ES3_EEEEvNS_16Flash_bwd_paramsE:
.text._ZN5flash25flash_bwd_dot_do_o_kernelILb1E23Flash_bwd_kernel_traitsILi96ELi64ELi128ELi8ELi2ELi4ELi4ELb1ELb0EN7cutlass10bfloat16_tE19Flash_kernel_traitsILi96ELi64ELi128ELi8ES3_EEEEvNS_16Flash_bwd_paramsE:
[----:B------:R-:W-:Y:S02]  /*0000*/  MOV R1, c[0x0][0x28] ;  /* 0x00000a0000017a02 */ /* 0x000fe40000000f00 */
[----:B------:R-:W0:Y:S01]  /*0010*/  S2R R5, SR_CTAID.Y ;  /* 0x0000000000057919 */ /* 0x000e220000002600 */
[----:B------:R-:W-:Y:S01]  /*0020*/  ISETP.NE.U32.AND P0, PT, RZ, c[0x0][0x240], PT ;  /* 0x00009000ff007a0c */ /* 0x000fe20003f05070 */
[----:B------:R-:W-:Y:S01]  /*0030*/  IMAD.MOV.U32 R10, RZ, RZ, -0x1 ;  /* 0xffffffffff0a7424 */ /* 0x000fe200078e00ff */
[----:B------:R-:W-:Y:S02]  /*0040*/  ULDC.64 UR4, c[0x0][0x118] ;  /* 0x0000460000047ab9 */ /* 0x000fe40000000a00 */
        /* <DEDUP_REMOVED lines=9> */
[----:B0-----:R-:W-:Y:S01]  /*00e0*/  IMAD.SHL.U32 R41, R41, 0x40, RZ ;  /* 0x0000004029297824 */ /* 0x001fe200078e00ff */
[----:B--2---:R-:W-:-:S02]  /*00f0*/  @P0 IADD3 R8, R7, -R10, RZ ;  /* 0x8000000a07080210 */ /* 0x004fc40007ffe0ff */
[----:B------:R-:W-:-:S04]  /*0100*/  @!P0 MOV R8, c[0x0][0x214] ;  /* 0x0000850000088a02 */ /* 0x000fc80000000f00 */
[----:B------:R-:W-:-:S13]  /*0110*/  ISETP.GT.AND P1, PT, R8, R41, PT ;  /* 0x000000290800720c */ /* 0x000fda0003f24270 */
[----:B------:R-:W-:Y:S05]  /*0120*/  @!P1 EXIT ;  /* 0x000000000000994d */ /* 0x000fea0003800000 */
[----:B------:R-:W-:Y:S01]  /*0130*/  ISETP.NE.AND P1, PT, R10, -0x1, PT ;  /* 0xffffffff0a00780c */ /* 0x000fe20003f25270 */
[C---:B------:R-:W-:Y:S01]  /*0140*/  IMAD.WIDE R2, R5.reuse, 0x80, RZ ;  /* 0x0000008005027825 */ /* 0x040fe200078e02ff */
[----:B------:R-:W-:Y:S01]  /*0150*/  SHF.R.S32.HI R36, RZ, 0x1f, R41 ;  /* 0x0000001fff247819 */ /* 0x000fe20000011429 */
[----:B------:R-:W-:Y:S02]  /*0160*/  ULDC.U8 UR6, c[0x0][0x328] ;  /* 0x0000ca0000067ab9 */ /* 0x000fe40000000000 */
[----:B------:R-:W-:Y:S01]  /*0170*/  IMAD.MOV.U32 R9, RZ, RZ, c[0x0][0x1c0] ;  /* 0x00007000ff097624 */ /* 0x000fe200078e00ff */
[----:B------:R-:W-:Y:S01]  /*0180*/  SEL R4, R2, RZ, P0 ;  /* 0x000000ff02047207 */ /* 0x000fe20000000000 */
[----:B------:R-:W-:Y:S01]  /*0190*/  IMAD.WIDE R6, R5, c[0x0][0x224], RZ ;  /* 0x0000890005067a25 */ /* 0x000fe200078e02ff */
[----:B------:R-:W-:Y:S02]  /*01a0*/  SEL R11, R3, RZ, P0 ;  /* 0x000000ff030b7207 */ /* 0x000fe40000000000 */
[----:B------:R-:W-:Y:S01]  /*01b0*/  SHF.R.S32.HI R15, RZ, 0x1f, R9 ;  /* 0x0000001fff0f7819 */ /* 0x000fe20000011409 */
[----:B------:R-:W-:Y:S01]  /*01c0*/  IMAD R16, R7, c[0x0][0x1c0], RZ ;  /* 0x0000700007107a24 */ /* 0x000fe200078e02ff */
[----:B------:R-:W-:Y:S01]  /*01d0*/  IADD3 R21, P0, R41, R4, RZ ;  /* 0x0000000429157210 */ /* 0x000fe20007f1e0ff */
[----:B------:R-:W-:Y:S01]  /*01e0*/  @P1 IMAD.WIDE.U32 R24, R10, c[0x0][0x370], RZ ;  /* 0x0000dc000a181a25 */ /* 0x000fe200078e00ff */
[----:B------:R-:W-:-:S02]  /*01f0*/  @!P1 SHF.R.S32.HI R0, RZ, 0x1f, R5 ;  /* 0x0000001fff009819 */ /* 0x000fc40000011405 */
[----:B------:R-:W-:Y:S01]  /*0200*/  @!P1 SHF.R.S32.HI R17, RZ, 0x1f, R5 ;  /* 0x0000001fff119819 */ /* 0x000fe20000011405 */
[----:B------:R-:W-:Y:S01]  /*0210*/  @P1 IMAD.WIDE.U32 R12, R10, c[0x0][0x1e8], RZ ;  /* 0x00007a000a0c1a25 */ /* 0x000fe200078e00ff */
[----:B------:R-:W-:Y:S02]  /*0220*/  IADD3.X R11, R36, R11, RZ, P0, !PT ;  /* 0x0000000b240b7210 */ /* 0x000fe400007fe4ff */
[----:B------:R-:W-:Y:S01]  /*0230*/  ISETP.NE.AND P0, PT, RZ, UR6, PT ;  /* 0x00000006ff007c0c */ /* 0x000fe2000bf05270 */
[----:B------:R-:W-:Y:S01]  /*0240*/  @!P1 IMAD R14, R0, c[0x0][0x368], RZ ;  /* 0x0000da00000e9a24 */ /* 0x000fe200078e02ff */
[----:B------:R-:W-:Y:S01]  /*0250*/  @P1 MOV R40, R12 ;  /* 0x0000000c00281202 */ /* 0x000fe20000000f00 */
[----:B------:R-:W-:-:S04]  /*0260*/  @!P1 IMAD.WIDE.U32 R2, R5, c[0x0][0x368], RZ ;  /* 0x0000da0005029a25 */ /* 0x000fc800078e00ff */
[----:B------:R-:W-:Y:S02]  /*0270*/  @!P1 IMAD R7, R5, c[0x0][0x36c], R14 ;  /* 0x0000db0005079a24 */ /* 0x000fe400078e020e */
[----:B------:R-:W-:Y:S02]  /*0280*/  @!P1 IMAD R14, R17, c[0x0][0x1e0], RZ ;  /* 0x00007800110e9a24 */ /* 0x000fe400078e02ff */
[C---:B------:R-:W-:Y:S01]  /*0290*/  @P1 IMAD R25, R10.reuse, c[0x0][0x374], R25 ;  /* 0x0000dd000a191a24 */ /* 0x040fe200078e0219 */
[----:B------:R-:W-:Y:S01]  /*02a0*/  @!P1 IADD3 R25, R3, R7, RZ ;  /* 0x0000000703199210 */ /* 0x000fe20007ffe0ff */
[----:B------:R-:W-:Y:S02]  /*02b0*/  @P1 IMAD R0, R10, c[0x0][0x1ec], R13 ;  /* 0x00007b000a001a24 */ /* 0x000fe400078e020d */
[----:B------:R-:W-:Y:S02]  /*02c0*/  IMAD R15, R6, R15, R16 ;  /* 0x0000000f060f7224 */ /* 0x000fe400078e0210 */
[----:B------:R-:W-:-:S04]  /*02d0*/  @!P1 IMAD.WIDE.U32 R12, R5, c[0x0][0x1e0], RZ ;  /* 0x00007800050c9a25 */ /* 0x000fc800078e00ff */
[----:B------:R-:W-:Y:S01]  /*02e0*/  @!P1 IMAD R3, R5, c[0x0][0x1e4], R14 ;  /* 0x0000790005039a24 */ /* 0x000fe200078e020e */
[----:B------:R-:W-:Y:S01]  /*02f0*/  MOV R14, c[0x0][0x22c] ;  /* 0x00008b00000e7a02 */ /* 0x000fe20000000f00 */
[----:B------:R-:W-:Y:S01]  /*0300*/  IMAD.WIDE.U32 R6, R6, c[0x0][0x1c0], RZ ;  /* 0x0000700006067a25 */ /* 0x000fe200078e00ff */
[----:B------:R-:W-:-:S03]  /*0310*/  @!P1 MOV R40, R12 ;  /* 0x0000000c00289202 */ /* 0x000fc60000000f00 */
[----:B------:R-:W-:Y:S02]  /*0320*/  @!P1 IMAD.MOV.U32 R24, RZ, RZ, R2 ;  /* 0x000000ffff189224 */ /* 0x000fe400078e0002 */
[----:B------:R-:W0:Y:S01]  /*0330*/  S2R R2, SR_CTAID.Z ;  /* 0x0000000000027919 */ /* 0x000e220000002700 */
[----:B------:R-:W-:Y:S01]  /*0340*/  @!P1 IMAD.IADD R0, R13, 0x1, R3 ;  /* 0x000000010d009824 */ /* 0x000fe200078e0203 */
[----:B------:R-:W-:Y:S01]  /*0350*/  IADD3 R3, R7, R15, RZ ;  /* 0x0000000f07037210 */ /* 0x000fe20007ffe0ff */
[----:B------:R-:W-:Y:S01]  /*0360*/  @P1 IMAD.MOV.U32 R17, RZ, RZ, R10 ;  /* 0x000000ffff111224 */ /* 0x000fe200078e000a */
[----:B------:R-:W-:Y:S01]  /*0370*/  SHF.R.S32.HI R7, RZ, 0x1f, R14 ;  /* 0x0000001fff077819 */ /* 0x000fe2000001140e */
[----:B------:R-:W-:-:S04]  /*0380*/  IMAD.WIDE R12, R9, c[0x0][0x22c], RZ ;  /* 0x00008b00090c7a25 */ /* 0x000fc800078e02ff */
[----:B------:R-:W-:Y:S02]  /*0390*/  IMAD R14, R3, c[0x0][0x22c], RZ ;  /* 0x00008b00030e7a24 */ /* 0x000fe400078e02ff */
[----:B------:R-:W1:Y:S01]  /*03a0*/  S2R R3, SR_TID.X ;  /* 0x0000000000037919 */ /* 0x000e620000002100 */
[----:B------:R-:W-:Y:S02]  /*03b0*/  @!P1 IMAD.MOV.U32 R17, RZ, RZ, -0x1 ;  /* 0xffffffffff119424 */ /* 0x000fe400078e00ff */
[----:B------:R-:W-:Y:S02]  /*03c0*/  IMAD.MOV.U32 R15, RZ, RZ, RZ ;  /* 0x000000ffff0f7224 */ /* 0x000fe400078e00ff */
[----:B------:R-:W-:Y:S02]  /*03d0*/  IMAD R16, R13, R17, RZ ;  /* 0x000000110d107224 */ /* 0x000fe400078e02ff */
[----:B------:R-:W-:Y:S02]  /*03e0*/  IMAD R7, R7, R6, R14 ;  /* 0x0000000607077224 */ /* 0x000fe400078e020e */
[----:B------:R-:W-:-:S02]  /*03f0*/  IMAD R23, R12, R15, R16 ;  /* 0x0000000f0c177224 */ /* 0x000fc400078e0210 */
[----:B------:R-:W-:-:S04]  /*0400*/  IMAD.WIDE.U32 R14, R6, c[0x0][0x22c], RZ ;  /* 0x00008b00060e7a25 */ /* 0x000fc800078e00ff */
[----:B------:R-:W-:Y:S02]  /*0410*/  IMAD R4, R11, R12, RZ ;  /* 0x0000000c0b047224 */ /* 0x000fe400078e02ff */
[----:B------:R-:W-:-:S04]  /*0420*/  IMAD.WIDE.U32 R16, R12, R17, RZ ;  /* 0x000000110c107225 */ /* 0x000fc800078e00ff */
[----:B0-----:R-:W-:Y:S01]  /*0430*/  IMAD R19, R2, c[0x0][0x22c], RZ ;  /* 0x00008b0002137a24 */ /* 0x001fe200078e02ff */
[----:B------:R-:W-:Y:S01]  /*0440*/  SEL R16, R14, R16, !P1 ;  /* 0x000000100e107207 */ /* 0x000fe20004800000 */
[----:B------:R-:W-:Y:S01]  /*0450*/  IMAD.IADD R11, R15, 0x1, R7 ;  /* 0x000000010f0b7824 */ /* 0x000fe200078e0207 */
[----:B------:R-:W-:Y:S01]  /*0460*/  @P1 IADD3 R11, R17, R23, RZ ;  /* 0x00000017110b1210 */ /* 0x000fe20007ffe0ff */
[----:B------:R-:W-:Y:S01]  /*0470*/  IMAD.WIDE.U32 R6, R21, R12, RZ ;  /* 0x0000000c15067225 */ /* 0x000fe200078e00ff */
[----:B------:R-:W-:-:S03]  /*0480*/  SHF.R.S32.HI R14, RZ, 0x1f, R19 ;  /* 0x0000001fff0e7819 */ /* 0x000fc60000011413 */
[----:B------:R-:W-:Y:S01]  /*0490*/  IMAD R13, R13, R21, R4 ;  /* 0x000000150d0d7224 */ /* 0x000fe200078e0204 */
[----:B------:R-:W-:-:S03]  /*04a0*/  SHF.R.S32.HI R4, RZ, 0x1f, R2 ;  /* 0x0000001fff047819 */ /* 0x000fc60000011402 */
[----:B------:R-:W-:Y:S01]  /*04b0*/  IMAD.IADD R13, R7, 0x1, R13 ;  /* 0x00000001070d7824 */ /* 0x000fe200078e020d */
[----:B------:R-:W-:Y:S05]  /*04c0*/  @!P0 BRA `(.L_x_754) ;  /* 0x0000007000008947 */ /* 0x000fea0003800000 */
[----:B-1----:R-:W-:Y:S01]  /*04d0*/  HFMA2.MMA R12, -RZ, RZ, 0, 7.62939453125e-06 ;  /* 0x00000080ff0c7435 */ /* 0x002fe200000001ff */
[----:B------:R-:W-:Y:S02]  /*04e0*/  @!P1 IMAD R10, R5, c[0x0][0x224], RZ ;  /* 0x00008900050a9a24 */ /* 0x000fe400078e02ff */
[----:B------:R-:W-:-:S03]  /*04f0*/  IMAD.MOV.U32 R15, RZ, RZ, c[0x0][0x210] ;  /* 0x00008400ff0f7624 */ /* 0x000fc600078e00ff */
[----:B------:R-:W-:-:S04]  /*0500*/  LEA R10, R5, R10, 0x7 ;  /* 0x0000000a050a7211 */ /* 0x000fc800078e38ff */
[----:B------:R-:W-:-:S04]  /*0510*/  IMAD R5, R12, R15, c[0x0][0x234] ;  /* 0x00008d000c057624 */ /* 0x000fc800078e020f */
[----:B------:R-:W-:Y:S01]  /*0520*/  IMAD R32, R5, R2, R10 ;  /* 0x0000000205207224 */ /* 0x000fe200078e020a */
[----:B------:R-:W-:Y:S05]  /*0530*/  BRA `(.L_x_755) ;  /* 0x0000002000007947 */ /* 0x000fea0003800000 */
.L_x_754:
[----:B-1----:R-:W-:-:S04]  /*0540*/  IMAD R5, R5, c[0x0][0x1c0], R2 ;  /* 0x0000700005057a24 */ /* 0x002fc800078e0202 */
[----:B------:R-:W-:Y:S02]  /*0550*/  IMAD R32, R5, c[0x0][0x224], RZ ;  /* 0x0000890005207a24 */ /* 0x000fe400078e02ff */
.L_x_755:
[----:B------:R-:W-:Y:S01]  /*0560*/  SHF.R.S32.HI R10, RZ, 0x1f, R3 ;  /* 0x0000001fff0a7819 */ /* 0x000fe20000011403 */
[----:B------:R-:W-:Y:S01]  /*0570*/  BSSY B0, `(.L_x_756) ;  /* 0x0000036000007945 */ /* 0x000fe20003800000 */
[----:B------:R-:W-:Y:S01]  /*0580*/  IADD3 R19, P0, P1, R6, R16, R19 ;  /* 0x0000001006137210 */ /* 0x000fe2000791e013 */
[----:B------:R-:W-:Y:S01]  /*0590*/  CS2R R20, SRZ ;  /* 0x0000000000147805 */ /* 0x000fe2000001ff00 */
[CC--:B------:R-:W-:Y:S02]  /*05a0*/  LEA.HI R5, R10.reuse, R3.reuse, RZ, 0x3 ;  /* 0x000000030a057211 */ /* 0x0c0fe400078f18ff */
[----:B------:R-:W-:Y:S02]  /*05b0*/  LEA.HI R10, R10, R3, RZ, 0x2 ;  /* 0x000000030a0a7211 */ /* 0x000fe400078f10ff */
[----:B------:R-:W-:Y:S02]  /*05c0*/  LOP3.LUT R12, R5, 0x3ffffff8, RZ, 0xc0, !PT ;  /* 0x3ffffff8050c7812 */ /* 0x000fe400078ec0ff */
[----:B------:R-:W-:Y:S01]  /*05d0*/  SHF.R.S32.HI R7, RZ, 0x3, R5 ;  /* 0x00000003ff077819 */ /* 0x000fe20000011405 */
[----:B------:R-:W-:Y:S01]  /*05e0*/  IMAD R5, R9, c[0x0][0x22c], RZ ;  /* 0x00008b0009057a24 */ /* 0x000fe200078e02ff */
[----:B------:R-:W-:Y:S01]  /*05f0*/  SHF.R.S32.HI R6, RZ, 0x2, R10 ;  /* 0x00000002ff067819 */ /* 0x000fe2000001140a */
[----:B------:R-:W-:Y:S01]  /*0600*/  IMAD.IADD R12, R3, 0x1, -R12 ;  /* 0x00000001030c7824 */ /* 0x000fe200078e0a0c */
[----:B------:R-:W-:Y:S01]  /*0610*/  IADD3.X R11, R13, R11, R14, P0, P1 ;  /* 0x0000000b0d0b7210 */ /* 0x000fe200007e240e */
[----:B------:R-:W-:Y:S01]  /*0620*/  IMAD.IADD R9, R8, 0x1, -R41 ;  /* 0x0000000108097824 */ /* 0x000fe200078e0a29 */
[----:B------:R-:W-:Y:S01]  /*0630*/  LOP3.LUT R16, R10, 0x1ffffffc, RZ, 0xc0, !PT ;  /* 0x1ffffffc0a107812 */ /* 0x000fe200078ec0ff */
[----:B------:R-:W-:Y:S01]  /*0640*/  CS2R R14, SRZ ;  /* 0x00000000000e7805 */ /* 0x000fe2000001ff00 */
[----:B------:R-:W-:-:S02]  /*0650*/  SHF.L.U32 R12, R12, 0x2, RZ ;  /* 0x000000020c0c7819 */ /* 0x000fc400000006ff */
[----:B------:R-:W-:Y:S01]  /*0660*/  ISETP.GE.AND P0, PT, R6, R9, PT ;  /* 0x000000090600720c */ /* 0x000fe20003f06270 */
[----:B------:R-:W-:Y:S01]  /*0670*/  IMAD.IADD R34, R3, 0x1, -R16 ;  /* 0x0000000103227824 */ /* 0x000fe200078e0a10 */
[----:B------:R-:W-:Y:S01]  /*0680*/  IADD3 R32, R41, R32, RZ ;  /* 0x0000002029207210 */ /* 0x000fe20007ffe0ff */
[----:B------:R-:W-:Y:S01]  /*0690*/  IMAD R12, R7, R5, R12 ;  /* 0x00000005070c7224 */ /* 0x000fe200078e020c */
[----:B------:R-:W-:Y:S01]  /*06a0*/  CS2R R8, SRZ ;  /* 0x0000000000087805 */ /* 0x000fe2000001ff00 */
[----:B------:R-:W-:Y:S01]  /*06b0*/  IMAD.SHL.U32 R34, R34, 0x8, RZ ;  /* 0x0000000822227824 */ /* 0x000fe200078e00ff */
[----:B------:R-:W-:Y:S01]  /*06c0*/  MOV R28, RZ ;  /* 0x000000ff001c7202 */ /* 0x000fe20000000f00 */
[----:B------:R-:W-:Y:S01]  /*06d0*/  CS2R R16, SRZ ;  /* 0x0000000000107805 */ /* 0x000fe2000001ff00 */
[----:B------:R-:W-:Y:S02]  /*06e0*/  IADD3 R7, P1, R12, R19, RZ ;  /* 0x000000130c077210 */ /* 0x000fe40007f3e0ff */
[----:B------:R-:W-:Y:S01]  /*06f0*/  CS2R R18, SRZ ;  /* 0x0000000000127805 */ /* 0x000fe2000001ff00 */
[----:B------:R-:W-:-:S02]  /*0700*/  SHF.R.S32.HI R33, RZ, 0x1f, R6 ;  /* 0x0000001fff217819 */ /* 0x000fc40000011406 */
[----:B------:R-:W-:Y:S02]  /*0710*/  LEA.HI.X.SX32 R38, R12, R11, 0x1, P1 ;  /* 0x0000000b0c267211 */ /* 0x000fe400008f0eff */
[----:B------:R-:W-:Y:S01]  /*0720*/  CS2R R10, SRZ ;  /* 0x00000000000a7805 */ /* 0x000fe2000001ff00 */
[----:B------:R-:W-:Y:S01]  /*0730*/  CS2R R12, SRZ ;  /* 0x00000000000c7805 */ /* 0x000fe2000001ff00 */
        /* <DEDUP_REMOVED lines=11> */
[----:B------:R-:W-:-:S03]  /*07f0*/  ISETP.GE.AND P1, PT, R34, c[0x0][0x220], PT ;  /* 0x0000880022007a0c */ /* 0x000fc60003f26270 */
[----:B------:R-:W-:Y:S01]  /*0800*/  IMAD.WIDE.U32 R24, R2, c[0x0][0x378], R22 ;  /* 0x0000de0002187a25 */ /* 0x000fe200078e0016 */
[----:B------:R-:W-:-:S03]  /*0810*/  IADD3 R22, R34, 0x40, RZ ;  /* 0x0000004022167810 */ /* 0x000fc60007ffe0ff */
[----:B------:R-:W-:Y:S01]  /*0820*/  IMAD R23, R33, c[0x0][0x370], RZ ;  /* 0x0000dc0021177a24 */ /* 0x000fe200078e02ff */
[----:B------:R-:W-:Y:S02]  /*0830*/  IADD3 R25, R25, R27, RZ ;  /* 0x0000001b19197210 */ /* 0x000fe40007ffe0ff */
[----:B------:R-:W-:Y:S01]  /*0840*/  ISETP.GE.AND P3, PT, R22, c[0x0][0x220], PT ;  /* 0x0000880016007a0c */ /* 0x000fe20003f66270 */
[C---:B------:R-:W-:Y:S02]  /*0850*/  IMAD R23, R6.reuse, c[0x0][0x374], R23 ;  /* 0x0000dd0006177a24 */ /* 0x040fe400078e0217 */
[----:B------:R-:W-:-:S04]  /*0860*/  IMAD.WIDE.U32 R24, R6, c[0x0][0x370], R24 ;  /* 0x0000dc0006187a25 */ /* 0x000fc800078e0018 */
[----:B------:R-:W-:Y:S01]  /*0870*/  IMAD.IADD R23, R25, 0x1, R23 ;  /* 0x0000000119177824 */ /* 0x000fe200078e0217 */
[----:B------:R-:W-:-:S04]  /*0880*/  LEA R22, P4, R24, c[0x0][0x330], 0x1 ;  /* 0x0000cc0018167a11 */ /* 0x000fc800078808ff */
[----:B------:R-:W-:-:S05]  /*0890*/  LEA.HI.X R23, R24, c[0x0][0x334], R23, 0x1, P4 ;  /* 0x0000cd0018177a11 */ /* 0x000fca00020f0c17 */
[----:B------:R0:W5:Y:S04]  /*08a0*/  @!P1 LDG.E.128 R8, [R22.64] ;  /* 0x0000000416089981 */ /* 0x000168000c1e1d00 */
[----:B------:R0:W5:Y:S04]  /*08b0*/  @!P2 LDG.E.128 R12, [R22.64+0x40] ;  /* 0x00004004160ca981 */ /* 0x000168000c1e1d00 */
[----:B------:R0:W5:Y:S02]  /*08c0*/  @!P3 LDG.E.128 R16, [R22.64+0x80] ;  /* 0x000080041610b981 */ /* 0x000164000c1e1d00 */
.L_x_757:
[----:B------:R-:W-:Y:S05]  /*08d0*/  BSYNC B0 ;  /* 0x0000000000007941 */ /* 0x000fea0003800000 */
.L_x_756:
[----:B------:R-:W-:Y:S01]  /*08e0*/  BSSY B0, `(.L_x_758) ;  /* 0x000001f000007945 */ /* 0x000fe20003800000 */
[----:B0-----:R-:W-:Y:S01]  /*08f0*/  CS2R R22, SRZ ;  /* 0x0000000000167805 */ /* 0x001fe2000001ff00 */
[----:B------:R-:W-:Y:S01]  /*0900*/  CS2R R24, SRZ ;  /* 0x0000000000187805 */ /* 0x000fe2000001ff00 */
[----:B------:R-:W-:Y:S01]  /*0910*/  CS2R R26, SRZ ;  /* 0x00000000001a7805 */ /* 0x000fe2000001ff00 */
[----:B------:R-:W-:Y:S01]  /*0920*/  MOV R29, RZ ;  /* 0x000000ff001d7202 */ /* 0x000fe20000000f00 */
[----:B------:R-:W-:Y:S01]  /*0930*/  CS2R R30, SRZ ;  /* 0x00000000001e7805 */ /* 0x000fe2000001ff00 */
[----:B------:R-:W-:Y:S05]  /*0940*/  @P0 BRA `(.L_x_759) ;  /* 0x0000018000000947 */ /* 0x000fea0003800000 */
[----:B------:R-:W-:Y:S01]  /*0950*/  IMAD R42, R36, c[0x0][0x1e8], RZ ;  /* 0x00007a00242a7a24 */ /* 0x000fe200078e02ff */
[----:B------:R-:W-:Y:S01]  /*0960*/  MOV R37, R35 ;  /* 0x0000002300257202 */ /* 0x000fe20000000f00 */
[----:B------:R-:W-:Y:S01]  /*0970*/  IMAD.MOV.U32 R36, RZ, RZ, R34 ;  /* 0x000000ffff247224 */ /* 0x000fe200078e0022 */
[----:B------:R-:W-:Y:S01]  /*0980*/  ISETP.GE.AND P1, PT, R34, c[0x0][0x220], PT ;  /* 0x0000880022007a0c */ /* 0x000fe20003f26270 */
[----:B------:R-:W-:Y:S01]  /*0990*/  IMAD R35, R4, c[0x0][0x1f0], RZ ;  /* 0x00007c0004237a24 */ /* 0x000fe200078e02ff */
[----:B------:R-:W-:Y:S01]  /*09a0*/  ISETP.GE.AND P2, PT, R39, c[0x0][0x220], PT ;  /* 0x0000880027007a0c */ /* 0x000fe20003f46270 */
[----:B------:R-:W-:-:S04]  /*09b0*/  IMAD.WIDE.U32 R36, R41, c[0x0][0x1e8], R36 ;  /* 0x00007a0029247a25 */ /* 0x000fc800078e0024 */
[----:B------:R-:W-:Y:S01]  /*09c0*/  IMAD R41, R41, c[0x0][0x1ec], R42 ;  /* 0x00007b0029297a24 */ /* 0x000fe200078e022a */
[----:B------:R-:W-:Y:S01]  /*09d0*/  IADD3 R36, P0, R40, R36, RZ ;  /* 0x0000002428247210 */ /* 0x000fe20007f1e0ff */
[----:B------:R-:W-:Y:S02]  /*09e0*/  IMAD R35, R2, c[0x0][0x1f4], R35 ;  /* 0x00007d0002237a24 */ /* 0x000fe400078e0223 */
[----:B------:R-:W-:Y:S01]  /*09f0*/  IMAD R33, R33, c[0x0][0x1e8], RZ ;  /* 0x00007a0021217a24 */ /* 0x000fe200078e02ff */
[----:B------:R-:W-:Y:S02]  /*0a00*/  IADD3.X R37, R0, R37, R41, P0, !PT ;  /* 0x0000002500257210 */ /* 0x000fe400007fe429 */
[----:B------:R-:W-:Y:S01]  /*0a10*/  IADD3 R0, R34, 0x40, RZ ;  /* 0x0000004022007810 */ /* 0x000fe20007ffe0ff */
[----:B------:R-:W-:Y:S02]  /*0a20*/  IMAD R33, R6, c[0x0][0x1ec], R33 ;  /* 0x00007b0006217a24 */ /* 0x000fe400078e0221 */
[----:B------:R-:W-:Y:S01]  /*0a30*/  IMAD.WIDE.U32 R36, R2, c[0x0][0x1f0], R36 ;  /* 0x00007c0002247a25 */ /* 0x000fe200078e0024 */
[----:B------:R-:W-:-:S03]  /*0a40*/  ISETP.GE.AND P3, PT, R0, c[0x0][0x220], PT ;  /* 0x0000880000007a0c */ /* 0x000fc60003f66270 */
[----:B------:R-:W-:-:S04]  /*0a50*/  IMAD.IADD R37, R37, 0x1, R35 ;  /* 0x0000000125257824 */ /* 0x000fc800078e0223 */
[----:B------:R-:W-:-:S05]  /*0a60*/  IMAD.WIDE.U32 R36, R6, c[0x0][0x1e8], R36 ;  /* 0x00007a0006247a25 */ /* 0x000fca00078e0024 */
[----:B------:R-:W-:Y:S02]  /*0a70*/  IADD3 R33, R37, R33, RZ ;  /* 0x0000002125217210 */ /* 0x000fe40007ffe0ff */
[----:B------:R-:W-:-:S04]  /*0a80*/  LEA R34, P0, R36, c[0x0][0x1d0], 0x1 ;  /* 0x0000740024227a11 */ /* 0x000fc800078008ff */
[----:B------:R-:W-:-:S05]  /*0a90*/  LEA.HI.X R35, R36, c[0x0][0x1d4], R33, 0x1, P0 ;  /* 0x0000750024237a11 */ /* 0x000fca00000f0c21 */
[----:B------:R0:W5:Y:S04]  /*0aa0*/  @!P1 LDG.E.128 R20, [R34.64] ;  /* 0x0000000422149981 */ /* 0x000168000c1e1d00 */
[----:B------:R0:W5:Y:S04]  /*0ab0*/  @!P2 LDG.E.128 R24, [R34.64+0x40] ;  /* 0x000040042218a981 */ /* 0x000168000c1e1d00 */
[----:B------:R0:W5:Y:S02]  /*0ac0*/  @!P3 LDG.E.128 R28, [R34.64+0x80] ;  /* 0x00008004221cb981 */ /* 0x000164000c1e1d00 */
.L_x_759:
[----:B------:R-:W-:Y:S05]  /*0ad0*/  BSYNC B0 ;  /* 0x0000000000007941 */ /* 0x000fea0003800000 */
.L_x_758:
[C---:B-----5:R-:W-:Y:S01]  /*0ae0*/  LOP3.LUT R2, R8.reuse, 0xffff0000, RZ, 0xc0, !PT ;  /* 0xffff000008027812 */ /* 0x060fe200078ec0ff */
[----:B------:R-:W-:Y:S01]  /*0af0*/  IMAD.U32 R0, R8, 0x10000, RZ ;  /* 0x0001000008007824 */ /* 0x000fe200078e00ff */
[----:B0-----:R-:W-:-:S02]  /*0b00*/  LOP3.LUT R35, R20, 0xffff0000, RZ, 0xc0, !PT ;  /* 0xffff000014237812 */ /* 0x001fc400078ec0ff */
[----:B------:R-:W-:Y:S02]  /*0b10*/  SHF.L.U32 R33, R20, 0x10, RZ ;  /* 0x0000001014217819 */ /* 0x000fe400000006ff */
[----:B------:R-:W-:Y:S01]  /*0b20*/  LOP3.LUT R8, R9, 0xffff0000, RZ, 0xc0, !PT ;  /* 0xffff000009087812 */ /* 0x000fe200078ec0ff */
[----:B------:R-:W-:Y:S01]  /*0b30*/  FMUL.FTZ R4, R2, R35 ;  /* 0x0000002302047220 */ /* 0x000fe20000410000 */
[----:B------:R-:W-:Y:S01]  /*0b40*/  SHF.L.U32 R35, R21, 0x10, RZ ;  /* 0x0000001015237819 */ /* 0x000fe200000006ff */
[----:B------:R-:W-:Y:S01]  /*0b50*/  IMAD.U32 R2, R9, 0x10000, RZ ;  /* 0x0001000009027824 */ /* 0x000fe200078e00ff */
[----:B------:R-:W-:Y:S01]  /*0b60*/  LOP3.LUT R21, R21, 0xffff0000, RZ, 0xc0, !PT ;  /* 0xffff000015157812 */ /* 0x000fe200078ec0ff */
[----:B------:R-:W-:Y:S01]  /*0b70*/  FFMA.FTZ R0, R0, R33, R4 ;  /* 0x0000002100007223 */ /* 0x000fe20000010004 */
[----:B------:R-:W-:Y:S02]  /*0b80*/  SHF.L.U32 R9, R22, 0x10, RZ ;  /* 0x0000001016097819 */ /* 0x000fe400000006ff */
[----:B------:R-:W-:Y:S01]  /*0b90*/  LOP3.LUT P0, RZ, R3, 0x3, RZ, 0xc0, !PT ;  /* 0x0000000303ff7812 */ /* 0x000fe2000780c0ff */
[----:B------:R-:W-:Y:S01]  /*0ba0*/  FFMA.FTZ R2, R2, R35, R0 ;  /* 0x0000002302027223 */ /* 0x000fe20000010000 */
[----:B------:R-:W-:Y:S01]  /*0bb0*/  LEA R6, P1, R7, c[0x0][0x350], 0x2 ;  /* 0x0000d40007067a11 */ /* 0x000fe200078210ff */
[----:B------:R-:W-:-:S02]  /*0bc0*/  IMAD.U32 R0, R10, 0x10000, RZ ;  /* 0x000100000a007824 */ /* 0x000fc400078e00ff */
[----:B------:R-:W-:Y:S01]  /*0bd0*/  FFMA.FTZ R8, R8, R21, R2 ;  /* 0x0000001508087223 */ /* 0x000fe20000010002 */
[----:B------:R-:W-:Y:S02]  /*0be0*/  LOP3.LUT R2, R10, 0xffff0000, RZ, 0xc0, !PT ;  /* 0xffff00000a027812 */ /* 0x000fe400078ec0ff */
[----:B------:R-:W-:Y:S01]  /*0bf0*/  LOP3.LUT R21, R22, 0xffff0000, RZ, 0xc0, !PT ;  /* 0xffff000016157812 */ /* 0x000fe200078ec0ff */
[----:B------:R-:W-:Y:S01]  /*0c00*/  FFMA.FTZ R8, R0, R9, R8 ;  /* 0x0000000900087223 */ /* 0x000fe20000010008 */
[----:B------:R-:W-:Y:S01]  /*0c10*/  SHF.L.U32 R9, R23, 0x10, RZ ;  /* 0x0000001017097819 */ /* 0x000fe200000006ff */
[C---:B------:R-:W-:Y:S01]  /*0c20*/  IMAD.U32 R0, R11.reuse, 0x10000, RZ ;  /* 0x000100000b007824 */ /* 0x040fe200078e00ff */
[----:B------:R-:W-:Y:S01]  /*0c30*/  LOP3.LUT R10, R11, 0xffff0000, RZ, 0xc0, !PT ;  /* 0xffff00000b0a7812 */ /* 0x000fe200078ec0ff */
[----:B------:R-:W-:Y:S01]  /*0c40*/  FFMA.FTZ R2, R2, R21, R8 ;  /* 0x0000001502027223 */ /* 0x000fe20000010008 */
[----:B------:R-:W-:Y:S02]  /*0c50*/  LOP3.LUT R23, R23, 0xffff0000, RZ, 0xc0, !PT ;  /* 0xffff000017177812 */ /* 0x000fe400078ec0ff */
[----:B------:R-:W-:Y:S01]  /*0c60*/  LOP3.LUT R11, R24, 0xffff0000, RZ, 0xc0, !PT ;  /* 0xffff0000180b7812 */ /* 0x000fe200078ec0ff */
[----:B------:R-:W-:Y:S01]  /*0c70*/  FFMA.FTZ R2, R0, R9, R2 ;  /* 0x0000000900027223 */ /* 0x000fe20000010002 */
[----:B------:R-:W-:Y:S01]  /*0c80*/  SHF.L.U32 R9, R24, 0x10, RZ ;  /* 0x0000001018097819 */ /* 0x000fe200000006ff */
[----:B------:R-:W-:Y:S01]  /*0c90*/  IMAD.U32 R0, R12, 0x10000, RZ ;  /* 0x000100000c007824 */ /* 0x000fe200078e00ff */
[----:B------:R-:W-:Y:S01]  /*0ca0*/  @!P0 LEA.HI R8, P2, R3, R32, RZ, 0x1e ;  /* 0x0000002003088211 */ /* 0x000fe2000785f0ff */
[----:B------:R-:W-:Y:S01]  /*0cb0*/  FFMA.FTZ R10, R10, R23, R2 ;  /* 0x000000170a0a7223 */ /* 0x000fe20000010002 */
[----:B------:R-:W-:-:S02]  /*0cc0*/  LOP3.LUT R2, R12, 0xffff0000, RZ, 0xc0, !PT ;  /* 0xffff00000c027812 */ /* 0x000fc400078ec0ff */
[----:B------:R-:W-:Y:S01]  /*0cd0*/  LOP3.LUT R12, R13, 0xffff0000, RZ, 0xc0, !PT ;  /* 0xffff00000d0c7812 */ /* 0x000fe200078ec0ff */
[----:B------:R-:W-:Y:S01]  /*0ce0*/  FFMA.FTZ R10, R0, R9, R10 ;  /* 0x00000009000a7223 */ /* 0x000fe2000001000a */
[----:B------:R-:W-:Y:S01]  /*0cf0*/  SHF.L.U32 R9, R25, 0x10, RZ ;  /* 0x0000001019097819 */ /* 0x000fe200000006ff */
[----:B------:R-:W-:Y:S01]  /*0d00*/  IMAD.U32 R0, R13, 0x10000, RZ ;  /* 0x000100000d007824 */ /* 0x000fe200078e00ff */
[----:B------:R-:W-:Y:S01]  /*0d10*/  LOP3.LUT R25, R25, 0xffff0000, RZ, 0xc0, !PT ;  /* 0xffff000019197812 */ /* 0x000fe200078ec0ff */
[----:B------:R-:W-:Y:S01]  /*0d20*/  FFMA.FTZ R2, R2, R11, R10 ;  /* 0x0000000b02027223 */ /* 0x000fe2000001000a */
[----:B------:R-:W-:Y:S02]  /*0d30*/  LOP3.LUT R11, R26, 0xffff0000, RZ, 0xc0, !PT ;  /* 0xffff00001a0b7812 */ /* 0x000fe400078ec0ff */
[----:B------:R-:W-:Y:S01]  /*0d40*/  LEA.HI.X R7, R7, c[0x0][0x354], R38, 0x2, P1 ;  /* 0x0000d50007077a11 */ /* 0x000fe200008f1426 */
[----:B------:R-:W-:Y:S01]  /*0d50*/  FFMA.FTZ R2, R0, R9, R2 ;  /* 0x0000000900027223 */ /* 0x000fe20000010002 */
[----:B------:R-:W-:Y:S01]  /*0d60*/  SHF.L.U32 R9, R26, 0x10, RZ ;  /* 0x000000101a097819 */ /* 0x000fe200000006ff */
[----:B------:R-:W-:Y:S01]  /*0d70*/  IMAD.U32 R0, R14, 0x10000, RZ ;  /* 0x000100000e007824 */ /* 0x000fe200078e00ff */
[----:B------:R-:W-:Y:S01]  /*0d80*/  @!P0 LEA R4, P1, R8, c[0x0][0x3c8], 0x2 ;  /* 0x0000f20008048a11 */ /* 0x000fe200078210ff */
        /* <DEDUP_REMOVED lines=9> */
[----:B------:R-:W-:Y:S01]  /*0e20*/  SHF.L.U32 R3, R5, 0x3, RZ ;  /* 0x0000000305037819 */ /* 0x000fe200000006ff */
        /* <DEDUP_REMOVED lines=24> */
[----:B------:R-:W-:-:S03]  /*0fb0*/  @!P0 LEA.HI.X.SX32 R11, R32, RZ, 0x1, P2 ;  /* 0x000000ff200b8211 */ /* 0x000fc600010f0eff */
[----:B------:R-:W-:Y:S01]  /*0fc0*/  FFMA.FTZ R0, R19, R2, R0 ;  /* 0x0000000213007223 */ /* 0x000fe20000010000 */
[----:B------:R-:W-:-:S04]  /*0fd0*/  @!P0 LEA.HI.X R5, R8, c[0x0][0x3cc], R11, 0x2, P1 ;  /* 0x0000f30008058a11 */ /* 0x000fc800008f140b */
[----:B------:R-:W0:Y:S02]  /*0fe0*/  SHFL.BFLY PT, R9, R0, 0x2, 0x1f ;  /* 0x0c401f0000097f89 */ /* 0x000e2400000e0000 */
[----:B0-----:R-:W-:-:S05]  /*0ff0*/  FADD.FTZ R9, R0, R9 ;  /* 0x0000000900097221 */ /* 0x001fca0000010000 */
[----:B------:R-:W0:Y:S02]  /*1000*/  SHFL.BFLY PT, R2, R9, 0x1, 0x1f ;  /* 0x0c201f0009027f89 */ /* 0x000e2400000e0000 */
[----:B0-----:R-:W-:-:S04]  /*1010*/  FADD.FTZ R2, R9, R2 ;  /* 0x0000000209027221 */ /* 0x001fc80000010000 */
[----:B------:R-:W-:Y:S02]  /*1020*/  FMUL.FTZ R11, R2, c[0x0][0x2d4] ;  /* 0x0000b500020b7a20 */ /* 0x000fe40000410000 */
[----:B------:R-:W-:-:S03]  /*1030*/  IMAD.WIDE R2, R3, 0x10, R6 ;  /* 0x0000001003027825 */ /* 0x000fc600078e0206 */
[----:B------:R-:W-:Y:S04]  /*1040*/  @!P0 STG.E [R4.64], R11 ;  /* 0x0000000b04008986 */ /* 0x000fe8000c101904 */
[----:B------:R-:W-:Y:S04]  /*1050*/  STG.E.128 [R6.64], RZ ;  /* 0x000000ff06007986 */ /* 0x000fe8000c101d04 */
[----:B------:R-:W-:Y:S04]  /*1060*/  STG.E.128 [R2.64], RZ ;  /* 0x000000ff02007986 */ /* 0x000fe8000c101d04 */
[----:B------:R-:W-:Y:S04]  /*1070*/  STG.E.128 [R6.64+0x80], RZ ;  /* 0x000080ff06007986 */ /* 0x000fe8000c101d04 */
[----:B------:R-:W-:Y:S04]  /*1080*/  STG.E.128 [R2.64+0x80], RZ ;  /* 0x000080ff02007986 */ /* 0x000fe8000c101d04 */
[----:B------:R-:W-:Y:S04]  /*1090*/  STG.E.128 [R6.64+0x100], RZ ;  /* 0x000100ff06007986 */ /* 0x000fe8000c101d04 */
[----:B------:R-:W-:Y:S01]  /*10a0*/  STG.E.128 [R2.64+0x100], RZ ;  /* 0x000100ff02007986 */ /* 0x000fe2000c101d04 */
[----:B------:R-:W-:Y:S05]  /*10b0*/  EXIT ;  /* 0x000000000000794d */ /* 0x000fea0003800000 */
.L_x_760:
        /* <DEDUP_REMOVED lines=12> */
.L_x_1297:


//--------------------- .text._ZN5flash27flash_bwd_convert_dq_kernelI23Flash_bwd_kernel_traitsILi96ELi64ELi128ELi8ELi2ELi4ELi4ELb0ELb0EN7cutlass10bfloat16_tE19Flash_kernel_traitsILi96ELi64ELi128ELi8ES3_EEEEvNS_16Flash_bwd_paramsEi --------------------------
	.section	.text._ZN5flash27flash_bwd_convert_dq_kernelI23Flash_bwd_kernel_traitsILi96ELi64ELi128ELi8ELi2ELi4ELi4ELb0ELb0EN7cutlass10bfloat16_tE19Flash_kernel_traitsILi96ELi64ELi128ELi8ES3_EEEEvNS_16Flash_bwd_paramsEi,"ax",@progbits
	.sectioninfo	@"SHI_REGISTERS=64"
	.align	128
        .global         _ZN5flash27flash_bwd_convert_dq_kernelI23Flash_bwd_kernel_traitsILi96ELi64ELi128ELi8ELi2ELi4ELi4ELb0ELb0EN7cutlass10bfloat16_tE19Flash_kernel_traitsILi96ELi64ELi128ELi8ES3_EEEEvNS_16Flash_bwd_paramsEi
        .type           _ZN5flash27flash_bwd_convert_dq_kernelI23Flash_bwd_kernel_traitsILi96ELi64ELi128ELi8ELi2ELi4ELi4ELb0ELb0EN7cutlass10bfloat16_tE19Flash_kernel_traitsILi96ELi64ELi128ELi8ES3_EEEEvNS_16Flash_bwd_paramsEi,@function
        .size           _ZN5flash27flash_bwd_convert_dq_kernelI23Flash_bwd_kernel_traitsILi96ELi64ELi128ELi8ELi2ELi4ELi4ELb0ELb0EN7cutlass10bfloat16_tE19Flash_kernel_traitsILi96ELi64ELi128ELi8ES3_EEEEvNS_16Flash_bwd_paramsEi,(.L_x_1298 - _ZN5flash27flash_bwd_convert_dq_kernelI23Flash_bwd_kernel_traitsILi96ELi64ELi128ELi8ELi2ELi4ELi4ELb0ELb0EN7cutlass10bfloat16_tE19Flash_kernel_traitsILi96ELi64ELi128ELi8ES3_EEEEvNS_16Flash_bwd_paramsEi)
        .other          _ZN5flash27flash_bwd_convert_dq_kernelI23Flash_bwd_kernel_traitsILi96ELi64ELi128ELi8ELi2ELi4ELi4ELb0ELb0EN7cutlass10bfloat16_tE19Flash_kernel_traitsILi96ELi64ELi128ELi8ES3_EEEEvNS_16Flash_bwd_paramsEi,@"STO_CUDA_ENTRY STV_DEFAULT"
_ZN5flash27flash_bwd_convert_dq_kernelI23Flash_bwd_kernel_traitsILi96ELi64ELi128ELi8ELi2ELi4ELi4ELb0ELb0EN7cutlass10bfloat16_tE19Flash_kernel_traitsILi96ELi64ELi128ELi8ES3_EEEEvNS_16Flash_bwd_paramsEi:
.text._ZN5flash27flash_bwd_convert_dq_kernelI23Flash_bwd_kernel_traitsILi96ELi64ELi128ELi8ELi2ELi4ELi4ELb0ELb0EN7cutlass10bfloat16_tE19Flash_kernel_traitsILi96ELi64ELi128ELi8ES3_EEEEvNS_16Flash_bwd_paramsEi:
        /* <DEDUP_REMOVED lines=164> */
.L_x_762:
        /* <DEDUP_REMOVED lines=83> */
.L_x_761:
        /* <DEDUP_REMOVED lines=126> */
.L_x_763:
        /* <DEDUP_REMOVED lines=11> */
.L_x_1298:


//--------------------- .text._ZN5flash44flash_bwd_dq_dk_dv_loop_seqk_parallel_kernelI23Flash_bwd_kernel_traitsILi96ELi64ELi128ELi8ELi2ELi4ELi4ELb0ELb0EN7cutlass10bfloat16_tE19Flash_kernel_traitsILi96ELi64ELi128ELi8ES3_EELb1ELb0ELb0ELb0ELb0ELb1ELb0EEEvNS_16Flash_bwd_paramsE --------------------------
	.section	.text._ZN5flash44flash_bwd_dq_dk_dv_loop_seqk_parallel_kernelI23Flash_bwd_kernel_traitsILi96ELi64ELi128ELi8ELi2ELi4ELi4ELb0ELb0EN7cutlass10bfloat16_tE19Flash_kernel_traitsILi96ELi64ELi128ELi8ES3_EELb1ELb0ELb0ELb0ELb0ELb1ELb0EEEvNS_16Flash_bwd_paramsE,"ax",@progbits
	.sectioninfo	@"SHI_REGISTERS=255"
	.align	128
        .global         _ZN5flash44flash_bwd_dq_dk_dv_loop_seqk_parallel_kernelI23Flash_bwd_kernel_traitsILi96ELi64ELi128ELi8ELi2ELi4ELi4ELb0ELb0EN7cutlass10bfloat16_tE19Flash_kernel_traitsILi96ELi64ELi128ELi8ES3_EELb1ELb0ELb0ELb0ELb0ELb1ELb0EEEvNS_16Flash_bwd_paramsE
        .type           _ZN5flash44flash_bwd_dq_dk_dv_loop_seqk_parallel_kernelI23Flash_bwd_kernel_traitsILi96ELi64ELi128ELi8ELi2ELi4ELi4ELb0ELb0EN7cutlass10bfloat16_tE19Flash_kernel_traitsILi96ELi64ELi128ELi8ES3_EELb1ELb0ELb0ELb0ELb0ELb1ELb0EEEvNS_16Flash_bwd_paramsE,@function
        .size           _ZN5flash44flash_bwd_dq_dk_dv_loop_seqk_parallel_kernelI23Flash_bwd_kernel_traitsILi96ELi64ELi128ELi8ELi2ELi4ELi4ELb0ELb0EN7cutlass10bfloat16_tE19Flash_kernel_traitsILi96ELi64ELi128ELi8ES3_EELb1ELb0ELb0ELb0ELb0ELb1ELb0EEEvNS_16Flash_bwd_paramsE,(.L_x_1299 - _ZN5flash44flash_bwd_dq_dk_dv_loop_seqk_parallel_kernelI23Flash_bwd_kernel_traitsILi96ELi64ELi128ELi8ELi2ELi4ELi4ELb0ELb0EN7cutlass10bfloat16_tE19Flash_kernel_traitsILi96ELi64ELi128ELi8ES3_EELb1ELb0ELb0ELb0ELb0ELb1ELb0EEEvNS_16Flash_bwd_paramsE)
        .other          _ZN5flash44flash_bwd_dq_dk_dv_loop_seqk_parallel_kernelI23Flash_bwd_kernel_traitsILi96ELi64ELi128ELi8ELi2ELi4ELi4ELb0ELb0EN7cutlass10bfloat16_tE19Flash_kernel_traitsILi96ELi64ELi128ELi8ES3_EELb1ELb0ELb0ELb0ELb0ELb1ELb0EEEvNS_16Flash_bwd_paramsE,@"STO_CUDA_ENTRY STV_DEFAULT"
_ZN5flash44flash_bwd_dq_dk_dv_loop_seqk_parallel_kernelI23Flash_bwd_kernel_traitsILi96ELi64ELi128ELi8ELi2ELi4ELi4ELb0ELb0EN7cutlass10bfloat16_tE19Flash_kernel_traitsILi96ELi64ELi128ELi8ES3_EELb1ELb0ELb0ELb0ELb0ELb1ELb0EEEvNS_16Flash_bwd_paramsE:
.text._ZN5flash44flash_bwd_dq_dk_dv_loop_seqk_parallel_kernelI23Flash_bwd_kernel_traitsILi96ELi64ELi128ELi8ELi2ELi4ELi4ELb0ELb0EN7cutlass10bfloat16_tE19Flash_kernel_traitsILi96ELi64ELi128ELi8ES3_EELb1ELb0ELb0ELb0ELb0ELb1ELb0EEEvNS_16Flash_bwd_paramsE:
[----:B------:R-:W-:Y:S02]  /*0000*/  MOV R1, c[0x0][0x28] ;  /* 0x00000a0000017a02 */ /* 0x000fe40000000f00 */
[----:B------:R-:W1:Y:S01]  /*0010*/  S2R R233, SR_CTAID.X ;  /* 0x0000000000e97919 */ /* 0x000e620000002500 */
[----:B------:R-:W-:Y:S01]  /*0020*/  ULDC UR5, c[0x0][0x218] ;  /* 0x0000860000057ab9 */ /* 0x000fe20000000800 */
[----:B------:R-:W-:Y:S01]  /*0030*/  IADD3 R1, R1, -0x8, RZ ;  /* 0xfffffff801017810 */ /* 0x000fe20007ffe0ff */
[----:B------:R-:W-:-:S04]  /*0040*/  UIADD3 UR5, UR5, 0x7f, URZ ;  /* 0x0000007f05057890 */ /* 0x000fc8000fffe03f */
[----:B------:R-:W-:-:S04]  /*0050*/  USHF.R.S32.HI UR4, URZ, 0x1f, UR5 ;  /* 0x0000001f3f047899 */ /* 0x000fc80008011405 */
[----:B------:R-:W-:-:S04]  /*0060*/  ULEA.HI UR4, UR4, UR5, URZ, 0x7 ;  /* 0x0000000504047291 */ /* 0x000fc8000f8f383f */
[----:B------:R-:W-:-:S06]  /*0070*/  USHF.R.S32.HI UR4, URZ, 0x7, UR4 ;  /* 0x000000073f047899 */ /* 0x000fcc0008011404 */
[----:B-1----:R-:W-:-:S13]  /*0080*/  ISETP.GE.AND P0, PT, R233, UR4, PT ;  /* 0x00000004e9007c0c */ /* 0x002fda000bf06270 */
[----:B------:R-:W-:Y:S05]  /*0090*/  @P0 EXIT ;  /* 0x000000000000094d */ /* 0x000fea0003800000 */
[----:B------:R-:W1:Y:S01]  /*00a0*/  S2R R8, SR_TID.X ;  /* 0x0000000000087919 */ /* 0x000e620000002100 */
[----:B------:R-:W-:Y:S01]  /*00b0*/  IMAD.MOV.U32 R182, RZ, RZ, 0x20 ;  /* 0x00000020ffb67424 */ /* 0x000fe200078e00ff */
[----:B------:R-:W-:Y:S01]  /*00c0*/  ULDC.64 UR6, c[0x0][0x118] ;  /* 0x0000460000067ab9 */ /* 0x000fe20000000a00 */
[----:B------:R-:W-:Y:S02]  /*00d0*/  IMAD.MOV.U32 R197, RZ, RZ, -0x10 ;  /* 0xfffffff0ffc57424 */ /* 0x000fe400078e00ff */
[----:B------:R-:W-:Y:S01]  /*00e0*/  IMAD.MOV.U32 R179, RZ, RZ, 0x40 ;  /* 0x00000040ffb37424 */ /* 0x000fe200078e00ff */
[----:B-1----:R-:W-:-:S04]  /*00f0*/  SHF.R.S32.HI R2, RZ, 0x1f, R8 ;  /* 0x0000001fff027819 */ /* 0x002fc80000011408 */
[CC--:B------:R-:W-:Y:S02]  /*0100*/  LEA.HI R0, R2.reuse, R8.reuse, RZ, 0x4 ;  /* 0x0000000802007211 */ /* 0x0c0fe400078f20ff */
[CC--:B------:R-:W-:Y:S02]  /*0110*/  LEA.HI R19, R2.reuse, R8.reuse, RZ, 0x3 ;  /* 0x0000000802137211 */ /* 0x0c0fe400078f18ff */
[CC--:B------:R-:W-:Y:S02]  /*0120*/  LEA.HI R9, R2.reuse, R8.reuse, RZ, 0x5 ;  /* 0x0000000802097211 */ /* 0x0c0fe400078f28ff */
[----:B------:R-:W-:Y:S02]  /*0130*/  SHF.R.S32.HI R3, RZ, 0x4, R0 ;  /* 0x00000004ff037819 */ /* 0x000fe40000011400 */
[----:B------:R-:W-:Y:S02]  /*0140*/  LEA.HI R7, R2, R8, RZ, 0x2 ;  /* 0x0000000802077211 */ /* 0x000fe400078f10ff */
[----:B------:R-:W-:-:S02]  /*0150*/  LOP3.LUT R5, R19, 0xfffffff8, RZ, 0xc0, !PT ;  /* 0xfffffff813057812 */ /* 0x000fc400078ec0ff */
[CC--:B------:R-:W-:Y:S02]  /*0160*/  LEA.HI R4, R2.reuse, R8.reuse, RZ, 0x6 ;  /* 0x0000000802047211 */ /* 0x0c0fe400078f30ff */
[----:B------:R-:W-:Y:S01]  /*0170*/  LEA.HI R16, R2, R8, RZ, 0x7 ;  /* 0x0000000802107211 */ /* 0x000fe200078f38ff */
[----:B------:R-:W-:Y:S01]  /*0180*/  IMAD.IADD R10, R8, 0x1, -R5 ;  /* 0x00000001080a7824 */ /* 0x000fe200078e0a05 */
[----:B------:R-:W-:Y:S02]  /*0190*/  LOP3.LUT R6, R9, 0xffffffe0, RZ, 0xc0, !PT ;  /* 0xffffffe009067812 */ /* 0x000fe400078ec0ff */
[----:B------:R-:W-:Y:S02]  /*01a0*/  LOP3.LUT R2, R0, 0xfffffff0, RZ, 0xc0, !PT ;  /* 0xfffffff000027812 */ /* 0x000fe400078ec0ff */
[----:B------:R-:W-:Y:S01]  /*01b0*/  SHF.R.S32.HI R12, RZ, 0x3, R19 ;  /* 0x00000003ff0c7819 */ /* 0x000fe20000011413 */
[----:B------:R-:W-:Y:S01]  /*01c0*/  IMAD.IADD R5, R8, 0x1, -R6 ;  /* 0x0000000108057824 */ /* 0x000fe200078e0a06 */
[----:B------:R-:W-:Y:S01]  /*01d0*/  LEA.HI R0, R0, R3, RZ, 0x1 ;  /* 0x0000000300007211 */ /* 0x000fe200078f08ff */
[----:B------:R-:W-:Y:S01]  /*01e0*/  IMAD.IADD R6, R8, 0x1, -R2 ;  /* 0x0000000108067824 */ /* 0x000fe200078e0a02 */
[----:B------:R-:W-:Y:S01]  /*01f0*/  LOP3.LUT R11, R7, 0xfffffffc, RZ, 0xc0, !PT ;  /* 0xfffffffc070b7812 */ /* 0x000fe200078ec0ff */
[----:B------:R-:W-:Y:S01]  /*0200*/  IMAD.SHL.U32 R2, R12, 0x40, RZ ;  /* 0x000000400c027824 */ /* 0x000fe200078e00ff */
[----:B------:R-:W-:-:S02]  /*0210*/  LOP3.LUT R0, R0, 0xfffffffe, RZ, 0xc0, !PT ;  /* 0xfffffffe00007812 */ /* 0x000fc400078ec0ff */
[----:B------:R-:W-:Y:S01]  /*0220*/  SHF.R.S32.HI R244, RZ, 0x6, R4 ;  /* 0x00000006fff47819 */ /* 0x000fe20000011404 */
[----:B------:R-:W-:Y:S01]  /*0230*/  IMAD.IADD R15, R8, 0x1, -R11 ;  /* 0x00000001080f7824 */ /* 0x000fe200078e0a0b */
[----:B------:R-:W-:Y:S01]  /*0240*/  LEA.HI R11, R10, R10, RZ, 0x1 ;  /* 0x0000000a0a0b7211 */ /* 0x000fe200078f08ff */
[----:B------:R-:W-:Y:S01]  /*0250*/  IMAD.IADD R14, R3, 0x1, -R0 ;  /* 0x00000001030e7824 */ /* 0x000fe200078e0a00 */
[----:B------:R-:W-:Y:S01]  /*0260*/  LOP3.LUT R0, R2, 0xc0, RZ, 0xc0, !PT ;  /* 0x000000c002007812 */ /* 0x000fe200078ec0ff */
[----:B------:R-:W-:Y:S01]  /*0270*/  IMAD.SHL.U32 R250, R15, 0x8, RZ ;  /* 0x000000080ffa7824 */ /* 0x000fe200078e00ff */
[----:B------:R-:W-:Y:S02]  /*0280*/  SHF.R.S32.HI R3, RZ, 0x1f, R5 ;  /* 0x0000001fff037819 */ /* 0x000fe40000011405 */
[----:B------:R-:W-:Y:S02]  /*0290*/  LOP3.LUT R2, R11, 0x7fffffe, RZ, 0xc0, !PT ;  /* 0x07fffffe0b027812 */ /* 0x000fe400078ec0ff */
[----:B------:R-:W-:-:S02]  /*02a0*/  SHF.R.U32.HI R8, RZ, 0x3, R0 ;  /* 0x00000003ff087819 */ /* 0x000fc40000011600 */
[----:B------:R-:W-:Y:S01]  /*02b0*/  LOP3.LUT R4, R0, 0x18, R250, 0xf8, !PT ;  /* 0x0000001800047812 */ /* 0x000fe200078ef8fa */
[----:B------:R-:W-:Y:S01]  /*02c0*/  IMAD R0, R244, 0x4, R14 ;  /* 0x00000004f4007824 */ /* 0x000fe200078e020e */
[----:B------:R-:W-:Y:S01]  /*02d0*/  LEA.HI R218, R3, R5, RZ, 0x2 ;  /* 0x0000000503da7211 */ /* 0x000fe200078f10ff */
[----:B------:R-:W-:Y:S01]  /*02e0*/  IMAD.IADD R3, R10, 0x1, -R2 ;  /* 0x000000010a037824 */ /* 0x000fe200078e0a02 */
[----:B------:R-:W-:Y:S02]  /*02f0*/  SHF.R.S32.HI R234, RZ, 0x2, R7 ;  /* 0x00000002ffea7819 */ /* 0x000fe40000011407 */
[----:B------:R-:W-:Y:S01]  /*0300*/  LOP3.LUT R13, R4, R8, RZ, 0x3c, !PT ;  /* 0x00000008040d7212 */ /* 0x000fe200078e3cff */
[----:B------:R-:W-:Y:S01]  /*0310*/  IMAD R172, R0, 0x8, R3 ;  /* 0x0000000800ac7824 */ /* 0x000fe200078e0203 */
[----:B------:R-:W-:Y:S02]  /*0320*/  SHF.R.S32.HI R2, RZ, 0x1f, R7 ;  /* 0x0000001fff027819 */ /* 0x000fe40000011407 */
[----:B------:R-:W-:-:S02]  /*0330*/  SHF.R.S32.HI R4, RZ, 0x1f, R6 ;  /* 0x0000001fff047819 */ /* 0x000fc40000011406 */
[----:B------:R-:W-:Y:S02]  /*0340*/  LEA.HI R3, R7, R234, RZ, 0x1 ;  /* 0x000000ea07037211 */ /* 0x000fe400078f08ff */
[----:B------:R-:W-:Y:S02]  /*0350*/  LEA.HI R0, R6, R6, RZ, 0x1 ;  /* 0x0000000606007211 */ /* 0x000fe400078f08ff */
[----:B------:R-:W-:Y:S02]  /*0360*/  LEA.HI R2, R2, R234, RZ, 0x3 ;  /* 0x000000ea02027211 */ /* 0x000fe400078f18ff */
[----:B------:R-:W-:Y:S02]  /*0370*/  LEA.HI R12, R4, R6, RZ, 0x3 ;  /* 0x00000006040c7211 */ /* 0x000fe400078f18ff */
[----:B------:R-:W-:Y:S02]  /*0380*/  LOP3.LUT R3, R3, 0x7fffffe, RZ, 0xc0, !PT ;  /* 0x07fffffe03037812 */ /* 0x000fe400078ec0ff */
[----:B------:R-:W-:-:S02]  /*0390*/  SHF.R.S32.HI R7, RZ, 0x1, R0 ;  /* 0x00000001ff077819 */ /* 0x000fc40000011400 */
[----:B------:R-:W-:Y:S02]  /*03a0*/  SHF.R.S32.HI R8, RZ, 0x1f, R0 ;  /* 0x0000001fff087819 */ /* 0x000fe40000011400 */
[----:B------:R-:W-:Y:S02]  /*03b0*/  LOP3.LUT R4, R0, 0x7fffffe, RZ, 0xc0, !PT ;  /* 0x07fffffe00047812 */ /* 0x000fe400078ec0ff */
[----:B------:R-:W-:Y:S01]  /*03c0*/  LOP3.LUT R5, R2, 0xfffffff8, RZ, 0xc0, !PT ;  /* 0xfffffff802057812 */ /* 0x000fe200078ec0ff */
[----:B------:R-:W-:Y:S01]  /*03d0*/  IMAD.IADD R2, R234, 0x1, -R3 ;  /* 0x00000001ea027824 */ /* 0x000fe200078e0a03 */
[----:B------:R-:W-:Y:S01]  /*03e0*/  LOP3.LUT R0, R12, 0xfffffff8, RZ, 0xc0, !PT ;  /* 0xfffffff80c007812 */ /* 0x000fe200078ec0ff */
[----:B------:R-:W-:Y:S01]  /*03f0*/  IMAD.IADD R20, R6, 0x1, -R4 ;  /* 0x0000000106147824 */ /* 0x000fe200078e0a04 */
[----:B------:R-:W-:Y:S01]  /*0400*/  SHF.R.S32.HI R22, RZ, 0x5, R9 ;  /* 0x00000005ff167819 */ /* 0x000fe20000011409 */
[----:B------:R-:W-:Y:S01]  /*0410*/  IMAD.IADD R5, R234, 0x1, -R5 ;  /* 0x00000001ea057824 */ /* 0x000fe200078e0a05 */
[----:B------:R-:W-:Y:S01]  /*0420*/  SHF.R.S32.HI R4, RZ, 0x1f, R9 ;  /* 0x0000001fff047819 */ /* 0x000fe20000011409 */
[----:B------:R-:W-:Y:S01]  /*0430*/  IMAD.IADD R18, R6, 0x1, -R0 ;  /* 0x0000000106127824 */ /* 0x000fe200078e0a00 */
[----:B------:R-:W-:Y:S01]  /*0440*/  LEA.HI R3, R8, R7, RZ, 0x2 ;  /* 0x0000000708037211 */ /* 0x000fe200078f10ff */
[----:B------:R-:W-:Y:S01]  /*0450*/  IMAD R0, R22, 0x8, R2 ;  /* 0x0000000816007824 */ /* 0x000fe200078e0202 */
[----:B------:R-:W-:Y:S01]  /*0460*/  LOP3.LUT R2, R5, 0x1, RZ, 0xc0, !PT ;  /* 0x0000000105027812 */ /* 0x000fe200078ec0ff */
[----:B------:R-:W-:Y:S01]  /*0470*/  IMAD.SHL.U32 R8, R15, 0x2, RZ ;  /* 0x000000020f087824 */ /* 0x000fe200078e00ff */
[----:B------:R-:W-:Y:S01]  /*0480*/  LOP3.LUT R3, R3, 0xfffffffc, RZ, 0xc0, !PT ;  /* 0xfffffffc03037812 */ /* 0x000fe200078ec0ff */
[----:B------:R-:W-:Y:S01]  /*0490*/  IMAD.U32 R21, R0, 0x20, R13 ;  /* 0x0000002000157824 */ /* 0x000fe200078e000d */
[-C--:B------:R-:W-:Y:S01]  /*04a0*/  LEA.HI R0, R4, R22.reuse, RZ, 0x2 ;  /* 0x0000001604007211 */ /* 0x080fe200078f10ff */
[----:B------:R-:W-:Y:S01]  /*04b0*/  IMAD.SHL.U32 R4, R10, 0x40, RZ ;  /* 0x000000400a047824 */ /* 0x000fe200078e00ff */
[----:B------:R-:W-:Y:S01]  /*04c0*/  ISETP.NE.U32.AND P5, PT, R2, 0x1, PT ;  /* 0x000000010200780c */ /* 0x000fe20003fa5070 */
[----:B------:R-:W-:Y:S01]  /*04d0*/  IMAD.IADD R17, R7, 0x1, -R3 ;  /* 0x0000000107117824 */ /* 0x000fe200078e0a03 */
[----:B------:R-:W-:Y:S01]  /*04e0*/  LEA.HI R2, R9, R22, RZ, 0x1 ;  /* 0x0000001609027211 */ /* 0x000fe200078f08ff */
[----:B------:R1:W-:Y:S01]  /*04f0*/  STL [R1], R21 ;  /* 0x0000001501007387 */ /* 0x0003e20000100800 */
[----:B------:R-:W-:Y:S01]  /*0500*/  LOP3.LUT R0, R0, 0xfffffffc, RZ, 0xc0, !PT ;  /* 0xfffffffc00007812 */ /* 0x000fe200078ec0ff */
[----:B------:R-:W-:Y:S01]  /*0510*/  IMAD.SHL.U32 R208, R21, 0x2, RZ ;  /* 0x0000000215d07824 */ /* 0x000fe200078e00ff */
[----:B------:R-:W-:-:S02]  /*0520*/  LOP3.LUT R6, R2, 0xfffffffe, RZ, 0xc0, !PT ;  /* 0xfffffffe02067812 */ /* 0x000fc400078ec0ff */
[----:B------:R-:W-:Y:S01]  /*0530*/  SHF.R.S32.HI R3, RZ, 0x1, R11 ;  /* 0x00000001ff037819 */ /* 0x000fe2000001140b */
[----:B------:R-:W-:Y:S01]  /*0540*/  IMAD.IADD R2, R22, 0x1, -R0 ;  /* 0x0000000116027824 */ /* 0x000fe200078e0a00 */
[----:B------:R-:W-:Y:S01]  /*0550*/  LOP3.LUT R0, R4, 0x1c0, RZ, 0xc0, !PT ;  /* 0x000001c004007812 */ /* 0x000fe200078ec0ff */
[----:B------:R-:W-:Y:S01]  /*0560*/  IMAD.IADD R246, R22, 0x1, -R6 ;  /* 0x0000000116f67824 */ /* 0x000fe200078e0a06 */
[----:B------:R-:W-:Y:S01]  /*0570*/  LEA.HI R10, R5, R5, RZ, 0x1 ;  /* 0x00000005050a7211 */ /* 0x000fe200078f08ff */
[----:B------:R-:W-:Y:S01]  /*0580*/  IMAD.SHL.U32 R4, R2, 0x10, RZ ;  /* 0x0000001002047824 */ /* 0x000fe200078e00ff */
[C---:B------:R-:W-:Y:S01]  /*0590*/  LOP3.LUT P6, RZ, R3.reuse, 0x2, RZ, 0xc0, !PT ;  /* 0x0000000203ff7812 */ /* 0x040fe200078cc0ff */
[----:B------:R-:W-:Y:S01]  /*05a0*/  IMAD.SHL.U32 R6, R3, 0x40, RZ ;  /* 0x0000004003067824 */ /* 0x000fe200078e00ff */
[----:B------:R-:W-:Y:S01]  /*05b0*/  LOP3.LUT R3, R10, 0x3fffffe, RZ, 0xc0, !PT ;  /* 0x03fffffe0a037812 */ /* 0x000fe200078ec0ff */
[----:B------:R-:W-:Y:S01]  /*05c0*/  IMAD R9, R2, 0x200, R8 ;  /* 0x0000020002097824 */ /* 0x000fe200078e0208 */
[----:B------:R-:W-:Y:S01]  /*05d0*/  LOP3.LUT R7, R0, 0x30, R4, 0xf8, !PT ;  /* 0x0000003000077812 */ /* 0x000fe200078ef804 */
[----:B------:R-:W-:Y:S01]  /*05e0*/  IMAD.SHL.U32 R4, R5, 0x40, RZ ;  /* 0x0000004005047824 */ /* 0x000fe200078e00ff */
[----:B------:R-:W-:-:S02]  /*05f0*/  SHF.R.U32.HI R11, RZ, 0x3, R0 ;  /* 0x00000003ff0b7819 */ /* 0x000fc40000011600 */
[----:B------:R-:W-:Y:S01]  /*0600*/  SHF.R.S32.HI R0, RZ, 0x3, R12 ;  /* 0x00000003ff007819 */ /* 0x000fe2000001140c */
[C---:B------:R-:W-:Y:S01]  /*0610*/  IMAD.IADD R12, R5.reuse, 0x1, -R3 ;  /* 0x00000001050c7824 */ /* 0x040fe200078e0a03 */
[----:B------:R-:W-:Y:S01]  /*0620*/  SHF.R.S32.HI R13, RZ, 0x7, R16 ;  /* 0x00000007ff0d7819 */ /* 0x000fe20000011410 */
[----:B------:R-:W-:Y:S01]  /*0630*/  IMAD.SHL.U32 R16, R244, 0x20, RZ ;  /* 0x00000020f4107824 */ /* 0x000fe200078e00ff */
[----:B------:R-:W-:Y:S01]  /*0640*/  LOP3.LUT R3, R6, 0xc0, RZ, 0xc0, !PT ;  /* 0x000000c006037812 */ /* 0x000fe200078ec0ff */
[----:B------:R-:W-:Y:S01]  /*0650*/  IMAD R20, R0, 0x8, R20 ;  /* 0x0000000800147824 */ /* 0x000fe200078e0214 */
[----:B------:R-:W-:Y:S01]  /*0660*/  LOP3.LUT P4, RZ, R5, 0x2, RZ, 0xc0, !PT ;  /* 0x0000000205ff7812 */ /* 0x000fe2000788c0ff */
[----:B------:R-:W-:Y:S01]  /*0670*/  IMAD R15, R2, 0x2, R0 ;  /* 0x00000002020f7824 */ /* 0x000fe200078e0200 */
[----:B------:R-:W-:Y:S01]  /*0680*/  LOP3.LUT R0, R4, 0x1c0, RZ, 0xc0, !PT ;  /* 0x000001c004007812 */ /* 0x000fe200078ec0ff */
[----:B------:R-:W-:Y:S01]  /*0690*/  IMAD R12, R12, 0x20, R9 ;  /* 0x000000200c0c7824 */ /* 0x000fe200078e0209 */
[----:B------:R-:W-:-:S02]  /*06a0*/  LOP3.LUT R5, R3, 0x8, R19, 0xf8, !PT ;  /* 0x0000000803057812 */ /* 0x000fc400078ef813 */
[----:B------:R-:W-:Y:S02]  /*06b0*/  SHF.R.U32.HI R4, RZ, 0x3, R3 ;  /* 0x00000003ff047819 */ /* 0x000fe40000011603 */
[----:B------:R-:W-:Y:S02]  /*06c0*/  LOP3.LUT R3, R0, 0x20, R16, 0xf8, !PT ;  /* 0x0000002000037812 */ /* 0x000fe400078ef810 */
[----:B------:R-:W-:Y:S01]  /*06d0*/  SHF.R.U32.HI R2, RZ, 0x3, R0 ;  /* 0x00000003ff027819 */ /* 0x000fe20000011600 */
[----:B------:R-:W-:Y:S01]  /*06e0*/  IMAD R0, R13, 0x1000, R8 ;  /* 0x000010000d007824 */ /* 0x000fe200078e0208 */
[----:B------:R-:W-:Y:S01]  /*06f0*/  LOP3.LUT R4, R5, R4, RZ, 0x3c, !PT ;  /* 0x0000000405047212 */ /* 0x000fe200078e3cff */
[----:B------:R-:W-:Y:S01]  /*0700*/  IMAD.SHL.U32 R5, R14, 0x10, RZ ;  /* 0x000000100e057824 */ /* 0x000fe200078e00ff */
[----:B------:R-:W-:Y:S01]  /*0710*/  LOP3.LUT R3, R3, R2, RZ, 0x3c, !PT ;  /* 0x0000000203037212 */ /* 0x000fe200078e3cff */
[----:B------:R-:W-:Y:S01]  /*0720*/  IMAD R2, R246, 0x400, R0 ;  /* 0x00000400f6027824 */ /* 0x000fe200078e0200 */
[----:B------:R-:W-:Y:S01]  /*0730*/  LOP3.LUT R6, R7, 0x8, R19, 0xf8, !PT ;  /* 0x0000000807067812 */ /* 0x000fe200078ef813 */
[----:B------:R-:W-:Y:S01]  /*0740*/  IMAD.SHL.U32 R0, R13, 0x8, RZ ;  /* 0x000000080d007824 */ /* 0x000fe200078e00ff */
[----:B------:R-:W-:Y:S01]  /*0750*/  R2P PR, R18, 0x6 ;  /* 0x0000000612007804 */ /* 0x000fe20000000000 */
[----:B------:R-:W-:Y:S01]  /*0760*/  IMAD.U32 R172, R172, 0x20, R4 ;  /* 0x00000020acac7824 */ /* 0x000fe200078e0004 */
[----:B------:R-:W-:Y:S01]  /*0770*/  LOP3.LUT R6, R6, R11, RZ, 0x3c, !PT ;  /* 0x0000000b06067212 */ /* 0x000fe200078e3cff */
[----:B------:R-:W-:Y:S01]  /*0780*/  IMAD.IADD R199, R3, 0x1, R2 ;  /* 0x0000000103c77824 */ /* 0x000fe200078e0202 */
[----:B------:R-:W-:Y:S01]  /*0790*/  LOP3.LUT R8, R0, 0x8, RZ, 0xc0, !PT ;  /* 0x0000000800087812 */ /* 0x000fe200078ec0ff */
[----:B------:R-:W-:Y:S01]  /*07a0*/  IMAD.SHL.U32 R2, R14, 0x8, RZ ;  /* 0x000000080e027824 */ /* 0x000fe200078e00ff */
[----:B------:R-:W-:Y:S01]  /*07b0*/  SHF.R.S32.HI R0, RZ, 0x1, R10 ;  /* 0x00000001ff007819 */ /* 0x000fe2000001140a */
[----:B------:R-:W-:Y:S01]  /*07c0*/  IMAD.SHL.U32 R4, R18, 0x40, RZ ;  /* 0x0000004012047824 */ /* 0x000fe200078e00ff */
[----:B------:R-:W-:Y:S01]  /*07d0*/  LOP3.LUT R9, R8, 0x10, R5, 0xf8, !PT ;  /* 0x0000001008097812 */ /* 0x000fe200078ef805 */
[----:B------:R-:W-:Y:S01]  /*07e0*/  IMAD R3, R14, 0x200, R6 ;  /* 0x000002000e037824 */ /* 0x000fe200078e0206 */
[C---:B------:R-:W-:Y:S01]  /*07f0*/  LOP3.LUT P3, RZ, R0.reuse, 0x2, RZ, 0xc0, !PT ;  /* 0x0000000200ff7812 */ /* 0x040fe2000786c0ff */
[----:B------:R-:W-:Y:S01]  /*0800*/  IMAD.SHL.U32 R0, R0, 0x40, RZ ;  /* 0x0000004000007824 */ /* 0x000fe200078e00ff */
[----:B------:R-:W-:Y:S01]  /*0810*/  LOP3.LUT R183, R2, 0x8, RZ, 0xc0, !PT ;  /* 0x0000000802b77812 */ /* 0x000fe200078ec0ff */
[----:B------:R-:W-:Y:S01]  /*0820*/  IMAD.SHL.U32 R2, R17, 0x40, RZ ;  /* 0x0000004011027824 */ /* 0x000fe200078e00ff */
[----:B------:R-:W-:Y:S01]  /*0830*/  LOP3.LUT R4, R4, 0x1c0, RZ, 0xc0, !PT ;  /* 0x000001c004047812 */ /* 0x000fe200078ec0ff */
[----:B------:R-:W-:Y:S01]  /*0840*/  IMAD.SHL.U32 R199, R199, 0x2, RZ ;  /* 0x00000002c7c77824 */ /* 0x000fe200078e00ff */
[----:B------:R-:W-:Y:S01]  /*0850*/  LOP3.LUT R6, R0, 0xc0, RZ, 0xc0, !PT ;  /* 0x000000c000067812 */ /* 0x000fe200078ec0ff */
[----:B------:R-:W-:Y:S01]  /*0860*/  IMAD.SHL.U32 R0, R20, 0x20, RZ ;  /* 0x0000002014007824 */ /* 0x000fe200078e00ff */
[----:B------:R-:W-:Y:S01]  /*0870*/  SHF.R.U32.HI R177, RZ, 0x3, R4 ;  /* 0x00000003ffb17819 */ /* 0x000fe20000011604 */
[----:B------:R-:W-:Y:S01]  /*0880*/  IMAD.SHL.U32 R172, R172, 0x2, RZ ;  /* 0x00000002acac7824 */ /* 0x000fe200078e00ff */
[----:B------:R-:W-:-:S02]  /*0890*/  LOP3.LUT R2, R2, 0xc0, RZ, 0xc0, !PT ;  /* 0x000000c002027812 */ /* 0x000fc400078ec0ff */
[----:B------:R-:W-:Y:S02]  /*08a0*/  SHF.R.U32.HI R7, RZ, 0x3, R6 ;  /* 0x00000003ff077819 */ /* 0x000fe40000011606 */
[----:B------:R-:W-:Y:S01]  /*08b0*/  LOP3.LUT R177, R177, R4, R183, 0x1e, !PT ;  /* 0x00000004b1b17212 */ /* 0x000fe200078e1eb7 */
[----:B------:R-:W-:Y:S01]  /*08c0*/  IMAD R4, R246, 0x200, R0 ;  /* 0x00000200f6047824 */ /* 0x000fe200078e0200 */
[----:B------:R-:W-:Y:S02]  /*08d0*/  SHF.R.U32.HI R5, RZ, 0x3, R2 ;  /* 0x00000003ff057819 */ /* 0x000fe40000011602 */
[----:B------:R-:W-:Y:S01]  /*08e0*/  LOP3.LUT R7, R7, R6, R8, 0x1e, !PT ;  /* 0x0000000607077212 */ /* 0x000fe200078e1e08 */
[----:B------:R-:W-:Y:S01]  /*08f0*/  IMAD.U32 R177, R15, 0x200, R177 ;  /* 0x000002000fb17824 */ /* 0x000fe200078e00b1 */
[----:B------:R-:W-:Y:S02]  /*0900*/  LOP3.LUT R183, R5, R2, R183, 0x1e, !PT ;  /* 0x0000000205b77212 */ /* 0x000fe400078e1eb7 */
[----:B------:R-:W-:Y:S01]  /*0910*/  LOP3.LUT P0, RZ, R17, 0x2, RZ, 0xc0, !PT ;  /* 0x0000000211ff7812 */ /* 0x000fe2000780c0ff */
[----:B------:R-:W-:Y:S01]  /*0920*/  IMAD.IADD R7, R7, 0x1, R12 ;  /* 0x0000000107077824 */ /* 0x000fe200078e020c */
[----:B------:R-:W-:Y:S01]  /*0930*/  SEL R178, R182, 0xffffffe0, !P1 ;  /* 0xffffffe0b6b27807 */ /* 0x000fe20004800000 */
[----:B------:R-:W-:Y:S01]  /*0940*/  IMAD.IADD R183, R4, 0x1, R183 ;  /* 0x0000000104b77824 */ /* 0x000fe200078e02b7 */
[----:B------:R-:W-:-:S02]  /*0950*/  LEA R177, R177, 0x15000, 0x1 ;  /* 0x00015000b1b17811 */ /* 0x000fc400078e08ff */
[----:B------:R-:W-:Y:S01]  /*0960*/  LOP3.LUT R2, R5, R9, R2, 0x1e, !PT ;  /* 0x0000000905027212 */ /* 0x000fe200078e1e02 */
[----:B------:R-:W-:Y:S01]  /*0970*/  IMAD.SHL.U32 R175, R183, 0x2, RZ ;  /* 0x00000002b7af7824 */ /* 0x000fe200078e00ff */
[----:B------:R-:W-:Y:S01]  /*0980*/  SEL R173, R182, 0xffffffe0, !P6 ;  /* 0xffffffe0b6ad7807 */ /* 0x000fe20007000000 */
[----:B------:R-:W-:Y:S01]  /*0990*/  IMAD.IADD R178, R177, 0x1, R178 ;  /* 0x00000001b1b27824 */ /* 0x000fe200078e02b2 */
[----:B------:R-:W-:Y:S01]  /*09a0*/  SEL R197, R197, 0x10, !P5 ;  /* 0x00000010c5c57807 */ /* 0x000fe20006800000 */
[----:B------:R-:W-:Y:S01]  /*09b0*/  IMAD.IADD R181, R0, 0x1, R2 ;  /* 0x0000000100b57824 */ /* 0x000fe200078e0202 */
[----:B------:R-:W-:Y:S01]  /*09c0*/  SEL R179, R179, 0xffffffc0, !P2 ;  /* 0xffffffc0b3b37807 */ /* 0x000fe20005000000 */
[----:B------:R-:W-:Y:S01]  /*09d0*/  IMAD.SHL.U32 R2, R3, 0x2, RZ ;  /* 0x0000000203027824 */ /* 0x000fe200078e00ff */
[C---:B------:R-:W-:Y:S01]  /*09e0*/  IADD3 R200, R199.reuse, 0x20, RZ ;  /* 0x00000020c7c87810 */ /* 0x040fe20007ffe0ff */
[----:B------:R-:W-:Y:S01]  /*09f0*/  IMAD.IADD R198, R199, 0x1, R197 ;  /* 0x00000001c7c67824 */ /* 0x000fe200078e02c5 */
[----:B------:R-:W-:Y:S01]  /*0a00*/  SHF.R.S32.HI R218, RZ, 0x2, R218 ;  /* 0x00000002ffda7819 */ /* 0x000fe200000114da */
[----:B------:R-:W-:Y:S01]  /*0a10*/  IMAD.IADD R180, R177, 0x1, R179 ;  /* 0x00000001b1b47824 */ /* 0x000fe200078e02b3 */
[----:B------:R-:W-:Y:S01]  /*0a20*/  SEL R182, R182, 0xffffffe0, !P0 ;  /* 0xffffffe0b6b67807 */ /* 0x000fe20004000000 */
[----:B------:R-:W-:Y:S01]  /*0a30*/  IMAD.IADD R173, R172, 0x1, R173 ;  /* 0x00000001acad7824 */ /* 0x000fe200078e02ad */
[----:B------:R-:W-:Y:S01]  /*0a40*/  @P4 IADD3 R200, R199, -0x20, RZ ;  /* 0xffffffe0c7c84810 */ /* 0x000fe20007ffe0ff */
[----:B------:R-:W-:Y:S01]  /*0a50*/  IMAD R218, R246, 0x10, R218 ;  /* 0x00000010f6da7824 */ /* 0x000fe200078e02da */
[----:B------:R-:W-:Y:S01]  /*0a60*/  LEA R238, R7, 0x9000, 0x1 ;  /* 0x0000900007ee7811 */ /* 0x000fe200078e08ff */
[----:B------:R-:W-:-:S02]  /*0a70*/  IMAD.IADD R179, R178, 0x1, R179 ;  /* 0x00000001b2b37824 */ /* 0x000fc400078e02b3 */
[----:B------:R-:W-:Y:S01]  /*0a80*/  IMAD.IADD R197, R197, 0x1, R200 ;  /* 0x00000001c5c57824 */ /* 0x000fe200078e02c8 */
[C---:B------:R-:W-:Y:S01]  /*0a90*/  IADD3 R239, R238.reuse, 0x20, RZ ;  /* 0x00000020eeef7810 */ /* 0x040fe20007ffe0ff */
[----:B------:R-:W-:Y:S01]  /*0aa0*/  IMAD.IADD R176, R175, 0x1, R182 ;  /* 0x00000001afb07824 */ /* 0x000fe200078e02b6 */
[----:B-1----:R-:W-:Y:S02]  /*0ab0*/  @P3 IADD3 R239, R238, -0x20, RZ ;  /* 0xffffffe0eeef3810 */ /* 0x002fe40007ffe0ff */
.L_x_792:
[----:B-12-4-:R-:W1:Y:S01]  /*0ac0*/  S2R R34, SR_CTAID.Y ;  /* 0x0000000000227919 */ /* 0x016e620000002600 */
[----:B------:R-:W2:Y:S01]  /*0ad0*/  LDC.U8 R0, c[0x0][0x312] ;  /* 0x0000c480ff007b82 */ /* 0x000ea20000000000 */
[----:B------:R-:W-:Y:S02]  /*0ae0*/  ISETP.NE.U32.AND P3, PT, RZ, c[0x0][0x240], PT ;  /* 0x00009000ff007a0c */ /* 0x000fe40003f65070 */
[----:B------:R-:W-:Y:S02]  /*0af0*/  ISETP.NE.U32.AND P2, PT, RZ, c[0x0][0x250], PT ;  /* 0x00009400ff007a0c */ /* 0x000fe40003f45070 */
[----:B------:R-:W-:Y:S02]  /*0b00*/  ISETP.NE.AND.EX P3, PT, RZ, c[0x0][0x244], PT, P3 ;  /* 0x00009100ff007a0c */ /* 0x000fe40003f65330 */
[----:B------:R-:W-:-:S02]  /*0b10*/  ISETP.NE.AND.EX P2, PT, RZ, c[0x0][0x254], PT, P2 ;  /* 0x00009500ff007a0c */ /* 0x000fc40003f45320 */
[----:B------:R-:W-:Y:S01]  /*0b20*/  ISETP.EQ.U32.AND P5, PT, RZ, c[0x0][0x248], PT ;  /* 0x00009200ff007a0c */ /* 0x000fe20003fa2070 */
[----:B-1----:R-:W-:Y:S01]  /*0b30*/  IMAD.SHL.U32 R9, R34, 0x4, RZ ;  /* 0x0000000422097824 */ /* 0x002fe200078e00ff */
[----:B------:R-:W-:Y:S02]  /*0b40*/  SHF.R.S32.HI R10, RZ, 0x1f, R34 ;  /* 0x0000001fff0a7819 */ /* 0x000fe40000011422 */
[----:B--2---:R-:W-:Y:S01]  /*0b50*/  ISETP.NE.AND P4, PT, R0, RZ, PT ;  /* 0x000000ff0000720c */ /* 0x004fe20003f85270 */
[----:B------:R-:W-:Y:S01]  /*0b60*/  IMAD.MOV.U32 R0, RZ, RZ, -0x1 ;  /* 0xffffffffff007424 */ /* 0x000fe200078e00ff */
[----:B------:R-:W-:Y:S02]  /*0b70*/  SHF.L.U64.HI R8, R34, 0x2, R10 ;  /* 0x0000000222087819 */ /* 0x000fe4000001020a */
[----:B------:R-:W-:Y:S02]  /*0b80*/  IADD3 R4, P0, R9, c[0x0][0x240], RZ ;  /* 0x0000900009047a10 */ /* 0x000fe40007f1e0ff */
[----:B------:R-:W-:-:S02]  /*0b90*/  ISETP.EQ.OR.EX P5, PT, RZ, c[0x0][0x24c], !P4, P5 ;  /* 0x00009300ff007a0c */ /* 0x000fc400067a2750 */
[----:B------:R-:W-:Y:S02]  /*0ba0*/  IADD3.X R5, R8, c[0x0][0x244], RZ, P0, !PT ;  /* 0x0000910008057a10 */ /* 0x000fe400007fe4ff */
[----:B------:R-:W-:-:S03]  /*0bb0*/  @P2 IADD3 R6, P0, R9, c[0x0][0x250], RZ ;  /* 0x0000940009062a10 */ /* 0x000fc60007f1e0ff */
[----:B------:R1:W2:Y:S04]  /*0bc0*/  @P3 LDG.E R0, [R4.64] ;  /* 0x0000000604003981 */ /* 0x0002a8000c1e1900 */
[----:B------:R1:W2:Y:S01]  /*0bd0*/  @P3 LDG.E R3, [R4.64+0x4] ;  /* 0x0000040604033981 */ /* 0x0002a2000c1e1900 */
[----:B------:R-:W-:Y:S01]  /*0be0*/  IMAD.MOV.U32 R235, RZ, RZ, RZ ;  /* 0x000000ffffeb7224 */ /* 0x000fe200078e00ff */
[----:B------:R-:W-:Y:S01]  /*0bf0*/  @P2 IADD3.X R7, R8, c[0x0][0x254], RZ, P0, !PT ;  /* 0x0000950008072a10 */ /* 0x000fe200007fe4ff */
[----:B------:R-:W-:-:S04]  /*0c00*/  IMAD.MOV.U32 R249, RZ, RZ, -0x1 ;  /* 0xfffffffffff97424 */ /* 0x000fc800078e00ff */
[----:B---3-5:R3:W5:Y:S01]  /*0c10*/  @P2 LDG.E R235, [R6.64] ;  /* 0x0000000606eb2981 */ /* 0x028762000c1e1900 */
[----:B-1----:R-:W-:-:S04]  /*0c20*/  IADD3 R4, P1, R9, c[0x0][0x248], RZ ;  /* 0x0000920009047a10 */ /* 0x002fc80007f3e0ff */
[----:B------:R-:W-:-:S05]  /*0c30*/  IADD3.X R5, R8, c[0x0][0x24c], RZ, P1, !PT ;  /* 0x0000930008057a10 */ /* 0x000fca0000ffe4ff */
[----:B------:R3:W5:Y:S01]  /*0c40*/  @!P5 LDG.E R249, [R4.64] ;  /* 0x0000000604f9d981 */ /* 0x000762000c1e1900 */
[----:B------:R-:W-:-:S04]  /*0c50*/  ISETP.NE.U32.AND P0, PT, RZ, c[0x0][0x248], PT ;  /* 0x00009200ff007a0c */ /* 0x000fc80003f05070 */
[----:B------:R-:W-:Y:S01]  /*0c60*/  ISETP.NE.AND.EX P0, PT, RZ, c[0x0][0x24c], PT, P0 ;  /* 0x00009300ff007a0c */ /* 0x000fe20003f05300 */
[----:B--2---:R-:W-:Y:S02]  /*0c70*/  @P3 IMAD.IADD R23, R3, 0x1, -R0 ;  /* 0x0000000103173824 */ /* 0x004fe400078e0a00 */
[----:B------:R-:W-:Y:S02]  /*0c80*/  IMAD.MOV.U32 R3, RZ, RZ, c[0x0][0x218] ;  /* 0x00008600ff037624 */ /* 0x000fe400078e00ff */
[----:B------:R-:W-:-:S08]  /*0c90*/  @!P3 IMAD.MOV.U32 R23, RZ, RZ, c[0x0][0x214] ;  /* 0x00008500ff17b624 */ /* 0x000fd000078e00ff */
[----:B------:R-:W-:Y:S05]  /*0ca0*/  @!P0 BRA `(.L_x_764) ;  /* 0x0000003000008947 */ /* 0x000fea0003800000 */
[----:B---3--:R-:W2:Y:S02]  /*0cb0*/  @P4 LDG.E R3, [R4.64+0x4] ;  /* 0x0000040604034981 */ /* 0x008ea4000c1e1900 */
[----:B--2--5:R-:W-:-:S06]  /*0cc0*/  @P4 IADD3 R3, R3, -R249, RZ ;  /* 0x800000f903034210 */ /* 0x024fcc0007ffe0ff */
[----:B------:R1:W5:Y:S02]  /*0cd0*/  @!P4 LDG.E R3, [R4.64] ;  /* 0x000000060403c981 */ /* 0x000364000c1e1900 */
.L_x_764:
[----:B---3--:R-:W-:-:S04]  /*0ce0*/  ISETP.NE.U32.AND P1, PT, RZ, c[0x0][0x258], PT ;  /* 0x00009600ff007a0c */ /* 0x008fc80003f25070 */
[----:B------:R-:W-:-:S13]  /*0cf0*/  ISETP.NE.AND.EX P1, PT, RZ, c[0x0][0x25c], PT, P1 ;  /* 0x00009700ff007a0c */ /* 0x000fda0003f25310 */
[----:B-1----:R-:W-:-:S04]  /*0d00*/  @P1 IADD3 R4, P0, R9, c[0x0][0x258], RZ ;  /* 0x0000960009041a10 */ /* 0x002fc80007f1e0ff */
[----:B------:R-:W-:-:S06]  /*0d10*/  @P1 IADD3.X R5, R8, c[0x0][0x25c], RZ, P0, !PT ;  /* 0x0000970008051a10 */ /* 0x000fcc00007fe4ff */
[----:B------:R-:W2:Y:S01]  /*0d20*/  @P1 LDG.E R5, [R4.64] ;  /* 0x0000000604051981 */ /* 0x000ea2000c1e1900 */
[----:B------:R-:W-:Y:S01]  /*0d30*/  @!P1 ISETP.NE.U32.AND P0, PT, RZ, c[0x0][0x268], PT ;  /* 0x00009a00ff009a0c */ /* 0x000fe20003f05070 */
[----:B------:R-:W-:-:S03]  /*0d40*/  IMAD.SHL.U32 R19, R233, 0x80, RZ ;  /* 0x00000080e9137824 */ /* 0x000fc600078e00ff */
[----:B------:R-:W-:-:S04]  /*0d50*/  @!P1 ISETP.NE.AND.EX P0, PT, RZ, c[0x0][0x26c], PT, P0 ;  /* 0x00009b00ff009a0c */ /* 0x000fc80003f05300 */
[----:B------:R-:W-:Y:S01]  /*0d60*/  @!P1 SEL R4, RZ, c[0x0][0x21c], !P0 ;  /* 0x00008700ff049a07 */ /* 0x000fe20004000000 */
[----:B--2--5:R-:W-:-:S03]  /*0d70*/  @P1 IMAD.IADD R195, R5, 0x1, -R235 ;  /* 0x0000000105c31824 */ /* 0x024fc600078e0aeb */
[----:B------:R-:W-:-:S04]  /*0d80*/  @!P1 IADD3 R195, R4, R3, -R235 ;  /* 0x0000000304c39210 */ /* 0x000fc80007ffe8eb */
[----:B------:R-:W-:-:S13]  /*0d90*/  ISETP.GT.AND P0, PT, R195, R19, PT ;  /* 0x00000013c300720c */ /* 0x000fda0003f04270 */
[----:B------:R-:W-:Y:S05]  /*0da0*/  @!P0 BRA `(.L_x_765) ;  /* 0x0000774000008947 */ /* 0x000fea0003800000 */
[----:B------:R-:W-:Y:S01]  /*0db0*/  ISETP.NE.AND P1, PT, R249, -0x1, PT ;  /* 0xfffffffff900780c */ /* 0x000fe20003f25270 */
[----:B------:R-:W-:Y:S01]  /*0dc0*/  IMAD R5, R10, c[0x0][0x178], RZ ;  /* 0x00005e000a057a24 */ /* 0x000fe200078e02ff */
[----:B------:R-:W-:Y:S01]  /*0dd0*/  IADD3 R3, R23, 0x3f, RZ ;  /* 0x0000003f17037810 */ /* 0x000fe20007ffe0ff */
[----:B------:R-:W-:Y:S01]  /*0de0*/  IMAD.WIDE.U32 R12, R34, c[0x0][0x178], RZ ;  /* 0x00005e00220c7a25 */ /* 0x000fe200078e00ff */
[C---:B------:R-:W-:Y:S02]  /*0df0*/  ISETP.NE.AND P0, PT, R0.reuse, -0x1, PT ;  /* 0xffffffff0000780c */ /* 0x040fe40003f05270 */
[----:B------:R-:W-:Y:S01]  /*0e00*/  SHF.R.S32.HI R4, RZ, 0x1f, R3 ;  /* 0x0000001fff047819 */ /* 0x000fe20000011403 */
[----:B------:R-:W-:-:S03]  /*0e10*/  IMAD.WIDE.U32 R6, R0, c[0x0][0x190], RZ ;  /* 0x0000640000067a25 */ /* 0x000fc600078e00ff */
[----:B------:R-:W-:Y:S01]  /*0e20*/  LEA.HI R196, R4, R3, RZ, 0x6 ;  /* 0x0000000304c47211 */ /* 0x000fe200078f30ff */
[----:B------:R-:W-:Y:S01]  /*0e30*/  IMAD R4, R34, c[0x0][0x17c], R5 ;  /* 0x00005f0022047a24 */ /* 0x000fe200078e0205 */
[----:B------:R-:W-:Y:S01]  /*0e40*/  SEL R31, R12, R6, !P0 ;  /* 0x000000060c1f7207 */ /* 0x000fe20004000000 */
[----:B------:R-:W-:Y:S01]  /*0e50*/  @P1 IMAD.IADD R3, R235, 0x1, R249 ;  /* 0x00000001eb031824 */ /* 0x000fe200078e02f9 */
[----:B------:R-:W-:Y:S01]  /*0e60*/  LOP3.LUT R9, R196, 0xffffffc0, RZ, 0xc0, !PT ;  /* 0xffffffc0c4097812 */ /* 0x000fe200078ec0ff */
[----:B------:R-:W-:Y:S02]  /*0e70*/  IMAD R8, R0, c[0x0][0x194], RZ ;  /* 0x0000650000087a24 */ /* 0x000fe400078e02ff */
[----:B------:R-:W-:Y:S01]  /*0e80*/  IMAD.IADD R27, R13, 0x1, R4 ;  /* 0x000000010d1b7824 */ /* 0x000fe200078e0204 */
[----:B------:R-:W-:Y:S01]  /*0e90*/  IADD3 R11, R9, -0x40, RZ ;  /* 0xffffffc0090b7810 */ /* 0x000fe20007ffe0ff */
[----:B------:R-:W-:Y:S01]  /*0ea0*/  @P1 IMAD.WIDE.U32 R4, R3, c[0x0][0x198], RZ ;  /* 0x0000660003041a25 */ /* 0x000fe200078e00ff */
[----:B------:R-:W-:-:S02]  /*0eb0*/  @P0 IADD3 R27, R7, R8, RZ ;  /* 0x00000008071b0210 */ /* 0x000fc40007ffe0ff */
[----:B------:R-:W-:Y:S01]  /*0ec0*/  SHF.R.S32.HI R17, RZ, 0x1f, R11 ;  /* 0x0000001fff117819 */ /* 0x000fe2000001140b */
[----:B------:R-:W-:Y:S02]  /*0ed0*/  @P1 IMAD R30, R3, c[0x0][0x19c], R5 ;  /* 0x00006700031e1a24 */ /* 0x000fe400078e0205 */
[----:B------:R-:W-:Y:S01]  /*0ee0*/  @P1 IMAD.MOV.U32 R29, RZ, RZ, R4 ;  /* 0x000000ffff1d1224 */ /* 0x000fe200078e0004 */
[----:B------:R-:W-:Y:S05]  /*0ef0*/  @P1 BRA `(.L_x_766) ;  /* 0x000000a000001947 */ /* 0x000fea0003800000 */
[----:B------:R-:W-:Y:S01]  /*0f00*/  SHF.R.S32.HI R3, RZ, 0x1f, R235 ;  /* 0x0000001fff037819 */ /* 0x000fe200000114eb */
[----:B------:R-:W-:-:S04]  /*0f10*/  IMAD.WIDE.U32 R4, R235, c[0x0][0x198], RZ ;  /* 0x00006600eb047a25 */ /* 0x000fc800078e00ff */
[----:B------:R-:W-:Y:S02]  /*0f20*/  IMAD R3, R3, c[0x0][0x198], RZ ;  /* 0x0000660003037a24 */ /* 0x000fe400078e02ff */
[----:B------:R-:W-:Y:S02]  /*0f30*/  IMAD R6, R10, c[0x0][0x180], RZ ;  /* 0x000060000a067a24 */ /* 0x000fe400078e02ff */
[----:B------:R-:W-:-:S05]  /*0f40*/  IMAD R3, R235, c[0x0][0x19c], R3 ;  /* 0x00006700eb037a24 */ /* 0x000fca00078e0203 */
[----:B------:R-:W-:Y:S01]  /*0f50*/  IADD3 R5, R5, R3, RZ ;  /* 0x0000000305057210 */ /* 0x000fe20007ffe0ff */
[----:B------:R-:W-:-:S04]  /*0f60*/  IMAD R3, R34, c[0x0][0x184], R6 ;  /* 0x0000610022037a24 */ /* 0x000fc800078e0206 */
[----:B------:R-:W-:-:S05]  /*0f70*/  IMAD.WIDE.U32 R4, R34, c[0x0][0x180], R4 ;  /* 0x0000600022047a25 */ /* 0x000fca00078e0004 */
[----:B------:R-:W-:Y:S02]  /*0f80*/  IADD3 R30, R5, R3, RZ ;  /* 0x00000003051e7210 */ /* 0x000fe40007ffe0ff */
[----:B------:R-:W-:Y:S02]  /*0f90*/  MOV R29, R4 ;  /* 0x00000004001d7202 */ /* 0x000fe40000000f00 */
.L_x_766:
[----:B------:R-:W-:-:S05]  /*0fa0*/  @P1 IADD3 R3, R235, R249, RZ ;  /* 0x000000f9eb031210 */ /* 0x000fca0007ffe0ff */
[----:B------:R-:W-:-:S04]  /*0fb0*/  @P1 IMAD.WIDE.U32 R4, R3, c[0x0][0x1a0], RZ ;  /* 0x0000680003041a25 */ /* 0x000fc800078e00ff */
[----:B------:R-:W-:Y:S01]  /*0fc0*/  @P1 IMAD R28, R3, c[0x0][0x1a4], R5 ;  /* 0x00006900031c1a24 */ /* 0x000fe200078e0205 */
[----:B------:R-:W-:Y:S01]  /*0fd0*/  @P1 MOV R26, R4 ;  /* 0x00000004001a1202 */ /* 0x000fe20000000f00 */
        /* <DEDUP_REMOVED lines=11> */
.L_x_767:
[----:B------:R-:W-:Y:S01]  /*1090*/  IABS R12, c[0x0][0x1c8] ;  /* 0x00007200000c7a13 */ /* 0x000fe20000000000 */
[----:B------:R-:W1:Y:S01]  /*10a0*/  S2R R35, SR_CTAID.Z ;  /* 0x0000000000237919 */ /* 0x000e620000002700 */
[----:B------:R-:W2:Y:S01]  /*10b0*/  LDC.U8 R18, c[0x0][0x328] ;  /* 0x0000ca00ff127b82 */ /* 0x000ea20000000000 */
[----:B------:R-:W-:Y:S01]  /*10c0*/  IMAD.MOV.U32 R14, RZ, RZ, c[0x0][0x224] ;  /* 0x00008900ff0e7624 */ /* 0x000fe200078e00ff */
[----:B------:R-:W3:Y:S01]  /*10d0*/  I2F.RP R4, R12 ;  /* 0x0000000c00047306 */ /* 0x000ee20000209400 */
[C---:B------:R-:W-:Y:S01]  /*10e0*/  @P0 IMAD.WIDE.U32 R6, R0.reuse, c[0x0][0x370], RZ ;  /* 0x0000dc0000060a25 */ /* 0x040fe200078e00ff */
[----:B------:R-:W4:Y:S02]  /*10f0*/  S2R R16, SR_CTAID.X ;  /* 0x0000000000107919 */ /* 0x000f240000002500 */
[----:B------:R-:W-:Y:S01]  /*1100*/  SHF.R.S32.HI R14, RZ, 0x1f, R14 ;  /* 0x0000001fff0e7819 */ /* 0x000fe2000001140e */
[----:B------:R-:W-:Y:S01]  /*1110*/  @P0 IMAD R15, R0, c[0x0][0x374], R7 ;  /* 0x0000dd00000f0a24 */ /* 0x000fe200078e0207 */
[----:B------:R-:W-:Y:S01]  /*1120*/  @P0 MOV R13, R6 ;  /* 0x00000006000d0202 */ /* 0x000fe20000000f00 */
[----:B------:R-:W-:Y:S01]  /*1130*/  @!P0 IMAD.WIDE.U32 R6, R34, c[0x0][0x368], RZ ;  /* 0x0000da0022068a25 */ /* 0x000fe200078e00ff */
[----:B------:R-:W5:Y:S03]  /*1140*/  LDC.U8 R22, c[0x0][0x3d0] ;  /* 0x0000f400ff167b82 */ /* 0x000f660000000000 */
[----:B------:R-:W-:-:S02]  /*1150*/  IMAD.MOV.U32 R32, RZ, RZ, c[0x0][0x22c] ;  /* 0x00008b00ff207624 */ /* 0x000fc400078e00ff */
[----:B------:R-:W-:Y:S01]  /*1160*/  IMAD.WIDE.U32 R20, R34, c[0x0][0x224], RZ ;  /* 0x0000890022147a25 */ /* 0x000fe200078e00ff */
[----:B---3--:R-:W3:Y:S03]  /*1170*/  MUFU.RCP R4, R4 ;  /* 0x0000000400047308 */ /* 0x008ee60000001000 */
[----:B------:R-:W-:Y:S01]  /*1180*/  IMAD.WIDE R24, R32, c[0x0][0x1c0], RZ ;  /* 0x0000700020187a25 */ /* 0x000fe200078e02ff */
[----:B-1----:R-:W-:-:S03]  /*1190*/  IABS R8, R35 ;  /* 0x0000002300087213 */ /* 0x002fc60000000000 */
[----:B------:R-:W-:Y:S01]  /*11a0*/  @!P0 IMAD.MOV.U32 R13, RZ, RZ, R6 ;  /* 0x000000ffff0d8224 */ /* 0x000fe200078e0006 */
[----:B------:R-:W-:Y:S01]  /*11b0*/  LOP3.LUT R9, R35, c[0x0][0x1c8], RZ, 0x3c, !PT ;  /* 0x0000720023097a12 */ /* 0x000fe200078e3cff */
[----:B------:R-:W-:Y:S01]  /*11c0*/  IMAD.SHL.U32 R6, R34, 0x80, RZ ;  /* 0x0000008022067824 */ /* 0x000fe200078e00ff */
[----:B--2---:R-:W-:Y:S02]  /*11d0*/  ISETP.NE.AND P1, PT, R18, RZ, PT ;  /* 0x000000ff1200720c */ /* 0x004fe40003f25270 */
[----:B------:R-:W-:Y:S02]  /*11e0*/  ISETP.GE.AND P2, PT, R9, RZ, PT ;  /* 0x000000ff0900720c */ /* 0x000fe40003f46270 */
[----:B------:R-:W-:Y:S02]  /*11f0*/  SHF.L.U64.HI R9, R34, 0x7, R10 ;  /* 0x0000000722097819 */ /* 0x000fe4000001020a */
[----:B------:R-:W-:Y:S02]  /*1200*/  SHF.R.S32.HI R33, RZ, 0x1f, R35 ;  /* 0x0000001fff217819 */ /* 0x000fe40000011423 */
[----:B---3--:R-:W-:-:S02]  /*1210*/  IADD3 R4, R4, 0xffffffe, RZ ;  /* 0x0ffffffe04047810 */ /* 0x008fc40007ffe0ff */
[----:B------:R-:W-:Y:S02]  /*1220*/  SEL R9, R9, RZ, P3 ;  /* 0x000000ff09097207 */ /* 0x000fe40001800000 */
[----:B------:R-:W1:Y:S01]  /*1230*/  F2I.FTZ.U32.TRUNC.NTZ R5, R4 ;  /* 0x0000000400057305 */ /* 0x000e62000021f000 */
[----:B-----5:R-:W-:Y:S02]  /*1240*/  ISETP.NE.AND P6, PT, R22, RZ, PT ;  /* 0x000000ff1600720c */ /* 0x020fe40003fc5270 */
[----:B-1----:R-:W-:Y:S01]  /*1250*/  IADD3 R3, RZ, -R5, RZ ;  /* 0x80000005ff037210 */ /* 0x002fe20007ffe0ff */
[----:B------:R-:W-:-:S04]  /*1260*/  IMAD.MOV.U32 R4, RZ, RZ, RZ ;  /* 0x000000ffff047224 */ /* 0x000fc800078e00ff */
[----:B------:R-:W-:-:S04]  /*1270*/  IMAD R3, R3, R12, RZ ;  /* 0x0000000c03037224 */ /* 0x000fc800078e02ff */
[----:B------:R-:W-:-:S04]  /*1280*/  IMAD.HI.U32 R3, R5, R3, R4 ;  /* 0x0000000305037227 */ /* 0x000fc800078e0004 */
[----:B------:R-:W-:Y:S02]  /*1290*/  @!P0 IMAD R5, R10, c[0x0][0x368], RZ ;  /* 0x0000da000a058a24 */ /* 0x000fe400078e02ff */
[----:B------:R-:W-:-:S04]  /*12a0*/  IMAD.HI.U32 R3, R3, R8, RZ ;  /* 0x0000000803037227 */ /* 0x000fc800078e00ff */
[----:B------:R-:W-:Y:S01]  /*12b0*/  @!P0 IMAD R5, R34, c[0x0][0x36c], R5 ;  /* 0x0000db0022058a24 */ /* 0x000fe200078e0205 */
[----:B------:R-:W-:-:S04]  /*12c0*/  IADD3 R4, -R3, RZ, RZ ;  /* 0x000000ff03047210 */ /* 0x000fc80007ffe1ff */
[----:B------:R-:W-:Y:S01]  /*12d0*/  @!P0 IADD3 R15, R7, R5, RZ ;  /* 0x00000005070f8210 */ /* 0x000fe20007ffe0ff */
[----:B------:R-:W-:Y:S02]  /*12e0*/  IMAD R4, R12, R4, R8 ;  /* 0x000000040c047224 */ /* 0x000fe400078e0208 */
[----:B------:R-:W-:-:S03]  /*12f0*/  IMAD R8, R14, R34, RZ ;  /* 0x000000220e087224 */ /* 0x000fc600078e02ff */
[----:B------:R-:W-:Y:S01]  /*1300*/  ISETP.GT.U32.AND P4, PT, R12, R4, PT ;  /* 0x000000040c00720c */ /* 0x000fe20003f84070 */
[----:B------:R-:W-:Y:S02]  /*1310*/  IMAD R5, R10, c[0x0][0x224], R8 ;  /* 0x000089000a057a24 */ /* 0x000fe400078e0208 */
[C---:B------:R-:W-:Y:S02]  /*1320*/  IMAD R8, R25.reuse, R20, RZ ;  /* 0x0000001419087224 */ /* 0x040fe400078e02ff */
[----:B------:R-:W-:Y:S01]  /*1330*/  IMAD R10, R25, R0, RZ ;  /* 0x00000000190a7224 */ /* 0x000fe200078e02ff */
[----:B------:R-:W-:Y:S01]  /*1340*/  IADD3 R5, R21, R5, RZ ;  /* 0x0000000515057210 */ /* 0x000fe20007ffe0ff */
[----:B------:R-:W-:-:S04]  /*1350*/  IMAD.WIDE.U32 R20, R24, R20, RZ ;  /* 0x0000001418147225 */ /* 0x000fc800078e00ff */
[----:B------:R-:W-:Y:S01]  /*1360*/  IMAD R8, R24, R5, R8 ;  /* 0x0000000518087224 */ /* 0x000fe200078e0208 */
[----:B------:R-:W-:Y:S01]  /*1370*/  SEL R5, R6, RZ, P3 ;  /* 0x000000ff06057207 */ /* 0x000fe20001800000 */
[----:B------:R-:W-:Y:S01]  /*1380*/  IMAD.WIDE.U32 R6, R24, R0, RZ ;  /* 0x0000000018067225 */ /* 0x000fe200078e00ff */
[-C--:B------:R-:W-:Y:S02]  /*1390*/  @!P4 IADD3 R4, R4, -R12.reuse, RZ ;  /* 0x8000000c0404c210 */ /* 0x080fe40007ffe0ff */
[----:B------:R-:W-:Y:S02]  /*13a0*/  IADD3 R5, P3, R11, R5, RZ ;  /* 0x000000050b057210 */ /* 0x000fe40007f7e0ff */
[----:B------:R-:W-:Y:S02]  /*13b0*/  ISETP.GE.U32.AND P5, PT, R4, R12, PT ;  /* 0x0000000c0400720c */ /* 0x000fe40003fa6070 */
[----:B------:R-:W-:Y:S01]  /*13c0*/  SEL R18, R20, R6, !P0 ;  /* 0x0000000614127207 */ /* 0x000fe20004000000 */
[----:B------:R-:W-:Y:S01]  /*13d0*/  IMAD.X R9, R17, 0x1, R9, P3 ;  /* 0x0000000111097824 */ /* 0x000fe200018e0609 */
[----:B------:R-:W-:Y:S01]  /*13e0*/  ISETP.NE.AND P3, PT, RZ, c[0x0][0x1c8], PT ;  /* 0x00007200ff007a0c */ /* 0x000fe20003f65270 */
[----:B------:R-:W-:Y:S01]  /*13f0*/  @P1 IMAD R6, R34, c[0x0][0x214], RZ ;  /* 0x0000850022061a24 */ /* 0x000fe200078e02ff */
[----:B------:R-:W-:Y:S01]  /*1400*/  IADD3 R12, R21, R8, RZ ;  /* 0x00000008150c7210 */ /* 0x000fe20007ffe0ff */
[----:B------:R-:W-:Y:S01]  /*1410*/  @P0 IMAD.IADD R12, R7, 0x1, R10 ;  /* 0x00000001070c0824 */ /* 0x000fe200078e020a */
[----:B------:R-:W-:Y:S01]  /*1420*/  @!P4 IADD3 R3, R3, 0x1, RZ ;  /* 0x000000010303c810 */ /* 0x000fe20007ffe0ff */
[----:B------:R-:W-:Y:S01]  /*1430*/  IMAD R14, R25, R5, RZ ;  /* 0x00000005190e7224 */ /* 0x000fe200078e02ff */
[----:B------:R-:W-:Y:S01]  /*1440*/  @P1 SEL R7, R6, R0, !P0 ;  /* 0x0000000006071207 */ /* 0x000fe20004000000 */
[----:B----4-:R-:W-:-:S02]  /*1450*/  IMAD.WIDE.U32 R20, R16, c[0x0][0x3d8], RZ ;  /* 0x0000f60010147a25 */ /* 0x010fc400078e00ff */
[----:B------:R-:W-:Y:S02]  /*1460*/  @P5 IADD3 R3, R3, 0x1, RZ ;  /* 0x0000000103035810 */ /* 0x000fe40007ffe0ff */
[----:B------:R-:W-:Y:S01]  /*1470*/  IMAD R9, R24, R9, R14 ;  /* 0x0000000918097224 */ /* 0x000fe200078e020e */
[----:B------:R-:W-:Y:S01]  /*1480*/  SEL R22, R20, RZ, P6 ;  /* 0x000000ff14167207 */ /* 0x000fe20003000000 */
[----:B------:R-:W-:Y:S01]  /*1490*/  IMAD R6, R16, c[0x0][0x3dc], R21 ;  /* 0x0000f70010067a24 */ /* 0x000fe200078e0215 */
[----:B------:R-:W-:Y:S01]  /*14a0*/  @!P2 IADD3 R3, -R3, RZ, RZ ;  /* 0x000000ff0303a210 */ /* 0x000fe20007ffe1ff */
[C---:B------:R-:W-:Y:S01]  /*14b0*/  @P1 IMAD R14, R35.reuse, c[0x0][0x234], R7 ;  /* 0x00008d00230e1a24 */ /* 0x040fe200078e0207 */
[----:B------:R-:W-:Y:S01]  /*14c0*/  @!P3 LOP3.LUT R3, RZ, c[0x0][0x1c8], RZ, 0x33, !PT ;  /* 0x00007200ff03ba12 */ /* 0x000fe200078e33ff */
[----:B------:R-:W-:Y:S01]  /*14d0*/  IMAD.WIDE.U32 R4, R24, R5, RZ ;  /* 0x0000000518047225 */ /* 0x000fe200078e00ff */
[----:B------:R-:W-:Y:S02]  /*14e0*/  SEL R16, R6, RZ, P6 ;  /* 0x000000ff06107207 */ /* 0x000fe40003000000 */
[----:B------:R-:W-:Y:S01]  /*14f0*/  SHF.R.S32.HI R20, RZ, 0x1f, R19 ;  /* 0x0000001fff147819 */ /* 0x000fe20000011413 */
[----:B------:R-:W-:Y:S01]  /*1500*/  IMAD R7, R35, c[0x0][0x22c], RZ ;  /* 0x00008b0023077a24 */ /* 0x000fe200078e02ff */
[----:B------:R-:W-:Y:S01]  /*1510*/  IADD3 R6, R5, R9, RZ ;  /* 0x0000000905067210 */ /* 0x000fe20007ffe0ff */
[----:B------:R-:W-:Y:S01]  /*1520*/  @!P1 IMAD R8, R34, c[0x0][0x1c0], R35 ;  /* 0x0000700022089a24 */ /* 0x000fe200078e0223 */
[----:B------:R-:W-:-:S02]  /*1530*/  SHF.R.S32.HI R21, RZ, 0x1f, R3 ;  /* 0x0000001fff157819 */ /* 0x000fc40000011403 */
[----:B------:R-:W-:Y:S01]  /*1540*/  SHF.R.S32.HI R10, RZ, 0x1f, R7 ;  /* 0x0000001fff0a7819 */ /* 0x000fe20000011407 */
[----:B------:R-:W-:Y:S01]  /*1550*/  @!P1 IMAD R14, R8, c[0x0][0x214], RZ ;  /* 0x00008500080e9a24 */ /* 0x000fe200078e02ff */
[----:B------:R-:W-:Y:S05]  /*1560*/  @!P1 BRA `(.L_x_768) ;  /* 0x0000007000009947 */ /* 0x000fea0003800000 */
[C---:B------:R-:W-:Y:S01]  /*1570*/  @!P0 IMAD R0, R34.reuse, c[0x0][0x224], RZ ;  /* 0x0000890022008a24 */ /* 0x040fe200078e02ff */
[----:B------:R-:W-:Y:S02]  /*1580*/  MOV R9, 0x80 ;  /* 0x0000008000097802 */ /* 0x000fe40000000f00 */
[----:B------:R-:W-:Y:S02]  /*1590*/  MOV R8, c[0x0][0x210] ;  /* 0x0000840000087a02 */ /* 0x000fe40000000f00 */
[----:B------:R-:W-:-:S03]  /*15a0*/  LEA R0, R34, R0, 0x7 ;  /* 0x0000000022007211 */ /* 0x000fc600078e38ff */
[----:B------:R-:W-:-:S04]  /*15b0*/  IMAD R8, R9, R8, c[0x0][0x234] ;  /* 0x00008d0009087624 */ /* 0x000fc800078e0208 */
[----:B------:R-:W-:Y:S01]  /*15c0*/  IMAD R8, R8, R35, R0 ;  /* 0x0000002308087224 */ /* 0x000fe200078e0200 */
[----:B------:R-:W-:Y:S05]  /*15d0*/  BRA `(.L_x_769) ;  /* 0x0000002000007947 */ /* 0x000fea0003800000 */
.L_x_768:
[----:B------:R-:W-:-:S04]  /*15e0*/  IMAD R8, R34, c[0x0][0x1c0], R35 ;  /* 0x0000700022087a24 */ /* 0x000fc800078e0223 */
[----:B------:R-:W-:Y:S02]  /*15f0*/  IMAD R8, R8, c[0x0][0x224], RZ ;  /* 0x0000890008087a24 */ /* 0x000fe400078e02ff */
.L_x_769:
[----:B------:R-:W1:Y:S01]  /*1600*/  S2R R24, SR_TID.X ;  /* 0x0000000000187919 */ /* 0x000e620000002100 */
[----:B------:R-:W-:Y:S01]  /*1610*/  IMAD R25, R32, c[0x0][0x1c0], RZ ;  /* 0x0000700020197a24 */ /* 0x000fe200078e02ff */
[----:B------:R-:W-:Y:S01]  /*1620*/  SHF.R.S32.HI R251, RZ, 0x1f, R250 ;  /* 0x0000001ffffb7819 */ /* 0x000fe200000114fa */
[----:B------:R-:W-:Y:S01]  /*1630*/  BSSY B1, `(.L_x_765) ;  /* 0x00006eb000017945 */ /* 0x000fe20003800000 */
[----:B------:R-:W2:Y:S01]  /*1640*/  S2R R36, SR_TID.X ;  /* 0x0000000000247919 */ /* 0x000ea20000002100 */
[----:B------:R-:W-:Y:S01]  /*1650*/  IMAD.SHL.U32 R0, R25, 0x40, RZ ;  /* 0x0000004019007824 */ /* 0x000fe200078e00ff */
[----:B------:R-:W-:Y:S02]  /*1660*/  SHF.R.S32.HI R32, RZ, 0x1f, R234 ;  /* 0x0000001fff207819 */ /* 0x000fe400000114ea */
[----:B------:R-:W3:Y:S01]  /*1670*/  S2R R37, SR_TID.X ;  /* 0x0000000000257919 */ /* 0x000ee20000002100 */
[----:B------:R-:W-:Y:S02]  /*1680*/  ISETP.GE.AND P3, PT, R23, 0x1, PT ;  /* 0x000000011700780c */ /* 0x000fe40003f66270 */
[----:B------:R-:W-:-:S02]  /*1690*/  IADD3 R7, P2, P1, R4, R0, R7 ;  /* 0x0000000004077210 */ /* 0x000fc4000795e007 */
[----:B------:R-:W-:Y:S02]  /*16a0*/  SHF.R.S32.HI R0, RZ, 0x1f, R0 ;  /* 0x0000001fff007819 */ /* 0x000fe40000011400 */
[----:B------:R-:W-:Y:S02]  /*16b0*/  IADD3 R4, P0, R250, R13, RZ ;  /* 0x0000000dfa047210 */ /* 0x000fe40007f1e0ff */
[----:B------:R-:W-:Y:S01]  /*16c0*/  IADD3.X R10, R6, R0, R10, P2, P1 ;  /* 0x00000000060a7210 */ /* 0x000fe200017e240a */
[----:B------:R-:W-:Y:S01]  /*16d0*/  IMAD R0, R17, c[0x0][0x370], RZ ;  /* 0x0000dc0011007a24 */ /* 0x000fe200078e02ff */
[----:B------:R-:W-:Y:S01]  /*16e0*/  IADD3 R6, P2, R234, R11, RZ ;  /* 0x0000000bea067210 */ /* 0x000fe20007f5e0ff */
[----:B------:R-:W-:Y:S01]  /*16f0*/  IMAD.X R5, R251, 0x1, R15, P0 ;  /* 0x00000001fb057824 */ /* 0x000fe200000e060f */
[----:B------:R-:W-:Y:S01]  /*1700*/  IADD3 R13, P1, P0, R22, R7, R18 ;  /* 0x00000007160d7210 */ /* 0x000fe2000783e012 */
[C---:B------:R-:W-:Y:S01]  /*1710*/  IMAD R7, R11.reuse, c[0x0][0x374], R0 ;  /* 0x0000dd000b077a24 */ /* 0x040fe200078e0200 */
[C---:B------:R-:W-:Y:S01]  /*1720*/  IADD3 R14, R11.reuse, R14, RZ ;  /* 0x0000000e0b0e7210 */ /* 0x040fe20007ffe0ff */
[----:B------:R-:W-:Y:S01]  /*1730*/  IMAD.WIDE.U32 R4, R11, c[0x0][0x370], R4 ;  /* 0x0000dc000b047a25 */ /* 0x000fe200078e0004 */
[----:B-1----:R-:W-:-:S02]  /*1740*/  SHF.R.S32.HI R9, RZ, 0x1f, R24 ;  /* 0x0000001fff097819 */ /* 0x002fc40000011418 */
[----:B------:R-:W-:Y:S01]  /*1750*/  IADD3.X R10, R16, R10, R12, P1, P0 ;  /* 0x0000000a100a7210 */ /* 0x000fe20000fe040c */
[----:B------:R-:W-:Y:S01]  /*1760*/  IMAD.IADD R5, R5, 0x1, R7 ;  /* 0x0000000105057824 */ /* 0x000fe200078e0207 */
[-C--:B------:R-:W-:Y:S01]  /*1770*/  LEA.HI R15, R9, R24.reuse, RZ, 0x5 ;  /* 0x00000018090f7211 */ /* 0x080fe200078f28ff */
[----:B------:R-:W-:Y:S01]  /*1780*/  IMAD.X R9, R32, 0x1, R17, P2 ;  /* 0x0000000120097824 */ /* 0x000fe200010e0611 */
[----:B--2---:R-:W-:Y:S01]  /*1790*/  SHF.R.S32.HI R36, RZ, 0x1f, R36 ;  /* 0x0000001fff247819 */ /* 0x004fe20000011424 */
[----:B------:R-:W-:Y:S01]  /*17a0*/  IMAD R16, R33, c[0x0][0x378], RZ ;  /* 0x0000de0021107a24 */ /* 0x000fe200078e02ff */
[----:B------:R-:W-:Y:S01]  /*17b0*/  LOP3.LUT R0, R15, 0xffffffe0, RZ, 0xc0, !PT ;  /* 0xffffffe00f007812 */ /* 0x000fe200078ec0ff */
[----:B------:R-:W-:Y:S01]  /*17c0*/  IMAD R9, R9, c[0x0][0x190], RZ ;  /* 0x0000640009097a24 */ /* 0x000fe200078e02ff */
[----:B---3--:R-:W-:Y:S01]  /*17d0*/  LEA.HI R36, R36, R37, RZ, 0x5 ;  /* 0x0000002524247211 */ /* 0x008fe200078f28ff */
[----:B------:R-:W-:Y:S01]  /*17e0*/  IMAD.IADD R15, R11, 0x1, R8 ;  /* 0x000000010b0f7824 */ /* 0x000fe200078e0208 */
[----:B------:R-:W-:Y:S01]  /*17f0*/  IADD3 R22, -R0, R24, RZ ;  /* 0x0000001800167210 */ /* 0x000fe20007ffe1ff */
[C---:B------:R-:W-:Y:S01]  /*1800*/  IMAD R12, R6.reuse, c[0x0][0x194], R9 ;  /* 0x00006500060c7a24 */ /* 0x040fe200078e0209 */
[----:B------:R-:W-:Y:S01]  /*1810*/  SHF.R.S32.HI R36, RZ, 0x5, R36 ;  /* 0x00000005ff247819 */ /* 0x000fe20000011424 */
[----:B------:R-:W-:Y:S01]  /*1820*/  IMAD.WIDE.U32 R6, R6, c[0x0][0x190], R250 ;  /* 0x0000640006067a25 */ /* 0x000fe200078e00fa */
[----:B------:R-:W-:-:S03]  /*1830*/  LEA.HI.SX32 R196, R196, 0xffffffff, 0x1a ;  /* 0xffffffffc4c47811 */ /* 0x000fc600078fd2ff */
[----:B------:R-:W-:Y:S01]  /*1840*/  IMAD R0, R36, R25, R22 ;  /* 0x0000001924007224 */ /* 0x000fe200078e0216 */
[----:B------:R-:W-:Y:S01]  /*1850*/  IADD3 R6, P1, R31, R6, RZ ;  /* 0x000000061f067210 */ /* 0x000fe20007f3e0ff */
[C---:B------:R-:W-:Y:S02]  /*1860*/  IMAD R9, R35.reuse, c[0x0][0x37c], R16 ;  /* 0x0000df0023097a24 */ /* 0x040fe400078e0210 */
[----:B------:R-:W-:Y:S01]  /*1870*/  IMAD.WIDE.U32 R4, R35, c[0x0][0x378], R4 ;  /* 0x0000de0023047a25 */ /* 0x000fe200078e0004 */
[C---:B------:R-:W-:Y:S02]  /*1880*/  IADD3 R8, P0, R0.reuse, R13, RZ ;  /* 0x0000000d00087210 */ /* 0x040fe40007f1e0ff */
[----:B------:R-:W-:Y:S01]  /*1890*/  IADD3.X R7, R27, R7, R12, P1, !PT ;  /* 0x000000071b077210 */ /* 0x000fe20000ffe40c */
[----:B------:R-:W-:Y:S01]  /*18a0*/  IMAD R11, R33, c[0x0][0x1a8], RZ ;  /* 0x00006a00210b7a24 */ /* 0x000fe200078e02ff */
[----:B------:R-:W-:Y:S01]  /*18b0*/  LEA.HI.X.SX32 R10, R0, R10, 0x1, P0 ;  /* 0x0000000a000a7211 */ /* 0x000fe200000f0eff */
[----:B------:R-:W-:Y:S01]  /*18c0*/  IMAD.IADD R5, R5, 0x1, R9 ;  /* 0x0000000105057824 */ /* 0x000fe200078e0209 */
[----:B------:R-:W-:Y:S01]  /*18d0*/  LEA R206, P0, R8, c[0x0][0x350], 0x2 ;  /* 0x0000d40008ce7a11 */ /* 0x000fe200078010ff */
[----:B------:R-:W-:-:S02]  /*18e0*/  IMAD R0, R32, c[0x0][0x370], RZ ;  /* 0x0000dc0020007a24 */ /* 0x000fc400078e02ff */
[C---:B------:R-:W-:Y:S01]  /*18f0*/  IMAD R9, R35.reuse, c[0x0][0x1ac], R11 ;  /* 0x00006b0023097a24 */ /* 0x040fe200078e020b */
[----:B------:R-:W-:Y:S01]  /*1900*/  LEA.HI.X R201, R8, c[0x0][0x354], R10, 0x2, P0 ;  /* 0x0000d50008c97a11 */ /* 0x000fe200000f140a */
[----:B------:R-:W-:-:S04]  /*1910*/  IMAD.WIDE.U32 R6, R35, c[0x0][0x1a8], R6 ;  /* 0x00006a0023067a25 */ /* 0x000fc800078e0006 */
[----:B------:R-:W-:Y:S01]  /*1920*/  IMAD R0, R234, c[0x0][0x374], R0 ;  /* 0x0000dd00ea007a24 */ /* 0x000fe200078e0200 */
[----:B------:R-:W-:Y:S01]  /*1930*/  LEA R204, P2, R6, c[0x0][0x160], 0x1 ;  /* 0x0000580006cc7a11 */ /* 0x000fe200078408ff */
[----:B------:R-:W-:-:S04]  /*1940*/  IMAD.WIDE.U32 R4, R234, c[0x0][0x370], R4 ;  /* 0x0000dc00ea047a25 */ /* 0x000fc800078e0004 */
[----:B------:R-:W-:Y:S01]  /*1950*/  IMAD.IADD R9, R7, 0x1, R9 ;  /* 0x0000000107097824 */ /* 0x000fe200078e0209 */
[----:B------:R-:W-:Y:S01]  /*1960*/  IADD3 R0, R5, R0, RZ ;  /* 0x0000000005007210 */ /* 0x000fe20007ffe0ff */
[----:B------:R-:W-:Y:S01]  /*1970*/  IMAD.MOV.U32 R24, RZ, RZ, 0x4 ;  /* 0x00000004ff187424 */ /* 0x000fe200078e00ff */
[----:B------:R-:W-:Y:S02]  /*1980*/  LEA R202, P1, R4, c[0x0][0x330], 0x1 ;  /* 0x0000cc0004ca7a11 */ /* 0x000fe400078208ff */
[----:B------:R-:W-:Y:S01]  /*1990*/  LEA.HI.X R205, R6, c[0x0][0x164], R9, 0x1, P2 ;  /* 0x0000590006cd7a11 */ /* 0x000fe200010f0c09 */
[----:B------:R-:W-:Y:S01]  /*19a0*/  IMAD.WIDE R210, R14, R24, c[0x0][0x200] ;  /* 0x000080000ed27625 */ /* 0x000fe200078e0218 */
[----:B------:R-:W-:-:S03]  /*19b0*/  LEA.HI.X R203, R4, c[0x0][0x334], R0, 0x1, P1 ;  /* 0x0000cd0004cb7a11 */ /* 0x000fc600008f0c00 */
[----:B------:R-:W-:Y:S01]  /*19c0*/  IMAD.WIDE R24, R15, R24, c[0x0][0x3c8] ;  /* 0x0000f2000f187625 */ /* 0x000fe200078e0218 */
[----:B------:R-:W-:Y:S05]  /*19d0*/  @!P3 BRA `(.L_x_770) ;  /* 0x000063c00000b947 */ /* 0x000fea0003800000 */
[----:B------:R-:W2:Y:S01]  /*19e0*/  LDL R36, [R1] ;  /* 0x0000000001247983 */ /* 0x000ea20000100800 */
[----:B------:R-:W-:Y:S01]  /*19f0*/  IMAD R0, R233, -0x80, R195 ;  /* 0xffffff80e9007824 */ /* 0x000fe200078e02c3 */
[----:B------:R-:W-:Y:S01]  /*1a00*/  IADD3 R10, R234, 0x40, RZ ;  /* 0x00000040ea0a7810 */ /* 0x000fe20007ffe0ff */
[----:B------:R-:W-:-:S03]  /*1a10*/  IMAD.WIDE.U32 R6, R19, c[0x0][0x198], R250 ;  /* 0x0000660013067a25 */ /* 0x000fc600078e00fa */
[----:B------:R-:W-:Y:S01]  /*1a20*/  ISETP.GE.AND P1, PT, R10, R0, PT ;  /* 0x000000000a00720c */ /* 0x000fe20003f26270 */
[----:B------:R-:W-:Y:S01]  /*1a30*/  IMAD R8, R20, c[0x0][0x198], RZ ;  /* 0x0000660014087a24 */ /* 0x000fe200078e02ff */
[----:B------:R-:W-:Y:S01]  /*1a40*/  IADD3 R6, P2, R29, R6, RZ ;  /* 0x000000061d067210 */ /* 0x000fe20007f5e0ff */
[----:B------:R-:W-:-:S04]  /*1a50*/  IMAD.WIDE.U32 R4, R19, c[0x0][0x1a0], R250 ;  /* 0x0000680013047a25 */ /* 0x000fc800078e00fa */
[----:B------:R-:W-:Y:S01]  /*1a60*/  IMAD R9, R20, c[0x0][0x1a0], RZ ;  /* 0x0000680014097a24 */ /* 0x000fe200078e02ff */
[----:B------:R-:W-:Y:S01]  /*1a70*/  IADD3 R4, P0, R26, R4, RZ ;  /* 0x000000041a047210 */ /* 0x000fe20007f1e0ff */
[C---:B------:R-:W-:Y:S02]  /*1a80*/  IMAD R8, R19.reuse, c[0x0][0x19c], R8 ;  /* 0x0000670013087a24 */ /* 0x040fe400078e0208 */
[----:B------:R-:W-:Y:S02]  /*1a90*/  IMAD R9, R19, c[0x0][0x1a4], R9 ;  /* 0x0000690013097a24 */ /* 0x000fe400078e0209 */
[----:B------:R-:W-:Y:S01]  /*1aa0*/  @!P1 IADD3 R16, P3, R234, 0x40, RZ ;  /* 0x00000040ea109810 */ /* 0x000fe20007f7e0ff */
[----:B------:R-:W-:Y:S01]  /*1ab0*/  IMAD R18, R196, -0x40, R23 ;  /* 0xffffffc0c4127824 */ /* 0x000fe200078e0217 */
[----:B------:R-:W-:Y:S01]  /*1ac0*/  IADD3.X R7, R30, R7, R8, P2, !PT ;  /* 0x000000071e077210 */ /* 0x000fe200017fe408 */
[C---:B------:R-:W-:Y:S01]  /*1ad0*/  IMAD R8, R21.reuse, c[0x0][0x1b0], RZ ;  /* 0x00006c0015087a24 */ /* 0x040fe200078e02ff */
[----:B------:R-:W-:Y:S01]  /*1ae0*/  ISETP.GE.AND P2, PT, R234, R0, PT ;  /* 0x00000000ea00720c */ /* 0x000fe20003f46270 */
[----:B------:R-:W-:Y:S01]  /*1af0*/  IMAD R0, R21, c[0x0][0x1b8], RZ ;  /* 0x00006e0015007a24 */ /* 0x000fe200078e02ff */
[----:B------:R-:W-:Y:S01]  /*1b00*/  IADD3.X R5, R28, R5, R9, P0, !PT ;  /* 0x000000051c057210 */ /* 0x000fe200007fe409 */
[----:B------:R-:W-:-:S02]  /*1b10*/  IMAD R9, R3, c[0x0][0x1b4], R8 ;  /* 0x00006d0003097a24 */ /* 0x000fc400078e0208 */
[----:B------:R-:W-:-:S04]  /*1b20*/  IMAD.WIDE.U32 R6, R3, c[0x0][0x1b0], R6 ;  /* 0x00006c0003067a25 */ /* 0x000fc800078e0006 */
[C---:B------:R-:W-:Y:S01]  /*1b30*/  IMAD R8, R3.reuse, c[0x0][0x1bc], R0 ;  /* 0x00006f0003087a24 */ /* 0x040fe200078e0200 */
[----:B------:R-:W-:Y:S01]  /*1b40*/  @!P1 IADD3 R0, P0, R234, 0x40, RZ ;  /* 0x00000040ea009810 */ /* 0x000fe20007f1e0ff */
[----:B------:R-:W-:-:S04]  /*1b50*/  IMAD.WIDE.U32 R4, R3, c[0x0][0x1b8], R4 ;  /* 0x00006e0003047a25 */ /* 0x000fc800078e0004 */
[----:B------:R-:W-:Y:S02]  /*1b60*/  IMAD.IADD R7, R7, 0x1, R9 ;  /* 0x0000000107077824 */ /* 0x000fe400078e0209 */
[----:B------:R-:W-:Y:S01]  /*1b70*/  @!P1 IMAD.X R10, RZ, RZ, R32, P3 ;  /* 0x000000ffff0a9224 */ /* 0x000fe200018e0620 */
[----:B------:R-:W-:Y:S01]  /*1b80*/  ISETP.GE.AND P3, PT, R234, R18, PT ;  /* 0x00000012ea00720c */ /* 0x000fe20003f66270 */
[----:B------:R-:W-:Y:S01]  /*1b90*/  IMAD.IADD R5, R5, 0x1, R8 ;  /* 0x0000000105057824 */ /* 0x000fe200078e0208 */
[----:B------:R-:W-:Y:S01]  /*1ba0*/  @!P1 MOV R9, R7 ;  /* 0x0000000700099202 */ /* 0x000fe20000000f00 */
[----:B------:R-:W-:Y:S01]  /*1bb0*/  @!P1 IMAD.X R3, RZ, RZ, R32, P0 ;  /* 0x000000ffff039224 */ /* 0x000fe200000e0620 */
[----:B------:R-:W-:Y:S01]  /*1bc0*/  @P6 BAR.SYNC.DEFER_BLOCKING 0x0 ;  /* 0x0000000000006b1d */ /* 0x000fe20000010000 */
[----:B------:R-:W-:Y:S02]  /*1bd0*/  @!P1 IMAD R10, R10, c[0x0][0x198], RZ ;  /* 0x000066000a0a9a24 */ /* 0x000fe400078e02ff */
[----:B------:R-:W-:-:S02]  /*1be0*/  @!P2 IMAD R11, R32, c[0x0][0x198], RZ ;  /* 0x00006600200baa24 */ /* 0x000fc400078e02ff */
[----:B------:R-:W-:Y:S02]  /*1bf0*/  @!P1 IMAD.MOV.U32 R8, RZ, RZ, R6 ;  /* 0x000000ffff089224 */ /* 0x000fe400078e0006 */
[----:B------:R-:W-:Y:S02]  /*1c00*/  @!P1 IMAD.MOV.U32 R14, RZ, RZ, R4 ;  /* 0x000000ffff0e9224 */ /* 0x000fe400078e0004 */
[----:B------:R-:W-:Y:S02]  /*1c10*/  @!P1 IMAD.MOV.U32 R15, RZ, RZ, R5 ;  /* 0x000000ffff0f9224 */ /* 0x000fe400078e0005 */
[----:B------:R-:W-:Y:S02]  /*1c20*/  @!P1 IMAD R3, R3, c[0x0][0x1a0], RZ ;  /* 0x0000680003039a24 */ /* 0x000fe400078e02ff */
[----:B------:R-:W-:Y:S02]  /*1c30*/  @!P1 IMAD R20, R16, c[0x0][0x19c], R10 ;  /* 0x0000670010149a24 */ /* 0x000fe400078e020a */
[----:B------:R-:W-:-:S02]  /*1c40*/  @!P2 IMAD R11, R234, c[0x0][0x19c], R11 ;  /* 0x00006700ea0baa24 */ /* 0x000fc400078e020b */
[----:B------:R-:W-:-:S04]  /*1c50*/  @!P2 IMAD.WIDE.U32 R6, R234, c[0x0][0x198], R6 ;  /* 0x00006600ea06aa25 */ /* 0x000fc800078e0006 */
[----:B------:R-:W-:Y:S01]  /*1c60*/  @!P1 IMAD.WIDE.U32 R16, R16, c[0x0][0x198], R8 ;  /* 0x0000660010109a25 */ /* 0x000fe200078e0008 */
[----:B------:R-:W-:Y:S01]  /*1c70*/  @!P2 LEA R10, P0, R6, c[0x0][0x168], 0x1 ;  /* 0x00005a00060aaa11 */ /* 0x000fe200078008ff */
[----:B------:R1:W-:Y:S02]  /*1c80*/  @P3 STS [R208+0x6000], RZ ;  /* 0x006000ffd0003388 */ /* 0x0003e40000000800 */
[----:B------:R-:W-:Y:S01]  /*1c90*/  @!P1 IMAD R9, R0, c[0x0][0x1a4], R3 ;  /* 0x0000690000099a24 */ /* 0x000fe200078e0203 */
[----:B------:R-:W-:Y:S01]  /*1ca0*/  LEA.HI R3, R196, R196, RZ, 0x1 ;  /* 0x000000c4c4037211 */ /* 0x000fe200078f08ff */
[----:B------:R-:W-:Y:S01]  /*1cb0*/  @!P1 IMAD.WIDE.U32 R14, R0, c[0x0][0x1a0], R14 ;  /* 0x00006800000e9a25 */ /* 0x000fe200078e000e */
[----:B------:R1:W-:Y:S02]  /*1cc0*/  @P3 STS [R208+0x6004], RZ ;  /* 0x006004ffd0003388 */ /* 0x0003e40000000800 */
[----:B------:R-:W-:Y:S01]  /*1cd0*/  LOP3.LUT R3, R3, 0xfffffffe, RZ, 0xc0, !PT ;  /* 0xfffffffe03037812 */ /* 0x000fe200078ec0ff */
[----:B------:R-:W-:Y:S01]  /*1ce0*/  @!P2 IMAD R0, R32, c[0x0][0x1a0], RZ ;  /* 0x000068002000aa24 */ /* 0x000fe200078e02ff */
[----:B------:R1:W-:Y:S01]  /*1cf0*/  @P3 STS.64 [R208+0x6008], RZ ;  /* 0x006008ffd0003388 */ /* 0x0003e20000000a00 */
[----:B------:R-:W-:Y:S01]  /*1d00*/  @!P2 IMAD.IADD R11, R7, 0x1, R11 ;  /* 0x00000001070ba824 */ /* 0x000fe200078e020b */
[----:B------:R-:W-:Y:S01]  /*1d10*/  IADD3 R7, R196, -R3, RZ ;  /* 0x80000003c4077210 */ /* 0x000fe20007ffe0ff */
[C---:B------:R-:W-:Y:S01]  /*1d20*/  @!P2 IMAD R0, R234.reuse, c[0x0][0x1a4], R0 ;  /* 0x00006900ea00aa24 */ /* 0x040fe200078e0200 */
[----:B------:R1:W-:Y:S01]  /*1d30*/  @P3 STS.128 [R208+0x7000], RZ ;  /* 0x007000ffd0003388 */ /* 0x0003e20000000c00 */
[----:B------:R-:W-:Y:S01]  /*1d40*/  @!P2 IMAD.WIDE.U32 R12, R234, c[0x0][0x1a0], R4 ;  /* 0x00006800ea0caa25 */ /* 0x000fe200078e0004 */
[----:B------:R-:W-:-:S02]  /*1d50*/  @!P2 LEA.HI.X R11, R6, c[0x0][0x16c], R11, 0x1, P0 ;  /* 0x00005b00060baa11 */ /* 0x000fc400000f0c0b */
[----:B------:R-:W-:Y:S01]  /*1d60*/  @!P1 LEA R8, P0, R16, c[0x0][0x168], 0x1 ;  /* 0x00005a0010089a11 */ /* 0x000fe200078008ff */
[----:B------:R-:W-:Y:S01]  /*1d70*/  @!P1 IMAD.IADD R5, R17, 0x1, R20 ;  /* 0x0000000111059824 */ /* 0x000fe200078e0214 */
[----:B------:R-:W-:Y:S01]  /*1d80*/  @!P2 LEA R6, P5, R12, c[0x0][0x170], 0x1 ;  /* 0x00005c000c06aa11 */ /* 0x000fe200078a08ff */
[----:B------:R-:W-:Y:S01]  /*1d90*/  @!P2 IMAD.IADD R0, R13, 0x1, R0 ;  /* 0x000000010d00a824 */ /* 0x000fe200078e0200 */
[----:B------:R1:W-:Y:S01]  /*1da0*/  @P3 STS.128 [R208+0x8000], RZ ;  /* 0x008000ffd0003388 */ /* 0x0003e20000000c00 */
[----:B------:R-:W-:Y:S01]  /*1db0*/  @!P1 IMAD.IADD R3, R15, 0x1, R9 ;  /* 0x000000010f039824 */ /* 0x000fe200078e0209 */
[----:B------:R-:W-:Y:S01]  /*1dc0*/  @!P1 LEA.HI.X R9, R16, c[0x0][0x16c], R5, 0x1, P0 ;  /* 0x00005b0010099a11 */ /* 0x000fe200000f0c05 */
[----:B------:R-:W-:Y:S01]  /*1dd0*/  IMAD.MOV.U32 R220, RZ, RZ, c[0x0][0x308] ;  /* 0x0000c200ffdc7624 */ /* 0x000fe200078e00ff */
[----:B------:R-:W-:Y:S01]  /*1de0*/  ISETP.NE.AND P0, PT, R7, 0x1, PT ;  /* 0x000000010700780c */ /* 0x000fe20003f05270 */
[----:B------:R-:W-:Y:S01]  /*1df0*/  @!PT LDS RZ, [RZ] ;  /* 0x00000000fffff984 */ /* 0x000fe20000000800 */
[----:B------:R-:W-:Y:S01]  /*1e00*/  @!PT LDS RZ, [RZ] ;  /* 0x00000000fffff984 */ /* 0x000fe20000000800 */
[----:B------:R-:W-:Y:S01]  /*1e10*/  @!PT LDS RZ, [RZ] ;  /* 0x00000000fffff984 */ /* 0x000fe20000000800 */
[----:B------:R1:W-:Y:S01]  /*1e20*/  @!P3 LDGSTS.E.BYPASS.LTC128B.128 [R208+0x6000], [R202.64] ;  /* 0x06000000cad0bfae */ /* 0x0003e2000b901d46 */
[----:B------:R-:W-:Y:S01]  /*1e30*/  @!P2 LEA.HI.X R7, R12, c[0x0][0x174], R0, 0x1, P5 ;  /* 0x00005d000c07aa11 */ /* 0x000fe200028f0c00 */
[----:B------:R-:W-:Y:S01]  /*1e40*/  IMAD.MOV.U32 R221, RZ, RZ, c[0x0][0x30c] ;  /* 0x0000c300ffdd7624 */ /* 0x000fe200078e00ff */
[C---:B------:R-:W-:Y:S01]  /*1e50*/  @!P1 LEA R4, P4, R14.reuse, c[0x0][0x170], 0x1 ;  /* 0x00005c000e049a11 */ /* 0x040fe200078808ff */
[----:B------:R1:W-:Y:S03]  /*1e60*/  @!P3 LDGSTS.E.BYPASS.LTC128B.128 [R208+0x7000], [R202.64+0x40] ;  /* 0x07000040cad0bfae */ /* 0x0003e6000b901d46 */
[----:B------:R-:W-:Y:S01]  /*1e70*/  @!P1 LEA.HI.X R5, R14, c[0x0][0x174], R3, 0x1, P4 ;  /* 0x00005d000e059a11 */ /* 0x000fe200020f0c03 */
[----:B------:R1:W-:Y:S01]  /*1e80*/  @!P3 LDGSTS.E.BYPASS.LTC128B.128 [R208+0x8000], [R202.64+0x80] ;  /* 0x08000080cad0bfae */ /* 0x0003e2000b901d46 */
[----:B--2---:R-:W-:-:S04]  /*1e90*/  IADD3 R0, R36, 0x1800, RZ ;  /* 0x0000180024007810 */ /* 0x004fc80007ffe0ff */
[----:B------:R-:W-:-:S04]  /*1ea0*/  SEL R0, R0, R36, !P0 ;  /* 0x0000002400007207 */ /* 0x000fc80004000000 */
[----:B------:R-:W-:-:S05]  /*1eb0*/  SHF.L.U32 R207, R0, 0x1, RZ ;  /* 0x0000000100cf7819 */ /* 0x000fca00000006ff */
[----:B------:R1:W-:Y:S04]  /*1ec0*/  @P3 STS [R207], RZ ;  /* 0x000000ffcf003388 */ /* 0x0003e80000000800 */
[----:B------:R1:W-:Y:S04]  /*1ed0*/  @P3 STS [R207+0x4], RZ ;  /* 0x000004ffcf003388 */ /* 0x0003e80000000800 */
        /* <DEDUP_REMOVED lines=10> */
[----:B------:R-:W-:Y:S01]  /*1f80*/  @!PT LDS RZ, [RZ] ;  /* 0x00000000fffff984 */ /* 0x000fe20000000800 */
[----:B------:R-:W-:Y:S01]  /*1f90*/  @!PT LDS RZ, [RZ] ;  /* 0x00000000fffff984 */ /* 0x000fe20000000800 */
[----:B------:R-:W-:Y:S01]  /*1fa0*/  @!PT LDS RZ, [RZ] ;  /* 0x00000000fffff984 */ /* 0x000fe20000000800 */
[----:B------:R1:W-:Y:S04]  /*1fb0*/  @!P3 LDGSTS.E.BYPASS.LTC128B.128 [R207], [R204.64] ;  /* 0x00000000cccfbfae */ /* 0x0003e8000b901d46 */
[----:B------:R1:W-:Y:S04]  /*1fc0*/  @!P3 LDGSTS.E.BYPASS.LTC128B.128 [R207+0x1000], [R204.64+0x40] ;  /* 0x01000040cccfbfae */ /* 0x0003e8000b901d46 */
[----:B------:R1:W-:Y:S04]  /*1fd0*/  @!P3 LDGSTS.E.BYPASS.LTC128B.128 [R207+0x2000], [R204.64+0x80] ;  /* 0x02000080cccfbfae */ /* 0x0003e8000b901d46 */
[----:B------:R1:W-:Y:S04]  /*1fe0*/  @P2 STS [R208+0x9000], RZ ;  /* 0x009000ffd0002388 */ /* 0x0003e80000000800 */
[----:B------:R1:W-:Y:S04]  /*1ff0*/  @P2 STS [R208+0x9004], RZ ;  /* 0x009004ffd0002388 */ /* 0x0003e80000000800 */
[----:B------:R1:W-:Y:S04]  /*2000*/  @P2 STS.64 [R208+0x9008], RZ ;  /* 0x009008ffd0002388 */ /* 0x0003e80000000a00 */
[----:B------:R1:W-:Y:S04]  /*2010*/  @P2 STS.128 [R208+0xb000], RZ ;  /* 0x00b000ffd0002388 */ /* 0x0003e80000000c00 */
[----:B------:R1:W-:Y:S04]  /*2020*/  @P2 STS.128 [R208+0xd000], RZ ;  /* 0x00d000ffd0002388 */ /* 0x0003e80000000c00 */
[----:B------:R-:W-:Y:S01]  /*2030*/  @!PT LDS RZ, [RZ] ;  /* 0x00000000fffff984 */ /* 0x000fe20000000800 */
[----:B------:R-:W-:Y:S01]  /*2040*/  @!PT LDS RZ, [RZ] ;  /* 0x00000000fffff984 */ /* 0x000fe20000000800 */
[----:B------:R-:W-:Y:S01]  /*2050*/  @!PT LDS RZ, [RZ] ;  /* 0x00000000fffff984 */ /* 0x000fe20000000800 */
[----:B------:R1:W-:Y:S04]  /*2060*/  @!P2 LDGSTS.E.BYPASS.LTC128B.128 [R208+0x9000], [R10.64] ;  /* 0x090000000ad0afae */ /* 0x0003e8000b901d46 */
[----:B------:R1:W-:Y:S04]  /*2070*/  @!P2 LDGSTS.E.BYPASS.LTC128B.128 [R208+0xb000], [R10.64+0x40] ;  /* 0x0b0000400ad0afae */ /* 0x0003e8000b901d46 */
[----:B------:R1:W-:Y:S04]  /*2080*/  @!P2 LDGSTS.E.BYPASS.LTC128B.128 [R208+0xd000], [R10.64+0x80] ;  /* 0x0d0000800ad0afae */ /* 0x0003e8000b901d46 */
[----:B------:R1:W-:Y:S04]  /*2090*/  @P1 STS.128 [R208+0xa000], RZ ;  /* 0x00a000ffd0001388 */ /* 0x0003e80000000c00 */
        /* <DEDUP_REMOVED lines=28> */
[----:B------:R-:W0:Y:S04]  /*2260*/  LDGDEPBAR ;  /* 0x00000000000079af */ /* 0x000e280000000000 */
[----:B---3--:R4:W3:Y:S01]  /*2270*/  LDG.E.64 R6, [R220.64+0x8] ;  /* 0x00000806dc067981 */ /* 0x0088e2000c1e1b00 */
[C---:B------:R-:W-:Y:S01]  /*2280*/  IADD3 R0, R218.reuse, 0x28, RZ ;  /* 0x00000028da007810 */ /* 0x040fe20007ffe0ff */
[----:B------:R-:W-:Y:S01]  /*2290*/  IMAD.MOV.U32 R213, RZ, RZ, 0x7f800000 ;  /* 0x7f800000ffd57424 */ /* 0x000fe200078e00ff */
[----:B------:R-:W-:Y:S01]  /*22a0*/  IADD3 R3, R218, 0x20, RZ ;  /* 0x00000020da037810 */ /* 0x000fe20007ffe0ff */
[----:B------:R-:W-:Y:S01]  /*22b0*/  IMAD.MOV.U32 R209, RZ, RZ, 0x7f800000 ;  /* 0x7f800000ffd17424 */ /* 0x000fe200078e00ff */
[-C--:B------:R-:W-:Y:S01]  /*22c0*/  ISETP.GE.AND P1, PT, R0, R18.reuse, PT ;  /* 0x000000120000720c */ /* 0x080fe20003f26270 */
[----:B------:R-:W-:Y:S01]  /*22d0*/  IMAD.MOV.U32 R212, RZ, RZ, 0x7f800000 ;  /* 0x7f800000ffd47424 */ /* 0x000fe200078e00ff */
[----:B------:R-:W-:-:S02]  /*22e0*/  ISETP.GE.AND P4, PT, R218, R18, PT ;  /* 0x00000012da00720c */ /* 0x000fc40003f86270 */
[----:B------:R-:W-:Y:S02]  /*22f0*/  ISETP.GE.AND P2, PT, R3, R18, PT ;  /* 0x000000120300720c */ /* 0x000fe40003f46270 */
[----:B------:R-:W-:-:S07]  /*2300*/  MOV R214, 0x7f800000 ;  /* 0x7f80000000d67802 */ /* 0x000fce0000000f00 */
[----:B--2---:R-:W-:Y:S01]  /*2310*/  @!P1 IMAD.WIDE R8, R0, 0x4, R210 ;  /* 0x0000000400089825 */ /* 0x004fe200078e02d2 */
[----:B----4-:R-:W-:-:S04]  /*2320*/  IADD3 R4, R218, 0x8, RZ ;  /* 0x00000008da047810 */ /* 0x010fc80007ffe0ff */
[----:B------:R-:W-:Y:S01]  /*2330*/  ISETP.GE.AND P3, PT, R4, R18, PT ;  /* 0x000000120400720c */ /* 0x000fe20003f66270 */
[----:B------:R-:W2:Y:S01]  /*2340*/  LDG.E.64 R220, [R220.64] ;  /* 0x00000006dcdc7981 */ /* 0x000ea2000c1e1b00 */
[----:B------:R-:W-:Y:S02]  /*2350*/  IMAD R0, R34, c[0x0][0x1c0], R35 ;  /* 0x0000700022007a24 */ /* 0x000fe400078e0223 */
[----:B------:R-:W-:Y:S01]  /*2360*/  IMAD.WIDE R4, R218, 0x4, R210 ;  /* 0x00000004da047825 */ /* 0x000fe200078e02d2 */
[----:B------:R1:W5:Y:S03]  /*2370*/  @!P1 LDG.E R212, [R8.64] ;  /* 0x0000000608d49981 */ /* 0x000366000c1e1900 */
[----:B------:R-:W-:Y:S01]  /*2380*/  IMAD.SHL.U32 R0, R0, 0x20, RZ ;  /* 0x0000002000007824 */ /* 0x000fe200078e00ff */
[----:B------:R4:W5:Y:S01]  /*2390*/  @!P4 LDG.E R213, [R4.64] ;  /* 0x0000000604d5c981 */ /* 0x000962000c1e1900 */
[----:B------:R-:W-:-:S03]  /*23a0*/  IADD3 R3, R19, 0x80, RZ ;  /* 0x0000008013037810 */ /* 0x000fc60007ffe0ff */
[----:B------:R4:W5:Y:S04]  /*23b0*/  @!P3 LDG.E R214, [R4.64+0x20] ;  /* 0x0000200604d6b981 */ /* 0x000968000c1e1900 */
[----:B------:R4:W5:Y:S01]  /*23c0*/  @!P2 LDG.E R209, [R4.64+0x80] ;  /* 0x0000800604d1a981 */ /* 0x000962000c1e1900 */
[----:B------:R-:W-:Y:S02]  /*23d0*/  ISETP.GE.AND P5, PT, R3, R195, PT ;  /* 0x000000c30300720c */ /* 0x000fe40003fa6270 */
[----:B------:R-:W-:-:S04]  /*23e0*/  IADD3 R3, R183, 0x1800, RZ ;  /* 0x00001800b7037810 */ /* 0x000fc80007ffe0ff */
[----:B------:R-:W-:Y:S02]  /*23f0*/  SEL R3, R3, R183, !P0 ;  /* 0x000000b703037207 */ /* 0x000fe40004000000 */
[----:B----4-:R-:W-:-:S03]  /*2400*/  SHF.R.S32.HI R4, RZ, 0x1f, R22 ;  /* 0x0000001fff047819 */ /* 0x010fc60000011416 */
[----:B------:R-:W-:Y:S01]  /*2410*/  IMAD.SHL.U32 R174, R3, 0x2, RZ ;  /* 0x0000000203ae7824 */ /* 0x000fe200078e00ff */
[----:B------:R-:W-:Y:S01]  /*2420*/  SHF.L.U32 R241, R244, 0x5, RZ ;  /* 0x00000005f4f17819 */ /* 0x000fe200000006ff */
[----:B------:R-:W-:Y:S01]  /*2430*/  IMAD.MOV.U32 R215, RZ, RZ, R25 ;  /* 0x000000ffffd77224 */ /* 0x000fe200078e0019 */
[----:B------:R-:W-:Y:S01]  /*2440*/  MOV R216, R24 ;  /* 0x0000001800d87202 */ /* 0x000fe20000000f00 */
        /* <DEDUP_REMOVED lines=48> */
[----:B---3--:R-:W-:-:S02]  /*2750*/  IADD3 R22, P2, P1, R0, R6, R22 ;  /* 0x0000000600167210 */ /* 0x008fc4000795e016 */
[----:B------:R-:W-:-:S04]  /*2760*/  SHF.R.S32.HI R0, RZ, 0x1f, R0 ;  /* 0x0000001fff007819 */ /* 0x000fc80000011400 */
[----:B------:R-:W-:Y:S02]  /*2770*/  IADD3.X R4, R0, R7, R4, P2, P1 ;  /* 0x0000000700047210 */ /* 0x000fe400017e2404 */
[----:B------:R-:W-:-:S04]  /*2780*/  IADD3 R0, R181, 0x1800, RZ ;  /* 0x00001800b5007810 */ /* 0x000fc80007ffe0ff */
[----:B------:R-:W-:-:S05]  /*2790*/  SEL R0, R0, R181, !P0 ;  /* 0x000000b500007207 */ /* 0x000fca0004000000 */
[----:B------:R-:W-:Y:S02]  /*27a0*/  IMAD.SHL.U32 R3, R0, 0x2, RZ ;  /* 0x0000000200037824 */ /* 0x000fe400078e00ff */
[----:B------:R-:W3:Y:S01]  /*27b0*/  @P5 S2R R0, SR_TID.X ;  /* 0x0000000000005919 */ /* 0x000ee20000002100 */
[----:B--2---:R-:W-:Y:S01]  /*27c0*/  LOP3.LUT R232, R4, R220, RZ, 0x3c, !PT ;  /* 0x000000dc04e87212 */ /* 0x004fe200078e3cff */
[----:B------:R-:W-:Y:S02]  /*27d0*/  IMAD.MOV.U32 R4, RZ, RZ, c[0x0][0x22c] ;  /* 0x00008b00ff047624 */ /* 0x000fe400078e00ff */
[----:B---3--:R-:W-:-:S05]  /*27e0*/  @P5 IMAD.SHL.U32 R0, R0, 0x2, RZ ;  /* 0x0000000200005824 */ /* 0x008fca00078e00ff */
[----:B------:R-:W-:Y:S01]  /*27f0*/  @P5 LOP3.LUT R241, R241, 0x6, R0, 0xf8, !PT ;  /* 0x00000006f1f15812 */ /* 0x000fe200078ef800 */
[----:B------:R-:W-:-:S04]  /*2800*/  IMAD R0, R4, c[0x0][0x1c0], RZ ;  /* 0x0000700004007a24 */ /* 0x000fc800078e02ff */
[C---:B------:R-:W-:Y:S01]  /*2810*/  IMAD.SHL.U32 R245, R0.reuse, 0x10, RZ ;  /* 0x0000001000f57824 */ /* 0x040fe200078e00ff */
[----:B------:R-:W-:-:S04]  /*2820*/  SHF.L.U32 R217, R0, 0x3, RZ ;  /* 0x0000000300d97819 */ /* 0x000fc800000006ff */
[C---:B------:R-:W-:Y:S02]  /*2830*/  IADD3 R247, R245.reuse, 0x40, RZ ;  /* 0x00000040f5f77810 */ /* 0x040fe40007ffe0ff */
[----:B------:R-:W-:-:S03]  /*2840*/  IADD3 R248, R245, 0x20, RZ ;  /* 0x00000020f5f87810 */ /* 0x000fc60007ffe0ff */
[----:B------:R-:W-:Y:S01]  /*2850*/  IMAD.IADD R242, R217, 0x1, R247 ;  /* 0x00000001d9f27824 */ /* 0x000fe200078e02f7 */
[----:B------:R-:W-:Y:S01]  /*2860*/  IADD3 R4, R221, 0x32370b8f, RZ ;  /* 0x32370b8fdd047810 */ /* 0x000fe20007ffe0ff */
[----:B------:R-:W-:Y:S01]  /*2870*/  IMAD.IADD R243, R217, 0x1, R248 ;  /* 0x00000001d9f37824 */ /* 0x000fe200078e02f8 */
[C---:B------:R-:W-:Y:S02]  /*2880*/  IADD3 R4, R221.reuse, -0x56f99767, RZ ;  /* 0xa9066899dd047810 */ /* 0x040fe40007ffe0ff */
[----:B------:R-:W-:Y:S02]  /*2890*/  IADD3 R4, R221, 0x646e171e, RZ ;  /* 0x646e171edd047810 */ /* 0x000fe40007ffe0ff */
[----:B------:R-:W-:Y:S02]  /*28a0*/  IADD3 R4, R217, R242, RZ ;  /* 0x000000f2d9047210 */ /* 0x000fe40007ffe0ff */
[C---:B------:R-:W-:Y:S02]  /*28b0*/  IADD3 R5, R221.reuse, 0x76cf5d0a, RZ ;  /* 0x76cf5d0add057810 */ /* 0x040fe40007ffe0ff */
[----:B------:R-:W-:Y:S01]  /*28c0*/  IADD3 R5, R221, -0x126145ec, RZ ;  /* 0xed9eba14dd057810 */ /* 0x000fe20007ffe0ff */
[----:B------:R-:W-:Y:S01]  /*28d0*/  IMAD.IADD R5, R217, 0x1, R243 ;  /* 0x00000001d9057824 */ /* 0x000fe200078e02f3 */
[----:B------:R-:W-:-:S02]  /*28e0*/  IADD3 R231, R220, -0x61c88647, RZ ;  /* 0x9e3779b9dce77810 */ /* 0x000fc40007ffe0ff */
[C---:B------:R-:W-:Y:S02]  /*28f0*/  IADD3 R240, R220.reuse, 0x3c6ef372, RZ ;  /* 0x3c6ef372dcf07810 */ /* 0x040fe40007ffe0ff */
[C---:B------:R-:W-:Y:S02]  /*2900*/  IADD3 R230, R220.reuse, -0x255992d5, RZ ;  /* 0xdaa66d2bdce67810 */ /* 0x040fe40007ffe0ff */
[C---:B------:R-:W-:Y:S02]  /*2910*/  IADD3 R229, R220.reuse, 0x78dde6e4, RZ ;  /* 0x78dde6e4dce57810 */ /* 0x040fe40007ffe0ff */
[C---:B------:R-:W-:Y:S02]  /*2920*/  IADD3 R228, R220.reuse, 0x1715609d, RZ ;  /* 0x1715609ddce47810 */ /* 0x040fe40007ffe0ff */
[----:B------:R-:W-:Y:S01]  /*2930*/  IADD3 R226, R220, -0x4ab325aa, RZ ;  /* 0xb54cda56dce27810 */ /* 0x000fe20007ffe0ff */
[C---:B------:R-:W-:Y:S02]  /*2940*/  IMAD.IADD R220, R217.reuse, 0x1, R4 ;  /* 0x00000001d9dc7824 */ /* 0x040fe400078e0204 */
[----:B------:R-:W-:Y:S01]  /*2950*/  IMAD.IADD R223, R217, 0x1, R5 ;  /* 0x00000001d9df7824 */ /* 0x000fe200078e0205 */
[----:B------:R-:W-:Y:S01]  /*2960*/  IADD3 R227, R221, -0x4498517b, RZ ;  /* 0xbb67ae85dde37810 */ /* 0x000fe20007ffe0ff */
[----:B------:R-:W-:Y:S01]  /*2970*/  IMAD.WIDE.U32 R236, R22, -0x2daee0ad, RZ ;  /* 0xd2511f5316ec7825 */ /* 0x000fe200078e00ff */
[----:B------:R-:W-:-:S03]  /*2980*/  IADD3 R219, R217, R220, RZ ;  /* 0x000000dcd9db7210 */ /* 0x000fc60007ffe0ff */
[C---:B------:R-:W-:Y:S01]  /*2990*/  IMAD.IADD R222, R217.reuse, 0x1, R223 ;  /* 0x00000001d9de7824 */ /* 0x040fe200078e02df */
[----:B------:R-:W-:Y:S01]  /*29a0*/  LOP3.LUT R227, R236, R227, RZ, 0x3c, !PT ;  /* 0x000000e3ece37212 */ /* 0x000fe200078e3cff */
[----:B------:R-:W-:Y:S02]  /*29b0*/  IMAD R252, R0, 0x38, RZ ;  /* 0x0000003800fc7824 */ /* 0x000fe400078e02ff */
[C---:B------:R-:W-:Y:S02]  /*29c0*/  IMAD.IADD R225, R217.reuse, 0x1, R222 ;  /* 0x00000001d9e17824 */ /* 0x040fe400078e02de */
[----:B-1----:R-:W-:Y:S02]  /*29d0*/  IMAD.IADD R224, R217, 0x1, R219 ;  /* 0x00000001d9e07824 */ /* 0x002fe400078e02db */
.L_x_773:
[----:B------:R-:W0:Y:S01]  /*29e0*/  LDGDEPBAR ;  /* 0x00000000000079af */ /* 0x000e220000000000 */
[----:B------:R-:W-:Y:S01]  /*29f0*/  IMAD.IADD R0, R182, 0x1, R174 ;  /* 0x00000001b6007824 */ /* 0x000fe200078e02ae */
[----:B-----5:R-:W-:Y:S01]  /*2a00*/  FSETP.NEU.FTZ.AND P0, PT, R213, -INF , PT ;  /* 0xff800000d500780b */ /* 0x020fe20003f1d000 */
[----:B------:R-:W-:Y:S01]  /*2a10*/  ULDC.U8 UR4, c[0x0][0x2d8] ;  /* 0x0000b60000047ab9 */ /* 0x000fe20000000000 */
[----:B------:R-:W-:Y:S02]  /*2a20*/  FSETP.NEU.FTZ.AND P1, PT, R214, -INF , PT ;  /* 0xff800000d600780b */ /* 0x000fe40003f3d000 */
[----:B------:R-:W-:Y:S02]  /*2a30*/  FSETP.NEU.FTZ.AND P2, PT, R212, -INF , PT ;  /* 0xff800000d400780b */ /* 0x000fe40003f5d000 */
[C---:B------:R-:W-:Y:S02]  /*2a40*/  IADD3 R187, R221.reuse, 0x76cf5d0a, RZ ;  /* 0x76cf5d0addbb7810 */ /* 0x040fe40007ffe0ff */
[C---:B------:R-:W-:Y:S01]  /*2a50*/  IADD3 R186, R221.reuse, 0x32370b8f, RZ ;  /* 0x32370b8fddba7810 */ /* 0x040fe20007ffe0ff */
        /* <DEDUP_REMOVED lines=15> */
[----:B------:R-:W1:Y:S01]  /*2b50*/  LDSM.16.M88.4 R156, [R172+0xb000] ;  /* 0x00b00000ac9c783b */ /* 0x000e620000000200 */
[-C--:B---3--:R-:W-:Y:S07]  /*2b60*/  HMMA.16816.F32.BF16 R20, R32, R132.reuse, RZ ;  /* 0x000000842014723c */ /* 0x088fee00000418ff */
[----:B------:R-:W-:Y:S01]  /*2b70*/  LDSM.16.M88.4 R160, [R172+0xb400] ;  /* 0x00b40000aca0783b */ /* 0x000fe20000000200 */
        /* <DEDUP_REMOVED lines=10> */
[----:B------:R-:W-:Y:S07]  /*2c20*/  LDSM.16.M88.4 R140, [R173+0xb400] ;  /* 0x00b40000ad8c783b */ /* 0x000fee0000000200 */
[-C--:B--2---:R-:W-:Y:S08]  /*2c30*/  HMMA.16816.F32.BF16 R20, R136, R148.reuse, R20 ;  /* 0x000000948814723c */ /* 0x084ff00000041814 */
[C---:B------:R-:W-:Y:S08]  /*2c40*/  HMMA.16816.F32.BF16 R24, R144.reuse, R148, R24 ;  /* 0x000000949018723c */ /* 0x040ff00000041818 */
[-C--:B------:R-:W-:Y:S01]  /*2c50*/  HMMA.16816.F32.BF16 R28, R144, R150.reuse, R28 ;  /* 0x00000096901c723c */ /* 0x080fe2000004181c */
[----:B------:R-:W-:Y:S07]  /*2c60*/  LDSM.16.M88.4 R144, [R174+0x2000] ;  /* 0x00200000ae90783b */ /* 0x000fee0000000200 */
[----:B------:R-:W-:Y:S01]  /*2c70*/  HMMA.16816.F32.BF16 R32, R136, R150, R32 ;  /* 0x000000968820723c */ /* 0x000fe20000041820 */
[----:B------:R-:W1:Y:S07]  /*2c80*/  LDSM.16.M88.4 R136, [R0+0x1800] ;  /* 0x001800000088783b */ /* 0x000e6e0000000200 */
[-C--:B------:R-:W-:Y:S01]  /*2c90*/  HMMA.16816.F32.BF16 R4, R152, R156.reuse, R4 ;  /* 0x0000009c9804723c */ /* 0x080fe20000041804 */
[----:B------:R-:W2:Y:S07]  /*2ca0*/  LDSM.16.M88.4 R148, [R172+0xd000] ;  /* 0x00d00000ac94783b */ /* 0x000eae0000000200 */
[C---:B---3--:R-:W-:Y:S08]  /*2cb0*/  HMMA.16816.F32.BF16 R8, R132.reuse, R156, R8 ;  /* 0x0000009c8408723c */ /* 0x048ff00000041808 */
[-C--:B------:R-:W-:Y:S08]  /*2cc0*/  HMMA.16816.F32.BF16 R12, R132, R158.reuse, R12 ;  /* 0x0000009e840c723c */ /* 0x080ff0000004180c */
[C---:B------:R-:W-:Y:S01]  /*2cd0*/  HMMA.16816.F32.BF16 R16, R152.reuse, R158, R16 ;  /* 0x0000009e9810723c */ /* 0x040fe20000041810 */
[----:B------:R-:W-:Y:S07]  /*2ce0*/  LDSM.16.M88.4 R156, [R0+0x2000] ;  /* 0x00200000009c783b */ /* 0x000fee0000000200 */
[-C--:B------:R-:W-:Y:S08]  /*2cf0*/  HMMA.16816.F32.BF16 R20, R152, R160.reuse, R20 ;  /* 0x000000a09814723c */ /* 0x080ff00000041814 */
[C---:B------:R-:W-:Y:S08]  /*2d00*/  HMMA.16816.F32.BF16 R24, R132.reuse, R160, R24 ;  /* 0x000000a08418723c */ /* 0x040ff00000041818 */
[-C--:B------:R-:W-:Y:S01]  /*2d10*/  HMMA.16816.F32.BF16 R28, R132, R162.reuse, R28 ;  /* 0x000000a2841c723c */ /* 0x080fe2000004181c */
[----:B------:R-:W3:Y:S07]  /*2d20*/  LDSM.16.M88.4 R132, [R174+0x2800] ;  /* 0x00280000ae84783b */ /* 0x000eee0000000200 */
[----:B------:R-:W-:Y:S01]  /*2d30*/  HMMA.16816.F32.BF16 R32, R152, R162, R32 ;  /* 0x000000a29820723c */ /* 0x000fe20000041820 */
[----:B------:R-:W4:Y:S07]  /*2d40*/  LDSM.16.M88.4 R152, [R172+0xd400] ;  /* 0x00d40000ac98783b */ /* 0x000f2e0000000200 */
[-C--:B------:R-:W-:Y:S01]  /*2d50*/  HMMA.16816.F32.BF16 R4, R164, R168.reuse, R4 ;  /* 0x000000a8a404723c */ /* 0x080fe20000041804 */
[----:B------:R-:W2:Y:S07]  /*2d60*/  LDSM.16.M88.4 R160, [R173+0xd000] ;  /* 0x00d00000ada0783b */ /* 0x000eae0000000200 */
[C---:B-1----:R-:W-:Y:S07]  /*2d70*/  HMMA.16816.F32.BF16 R8, R136.reuse, R168, R8 ;  /* 0x000000a88808723c */ /* 0x042fee0000041808 */
[C---:B------:R-:W-:Y:S01]  /*2d80*/  IADD3 R169, R221.reuse, -0x56f99767, RZ ;  /* 0xa9066899dda97810 */ /* 0x040fe20007ffe0ff */
[-C--:B------:R-:W-:Y:S04]  /*2d90*/  HMMA.16816.F32.BF16 R12, R136, R170.reuse, R12 ;  /* 0x000000aa880c723c */ /* 0x080fe8000004180c */
[C---:B------:R-:W-:Y:S04]  /*2da0*/  IADD3 R168, R221.reuse, -0x126145ec, RZ ;  /* 0xed9eba14dda87810 */ /* 0x040fe80007ffe0ff */
[C---:B------:R-:W-:Y:S08]  /*2db0*/  HMMA.16816.F32.BF16 R16, R164.reuse, R170, R16 ;  /* 0x000000aaa410723c */ /* 0x040ff00000041810 */
[-C--:B------:R-:W-:Y:S08]  /*2dc0*/  HMMA.16816.F32.BF16 R20, R164, R140.reuse, R20 ;  /* 0x0000008ca414723c */ /* 0x080ff00000041814 */
[C---:B------:R-:W-:Y:S08]  /*2dd0*/  HMMA.16816.F32.BF16 R24, R136.reuse, R140, R24 ;  /* 0x0000008c8818723c */ /* 0x040ff00000041818 */
[-C--:B------:R-:W-:Y:S07]  /*2de0*/  HMMA.16816.F32.BF16 R28, R136, R142.reuse, R28 ;  /* 0x0000008e881c723c */ /* 0x080fee000004181c */
[----:B------:R-:W-:Y:S01]  /*2df0*/  IADD3 R139, R221, 0x646e171e, RZ ;  /* 0x646e171edd8b7810 */ /* 0x000fe20007ffe0ff */
[----:B------:R-:W-:Y:S04]  /*2e00*/  HMMA.16816.F32.BF16 R32, R164, R142, R32 ;  /* 0x0000008ea420723c */ /* 0x000fe80000041820 */
[----:B------:R-:W-:Y:S02]  /*2e10*/  FMUL.FTZ R138, R213, 1.4426950216293334961 ;  /* 0x3fb8aa3bd58a7820 */ /* 0x000fe40000410000 */
[----:B------:R-:W-:Y:S02]  /*2e20*/  FMUL.FTZ R137, R214, 1.4426950216293334961 ;  /* 0x3fb8aa3bd6897820 */ /* 0x000fe40000410000 */
[-C--:B--2---:R-:W-:Y:S05]  /*2e30*/  HMMA.16816.F32.BF16 R4, R144, R148.reuse, R4 ;  /* 0x000000949004723c */ /* 0x084fea0000041804 */
[----:B------:R-:W-:Y:S02]  /*2e40*/  FSEL R138, R138, RZ, P0 ;  /* 0x000000ff8a8a7208 */ /* 0x000fe40000000000 */
[----:B------:R-:W-:Y:S01]  /*2e50*/  FSEL R137, R137, RZ, P1 ;  /* 0x000000ff89897208 */ /* 0x000fe20000800000 */
[C---:B---3--:R-:W-:Y:S04]  /*2e60*/  HMMA.16816.F32.BF16 R8, R132.reuse, R148, R8 ;  /* 0x000000948408723c */ /* 0x048fe80000041808 */
[----:B------:R-:W-:Y:S04]  /*2e70*/  FSETP.NEU.FTZ.AND P1, PT, R209, -INF , PT ;  /* 0xff800000d100780b */ /* 0x000fe80003f3d000 */
[-C--:B------:R-:W-:Y:S08]  /*2e80*/  HMMA.16816.F32.BF16 R12, R132, R150.reuse, R12 ;  /* 0x00000096840c723c */ /* 0x080ff0000004180c */
[C---:B------:R-:W-:Y:S08]  /*2e90*/  HMMA.16816.F32.BF16 R16, R144.reuse, R150, R16 ;  /* 0x000000969010723c */ /* 0x040ff00000041810 */
[-C--:B----4-:R-:W-:Y:S08]  /*2ea0*/  HMMA.16816.F32.BF16 R20, R144, R152.reuse, R20 ;  /* 0x000000989014723c */ /* 0x090ff00000041814 */
[C---:B------:R-:W-:Y:S08]  /*2eb0*/  HMMA.16816.F32.BF16 R24, R132.reuse, R152, R24 ;  /* 0x000000988418723c */ /* 0x040ff00000041818 */
[-C--:B------:R-:W-:Y:S01]  /*2ec0*/  HMMA.16816.F32.BF16 R28, R132, R154.reuse, R28 ;  /* 0x0000009a841c723c */ /* 0x080fe2000004181c */
[----:B------:R1:W2:Y:S07]  /*2ed0*/  LDSM.16.M88.4 R132, [R0+0x2800] ;  /* 0x002800000084783b */ /* 0x0002ae0000000200 */
[----:B------:R-:W-:Y:S08]  /*2ee0*/  HMMA.16816.F32.BF16 R32, R144, R154, R32 ;  /* 0x0000009a9020723c */ /* 0x000ff00000041820 */
[-C--:B------:R-:W-:Y:S05]  /*2ef0*/  HMMA.16816.F32.BF16 R4, R156, R160.reuse, R4 ;  /* 0x000000a09c04723c */ /* 0x080fea0000041804 */
[----:B-1----:R-:W-:Y:S05]  /*2f00*/  @P5 IMAD R0, R233, 0x80, R241 ;  /* 0x00000080e9005824 */ /* 0x002fea00078e02f1 */
[CC--:B------:R-:W-:Y:S02]  /*2f10*/  @P5 ISETP.GE.AND P6, PT, R0.reuse, R195.reuse, PT ;  /* 0x000000c30000520c */ /* 0x0c0fe40003fc6270 */
[----:B------:R-:W-:Y:S04]  /*2f20*/  @P5 IADD3 R136, R0, 0x1, RZ ;  /* 0x0000000100885810 */ /* 0x000fe80007ffe0ff */
[-C--:B------:R-:W-:Y:S01]  /*2f30*/  @P5 ISETP.GE.AND P0, PT, R136, R195.reuse, PT ;  /* 0x000000c38800520c */ /* 0x080fe20003f06270 */
[----:B------:R-:W-:Y:S07]  /*2f40*/  FMUL.FTZ R136, R209, 1.4426950216293334961 ;  /* 0x3fb8aa3bd1887820 */ /* 0x000fee0000410000 */
[----:B------:R-:W-:Y:S01]  /*2f50*/  @P5 FSEL R6, R6, -INF , !P6 ;  /* 0xff80000006065808 */ /* 0x000fe20007000000 */
[C---:B--2---:R-:W-:Y:S04]  /*2f60*/  HMMA.16816.F32.BF16 R8, R132.reuse, R160, R8 ;  /* 0x000000a08408723c */ /* 0x044fe80000041808 */
[----:B------:R-:W-:Y:S01]  /*2f70*/  FSEL R136, R136, RZ, P1 ;  /* 0x000000ff88887208 */ /* 0x000fe20000800000 */
[--C-:B------:R-:W-:Y:S01]  /*2f80*/  FFMA.FTZ R6, R6, c[0x0][0x23c], -R137.reuse ;  /* 0x00008f0006067a23 */ /* 0x100fe20000010889 */
[----:B------:R-:W-:Y:S02]  /*2f90*/  @P5 FSEL R5, R5, -INF , !P0 ;  /* 0xff80000005055808 */ /* 0x000fe40004000000 */
[----:B------:R-:W-:Y:S01]  /*2fa0*/  @P5 FSEL R4, R4, -INF , !P6 ;  /* 0xff80000004045808 */ /* 0x000fe20007000000 */
[-C--:B------:R-:W-:Y:S01]  /*2fb0*/  HMMA.16816.F32.BF16 R12, R132, R162.reuse, R12 ;  /* 0x000000a2840c723c */ /* 0x080fe2000004180c */
[----:B------:R1:W-:Y:S02]  /*2fc0*/  MUFU.EX2 R171, R6 ;  /* 0x0000000600ab7308 */ /* 0x0003e40000000800 */
[----:B------:R-:W-:Y:S01]  /*2fd0*/  @P5 FSEL R7, R7, -INF , !P0 ;  /* 0xff80000007075808 */ /* 0x000fe20004000000 */
[--C-:B------:R-:W-:Y:S02]  /*2fe0*/  FFMA.FTZ R5, R5, c[0x0][0x23c], -R138.reuse ;  /* 0x00008f0005057a23 */ /* 0x100fe4000001088a */
[----:B------:R-:W-:Y:S02]  /*2ff0*/  FFMA.FTZ R4, R4, c[0x0][0x23c], -R138 ;  /* 0x00008f0004047a23 */ /* 0x000fe4000001088a */
[----:B------:R-:W-:Y:S01]  /*3000*/  FFMA.FTZ R7, R7, c[0x0][0x23c], -R137 ;  /* 0x00008f0007077a23 */ /* 0x000fe20000010889 */
[C---:B------:R-:W-:Y:S02]  /*3010*/  HMMA.16816.F32.BF16 R16, R156.reuse, R162, R16 ;  /* 0x000000a29c10723c */ /* 0x040fe40000041810 */
[----:B------:R2:W3:Y:S04]  /*3020*/  MUFU.EX2 R184, R5 ;  /* 0x0000000500b87308 */ /* 0x0004e80000000800 */
[----:B------:R-:W-:Y:S02]  /*3030*/  @P5 FSEL R8, R8, -INF , !P6 ;  /* 0xff80000008085808 */ /* 0x000fe40007000000 */
[----:B------:R-:W-:Y:S04]  /*3040*/  @P5 FSEL R9, R9, -INF , !P0 ;  /* 0xff80000009095808 */ /* 0x000fe80004000000 */
[----:B------:R-:W-:Y:S01]  /*3050*/  @P5 FSEL R10, R10, -INF , !P6 ;  /* 0xff8000000a0a5808 */ /* 0x000fe20007000000 */
[--C-:B------:R-:W-:Y:S01]  /*3060*/  FFMA.FTZ R8, R8, c[0x0][0x23c], -R136.reuse ;  /* 0x00008f0008087a23 */ /* 0x100fe20000010888 */
[----:B------:R-:W-:Y:S01]  /*3070*/  @P5 FSEL R11, R11, -INF , !P0 ;  /* 0xff8000000b0b5808 */ /* 0x000fe20004000000 */
[----:B------:R4:W3:Y:S01]  /*3080*/  MUFU.EX2 R185, R4 ;  /* 0x0000000400b97308 */ /* 0x0008e20000000800 */
[----:B-1----:R-:W-:Y:S02]  /*3090*/  FMUL.FTZ R6, R212, 1.4426950216293334961 ;  /* 0x3fb8aa3bd4067820 */ /* 0x002fe40000410000 */
[----:B------:R-:W-:Y:S07]  /*30a0*/  FFMA.FTZ R9, R9, c[0x0][0x23c], -R136 ;  /* 0x00008f0009097a23 */ /* 0x000fee0000010888 */
[----:B------:R1:W-:Y:S01]  /*30b0*/  MUFU.EX2 R193, R8 ;  /* 0x0000000800c17308 */ /* 0x0003e20000000800 */
[C---:B--2---:R-:W-:Y:S04]  /*30c0*/  @P5 IADD3 R5, R0.reuse, 0x9, RZ ;  /* 0x0000000900055810 */ /* 0x044fe80007ffe0ff */
[-C--:B------:R-:W-:Y:S02]  /*30d0*/  @P5 ISETP.GE.AND P3, PT, R5, R195.reuse, PT ;  /* 0x000000c30500520c */ /* 0x080fe40003f66270 */
[C---:B------:R-:W-:Y:S02]  /*30e0*/  @P5 IADD3 R5, R0.reuse, 0x10, RZ ;  /* 0x0000001000055810 */ /* 0x040fe40007ffe0ff */
[----:B------:R-:W-:Y:S01]  /*30f0*/  @P5 FSEL R13, R13, -INF , !P3 ;  /* 0xff8000000d0d5808 */ /* 0x000fe20005800000 */
[----:B------:R2:W2:Y:S01]  /*3100*/  MUFU.EX2 R190, R7 ;  /* 0x0000000700be7308 */ /* 0x0004a20000000800 */
[----:B------:R-:W-:Y:S01]  /*3110*/  @P5 ISETP.GE.AND P1, PT, R5, R195, PT ;  /* 0x000000c30500520c */ /* 0x000fe20003f26270 */
[----:B------:R-:W-:Y:S01]  /*3120*/  IMAD R5, R233, 0x4, R244 ;  /* 0x00000004e9057824 */ /* 0x000fe200078e02f4 */
[----:B------:R-:W-:Y:S01]  /*3130*/  @P5 FSEL R15, R15, -INF , !P3 ;  /* 0xff8000000f0f5808 */ /* 0x000fe20005800000 */
[----:B------:R-:W-:Y:S01]  /*3140*/  FFMA.FTZ R13, R13, c[0x0][0x23c], -R136 ;  /* 0x00008f000d0d7a23 */ /* 0x000fe20000010888 */
[----:B----4-:R-:W-:Y:S02]  /*3150*/  @P5 IADD3 R4, R0, 0x8, RZ ;  /* 0x0000000800045810 */ /* 0x010fe40007ffe0ff */
[----:B------:R-:W-:Y:S02]  /*3160*/  LOP3.LUT R5, R237, R221, R5, 0x96, !PT ;  /* 0x000000dded057212 */ /* 0x000fe400078e9605 */
[-C--:B------:R-:W-:Y:S01]  /*3170*/  @P5 ISETP.GE.AND P4, PT, R4, R195.reuse, PT ;  /* 0x000000c30400520c */ /* 0x080fe20003f86270 */
[----:B------:R4:W3:Y:S01]  /*3180*/  MUFU.EX2 R191, R9 ;  /* 0x0000000900bf7308 */ /* 0x0008e20000000800 */
[----:B------:R-:W-:Y:S01]  /*3190*/  @P5 FSEL R17, R17, -INF , !P3 ;  /* 0xff80000011115808 */ /* 0x000fe20005800000 */
[----:B------:R-:W-:Y:S01]  /*31a0*/  IMAD R4, R196, 0x4, R246 ;  /* 0x00000004c4047824 */ /* 0x000fe200078e02f6 */
[----:B------:R-:W-:Y:S02]  /*31b0*/  @P5 FSEL R12, R12, -INF , !P4 ;  /* 0xff8000000c0c5808 */ /* 0x000fe40006000000 */
[----:B-1----:R-:W-:Y:S01]  /*31c0*/  FSEL R8, R6, RZ, P2 ;  /* 0x000000ff06087208 */ /* 0x002fe20001000000 */
[----:B------:R-:W-:Y:S01]  /*31d0*/  FFMA.FTZ R17, R17, c[0x0][0x23c], -R138 ;  /* 0x00008f0011117a23 */ /* 0x000fe2000001088a */
[----:B------:R-:W-:Y:S01]  /*31e0*/  IADD3 R6, R4, 0x2, RZ ;  /* 0x0000000204067810 */ /* 0x000fe20007ffe0ff */
[----:B------:R-:W-:Y:S01]  /*31f0*/  FFMA.FTZ R12, R12, c[0x0][0x23c], -R136 ;  /* 0x00008f000c0c7a23 */ /* 0x000fe20000010888 */
[----:B------:R-:W-:Y:S01]  /*3200*/  @P5 FSEL R14, R14, -INF , !P4 ;  /* 0xff8000000e0e5808 */ /* 0x000fe20006000000 */
[--C-:B------:R-:W-:Y:S01]  /*3210*/  FFMA.FTZ R10, R10, c[0x0][0x23c], -R8.reuse ;  /* 0x00008f000a0a7a23 */ /* 0x100fe20000010808 */
[----:B------:R-:W-:Y:S01]  /*3220*/  @P5 FSEL R18, R18, -INF , !P4 ;  /* 0xff80000012125808 */ /* 0x000fe20006000000 */
[--C-:B------:R-:W-:Y:S01]  /*3230*/  FFMA.FTZ R11, R11, c[0x0][0x23c], -R8.reuse ;  /* 0x00008f000b0b7a23 */ /* 0x100fe20000010808 */
[----:B------:R-:W-:Y:S01]  /*3240*/  @P5 FSEL R16, R16, -INF , !P4 ;  /* 0xff80000010105808 */ /* 0x000fe20006000000 */
[----:B------:R1:W1:Y:S01]  /*3250*/  MUFU.EX2 R194, R10 ;  /* 0x0000000a00c27308 */ /* 0x0002620000000800 */
[----:B--2---:R-:W-:Y:S01]  /*3260*/  @P5 IADD3 R7, R0, 0x11, RZ ;  /* 0x0000001100075810 */ /* 0x004fe20007ffe0ff */
[----:B------:R-:W-:Y:S01]  /*3270*/  IMAD.WIDE.U32 R142, R4, -0x326172a9, RZ ;  /* 0xcd9e8d57048e7825 */ /* 0x000fe200078e00ff */
[----:B------:R-:W-:Y:S02]  /*3280*/  @P5 FSEL R19, R19, -INF , !P3 ;  /* 0xff80000013135808 */ /* 0x000fe40005800000 */
[----:B------:R-:W-:Y:S01]  /*3290*/  @P5 ISETP.GE.AND P6, PT, R7, R195, PT ;  /* 0x000000c30700520c */ /* 0x000fe20003fc6270 */
[----:B------:R-:W-:Y:S01]  /*32a0*/  IMAD.WIDE.U32 R4, R5, -0x326172a9, RZ ;  /* 0xcd9e8d5705047825 */ /* 0x000fe200078e00ff */
[----:B------:R-:W-:Y:S03]  /*32b0*/  LOP3.LUT R140, R143, R232, RZ, 0x3c, !PT ;  /* 0x000000e88f8c7212 */ /* 0x000fe600078e3cff */
[----:B------:R2:W2:Y:S01]  /*32c0*/  MUFU.EX2 R192, R11 ;  /* 0x0000000b00c07308 */ /* 0x0004a20000000800 */
[----:B----4-:R-:W-:Y:S01]  /*32d0*/  LOP3.LUT R9, R4, R240, RZ, 0x3c, !PT ;  /* 0x000000f004097212 */ /* 0x010fe200078e3cff */
[----:B------:R-:W-:Y:S04]  /*32e0*/  IMAD.WIDE.U32 R6, R6, -0x326172a9, RZ ;  /* 0xcd9e8d5706067825 */ /* 0x000fe800078e00ff */
[----:B------:R-:W-:Y:S01]  /*32f0*/  IMAD.WIDE.U32 R140, R140, -0x2daee0ad, RZ ;  /* 0xd2511f538c8c7825 */ /* 0x000fe200078e00ff */
[----:B------:R-:W-:Y:S02]  /*3300*/  LOP3.LUT R4, R7, R232, RZ, 0x3c, !PT ;  /* 0x000000e807047212 */ /* 0x000fe400078e3cff */
[--C-:B------:R-:W-:Y:S01]  /*3310*/  LOP3.LUT R148, R5, R6, R231.reuse, 0x96, !PT ;  /* 0x0000000605947212 */ /* 0x100fe200078e96e7 */
[--C-:B------:R-:W-:Y:S01]  /*3320*/  FFMA.FTZ R15, R15, c[0x0][0x23c], -R8.reuse ;  /* 0x00008f000f0f7a23 */ /* 0x100fe20000010808 */
[----:B------:R-:W-:Y:S01]  /*3330*/  LOP3.LUT R143, R227, R141, RZ, 0x3c, !PT ;  /* 0x0000008de38f7212 */ /* 0x000fe200078e3cff */
[----:B------:R-:W-:Y:S01]  /*3340*/  FFMA.FTZ R14, R14, c[0x0][0x23c], -R8 ;  /* 0x00008f000e0e7a23 */ /* 0x000fe20000010808 */
[----:B------:R-:W4:Y:S01]  /*3350*/  MUFU.EX2 R189, R12 ;  /* 0x0000000c00bd7308 */ /* 0x000f220000000800 */
[----:B-1----:R-:W-:Y:S01]  /*3360*/  LOP3.LUT R10, R5, R142, R231, 0x96, !PT ;  /* 0x0000008e050a7212 */ /* 0x002fe200078e96e7 */
[----:B------:R-:W-:Y:S04]  /*3370*/  IMAD.WIDE.U32 R4, R4, -0x2daee0ad, RZ ;  /* 0xd2511f5304047825 */ /* 0x000fe800078e00ff */
[----:B------:R-:W-:Y:S01]  /*3380*/  IMAD.WIDE.U32 R6, R10, -0x2daee0ad, RZ ;  /* 0xd2511f530a067825 */ /* 0x000fe200078e00ff */
[----:B------:R-:W-:Y:S03]  /*3390*/  LOP3.LUT R10, R227, R5, RZ, 0x3c, !PT ;  /* 0x00000005e30a7212 */ /* 0x000fe600078e3cff */
[----:B------:R-:W-:Y:S01]  /*33a0*/  IMAD.WIDE.U32 R148, R148, -0x2daee0ad, RZ ;  /* 0xd2511f5394947825 */ /* 0x000fe200078e00ff */
[--C-:B------:R-:W-:Y:S01]  /*33b0*/  LOP3.LUT R140, R7, R140, R187.reuse, 0x96, !PT ;  /* 0x0000008c078c7212 */ /* 0x100fe200078e96bb */
[----:B------:R-:W-:Y:S02]  /*33c0*/  MUFU.EX2 R188, R14 ;  /* 0x0000000e00bc7308 */ /* 0x000fe40000000800 */
[----:B------:R-:W-:Y:S01]  /*33d0*/  IMAD.WIDE.U32 R142, R143, -0x326172a9, RZ ;  /* 0xcd9e8d578f8e7825 */ /* 0x000fe200078e00ff */
[----:B------:R-:W-:Y:S03]  /*33e0*/  LOP3.LUT R144, R149, R4, R187, 0x96, !PT ;  /* 0x0000000495907212 */ /* 0x000fe600078e96bb */
[----:B--2---:R-:W-:Y:S01]  /*33f0*/  IMAD.WIDE.U32 R10, R10, -0x326172a9, RZ ;  /* 0xcd9e8d570a0a7825 */ /* 0x004fe200078e00ff */
[C---:B------:R-:W-:Y:S03]  /*3400*/  LOP3.LUT R152, R9.reuse, R143, RZ, 0x3c, !PT ;  /* 0x0000008f09987212 */ /* 0x040fe600078e3cff */
[----:B------:R1:W2:Y:S01]  /*3410*/  MUFU.EX2 R187, R13 ;  /* 0x0000000d00bb7308 */ /* 0x0002a20000000800 */
[----:B------:R-:W-:Y:S01]  /*3420*/  IMAD.WIDE.U32 R140, R140, -0x326172a9, RZ ;  /* 0xcd9e8d578c8c7825 */ /* 0x000fe200078e00ff */
[----:B------:R-:W-:Y:S02]  /*3430*/  LOP3.LUT R143, R9, R11, RZ, 0x3c, !PT ;  /* 0x0000000b098f7212 */ /* 0x000fe400078e3cff */
[----:B------:R-:W-:Y:S01]  /*3440*/  @P5 IADD3 R9, R0, 0x18, RZ ;  /* 0x0000001800095810 */ /* 0x000fe20007ffe0ff */
[----:B------:R-:W-:Y:S01]  /*3450*/  IMAD.WIDE.U32 R152, R152, -0x2daee0ad, RZ ;  /* 0xd2511f5398987825 */ /* 0x000fe200078e00ff */
[----:B------:R-:W-:Y:S02]  /*3460*/  LOP3.LUT R11, R141, R142, R230, 0x96, !PT ;  /* 0x0000008e8d0b7212 */ /* 0x000fe400078e96e6 */
[-C--:B------:R-:W-:Y:S01]  /*3470*/  @P5 ISETP.GE.AND P2, PT, R9, R195.reuse, PT ;  /* 0x000000c30900520c */ /* 0x080fe20003f46270 */
[----:B------:R-:W-:Y:S01]  /*3480*/  IMAD.WIDE.U32 R142, R143, -0x2daee0ad, RZ ;  /* 0xd2511f538f8e7825 */ /* 0x000fe200078e00ff */
[--C-:B------:R-:W-:Y:S02]  /*3490*/  LOP3.LUT R146, R153, R6, R186.reuse, 0x96, !PT ;  /* 0x0000000699927212 */ /* 0x100fe400078e96ba */
[----:B------:R-:W2:Y:S01]  /*34a0*/  LDSM.16.M88.4 R4, [R173+0xd400] ;  /* 0x00d40000ad04783b */ /* 0x000ea20000000200 */
[----:B------:R-:W-:Y:S01]  /*34b0*/  IMAD.WIDE.U32 R144, R144, -0x326172a9, RZ ;  /* 0xcd9e8d5790907825 */ /* 0x000fe200078e00ff */
[----:B------:R-:W-:Y:S02]  /*34c0*/  LOP3.LUT R148, R143, R148, R186, 0x96, !PT ;  /* 0x000000948f947212 */ /* 0x000fe400078e96ba */
[----:B------:R3:W2:Y:S01]  /*34d0*/  MUFU.EX2 R186, R15 ;  /* 0x0000000f00ba7308 */ /* 0x0006a20000000800 */
[----:B------:R-:W-:Y:S01]  /*34e0*/  IMAD.WIDE.U32 R146, R146, -0x326172a9, RZ ;  /* 0xcd9e8d5792927825 */ /* 0x000fe200078e00ff */
[----:B------:R-:W-:Y:S03]  /*34f0*/  @P5 IADD3 R0, R0, 0x19, RZ ;  /* 0x0000001900005810 */ /* 0x000fe60007ffe0ff */
[----:B------:R-:W-:Y:S01]  /*3500*/  IMAD.WIDE.U32 R148, R148, -0x326172a9, RZ ;  /* 0xcd9e8d5794947825 */ /* 0x000fe200078e00ff */
[--C-:B------:R-:W-:Y:S02]  /*3510*/  LOP3.LUT R150, R147, R140, R229.reuse, 0x96, !PT ;  /* 0x0000008c93967212 */ /* 0x100fe400078e96e5 */
[----:B-1----:R-:W-:Y:S01]  /*3520*/  LOP3.LUT R13, R145, R10, R230, 0x96, !PT ;  /* 0x0000000a910d7212 */ /* 0x002fe200078e96e6 */
[----:B------:R-:W-:Y:S01]  /*3530*/  IMAD.WIDE.U32 R10, R11, -0x2daee0ad, RZ ;  /* 0xd2511f530b0a7825 */ /* 0x000fe200078e00ff */
[----:B------:R-:W-:Y:S02]  /*3540*/  LOP3.LUT R143, R149, R144, R229, 0x96, !PT ;  /* 0x00000090958f7212 */ /* 0x000fe400078e96e5 */
[----:B------:R-:W-:Y:S01]  /*3550*/  @P5 ISETP.GE.AND P3, PT, R0, R195, PT ;  /* 0x000000c30000520c */ /* 0x000fe20003f66270 */
[----:B------:R-:W-:Y:S01]  /*3560*/  IMAD.WIDE.U32 R150, R150, -0x2daee0ad, RZ ;  /* 0xd2511f5396967825 */ /* 0x000fe200078e00ff */
[--C-:B------:R-:W-:Y:S03]  /*3570*/  LOP3.LUT R12, R11, R152, R168.reuse, 0x96, !PT ;  /* 0x000000980b0c7212 */ /* 0x100fe600078e96a8 */
[----:B------:R-:W-:Y:S01]  /*3580*/  FFMA.FTZ R18, R18, c[0x0][0x23c], -R137 ;  /* 0x00008f0012127a23 */ /* 0x000fe20000010889 */
[----:B------:R-:W-:Y:S01]  /*3590*/  LOP3.LUT R140, R151, R10, R169, 0x96, !PT ;  /* 0x0000000a978c7212 */ /* 0x000fe200078e96a9 */
[----:B------:R-:W-:Y:S04]  /*35a0*/  IMAD.WIDE.U32 R10, R13, -0x2daee0ad, RZ ;  /* 0xd2511f530d0a7825 */ /* 0x000fe800078e00ff */
[----:B------:R-:W-:Y:S01]  /*35b0*/  IMAD.WIDE.U32 R140, R140, -0x326172a9, RZ ;  /* 0xcd9e8d578c8c7825 */ /* 0x000fe200078e00ff */
[----:B---3--:R-:W-:Y:S02]  /*35c0*/  LOP3.LUT R15, R11, R142, R168, 0x96, !PT ;  /* 0x0000008e0b0f7212 */ /* 0x008fe400078e96a8 */
[----:B------:R1:W-:Y:S01]  /*35d0*/  MUFU.EX2 R168, R17 ;  /* 0x0000001100a87308 */ /* 0x0003e20000000800 */
[----:B------:R-:W-:Y:S04]  /*35e0*/  IMAD.WIDE.U32 R12, R12, -0x326172a9, RZ ;  /* 0xcd9e8d570c0c7825 */ /* 0x000fe800078e00ff */
[----:B------:R-:W-:Y:S01]  /*35f0*/  IMAD.WIDE.U32 R142, R143, -0x2daee0ad, RZ ;  /* 0xd2511f538f8e7825 */ /* 0x000fe200078e00ff */
[----:B------:R-:W-:Y:S02]  /*3600*/  LOP3.LUT R9, R141, R12, R226, 0x96, !PT ;  /* 0x0000000c8d097212 */ /* 0x000fe400078e96e2 */
[----:B------:R-:W-:Y:S01]  /*3610*/  LOP3.LUT R14, R13, R146, R228, 0x96, !PT ;  /* 0x000000920d0e7212 */ /* 0x000fe200078e96e4 */
[----:B------:R-:W-:Y:S01]  /*3620*/  FFMA.FTZ R16, R16, c[0x0][0x23c], -R138 ;  /* 0x00008f0010107a23 */ /* 0x000fe2000001088a */
[-C--:B--2---:R-:W-:Y:S03]  /*3630*/  HMMA.16816.F32.BF16 R20, R156, R4.reuse, R20 ;  /* 0x000000049c14723c */ /* 0x084fe60000041814 */
[----:B------:R-:W-:Y:S01]  /*3640*/  LOP3.LUT R11, R9, 0xffff, RZ, 0xc0, !PT ;  /* 0x0000ffff090b7812 */ /* 0x000fe200078ec0ff */
[----:B------:R-:W-:Y:S01]  /*3650*/  FFMA.FTZ R19, R19, c[0x0][0x23c], -R137 ;  /* 0x00008f0013137a23 */ /* 0x000fe20000010889 */
[----:B------:R-:W-:Y:S01]  /*3660*/  LOP3.LUT R12, R143, R10, R169, 0x96, !PT ;  /* 0x0000000a8f0c7212 */ /* 0x000fe200078e96a9 */
[----:B------:R-:W2:Y:S01]  /*3670*/  MUFU.EX2 R170, R16 ;  /* 0x0000001000aa7308 */ /* 0x000ea20000000800 */
[----:B------:R-:W-:Y:S01]  /*3680*/  SHF.R.U32.HI R10, RZ, 0x8, R11 ;  /* 0x00000008ff0a7819 */ /* 0x000fe2000001160b */
[C---:B------:R-:W-:Y:S04]  /*3690*/  HMMA.16816.F32.BF16 R24, R132.reuse, R4, R24 ;  /* 0x000000048418723c */ /* 0x040fe80000041818 */
[----:B------:R-:W-:Y:S01]  /*36a0*/  LOP3.LUT R10, R10, 0xffff, RZ, 0xc0, !PT ;  /* 0x0000ffff0a0a7812 */ /* 0x000fe200078ec0ff */
[----:B------:R-:W-:Y:S01]  /*36b0*/  IMAD.WIDE.U32 R12, R12, -0x326172a9, RZ ;  /* 0xcd9e8d570c0c7825 */ /* 0x000fe200078e00ff */
[----:B------:R-:W-:Y:S02]  /*36c0*/  LOP3.LUT R11, R9, 0xff, RZ, 0xc0, !PT ;  /* 0x000000ff090b7812 */ /* 0x000fe400078ec0ff */
[-C--:B------:R-:W-:Y:S01]  /*36d0*/  HMMA.16816.F32.BF16 R28, R132, R6.reuse, R28 ;  /* 0x00000006841c723c */ /* 0x080fe2000004181c */
[----:B------:R3:W-:Y:S02]  /*36e0*/  MUFU.EX2 R169, R18 ;  /* 0x0000001200a97308 */ /* 0x0007e40000000800 */
[----:B------:R-:W-:Y:S02]  /*36f0*/  ISETP.LE.U32.AND P4, PT, R10, UR4, PT ;  /* 0x000000040a007c0c */ /* 0x000fe4000bf83070 */
[----:B------:R-:W-:Y:S01]  /*3700*/  ISETP.LE.U32.AND P0, PT, R11, UR4, PT ;  /* 0x000000040b007c0c */ /* 0x000fe2000bf03070 */
[----:B------:R-:W-:Y:S01]  /*3710*/  IMAD.WIDE.U32 R10, R15, -0x326172a9, RZ ;  /* 0xcd9e8d570f0a7825 */ /* 0x000fe200078e00ff */
[--C-:B-1----:R-:W-:Y:S01]  /*3720*/  SHF.R.U32.HI R17, RZ, 0x10, R9.reuse ;  /* 0x00000010ff117819 */ /* 0x102fe20000011609 */
[----:B------:R-:W-:Y:S03]  /*3730*/  HMMA.16816.F32.BF16 R32, R156, R6, R32 ;  /* 0x000000069c20723c */ /* 0x000fe60000041820 */
[----:B------:R1:W1:Y:S01]  /*3740*/  MUFU.EX2 R167, R19 ;  /* 0x0000001300a77308 */ /* 0x0002620000000800 */
[----:B------:R-:W-:Y:S01]  /*3750*/  SHF.R.U32.HI R9, RZ, 0x18, R9 ;  /* 0x00000018ff097819 */ /* 0x000fe20000011609 */
[----:B------:R-:W-:Y:S01]  /*3760*/  IMAD.WIDE.U32 R14, R14, -0x2daee0ad, RZ ;  /* 0xd2511f530e0e7825 */ /* 0x000fe200078e00ff */
[----:B------:R-:W-:Y:S02]  /*3770*/  LOP3.LUT R0, R13, R10, R226, 0x96, !PT ;  /* 0x0000000a0d007212 */ /* 0x000fe400078e96e2 */
[----:B------:R-:W-:Y:S01]  /*3780*/  LOP3.LUT R148, R11, R148, R228, 0x96, !PT ;  /* 0x000000940b947212 */ /* 0x000fe200078e96e4 */
[----:B------:R-:W-:Y:S01]  /*3790*/  @!P4 FADD.FTZ R184, -R184, -RZ ;  /* 0x800000ffb8b8c221 */ /* 0x000fe20000010100 */
[----:B------:R-:W-:Y:S02]  /*37a0*/  ISETP.LE.U32.AND P4, PT, R9, UR4, PT ;  /* 0x0000000409007c0c */ /* 0x000fe4000bf83070 */
[----:B------:R-:W-:Y:S01]  /*37b0*/  LOP3.LUT R11, R17, 0xff, RZ, 0xc0, !PT ;  /* 0x000000ff110b7812 */ /* 0x000fe200078ec0ff */
[----:B------:R-:W-:Y:S01]  /*37c0*/  @!P0 FADD.FTZ R185, -R185, -RZ ;  /* 0x800000ffb9b98221 */ /* 0x000fe20000010100 */
[----:B------:R-:W-:Y:S02]  /*37d0*/  LOP3.LUT R17, R0, 0xffff, RZ, 0xc0, !PT ;  /* 0x0000ffff00117812 */ /* 0x000fe400078ec0ff */
[----:B------:R-:W-:Y:S01]  /*37e0*/  ISETP.LE.U32.AND P0, PT, R11, UR4, PT ;  /* 0x000000040b007c0c */ /* 0x000fe2000bf03070 */
[----:B------:R-:W-:Y:S01]  /*37f0*/  IMAD.WIDE.U32 R10, R148, -0x2daee0ad, RZ ;  /* 0xd2511f53940a7825 */ /* 0x000fe200078e00ff */
[----:B------:R-:W-:Y:S02]  /*3800*/  SHF.R.U32.HI R17, RZ, 0x8, R17 ;  /* 0x00000008ff117819 */ /* 0x000fe40000011611 */
[----:B---3--:R-:W-:Y:S02]  /*3810*/  LOP3.LUT R18, R0, 0xff, RZ, 0xc0, !PT ;  /* 0x000000ff00127812 */ /* 0x008fe400078ec0ff */
[----:B------:R-:W-:Y:S01]  /*3820*/  LOP3.LUT R17, R17, 0xffff, RZ, 0xc0, !PT ;  /* 0x0000ffff11117812 */ /* 0x000fe200078ec0ff */
[----:B------:R-:W-:Y:S01]  /*3830*/  @!P4 FADD.FTZ R190, -R190, -RZ ;  /* 0x800000ffbebec221 */ /* 0x000fe20000010100 */
[----:B------:R-:W-:Y:S02]  /*3840*/  @P5 FSEL R20, R20, -INF , !P1 ;  /* 0xff80000014145808 */ /* 0x000fe40004800000 */
[----:B------:R-:W-:Y:S02]  /*3850*/  ISETP.LE.U32.AND P4, PT, R17, UR4, PT ;  /* 0x0000000411007c0c */ /* 0x000fe4000bf83070 */
[----:B------:R-:W-:Y:S01]  /*3860*/  @P5 FSEL R21, R21, -INF , !P6 ;  /* 0xff80000015155808 */ /* 0x000fe20007000000 */
[----:B------:R-:W-:Y:S01]  /*3870*/  @!P0 FADD.FTZ R171, -R171, -RZ ;  /* 0x800000ffabab8221 */ /* 0x000fe20000010100 */
[----:B------:R-:W-:Y:S01]  /*3880*/  ISETP.LE.U32.AND P0, PT, R18, UR4, PT ;  /* 0x0000000412007c0c */ /* 0x000fe2000bf03070 */
[----:B------:R-:W-:Y:S01]  /*3890*/  FFMA.FTZ R20, R20, c[0x0][0x23c], -R138 ;  /* 0x00008f0014147a23 */ /* 0x000fe2000001088a */
[----:B------:R-:W-:Y:S01]  /*38a0*/  SHF.R.U32.HI R4, RZ, 0x10, R0 ;  /* 0x00000010ff047819 */ /* 0x000fe20000011600 */
[----:B------:R-:W-:Y:S01]  /*38b0*/  FFMA.FTZ R21, R21, c[0x0][0x23c], -R138 ;  /* 0x00008f0015157a23 */ /* 0x000fe2000001088a */
[----:B------:R-:W-:Y:S01]  /*38c0*/  SHF.R.U32.HI R0, RZ, 0x18, R0 ;  /* 0x00000018ff007819 */ /* 0x000fe20000011600 */
[----:B------:R3:W2:Y:S01]  /*38d0*/  MUFU.EX2 R165, R20 ;  /* 0x0000001400a57308 */ /* 0x0006a20000000800 */
[----:B------:R-:W-:Y:S02]  /*38e0*/  LOP3.LUT R4, R4, 0xff, RZ, 0xc0, !PT ;  /* 0x000000ff04047812 */ /* 0x000fe400078ec0ff */
[--C-:B------:R-:W-:Y:S01]  /*38f0*/  LOP3.LUT R16, R15, R150, R139.reuse, 0x96, !PT ;  /* 0x000000960f107212 */ /* 0x100fe200078e968b */
[----:B------:R-:W-:Y:S01]  /*3900*/  @!P4 FADD.FTZ R191, -R191, -RZ ;  /* 0x800000ffbfbfc221 */ /* 0x000fe20000010100 */
[----:B------:R-:W-:Y:S02]  /*3910*/  ISETP.LE.U32.AND P4, PT, R4, UR4, PT ;  /* 0x0000000404007c0c */ /* 0x000fe4000bf83070 */
[----:B------:R-:W-:Y:S01]  /*3920*/  LOP3.LUT R4, R12, 0xff, RZ, 0xc0, !PT ;  /* 0x000000ff0c047812 */ /* 0x000fe200078ec0ff */
[----:B------:R-:W-:Y:S01]  /*3930*/  @!P0 FADD.FTZ R193, -R193, -RZ ;  /* 0x800000ffc1c18221 */ /* 0x000fe20000010100 */
[----:B------:R-:W-:Y:S01]  /*3940*/  ISETP.LE.U32.AND P0, PT, R0, UR4, PT ;  /* 0x0000000400007c0c */ /* 0x000fe2000bf03070 */
[----:B------:R2:W-:Y:S01]  /*3950*/  MUFU.EX2 R161, R21 ;  /* 0x0000001500a17308 */ /* 0x0005e20000000800 */
[----:B------:R-:W-:Y:S02]  /*3960*/  LOP3.LUT R0, R12, 0xffff, RZ, 0xc0, !PT ;  /* 0x0000ffff0c007812 */ /* 0x000fe400078ec0ff */
[----:B------:R-:W-:Y:S02]  /*3970*/  LOP3.LUT R9, R11, R142, R139, 0x96, !PT ;  /* 0x0000008e0b097212 */ /* 0x000fe400078e968b */
[----:B------:R-:W-:Y:S02]  /*3980*/  SHF.R.U32.HI R0, RZ, 0x8, R0 ;  /* 0x00000008ff007819 */ /* 0x000fe40000011600 */
[----:B------:R-:W-:Y:S01]  /*3990*/  LOP3.LUT R17, R14, 0xff, RZ, 0xc0, !PT ;  /* 0x000000ff0e117812 */ /* 0x000fe200078ec0ff */
[----:B------:R-:W-:Y:S01]  /*39a0*/  @!P4 FADD.FTZ R194, -R194, -RZ ;  /* 0x800000ffc2c2c221 */ /* 0x000fe20000010100 */
[----:B------:R-:W-:Y:S02]  /*39b0*/  ISETP.LE.U32.AND P4, PT, R4, UR4, PT ;  /* 0x0000000404007c0c */ /* 0x000fe4000bf83070 */
[----:B------:R-:W-:Y:S01]  /*39c0*/  LOP3.LUT R0, R0, 0xffff, RZ, 0xc0, !PT ;  /* 0x0000ffff00007812 */ /* 0x000fe200078ec0ff */
[----:B------:R-:W-:Y:S01]  /*39d0*/  @!P0 FADD.FTZ R192, -R192, -RZ ;  /* 0x800000ffc0c08221 */ /* 0x000fe20000010100 */
[----:B-1----:R-:W-:Y:S02]  /*39e0*/  LOP3.LUT R19, R14, 0xffff, RZ, 0xc0, !PT ;  /* 0x0000ffff0e137812 */ /* 0x002fe400078ec0ff */
[----:B------:R-:W-:Y:S02]  /*39f0*/  ISETP.LE.U32.AND P0, PT, R0, UR4, PT ;  /* 0x0000000400007c0c */ /* 0x000fe4000bf03070 */
[----:B------:R-:W-:Y:S02]  /*3a00*/  LOP3.LUT R0, R140, 0xffff, RZ, 0xc0, !PT ;  /* 0x0000ffff8c007812 */ /* 0x000fe400078ec0ff */
[C---:B------:R-:W-:Y:S02]  /*3a10*/  LOP3.LUT R18, R10.reuse, 0xffff, RZ, 0xc0, !PT ;  /* 0x0000ffff0a127812 */ /* 0x040fe400078ec0ff */
[----:B---3--:R-:W-:Y:S01]  /*3a20*/  SHF.R.U32.HI R20, RZ, 0x18, R14 ;  /* 0x00000018ff147819 */ /* 0x008fe2000001160e */
[----:B----4-:R-:W-:Y:S01]  /*3a30*/  @!P4 FADD.FTZ R189, -R189, -RZ ;  /* 0x800000ffbdbdc221 */ /* 0x010fe20000010100 */
[----:B------:R-:W-:Y:S02]  /*3a40*/  SHF.R.U32.HI R15, RZ, 0x18, R10 ;  /* 0x00000018ff0f7819 */ /* 0x000fe4000001160a */
[----:B--2---:R-:W-:Y:S02]  /*3a50*/  SHF.R.U32.HI R21, RZ, 0x10, R14 ;  /* 0x00000010ff157819 */ /* 0x004fe4000001160e */
[----:B------:R-:W-:Y:S01]  /*3a60*/  LOP3.LUT R14, R10, 0xff, RZ, 0xc0, !PT ;  /* 0x000000ff0a0e7812 */ /* 0x000fe200078ec0ff */
[----:B------:R-:W-:Y:S01]  /*3a70*/  @!P0 FADD.FTZ R187, -R187, -RZ ;  /* 0x800000ffbbbb8221 */ /* 0x000fe20000010100 */
[----:B------:R-:W-:Y:S02]  /*3a80*/  SHF.R.U32.HI R11, RZ, 0x10, R10 ;  /* 0x00000010ff0b7819 */ /* 0x000fe4000001160a */
[--C-:B------:R-:W-:Y:S02]  /*3a90*/  SHF.R.U32.HI R10, RZ, 0x10, R12.reuse ;  /* 0x00000010ff0a7819 */ /* 0x100fe4000001160c */
[----:B------:R-:W-:Y:S02]  /*3aa0*/  SHF.R.U32.HI R12, RZ, 0x18, R12 ;  /* 0x00000018ff0c7819 */ /* 0x000fe4000001160c */
[----:B------:R-:W-:Y:S02]  /*3ab0*/  LOP3.LUT R5, R140, 0xff, RZ, 0xc0, !PT ;  /* 0x000000ff8c057812 */ /* 0x000fe400078ec0ff */
[----:B------:R-:W-:Y:S02]  /*3ac0*/  SHF.R.U32.HI R0, RZ, 0x8, R0 ;  /* 0x00000008ff007819 */ /* 0x000fe40000011600 */
[----:B------:R-:W-:Y:S02]  /*3ad0*/  ISETP.LE.U32.AND P4, PT, R12, UR4, PT ;  /* 0x000000040c007c0c */ /* 0x000fe4000bf83070 */
[----:B------:R-:W-:Y:S02]  /*3ae0*/  @P5 FSEL R23, R23, -INF , !P6 ;  /* 0xff80000017175808 */ /* 0x000fe40007000000 */
[----:B------:R-:W-:Y:S02]  /*3af0*/  @P5 FSEL R25, R25, -INF , !P6 ;  /* 0xff80000019195808 */ /* 0x000fe40007000000 */
[----:B------:R-:W-:Y:S01]  /*3b00*/  @P5 FSEL R27, R27, -INF , !P6 ;  /* 0xff8000001b1b5808 */ /* 0x000fe20007000000 */
[--C-:B------:R-:W-:Y:S01]  /*3b10*/  FFMA.FTZ R23, R23, c[0x0][0x23c], -R137.reuse ;  /* 0x00008f0017177a23 */ /* 0x100fe20000010889 */
[----:B------:R-:W-:Y:S01]  /*3b20*/  ISETP.LE.U32.AND P6, PT, R5, UR4, PT ;  /* 0x0000000405007c0c */ /* 0x000fe2000bfc3070 */
[----:B------:R-:W-:Y:S01]  /*3b30*/  FFMA.FTZ R25, R25, c[0x0][0x23c], -R136 ;  /* 0x00008f0019197a23 */ /* 0x000fe20000010888 */
[----:B------:R-:W-:Y:S01]  /*3b40*/  LOP3.LUT R0, R0, 0xffff, RZ, 0xc0, !PT ;  /* 0x0000ffff00007812 */ /* 0x000fe200078ec0ff */
[----:B------:R-:W-:Y:S01]  /*3b50*/  MUFU.EX2 R163, R23 ;  /* 0x0000001700a37308 */ /* 0x000fe20000000800 */
[----:B------:R-:W-:Y:S01]  /*3b60*/  LOP3.LUT R4, R10, 0xff, RZ, 0xc0, !PT ;  /* 0x000000ff0a047812 */ /* 0x000fe200078ec0ff */
[----:B------:R-:W-:Y:S01]  /*3b70*/  @!P4 FADD.FTZ R186, -R186, -RZ ;  /* 0x800000ffbabac221 */ /* 0x000fe20000010100 */
[----:B------:R-:W-:Y:S01]  /*3b80*/  ISETP.LE.U32.AND P0, PT, R0, UR4, PT ;  /* 0x0000000400007c0c */ /* 0x000fe2000bf03070 */
[----:B------:R-:W-:Y:S01]  /*3b90*/  FFMA.FTZ R27, R27, c[0x0][0x23c], -R8 ;  /* 0x00008f001b1b7a23 */ /* 0x000fe20000010808 */
[----:B------:R-:W-:Y:S02]  /*3ba0*/  @P5 FSEL R22, R22, -INF , !P1 ;  /* 0xff80000016165808 */ /* 0x000fe40004800000 */
[----:B------:R-:W-:Y:S02]  /*3bb0*/  @P5 FSEL R24, R24, -INF , !P1 ;  /* 0xff80000018185808 */ /* 0x000fe40004800000 */
[----:B------:R-:W-:Y:S01]  /*3bc0*/  @P5 FSEL R26, R26, -INF , !P1 ;  /* 0xff8000001a1a5808 */ /* 0x000fe20004800000 */
[----:B------:R-:W-:Y:S01]  /*3bd0*/  @!P6 FADD.FTZ R170, -R170, -RZ ;  /* 0x800000ffaaaae221 */ /* 0x000fe20000010100 */
[----:B------:R-:W-:Y:S01]  /*3be0*/  ISETP.LE.U32.AND P1, PT, R4, UR4, PT ;  /* 0x0000000404007c0c */ /* 0x000fe2000bf23070 */
[----:B------:R-:W-:Y:S01]  /*3bf0*/  MUFU.EX2 R160, R25 ;  /* 0x0000001900a07308 */ /* 0x000fe20000000800 */
[--C-:B------:R-:W-:Y:S01]  /*3c00*/  SHF.R.U32.HI R4, RZ, 0x10, R140.reuse ;  /* 0x00000010ff047819 */ /* 0x100fe2000001168c */
[--C-:B------:R-:W-:Y:S01]  /*3c10*/  FFMA.FTZ R22, R22, c[0x0][0x23c], -R137.reuse ;  /* 0x00008f0016167a23 */ /* 0x100fe20000010889 */
[----:B------:R-:W-:Y:S01]  /*3c20*/  SHF.R.U32.HI R140, RZ, 0x18, R140 ;  /* 0x00000018ff8c7819 */ /* 0x000fe2000001168c */
[----:B------:R-:W-:Y:S01]  /*3c30*/  @!P0 FADD.FTZ R168, -R168, -RZ ;  /* 0x800000ffa8a88221 */ /* 0x000fe20000010100 */
[----:B------:R-:W-:Y:S01]  /*3c40*/  LOP3.LUT R0, R4, 0xff, RZ, 0xc0, !PT ;  /* 0x000000ff04007812 */ /* 0x000fe200078ec0ff */
[----:B------:R-:W-:Y:S01]  /*3c50*/  FFMA.FTZ R24, R24, c[0x0][0x23c], -R136 ;  /* 0x00008f0018187a23 */ /* 0x000fe20000010888 */
[----:B------:R-:W-:Y:S01]  /*3c60*/  ISETP.LE.U32.AND P4, PT, R140, UR4, PT ;  /* 0x000000048c007c0c */ /* 0x000fe2000bf83070 */
[----:B------:R-:W-:Y:S01]  /*3c70*/  FFMA.FTZ R26, R26, c[0x0][0x23c], -R8 ;  /* 0x00008f001a1a7a23 */ /* 0x000fe20000010808 */
[----:B------:R-:W-:Y:S01]  /*3c80*/  ISETP.LE.U32.AND P6, PT, R0, UR4, PT ;  /* 0x0000000400007c0c */ /* 0x000fe2000bfc3070 */
[----:B------:R-:W-:Y:S01]  /*3c90*/  MUFU.EX2 R156, R27 ;  /* 0x0000001b009c7308 */ /* 0x000fe20000000800 */
[----:B------:R-:W-:Y:S01]  /*3ca0*/  LOP3.LUT R0, R16, 0xff, RZ, 0xc0, !PT ;  /* 0x000000ff10007812 */ /* 0x000fe200078ec0ff */
[----:B------:R-:W-:Y:S01]  /*3cb0*/  @!P1 FADD.FTZ R188, -R188, -RZ ;  /* 0x800000ffbcbc9221 */ /* 0x000fe20000010100 */
[----:B------:R-:W-:Y:S02]  /*3cc0*/  LOP3.LUT R4, R16, 0xffff, RZ, 0xc0, !PT ;  /* 0x0000ffff10047812 */ /* 0x000fe400078ec0ff */
[----:B------:R-:W-:Y:S02]  /*3cd0*/  ISETP.LE.U32.AND P0, PT, R0, UR4, PT ;  /* 0x0000000400007c0c */ /* 0x000fe4000bf03070 */
[----:B------:R-:W-:Y:S02]  /*3ce0*/  SHF.R.U32.HI R0, RZ, 0x10, R16 ;  /* 0x00000010ff007819 */ /* 0x000fe40000011610 */
[----:B------:R-:W-:Y:S01]  /*3cf0*/  SHF.R.U32.HI R4, RZ, 0x8, R4 ;  /* 0x00000008ff047819 */ /* 0x000fe20000011604 */
[----:B------:R-:W-:Y:S01]  /*3d00*/  @!P4 FADD.FTZ R167, -R167, -RZ ;  /* 0x800000ffa7a7c221 */ /* 0x000fe20000010100 */
[----:B------:R-:W-:Y:S01]  /*3d10*/  LOP3.LUT R0, R0, 0xff, RZ, 0xc0, !PT ;  /* 0x000000ff00007812 */ /* 0x000fe200078ec0ff */
[----:B------:R-:W-:Y:S01]  /*3d20*/  @!P6 FADD.FTZ R169, -R169, -RZ ;  /* 0x800000ffa9a9e221 */ /* 0x000fe20000010100 */
[----:B------:R-:W-:Y:S01]  /*3d30*/  SHF.R.U32.HI R16, RZ, 0x18, R16 ;  /* 0x00000018ff107819 */ /* 0x000fe20000011610 */
[----:B------:R-:W1:Y:S01]  /*3d40*/  MUFU.EX2 R162, R22 ;  /* 0x0000001600a27308 */ /* 0x000e620000000800 */
[----:B------:R-:W-:Y:S02]  /*3d50*/  ISETP.LE.U32.AND P4, PT, R0, UR4, PT ;  /* 0x0000000400007c0c */ /* 0x000fe4000bf83070 */
[----:B------:R-:W-:Y:S01]  /*3d60*/  LOP3.LUT R0, R4, 0xffff, RZ, 0xc0, !PT ;  /* 0x0000ffff04007812 */ /* 0x000fe200078ec0ff */
[----:B------:R-:W-:Y:S01]  /*3d70*/  @!P0 FADD.FTZ R165, -R165, -RZ ;  /* 0x800000ffa5a58221 */ /* 0x000fe20000010100 */
[----:B------:R-:W-:Y:S02]  /*3d80*/  @P5 FSEL R28, R28, -INF , !P2 ;  /* 0xff8000001c1c5808 */ /* 0x000fe40005000000 */
[----:B------:R-:W-:Y:S02]  /*3d90*/  @P5 FSEL R30, R30, -INF , !P2 ;  /* 0xff8000001e1e5808 */ /* 0x000fe40005000000 */
[----:B------:R-:W-:Y:S01]  /*3da0*/  @P5 FSEL R32, R32, -INF , !P2 ;  /* 0xff80000020205808 */ /* 0x000fe20005000000 */
[----:B------:R-:W-:Y:S01]  /*3db0*/  MUFU.EX2 R164, R24 ;  /* 0x0000001800a47308 */ /* 0x000fe20000000800 */
[----:B------:R-:W-:Y:S01]  /*3dc0*/  @P5 FSEL R34, R34, -INF , !P2 ;  /* 0xff80000022225808 */ /* 0x000fe20005000000 */
[----:B------:R-:W-:Y:S01]  /*3dd0*/  FFMA.FTZ R28, R28, c[0x0][0x23c], -R136 ;  /* 0x00008f001c1c7a23 */ /* 0x000fe20000010888 */
[----:B------:R-:W-:Y:S01]  /*3de0*/  ISETP.LE.U32.AND P2, PT, R0, UR4, PT ;  /* 0x0000000400007c0c */ /* 0x000fe2000bf43070 */
[----:B------:R-:W-:Y:S01]  /*3df0*/  FFMA.FTZ R32, R32, c[0x0][0x23c], -R138 ;  /* 0x00008f0020207a23 */ /* 0x000fe2000001088a */
[C---:B------:R-:W-:Y:S01]  /*3e00*/  LOP3.LUT R0, R9.reuse, 0xffff, RZ, 0xc0, !PT ;  /* 0x0000ffff09007812 */ /* 0x040fe200078ec0ff */
[----:B------:R-:W-:Y:S01]  /*3e10*/  FFMA.FTZ R34, R34, c[0x0][0x23c], -R137 ;  /* 0x00008f0022227a23 */ /* 0x000fe20000010889 */
[----:B------:R-:W-:Y:S01]  /*3e20*/  ISETP.LE.U32.AND P6, PT, R16, UR4, PT ;  /* 0x0000000410007c0c */ /* 0x000fe2000bfc3070 */
[----:B------:R-:W-:Y:S01]  /*3e30*/  FFMA.FTZ R30, R30, c[0x0][0x23c], -R8 ;  /* 0x00008f001e1e7a23 */ /* 0x000fe20000010808 */
[----:B------:R-:W-:Y:S01]  /*3e40*/  SHF.R.U32.HI R0, RZ, 0x8, R0 ;  /* 0x00000008ff007819 */ /* 0x000fe20000011600 */
[----:B------:R-:W-:Y:S01]  /*3e50*/  MUFU.EX2 R150, R32 ;  /* 0x0000002000967308 */ /* 0x000fe20000000800 */
[----:B------:R-:W-:Y:S02]  /*3e60*/  LOP3.LUT R5, R9, 0xff, RZ, 0xc0, !PT ;  /* 0x000000ff09057812 */ /* 0x000fe400078ec0ff */
[----:B------:R-:W-:Y:S01]  /*3e70*/  LOP3.LUT R0, R0, 0xffff, RZ, 0xc0, !PT ;  /* 0x0000ffff00007812 */ /* 0x000fe200078ec0ff */
[----:B-1----:R-:W-:Y:S01]  /*3e80*/  @!P4 FADD.FTZ R162, -R162, -RZ ;  /* 0x800000ffa2a2c221 */ /* 0x002fe20000010100 */
[--C-:B------:R-:W-:Y:S01]  /*3e90*/  SHF.R.U32.HI R4, RZ, 0x10, R9.reuse ;  /* 0x00000010ff047819 */ /* 0x100fe20000011609 */
[----:B------:R-:W-:Y:S01]  /*3ea0*/  @!P2 FADD.FTZ R161, -R161, -RZ ;  /* 0x800000ffa1a1a221 */ /* 0x000fe20000010100 */
[----:B------:R-:W-:Y:S02]  /*3eb0*/  ISETP.LE.U32.AND P2, PT, R0, UR4, PT ;  /* 0x0000000400007c0c */ /* 0x000fe4000bf43070 */
[----:B------:R-:W-:Y:S01]  /*3ec0*/  SHF.R.U32.HI R9, RZ, 0x18, R9 ;  /* 0x00000018ff097819 */ /* 0x000fe20000011609 */
[----:B------:R-:W-:Y:S01]  /*3ed0*/  @!P6 FADD.FTZ R163, -R163, -RZ ;  /* 0x800000ffa3a3e221 */ /* 0x000fe20000010100 */
[----:B------:R-:W-:Y:S01]  /*3ee0*/  SHF.R.U32.HI R0, RZ, 0x8, R19 ;  /* 0x00000008ff007819 */ /* 0x000fe20000011613 */
[----:B------:R-:W1:Y:S01]  /*3ef0*/  MUFU.EX2 R166, R26 ;  /* 0x0000001a00a67308 */ /* 0x000e620000000800 */
[----:B------:R-:W-:Y:S02]  /*3f00*/  ISETP.LE.U32.AND P6, PT, R9, UR4, PT ;  /* 0x0000000409007c0c */ /* 0x000fe4000bfc3070 */
[----:B------:R-:W-:Y:S02]  /*3f10*/  LOP3.LUT R0, R0, 0xffff, RZ, 0xc0, !PT ;  /* 0x0000ffff00007812 */ /* 0x000fe400078ec0ff */
[----:B------:R-:W-:Y:S02]  /*3f20*/  LOP3.LUT R4, R4, 0xff, RZ, 0xc0, !PT ;  /* 0x000000ff04047812 */ /* 0x000fe400078ec0ff */
[----:B------:R-:W-:Y:S01]  /*3f30*/  @P5 FSEL R33, R33, -INF , !P3 ;  /* 0xff80000021215808 */ /* 0x000fe20005800000 */
[----:B------:R-:W-:Y:S01]  /*3f40*/  @!P2 FADD.FTZ R160, -R160, -RZ ;  /* 0x800000ffa0a0a221 */ /* 0x000fe20000010100 */
[----:B------:R-:W-:Y:S01]  /*3f50*/  ISETP.LE.U32.AND P2, PT, R0, UR4, PT ;  /* 0x0000000400007c0c */ /* 0x000fe2000bf43070 */
[----:B------:R-:W2:Y:S01]  /*3f60*/  MUFU.EX2 R151, R34 ;  /* 0x0000002200977308 */ /* 0x000ea20000000800 */
[----:B------:R-:W-:Y:S01]  /*3f70*/  SHF.R.U32.HI R0, RZ, 0x8, R18 ;  /* 0x00000008ff007819 */ /* 0x000fe20000011612 */
[----:B------:R-:W-:Y:S01]  /*3f80*/  FFMA.FTZ R138, R33, c[0x0][0x23c], -R138 ;  /* 0x00008f00218a7a23 */ /* 0x000fe2000001088a */
[----:B------:R-:W-:Y:S01]  /*3f90*/  ISETP.LE.U32.AND P0, PT, R4, UR4, PT ;  /* 0x0000000404007c0c */ /* 0x000fe2000bf03070 */
[----:B------:R-:W-:Y:S01]  /*3fa0*/  @!P6 FADD.FTZ R156, -R156, -RZ ;  /* 0x800000ff9c9ce221 */ /* 0x000fe20000010100 */
[----:B------:R-:W-:Y:S02]  /*3fb0*/  LOP3.LUT R4, R21, 0xff, RZ, 0xc0, !PT ;  /* 0x000000ff15047812 */ /* 0x000fe400078ec0ff */
[----:B------:R-:W-:Y:S02]  /*3fc0*/  ISETP.LE.U32.AND P1, PT, R17, UR4, PT ;  /* 0x0000000411007c0c */ /* 0x000fe4000bf23070 */
[----:B------:R-:W-:Y:S01]  /*3fd0*/  ISETP.LE.U32.AND P6, PT, R4, UR4, PT ;  /* 0x0000000404007c0c */ /* 0x000fe2000bfc3070 */
[----:B------:R-:W3:Y:S01]  /*3fe0*/  MUFU.EX2 R148, R138 ;  /* 0x0000008a00947308 */ /* 0x000ee20000000800 */
[----:B------:R-:W-:Y:S02]  /*3ff0*/  LOP3.LUT R4, R0, 0xffff, RZ, 0xc0, !PT ;  /* 0x0000ffff00047812 */ /* 0x000fe400078ec0ff */
[----:B------:R-:W-:Y:S02]  /*4000*/  F2FP.RELU.BF16.PACK_AB R0, R184, R185 ;  /* 0x000000b9b800723e */ /* 0x000fe400000018ff */
[----:B------:R-:W-:Y:S01]  /*4010*/  F2FP.RELU.BF16.PACK_AB R7, R190, R171 ;  /* 0x000000abbe07723e */ /* 0x000fe200000018ff */
[----:B-1----:R-:W-:Y:S01]  /*4020*/  @!P0 FADD.FTZ R166, -R166, -RZ ;  /* 0x800000ffa6a68221 */ /* 0x002fe20000010100 */
[----:B------:R-:W-:Y:S01]  /*4030*/  @P5 FSEL R29, R29, -INF , !P3 ;  /* 0xff8000001d1d5808 */ /* 0x000fe20005800000 */
[----:B------:R1:W-:Y:S01]  /*4040*/  STS [R199+0x19000], R0 ;  /* 0x01900000c7007388 */ /* 0x0003e20000000800 */
[----:B------:R-:W-:Y:S01]  /*4050*/  @P5 FSEL R31, R31, -INF , !P3 ;  /* 0xff8000001f1f5808 */ /* 0x000fe20005800000 */
[----:B------:R-:W-:Y:S01]  /*4060*/  @!P1 FADD.FTZ R150, -R150, -RZ ;  /* 0x800000ff96969221 */ /* 0x000fe20000010100 */
[----:B------:R-:W-:Y:S01]  /*4070*/  @P5 FSEL R35, R35, -INF , !P3 ;  /* 0xff80000023235808 */ /* 0x000fe20005800000 */
[----:B------:R4:W-:Y:S01]  /*4080*/  STS [R199+0x19400], R7 ;  /* 0x01940007c7007388 */ /* 0x0009e20000000800 */
[----:B------:R-:W-:Y:S01]  /*4090*/  F2FP.RELU.BF16.PACK_AB R6, R191, R193 ;  /* 0x000000c1bf06723e */ /* 0x000fe200000018ff */
[----:B------:R-:W-:Y:S01]  /*40a0*/  FFMA.FTZ R136, R29, c[0x0][0x23c], -R136 ;  /* 0x00008f001d887a23 */ /* 0x000fe20000010888 */
[----:B------:R-:W-:Y:S01]  /*40b0*/  ISETP.LE.U32.AND P3, PT, R5, UR4, PT ;  /* 0x0000000405007c0c */ /* 0x000fe2000bf63070 */
[----:B------:R-:W-:Y:S01]  /*40c0*/  FFMA.FTZ R137, R35, c[0x0][0x23c], -R137 ;  /* 0x00008f0023897a23 */ /* 0x000fe20000010889 */
[----:B------:R-:W-:Y:S01]  /*40d0*/  LOP3.LUT R5, R11, 0xff, RZ, 0xc0, !PT ;  /* 0x000000ff0b057812 */ /* 0x000fe200078ec0ff */
[----:B------:R-:W-:Y:S01]  /*40e0*/  FFMA.FTZ R8, R31, c[0x0][0x23c], -R8 ;  /* 0x00008f001f087a23 */ /* 0x000fe20000010808 */
[----:B------:R-:W4:Y:S01]  /*40f0*/  MUFU.EX2 R154, R28 ;  /* 0x0000001c009a7308 */ /* 0x000f220000000800 */
[----:B------:R-:W-:Y:S01]  /*4100*/  ISETP.LE.U32.AND P4, PT, R20, UR4, PT ;  /* 0x0000000414007c0c */ /* 0x000fe2000bf83070 */
[----:B--2---:R-:W-:Y:S01]  /*4110*/  @!P6 FADD.FTZ R151, -R151, -RZ ;  /* 0x800000ff9797e221 */ /* 0x004fe20000010100 */
[----:B------:R-:W-:Y:S01]  /*4120*/  ISETP.LE.U32.AND P1, PT, R5, UR4, PT ;  /* 0x0000000405007c0c */ /* 0x000fe2000bf23070 */
[----:B---3--:R-:W-:Y:S01]  /*4130*/  @!P2 FADD.FTZ R148, -R148, -RZ ;  /* 0x800000ff9494a221 */ /* 0x008fe20000010100 */
[----:B------:R-:W-:Y:S02]  /*4140*/  ISETP.LE.U32.AND P2, PT, R4, UR4, PT ;  /* 0x0000000404007c0c */ /* 0x000fe4000bf43070 */
[----:B------:R-:W-:Y:S02]  /*4150*/  F2FP.RELU.BF16.PACK_AB R4, R168, R170 ;  /* 0x000000aaa804723e */ /* 0x000fe400000018ff */
[----:B------:R-:W-:Y:S01]  /*4160*/  @!P3 FADD.FTZ R164, -R164, -RZ ;  /* 0x800000ffa4a4b221 */ /* 0x000fe20000010100 */
[----:B------:R-:W-:Y:S01]  /*4170*/  F2FP.RELU.BF16.PACK_AB R5, R192, R194 ;  /* 0x000000c2c005723e */ /* 0x000fe200000018ff */
[----:B------:R-:W2:Y:S01]  /*4180*/  MUFU.EX2 R149, R137 ;  /* 0x0000008900957308 */ /* 0x000ea20000000800 */
[----:B------:R-:W-:Y:S01]  /*4190*/  ISETP.LE.U32.AND P0, PT, R15, UR4, PT ;  /* 0x000000040f007c0c */ /* 0x000fe2000bf03070 */
[----:B------:R3:W-:Y:S01]  /*41a0*/  STS [R198+0x19000], R4 ;  /* 0x01900004c6007388 */ /* 0x0007e20000000800 */
[----:B-1----:R-:W-:Y:S02]  /*41b0*/  F2FP.RELU.BF16.PACK_AB R0, R167, R169 ;  /* 0x000000a9a700723e */ /* 0x002fe400000018ff */
[----:B------:R-:W-:Y:S02]  /*41c0*/  ISETP.LE.U32.AND P3, PT, R14, UR4, PT ;  /* 0x000000040e007c0c */ /* 0x000fe4000bf63070 */
[----:B----4-:R-:W-:Y:S01]  /*41d0*/  F2FP.RELU.BF16.PACK_AB R7, R187, R189 ;  /* 0x000000bdbb07723e */ /* 0x010fe200000018ff */
[----:B------:R1:W-:Y:S01]  /*41e0*/  STS [R198+0x19400], R0 ;  /* 0x01940000c6007388 */ /* 0x0003e20000000800 */
[----:B------:R-:W-:Y:S01]  /*41f0*/  FSETP.GE.FTZ.AND P6, PT, R170, RZ, PT ;  /* 0x000000ffaa00720b */ /* 0x000fe20003fd6000 */
[----:B------:R-:W4:Y:S02]  /*4200*/  MUFU.EX2 R153, R136 ;  /* 0x0000008800997308 */ /* 0x000f240000000800 */
[----:B------:R4:W-:Y:S04]  /*4210*/  STS [R199+0x1a000], R6 ;  /* 0x01a00006c7007388 */ /* 0x0009e80000000800 */
[----:B------:R4:W-:Y:S02]  /*4220*/  STS [R199+0x1a400], R5 ;  /* 0x01a40005c7007388 */ /* 0x0009e40000000800 */
[----:B------:R-:W-:Y:S01]  /*4230*/  @!P3 FADD.FTZ R154, -R154, -RZ ;  /* 0x800000ff9a9ab221 */ /* 0x000fe20000010100 */
[----:B------:R-:W-:Y:S01]  /*4240*/  FSETP.GE.FTZ.AND P3, PT, R165, RZ, PT ;  /* 0x000000ffa500720b */ /* 0x000fe20003f76000 */
[----:B------:R4:W-:Y:S01]  /*4250*/  STS [R198+0x1a000], R7 ;  /* 0x01a00007c6007388 */ /* 0x0009e20000000800 */
[----:B------:R-:W4:Y:S01]  /*4260*/  MUFU.EX2 R155, R30 ;  /* 0x0000001e009b7308 */ /* 0x000f220000000800 */
[----:B--2---:R-:W-:Y:S01]  /*4270*/  @!P4 FADD.FTZ R149, -R149, -RZ ;  /* 0x800000ff9595c221 */ /* 0x004fe20000010100 */
[----:B------:R-:W-:Y:S02]  /*4280*/  FSETP.GE.FTZ.AND P4, PT, R168, RZ, PT ;  /* 0x000000ffa800720b */ /* 0x000fe40003f96000 */
[----:B---3--:R-:W-:Y:S06]  /*4290*/  F2FP.RELU.BF16.PACK_AB R4, R163, R162 ;  /* 0x000000a2a304723e */ /* 0x008fec00000018ff */
[----:B------:R-:W2:Y:S01]  /*42a0*/  MUFU.EX2 R152, R8 ;  /* 0x0000000800987308 */ /* 0x000ea20000000800 */
[----:B-1----:R-:W-:Y:S01]  /*42b0*/  F2FP.RELU.BF16.PACK_AB R0, R148, R150 ;  /* 0x000000969400723e */ /* 0x002fe200000018ff */
[----:B----4-:R-:W-:Y:S01]  /*42c0*/  @!P2 FADD.FTZ R153, -R153, -RZ ;  /* 0x800000ff9999a221 */ /* 0x010fe20000010100 */
[----:B------:R-:W-:Y:S02]  /*42d0*/  FSETP.GE.FTZ.AND P2, PT, R185, RZ, PT ;  /* 0x000000ffb900720b */ /* 0x000fe40003f56000 */
[----:B------:R-:W-:Y:S02]  /*42e0*/  F2FP.RELU.BF16.PACK_AB R6, R186, R188 ;  /* 0x000000bcba06723e */ /* 0x000fe400000018ff */
[----:B------:R-:W-:Y:S03]  /*42f0*/  F2FP.RELU.BF16.PACK_AB R5, R161, R165 ;  /* 0x000000a5a105723e */ /* 0x000fe600000018ff */
[----:B------:R1:W-:Y:S01]  /*4300*/  STS [R198+0x1a400], R6 ;  /* 0x01a40006c6007388 */ /* 0x0003e20000000800 */
[----:B------:R-:W-:Y:S03]  /*4310*/  @!P1 FADD.FTZ R155, -R155, -RZ ;  /* 0x800000ff9b9b9221 */ /* 0x000fe60000010100 */
[----:B------:R3:W-:Y:S01]  /*4320*/  STS [R200+0x19000], R5 ;  /* 0x01900005c8007388 */ /* 0x0007e20000000800 */
[----:B------:R-:W-:Y:S02]  /*4330*/  F2FP.RELU.BF16.PACK_AB R7, R160, R164 ;  /* 0x000000a4a007723e */ /* 0x000fe400000018ff */
[----:B------:R-:W-:Y:S01]  /*4340*/  FSETP.GE.FTZ.AND P1, PT, R184, RZ, PT ;  /* 0x000000ffb800720b */ /* 0x000fe20003f36000 */
[----:B------:R4:W-:Y:S04]  /*4350*/  STS [R200+0x19400], R4 ;  /* 0x01940004c8007388 */ /* 0x0009e80000000800 */
[----:B------:R4:W-:Y:S01]  /*4360*/  STS [R197+0x19000], R0 ;  /* 0x01900000c5007388 */ /* 0x0009e20000000800 */
[----:B--2---:R-:W-:Y:S01]  /*4370*/  @!P0 FADD.FTZ R152, -R152, -RZ ;  /* 0x800000ff98988221 */ /* 0x004fe20000010100 */
        /* <DEDUP_REMOVED lines=9> */
[----:B------:R-:W-:Y:S08]  /*4410*/  LDSM.16.M88.4 R32, [R175+0x6000] ;  /* 0x00600000af20783b */ /* 0x000ff00000000200 */
[----:B------:R-:W1:Y:S08]  /*4420*/  LDSM.16.M88.4 R16, [R172+0xf000] ;  /* 0x00f00000ac10783b */ /* 0x000e700000000200 */
[----:B------:R-:W2:Y:S08]  /*4430*/  LDSM.16.M88.4 R28, [R175+0x6800] ;  /* 0x00680000af1c783b */ /* 0x000eb00000000200 */
[----:B------:R-:W3:Y:S08]  /*4440*/  LDSM.16.M88.4 R132, [R172+0xf400] ;  /* 0x00f40000ac84783b */ /* 0x000ef00000000200 */
[----:B------:R-:W-:Y:S08]  /*4450*/  LDSM.16.M88.4 R136, [R176+0x6000] ;  /* 0x00600000b088783b */ /* 0x000ff00000000200 */
[----:B------:R-:W4:Y:S01]  /*4460*/  LDSM.16.M88.4 R140, [R173+0xf000] ;  /* 0x00f00000ad8c783b */ /* 0x000f220000000200 */
        /* <DEDUP_REMOVED lines=51> */
[C---:B------:R-:W-:Y:S07]  /*47a0*/  HMMA.16816.F32.BF16 R24, R140.reuse, R132, R24 ;  /* 0x000000848c18723c */ /* 0x040fee0000041818 */
[----:B------:R-:W-:Y:S01]  /*47b0*/  IMAD.MOV.U32 R132, RZ, RZ, R216 ;  /* 0x000000ffff847224 */ /* 0x000fe200078e00d8 */
[-C--:B------:R-:W-:Y:S04]  /*47c0*/  HMMA.16816.F32.BF16 R28, R140, R134.reuse, R28 ;  /* 0x000000868c1c723c */ /* 0x080fe8000004181c */
[----:B------:R-:W-:Y:S01]  /*47d0*/  IMAD.MOV.U32 R133, RZ, RZ, R215 ;  /* 0x000000ffff857224 */ /* 0x000fe200078e00d7 */
[C---:B------:R-:W-:Y:S03]  /*47e0*/  LEA R146, P0, R218.reuse, R132, 0x2 ;  /* 0x00000084da927211 */ /* 0x040fe600078010ff */
[----:B------:R-:W-:Y:S01]  /*47f0*/  HMMA.16816.F32.BF16 R32, R136, R134, R32 ;  /* 0x000000868820723c */ /* 0x000fe20000041820 */
[----:B------:R-:W-:Y:S03]  /*4800*/  LDSM.16.M88.4 R136, [R173+0x13000] ;  /* 0x01300000ad88783b */ /* 0x000fe60000000200 */
[----:B------:R-:W-:Y:S02]  /*4810*/  LEA.HI.X.SX32 R147, R218, R133, 0x2, P0 ;  /* 0x00000085da937211 */ /* 0x000fe400000f16ff */
[----:B------:R-:W-:Y:S03]  /*4820*/  FSETP.GE.FTZ.AND P0, PT, R171, RZ, PT ;  /* 0x000000ffab00720b */ /* 0x000fe60003f16000 */
[----:B------:R-:W2:Y:S04]  /*4830*/  LDG.E R145, [R146.64] ;  /* 0x0000000692917981 */ /* 0x000ea8000c1e1900 */
[----:B------:R-:W3:Y:S04]  /*4840*/  LDG.E R144, [R146.64+0x20] ;  /* 0x0000200692907981 */ /* 0x000ee8000c1e1900 */
[----:B------:R-:W1:Y:S02]  /*4850*/  LDSM.16.M88.4 R132, [R176+0x8000] ;  /* 0x00800000b084783b */ /* 0x000e640000000200 */
        /* <DEDUP_REMOVED lines=21> */
[C---:B------:R-:W-:Y:S01]  /*49b0*/  HMMA.16816.F32.BF16 R16, R132.reuse, R138, R16 ;  /* 0x0000008a8410723c */ /* 0x040fe20000041810 */
[----:B------:R-:W1:Y:S11]  /*49c0*/  LDSM.16.M88.4 R136, [R173+0x13400] ;  /* 0x01340000ad88783b */ /* 0x000e760000000200 */
[----:B------:R-:W-:Y:S11]  /*49d0*/  @!UPT UIADD3 URZ, URZ, URZ, URZ ;  /* 0x0000003f3f3ff290 */ /* 0x000ff6000fffe03f */
[----:B------:R-:W-:Y:S01]  /*49e0*/  @!UPT UIADD3 URZ, URZ, URZ, URZ ;  /* 0x0000003f3f3ff290 */ /* 0x000fe2000fffe03f */
[C---:B------:R-:W-:Y:S02]  /*49f0*/  FADD.FTZ R5, -R145.reuse, R16 ;  /* 0x0000001091057221 */ /* 0x040fe40000010100 */
[----:B------:R-:W-:Y:S02]  /*4a00*/  FADD.FTZ R17, -R145, R17 ;  /* 0x0000001191117221 */ /* 0x000fe40000010100 */
[----:B------:R-:W-:Y:S03]  /*4a10*/  FADD.FTZ R18, -R144, R18 ;  /* 0x0000001290127221 */ /* 0x000fe60000010100 */
[----:B------:R-:W-:Y:S02]  /*4a20*/  FSEL R17, R17, R145, P4 ;  /* 0x0000009111117208 */ /* 0x000fe40002000000 */
[----:B------:R-:W-:Y:S03]  /*4a30*/  FSETP.GE.FTZ.AND P4, PT, R163, RZ, PT ;  /* 0x000000ffa300720b */ /* 0x000fe60003f96000 */
[----:B------:R-:W-:Y:S01]  /*4a40*/  FMUL.FTZ R168, R168, R17 ;  /* 0x00000011a8a87220 */ /* 0x000fe20000410000 */
[-C--:B-1----:R-:W-:Y:S08]  /*4a50*/  HMMA.16816.F32.BF16 R20, R132, R136.reuse, R20 ;  /* 0x000000888414723c */ /* 0x082ff00000041814 */
[C---:B------:R-:W-:Y:S08]  /*4a60*/  HMMA.16816.F32.BF16 R24, R140.reuse, R136, R24 ;  /* 0x000000888c18723c */ /* 0x040ff00000041818 */
[-C--:B------:R-:W-:Y:S08]  /*4a70*/  HMMA.16816.F32.BF16 R28, R140, R138.reuse, R28 ;  /* 0x0000008a8c1c723c */ /* 0x080ff0000004181c */
        /* <DEDUP_REMOVED lines=9> */
[----:B------:R-:W-:Y:S01]  /*4b10*/  FSETP.GE.FTZ.AND P3, PT, R151, RZ, PT ;  /* 0x000000ff9700720b */ /* 0x000fe20003f76000 */
[----:B------:R-:W-:Y:S01]  /*4b20*/  FMUL.FTZ R161, R161, R6 ;  /* 0x00000006a1a17220 */ /* 0x000fe20000410000 */
[----:B------:R-:W-:Y:S01]  /*4b30*/  ISETP.GE.AND P6, PT, R196, 0x1, PT ;  /* 0x00000001c400780c */ /* 0x000fe20003fc6270 */
[----:B------:R-:W-:Y:S02]  /*4b40*/  FADD.FTZ R6, -R144, R19 ;  /* 0x0000001390067221 */ /* 0x000fe40000010100 */
[----:B------:R-:W-:Y:S06]  /*4b50*/  FMUL.FTZ R165, R165, R16 ;  /* 0x00000010a5a57220 */ /* 0x000fec0000410000 */
        /* <DEDUP_REMOVED lines=29> */
[C---:B------:R-:W-:Y:S01]  /*4d30*/  FADD.FTZ R25, -R4.reuse, R25 ;  /* 0x0000001904197221 */ /* 0x040fe20000010100 */
        /* <DEDUP_REMOVED lines=8> */
[-C--:B------:R-:W-:Y:S01]  /*4dc0*/  FSEL R12, R12, R4.reuse, P1 ;  /* 0x000000040c0c7208 */ /* 0x080fe20000800000 */
[----:B------:R-:W-:Y:S01]  /*4dd0*/  FMUL.FTZ R23, R191, R5 ;  /* 0x00000005bf177220 */ /* 0x000fe20000410000 */
[----:B------:R-:W-:Y:S01]  /*4de0*/  FSETP.GE.FTZ.AND P1, PT, R160, RZ, PT ;  /* 0x000000ffa000720b */ /* 0x000fe20003f36000 */
[----:B---3--:R-:W-:Y:S01]  /*4df0*/  FADD.FTZ R5, -R0, R14 ;  /* 0x0000000e00057221 */ /* 0x008fe20000010100 */
[----:B------:R-:W-:Y:S01]  /*4e00*/  FSETP.GE.FTZ.AND P2, PT, R164, RZ, PT ;  /* 0x000000ffa400720b */ /* 0x000fe20003f56000 */
[C---:B------:R-:W-:Y:S01]  /*4e10*/  FADD.FTZ R10, -R0.reuse, R10 ;  /* 0x0000000a000a7221 */ /* 0x040fe20000010100 */
[----:B------:R-:W-:Y:S01]  /*4e20*/  FSEL R25, R25, R4, P1 ;  /* 0x0000000419197208 */ /* 0x000fe20000800000 */
[----:B------:R-:W-:Y:S01]  /*4e30*/  FADD.FTZ R11, -R0, R11 ;  /* 0x0000000b000b7221 */ /* 0x000fe20000010100 */
[----:B------:R-:W-:Y:S01]  /*4e40*/  FSETP.GE.FTZ.AND P1, PT, R154, RZ, PT ;  /* 0x000000ff9a00720b */ /* 0x000fe20003f36000 */
[----:B------:R-:W-:Y:S01]  /*4e50*/  FMUL.FTZ R32, R193, R6 ;  /* 0x00000006c1207220 */ /* 0x000fe20000410000 */
[-C--:B------:R-:W-:Y:S01]  /*4e60*/  FSEL R24, R24, R4.reuse, P2 ;  /* 0x0000000418187208 */ /* 0x080fe20001000000 */
[----:B------:R-:W-:Y:S01]  /*4e70*/  FADD.FTZ R7, -R0, R15 ;  /* 0x0000000f00077221 */ /* 0x000fe20000010100 */
[----:B------:R-:W-:Y:S01]  /*4e80*/  FSEL R28, R28, R4, P1 ;  /* 0x000000041c1c7208 */ /* 0x000fe20000800000 */
[----:B------:R-:W-:Y:S01]  /*4e90*/  @P0 FADD.FTZ R4, -R4, R29 ;  /* 0x0000001d04040221 */ /* 0x000fe20000010100 */
[----:B------:R-:W-:Y:S01]  /*4ea0*/  FSETP.GE.FTZ.AND P0, PT, R188, RZ, PT ;  /* 0x000000ffbc00720b */ /* 0x000fe20003f16000 */
[----:B------:R-:W-:Y:S01]  /*4eb0*/  FADD.FTZ R6, -R0, R26 ;  /* 0x0000001a00067221 */ /* 0x000fe20000010100 */
        /* <DEDUP_REMOVED lines=16> */
[----:B------:R-:W-:Y:S01]  /*4fc0*/  FSETP.GE.FTZ.AND P2, PT, R156, RZ, PT ;  /* 0x000000ff9c00720b */ /* 0x000fe20003f56000 */
[----:B------:R-:W-:Y:S01]  /*4fd0*/  FMUL.FTZ R24, R164, R24 ;  /* 0x00000018a4187220 */ /* 0x000fe20000410000 */
[----:B------:R-:W-:Y:S01]  /*4fe0*/  FSETP.GE.FTZ.AND P1, PT, R155, RZ, PT ;  /* 0x000000ff9b00720b */ /* 0x000fe20003f36000 */
[----:B------:R-:W-:Y:S01]  /*4ff0*/  FMUL.FTZ R25, R160, R25 ;  /* 0x00000019a0197220 */ /* 0x000fe20000410000 */
[----:B------:R-:W-:Y:S01]  /*5000*/  FSEL R7, R7, R0, P4 ;  /* 0x0000000007077208 */ /* 0x000fe20002000000 */
        /* <DEDUP_REMOVED lines=16> */
[----:B------:R-:W-:Y:S01]  /*5110*/  LOP3.LUT R0, R196, 0x1, RZ, 0xc0, !PT ;  /* 0x00000001c4007812 */ /* 0x000fe200078ec0ff */
[----:B------:R-:W-:Y:S02]  /*5120*/  IMAD.MOV.U32 R6, RZ, RZ, -0x3000 ;  /* 0xffffd000ff067424 */ /* 0x000fe400078e00ff */
[----:B------:R-:W-:Y:S01]  /*5130*/  IMAD.U32 R4, R4, -0x40, RZ ;  /* 0xffffffc004047824 */ /* 0x000fe200078e00ff */
[----:B------:R-:W-:Y:S04]  /*5140*/  ISETP.NE.U32.AND P1, PT, R0, 0x1, PT ;  /* 0x000000010000780c */ /* 0x000fe80003f25070 */
[----:B------:R-:W-:Y:S02]  /*5150*/  LEA R5, P0, R4, R204, 0x1 ;  /* 0x000000cc04057211 */ /* 0x000fe400078008ff */
[----:B------:R-:W-:Y:S02]  /*5160*/  SEL R0, R6, 0x3000, !P1 ;  /* 0x0000300006007807 */ /* 0x000fe40004800000 */
[----:B------:R-:W-:Y:S01]  /*5170*/  LEA.HI.X.SX32 R4, R4, R205, 0x1, P0 ;  /* 0x000000cd04047211 */ /* 0x000fe200000f0eff */
[----:B------:R-:W-:Y:S01]  /*5180*/  IMAD.MOV.U32 R204, RZ, RZ, R5 ;  /* 0x000000ffffcc7224 */ /* 0x000fe200078e0005 */
[-C--:B------:R-:W-:Y:S02]  /*5190*/  IADD3 R207, R207, R0.reuse, RZ ;  /* 0x00000000cfcf7210 */ /* 0x080fe40007ffe0ff */
[----:B------:R-:W-:Y:S01]  /*51a0*/  IADD3 R174, R174, R0, RZ ;  /* 0x00000000aeae7210 */ /* 0x000fe20007ffe0ff */
[----:B------:R-:W-:Y:S05]  /*51b0*/  IMAD.MOV.U32 R205, RZ, RZ, R4 ;  /* 0x000000ffffcd7224 */ /* 0x000fea00078e0004 */
[----:B------:R-:W-:Y:S01]  /*51c0*/  @!PT LDS RZ, [RZ] ;  /* 0x00000000fffff984 */ /* 0x000fe20000000800 */
[----:B------:R-:W-:Y:S01]  /*51d0*/  @!PT LDS RZ, [RZ] ;  /* 0x00000000fffff984 */ /* 0x000fe20000000800 */
[----:B------:R-:W-:Y:S01]  /*51e0*/  @!PT LDS RZ, [RZ] ;  /* 0x00000000fffff984 */ /* 0x000fe20000000800 */
[----:B------:R1:W-:Y:S04]  /*51f0*/  LDGSTS.E.BYPASS.LTC128B.128 [R207], [R204.64] ;  /* 0x00000000cccf7fae */ /* 0x0003e8000b901d46 */
[----:B------:R1:W-:Y:S04]  /*5200*/  LDGSTS.E.BYPASS.LTC128B.128 [R207+0x1000], [R204.64+0x40] ;  /* 0x01000040cccf7fae */ /* 0x0003e8000b901d46 */
[----:B------:R1:W-:Y:S04]  /*5210*/  LDGSTS.E.BYPASS.LTC128B.128 [R207+0x2000], [R204.64+0x80] ;  /* 0x02000080cccf7fae */ /* 0x0003e8000b901d46 */
[----:B------:R-:W0:Y:S02]  /*5220*/  LDGDEPBAR ;  /* 0x00000000000079af */ /* 0x000e240000000000 */
.L_x_771:
        /* <DEDUP_REMOVED lines=104> */
[----:B------:R-:W-:Y:S04]  /*58b0*/  IMAD.MOV.U32 R4, RZ, RZ, c[0x0][0x370] ;  /* 0x0000dc00ff047624 */ /* 0x000fe800078e00ff */
[----:B------:R-:W-:Y:S05]  /*58c0*/  IMAD.U32 R4, R4, -0x40, RZ ;  /* 0xffffffc004047824 */ /* 0x000fea00078e00ff */
        /* <DEDUP_REMOVED lines=11> */
.L_x_772:
[----:B------:R-:W-:Y:S01]  /*5980*/  LDSM.16.M88.4 R24, [R177] ;  /* 0x00000000b118783b */ /* 0x000fe20000000200 */
[----:B------:R-:W-:Y:S02]  /*5990*/  IMAD.MOV.U32 R163, RZ, RZ, c[0x0][0x22c] ;  /* 0x00008b00ffa37624 */ /* 0x000fe400078e00ff */
[----:B------:R-:W-:Y:S01]  /*59a0*/  IMAD.MOV.U32 R162, RZ, RZ, c[0x0][0x22c] ;  /* 0x00008b00ffa27624 */ /* 0x000fe200078e00ff */
[----:B------:R-:W2:Y:S01]  /*59b0*/  LDSM.16.MT88.4 R8, [R0+0x9000] ;  /* 0x009000000008783b */ /* 0x000ea20000004200 */
[----:B------:R-:W-:Y:S02]  /*59c0*/  IMAD R163, R163, c[0x0][0x1c0], RZ ;  /* 0x00007000a3a37a24 */ /* 0x000fe400078e02ff */
[----:B------:R-:W-:Y:S01]  /*59d0*/  IMAD R162, R162, c[0x0][0x1c0], RZ ;  /* 0x00007000a2a27a24 */ /* 0x000fe200078e02ff */
[----:B------:R-:W3:Y:S01]  /*59e0*/  LDSM.16.MT88.4 R16, [R0+0xb000] ;  /* 0x00b000000010783b */ /* 0x000ee20000004200 */
[----:B------:R-:W-:Y:S02]  /*59f0*/  IMAD R163, R163, 0x18, RZ ;  /* 0x00000018a3a37824 */ /* 0x000fe400078e02ff */
[----:B------:R-:W-:Y:S01]  /*5a00*/  IMAD.SHL.U32 R162, R162, 0x20, RZ ;  /* 0x00000020a2a27824 */ /* 0x000fe200078e00ff */
[----:B------:R-:W4:Y:S01]  /*5a10*/  LDSM.16.MT88.4 R28, [R0+0xd000] ;  /* 0x00d00000001c783b */ /* 0x000f220000004200 */
[----:B------:R-:W-:Y:S02]  /*5a20*/  IMAD.MOV.U32 R161, RZ, RZ, c[0x0][0x22c] ;  /* 0x00008b00ffa17624 */ /* 0x000fe400078e00ff */
[----:B------:R-:W-:Y:S01]  /*5a30*/  IMAD.MOV.U32 R160, RZ, RZ, c[0x0][0x22c] ;  /* 0x00008b00ffa07624 */ /* 0x000fe200078e00ff */
[----:B------:R-:W-:Y:S01]  /*5a40*/  LDSM.16.M88.4 R32, [R178] ;  /* 0x00000000b220783b */ /* 0x000fe20000000200 */
[----:B------:R-:W-:Y:S02]  /*5a50*/  IMAD R161, R161, c[0x0][0x1c0], RZ ;  /* 0x00007000a1a17a24 */ /* 0x000fe400078e02ff */
[----:B------:R-:W-:Y:S01]  /*5a60*/  IMAD R160, R160, c[0x0][0x1c0], RZ ;  /* 0x00007000a0a07a24 */ /* 0x000fe200078e02ff */
[----:B------:R-:W1:Y:S01]  /*5a70*/  LDSM.16.MT88.4 R132, [R0+0x9400] ;  /* 0x009400000084783b */ /* 0x000e620000004200 */
[----:B------:R-:W-:Y:S02]  /*5a80*/  IMAD R161, R161, 0x28, RZ ;  /* 0x00000028a1a17824 */ /* 0x000fe400078e02ff */
[----:B------:R-:W-:Y:S01]  /*5a90*/  IMAD.U32 R160, R160, -0x40, RZ ;  /* 0xffffffc0a0a07824 */ /* 0x000fe200078e00ff */
[----:B------:R-:W1:Y:S04]  /*5aa0*/  LDSM.16.MT88.4 R136, [R0+0xb400] ;  /* 0x00b400000088783b */ /* 0x000e680000004200 */
[----:B------:R-:W1:Y:S01]  /*5ab0*/  LDSM.16.MT88.4 R140, [R0+0xd400] ;  /* 0x00d40000008c783b */ /* 0x000e620000004200 */
[C---:B------:R-:W-:Y:S03]  /*5ac0*/  LEA R206, P0, R160.reuse, R186, 0x2 ;  /* 0x000000baa0ce7211 */ /* 0x040fe600078010ff */
[----:B------:R-:W-:Y:S01]  /*5ad0*/  LDSM.16.M88.4 R144, [R180] ;  /* 0x00000000b490783b */ /* 0x000fe20000000200 */
[----:B------:R-:W-:Y:S01]  /*5ae0*/  LEA.HI.X.SX32 R201, R160, R187, 0x2, P0 ;  /* 0x000000bba0c97211 */ /* 0x000fe200000f16ff */
[----:B------:R-:W-:Y:S02]  /*5af0*/  IMAD.MOV.U32 R160, RZ, RZ, c[0x0][0x22c] ;  /* 0x00008b00ffa07624 */ /* 0x000fe400078e00ff */
[----:B------:R-:W1:Y:S02]  /*5b00*/  LDSM.16.MT88.4 R148, [R0+0x9800] ;  /* 0x009800000094783b */ /* 0x000e640000004200 */
[----:B------:R-:W-:Y:S02]  /*5b10*/  IMAD R160, R160, c[0x0][0x1c0], RZ ;  /* 0x00007000a0a07a24 */ /* 0x000fe400078e02ff */
[----:B------:R-:W1:Y:S02]  /*5b20*/  LDSM.16.MT88.4 R152, [R0+0xb800] ;  /* 0x00b800000098783b */ /* 0x000e640000004200 */
[----:B------:R-:W-:Y:S01]  /*5b30*/  IMAD R160, R160, 0x30, RZ ;  /* 0x00000030a0a07824 */ /* 0x000fe200078e02ff */
[C---:B--2---:R-:W-:Y:S01]  /*5b40*/  HMMA.16816.F32.BF16 R4, R24.reuse, R8, RZ ;  /* 0x000000081804723c */ /* 0x044fe200000418ff */
[----:B------:R-:W-:Y:S07]  /*5b50*/  LDSM.16.MT88.4 R156, [R0+0xbc00] ;  /* 0x00bc0000009c783b */ /* 0x000fee0000004200 */
[C---:B------:R-:W-:Y:S08]  /*5b60*/  HMMA.16816.F32.BF16 R8, R24.reuse, R10, RZ ;  /* 0x0000000a1808723c */ /* 0x040ff000000418ff */
[C---:B---3--:R-:W-:Y:S08]  /*5b70*/  HMMA.16816.F32.BF16 R12, R24.reuse, R16, RZ ;  /* 0x00000010180c723c */ /* 0x048ff000000418ff */
[C---:B------:R-:W-:Y:S08]  /*5b80*/  HMMA.16816.F32.BF16 R16, R24.reuse, R18, RZ ;  /* 0x000000121810723c */ /* 0x040ff000000418ff */
[C---:B----4-:R-:W-:Y:S08]  /*5b90*/  HMMA.16816.F32.BF16 R20, R24.reuse, R28, RZ ;  /* 0x0000001c1814723c */ /* 0x050ff000000418ff */
[----:B------:R-:W-:Y:S01]  /*5ba0*/  HMMA.16816.F32.BF16 R24, R24, R30, RZ ;  /* 0x0000001e1818723c */ /* 0x000fe200000418ff */
[----:B------:R-:W2:Y:S07]  /*5bb0*/  LDSM.16.MT88.4 R28, [R0+0xd800] ;  /* 0x00d80000001c783b */ /* 0x000eae0000004200 */
[C---:B-1----:R-:W-:Y:S08]  /*5bc0*/  HMMA.16816.F32.BF16 R4, R32.reuse, R132, R4 ;  /* 0x000000842004723c */ /* 0x042ff00000041804 */
[C---:B------:R-:W-:Y:S01]  /*5bd0*/  HMMA.16816.F32.BF16 R8, R32.reuse, R134, R8 ;  /* 0x000000862008723c */ /* 0x040fe20000041808 */
[----:B------:R-:W-:Y:S07]  /*5be0*/  LDSM.16.M88.4 R132, [R179] ;  /* 0x00000000b384783b */ /* 0x000fee0000000200 */
[C---:B------:R-:W-:Y:S08]  /*5bf0*/  HMMA.16816.F32.BF16 R12, R32.reuse, R136, R12 ;  /* 0x00000088200c723c */ /* 0x040ff0000004180c */
[C---:B------:R-:W-:Y:S01]  /*5c00*/  HMMA.16816.F32.BF16 R16, R32.reuse, R138, R16 ;  /* 0x0000008a2010723c */ /* 0x040fe20000041810 */
[----:B------:R-:W1:Y:S07]  /*5c10*/  LDSM.16.MT88.4 R136, [R0+0x9c00] ;  /* 0x009c00000088783b */ /* 0x000e6e0000004200 */
[C---:B------:R-:W-:Y:S08]  /*5c20*/  HMMA.16816.F32.BF16 R20, R32.reuse, R140, R20 ;  /* 0x0000008c2014723c */ /* 0x040ff00000041814 */
[----:B------:R-:W-:Y:S01]  /*5c30*/  HMMA.16816.F32.BF16 R24, R32, R142, R24 ;  /* 0x0000008e2018723c */ /* 0x000fe20000041818 */
[----:B------:R-:W3:Y:S04]  /*5c40*/  LDSM.16.MT88.4 R32, [R0+0xdc00] ;  /* 0x00dc00000020783b */ /* 0x000ee80000004200 */
[----:B------:R-:W-:Y:S03]  /*5c50*/  LDSM.16.M88.4 R140, [R177+0x2000] ;  /* 0x00200000b18c783b */ /* 0x000fe60000000200 */
[C---:B------:R-:W-:Y:S08]  /*5c60*/  HMMA.16816.F32.BF16 R4, R144.reuse, R148, R4 ;  /* 0x000000949004723c */ /* 0x040ff00000041804 */
[C---:B------:R-:W-:Y:S01]  /*5c70*/  HMMA.16816.F32.BF16 R8, R144.reuse, R150, R8 ;  /* 0x000000969008723c */ /* 0x040fe20000041808 */
[----:B------:R-:W4:Y:S07]  /*5c80*/  LDSM.16.MT88.4 R148, [R0+0xa000] ;  /* 0x00a000000094783b */ /* 0x000f2e0000004200 */
[C---:B------:R-:W-:Y:S08]  /*5c90*/  HMMA.16816.F32.BF16 R12, R144.reuse, R152, R12 ;  /* 0x00000098900c723c */ /* 0x040ff0000004180c */
[C---:B------:R-:W-:Y:S01]  /*5ca0*/  HMMA.16816.F32.BF16 R16, R144.reuse, R154, R16 ;  /* 0x0000009a9010723c */ /* 0x040fe20000041810 */
[----:B------:R-:W3:Y:S07]  /*5cb0*/  LDSM.16.MT88.4 R152, [R0+0xc000] ;  /* 0x00c000000098783b */ /* 0x000eee0000004200 */
[C---:B--2---:R-:W-:Y:S08]  /*5cc0*/  HMMA.16816.F32.BF16 R20, R144.reuse, R28, R20 ;  /* 0x0000001c9014723c */ /* 0x044ff00000041814 */
[----:B------:R-:W-:Y:S01]  /*5cd0*/  HMMA.16816.F32.BF16 R24, R144, R30, R24 ;  /* 0x0000001e9018723c */ /* 0x000fe20000041818 */
[----:B------:R-:W2:Y:S04]  /*5ce0*/  LDSM.16.MT88.4 R28, [R0+0xe000] ;  /* 0x00e00000001c783b */ /* 0x000ea80000004200 */
[----:B------:R-:W-:Y:S03]  /*5cf0*/  LDSM.16.MT88.4 R144, [R0+0xa400] ;  /* 0x00a400000090783b */ /* 0x000fe60000004200 */
[C---:B-1----:R-:W-:Y:S08]  /*5d00*/  HMMA.16816.F32.BF16 R4, R132.reuse, R136, R4 ;  /* 0x000000888404723c */ /* 0x042ff00000041804 */
[C---:B------:R-:W-:Y:S01]  /*5d10*/  HMMA.16816.F32.BF16 R8, R132.reuse, R138, R8 ;  /* 0x0000008a8408723c */ /* 0x040fe20000041808 */
[----:B------:R-:W1:Y:S07]  /*5d20*/  LDSM.16.M88.4 R136, [R178+0x2000] ;  /* 0x00200000b288783b */ /* 0x000e6e0000000200 */
[C---:B------:R-:W-:Y:S08]  /*5d30*/  HMMA.16816.F32.BF16 R12, R132.reuse, R156, R12 ;  /* 0x0000009c840c723c */ /* 0x040ff0000004180c */
[C---:B------:R-:W-:Y:S01]  /*5d40*/  HMMA.16816.F32.BF16 R16, R132.reuse, R158, R16 ;  /* 0x0000009e8410723c */ /* 0x040fe20000041810 */
[----:B------:R-:W1:Y:S07]  /*5d50*/  LDSM.16.MT88.4 R156, [R0+0xc400] ;  /* 0x00c40000009c783b */ /* 0x000e6e0000004200 */
[C---:B---3--:R-:W-:Y:S08]  /*5d60*/  HMMA.16816.F32.BF16 R20, R132.reuse, R32, R20 ;  /* 0x000000208414723c */ /* 0x048ff00000041814 */
[----:B------:R-:W-:Y:S01]  /*5d70*/  HMMA.16816.F32.BF16 R24, R132, R34, R24 ;  /* 0x000000228418723c */ /* 0x000fe20000041818 */
[----:B------:R-:W3:Y:S04]  /*5d80*/  LDSM.16.MT88.4 R32, [R0+0xe400] ;  /* 0x00e400000020783b */ /* 0x000ee80000004200 */
[----:B------:R-:W-:Y:S03]  /*5d90*/  LDSM.16.M88.4 R132, [R180+0x2000] ;  /* 0x00200000b484783b */ /* 0x000fe60000000200 */
[C---:B----4-:R-:W-:Y:S08]  /*5da0*/  HMMA.16816.F32.BF16 R4, R140.reuse, R148, R4 ;  /* 0x000000948c04723c */ /* 0x050ff00000041804 */
        /* <DEDUP_REMOVED lines=14> */
[----:B------:R-:W1:Y:S07]  /*5e90*/  LDSM.16.MT88.4 R156, [R0+0xcc00] ;  /* 0x00cc0000009c783b */ /* 0x000e6e0000004200 */
[C---:B---3--:R-:W-:Y:S08]  /*5ea0*/  HMMA.16816.F32.BF16 R20, R136.reuse, R32, R20 ;  /* 0x000000208814723c */ /* 0x048ff00000041814 */
[----:B------:R-:W-:Y:S01]  /*5eb0*/  HMMA.16816.F32.BF16 R24, R136, R34, R24 ;  /* 0x000000228818723c */ /* 0x000fe20000041818 */
[----:B------:R3:W1:Y:S04]  /*5ec0*/  LDSM.16.MT88.4 R32, [R0+0xec00] ;  /* 0x00ec00000020783b */ /* 0x0006680000004200 */
[----:B------:R-:W-:Y:S03]  /*5ed0*/  LDSM.16.MT88.4 R136, [R2+0x18800] ;  /* 0x018800000288783b */ /* 0x000fe60000004200 */
[C---:B----4-:R-:W-:Y:S08]  /*5ee0*/  HMMA.16816.F32.BF16 R4, R132.reuse, R148, R4 ;  /* 0x000000948404723c */ /* 0x050ff00000041804 */
[C---:B------:R-:W-:Y:S08]  /*5ef0*/  HMMA.16816.F32.BF16 R8, R132.reuse, R150, R8 ;  /* 0x000000968408723c */ /* 0x040ff00000041808 */
[C---:B------:R-:W-:Y:S04]  /*5f00*/  HMMA.16816.F32.BF16 R12, R132.reuse, R152, R12 ;  /* 0x00000098840c723c */ /* 0x040fe8000004180c */
[C---:B---3--:R-:W-:Y:S04]  /*5f10*/  IMAD.IADD R0, R217.reuse, 0x1, R243 ;  /* 0x00000001d9007824 */ /* 0x048fe800078e02f3 */
[C---:B------:R-:W-:Y:S08]  /*5f20*/  HMMA.16816.F32.BF16 R16, R132.reuse, R154, R16 ;  /* 0x0000009a8410723c */ /* 0x040ff00000041810 */
[C---:B--2---:R-:W-:Y:S07]  /*5f30*/  HMMA.16816.F32.BF16 R20, R132.reuse, R28, R20 ;  /* 0x0000001c8414723c */ /* 0x044fee0000041814 */
[----:B------:R-:W-:Y:S01]  /*5f40*/  IMAD.MOV.U32 R28, RZ, RZ, R206 ;  /* 0x000000ffff1c7224 */ /* 0x000fe200078e00ce */
[----:B------:R-:W-:Y:S04]  /*5f50*/  HMMA.16816.F32.BF16 R24, R132, R30, R24 ;  /* 0x0000001e8418723c */ /* 0x000fe80000041818 */
[----:B------:R-:W-:Y:S03]  /*5f60*/  IMAD.MOV.U32 R29, RZ, RZ, R201 ;  /* 0x000000ffff1d7224 */ /* 0x000fe600078e00c9 */
[CC--:B------:R-:W-:Y:S01]  /*5f70*/  LEA R30, P1, R217.reuse, R28.reuse, 0x2 ;  /* 0x0000001cd91e7211 */ /* 0x0c0fe200078210ff */
[C---:B-1----:R-:W-:Y:S05]  /*5f80*/  HMMA.16816.F32.BF16 R4, R140.reuse, R144, R4 ;  /* 0x000000908c04723c */ /* 0x042fea0000041804 */
[-C--:B------:R-:W-:Y:S02]  /*5f90*/  LEA.HI.X.SX32 R31, R217, R29.reuse, 0x2, P1 ;  /* 0x0000001dd91f7211 */ /* 0x080fe400008f16ff */
[----:B------:R-:W-:Y:S01]  /*5fa0*/  @P6 IADD3 R132, R218, -0x40, RZ ;  /* 0xffffffc0da846810 */ /* 0x000fe20007ffe0ff */
[C---:B------:R-:W-:Y:S04]  /*5fb0*/  HMMA.16816.F32.BF16 R8, R140.reuse, R146, R8 ;  /* 0x000000928c08723c */ /* 0x040fe80000041808 */
[----:B------:R-:W-:Y:S04]  /*5fc0*/  @P6 IMAD.WIDE R132, R132, 0x4, R210 ;  /* 0x0000000484846825 */ /* 0x000fe800078e02d2 */
[C---:B------:R-:W-:Y:S01]  /*5fd0*/  HMMA.16816.F32.BF16 R12, R140.reuse, R156, R12 ;  /* 0x0000009c8c0c723c */ /* 0x040fe2000004180c */
[----:B------:R1:W5:Y:S04]  /*5fe0*/  @P6 LDG.E R213, [R132.64] ;  /* 0x0000000684d56981 */ /* 0x000368000c1e1900 */
[----:B------:R1:W5:Y:S03]  /*5ff0*/  @P6 LDG.E R214, [R132.64+0x20] ;  /* 0x0000200684d66981 */ /* 0x000366000c1e1900 */
[C---:B------:R-:W-:Y:S01]  /*6000*/  HMMA.16816.F32.BF16 R16, R140.reuse, R158, R16 ;  /* 0x0000009e8c10723c */ /* 0x040fe20000041810 */
[----:B------:R1:W5:Y:S04]  /*6010*/  @P6 LDG.E R209, [R132.64+0x80] ;  /* 0x0000800684d16981 */ /* 0x000368000c1e1900 */
[----:B------:R1:W5:Y:S03]  /*6020*/  @P6 LDG.E R212, [R132.64+0xa0] ;  /* 0x0000a00684d46981 */ /* 0x000366000c1e1900 */
[C---:B------:R-:W-:Y:S01]  /*6030*/  HMMA.16816.F32.BF16 R20, R140.reuse, R32, R20 ;  /* 0x000000208c14723c */ /* 0x040fe20000041814 */
[----:B------:R2:W-:Y:S04]  /*6040*/  RED.E.ADD.F32.FTZ.RN.STRONG.GPU [R28.64], R4 ;  /* 0x000000041c00798e */ /* 0x0005e8000c10e786 */
[----:B------:R3:W-:Y:S02]  /*6050*/  RED.E.ADD.F32.FTZ.RN.STRONG.GPU [R30.64], R5 ;  /* 0x000000051e00798e */ /* 0x0007e4000c10e786 */
[CC--:B------:R-:W-:Y:S01]  /*6060*/  LEA R32, P0, R245.reuse, R28.reuse, 0x2 ;  /* 0x0000001cf5207211 */ /* 0x0c0fe200078010ff */
[----:B------:R-:W-:Y:S01]  /*6070*/  HMMA.16816.F32.BF16 R24, R140, R34, R24 ;  /* 0x000000228c18723c */ /* 0x000fe20000041818 */
[----:B------:R-:W-:Y:S03]  /*6080*/  LDSM.16.MT88.4 R140, [R3+0x1c00] ;  /* 0x001c0000038c783b */ /* 0x000fe60000004200 */
[-C--:B------:R-:W-:Y:S03]  /*6090*/  LEA.HI.X.SX32 R33, R245, R29.reuse, 0x2, P0 ;  /* 0x0000001df5217211 */ /* 0x080fe600000f16ff */
[CC--:B------:R-:W-:Y:S02]  /*60a0*/  LEA R34, P0, R162.reuse, R28.reuse, 0x2 ;  /* 0x0000001ca2227211 */ /* 0x0c0fe400078010ff */
[----:B------:R4:W-:Y:S03]  /*60b0*/  RED.E.ADD.F32.FTZ.RN.STRONG.GPU [R32.64], R6 ;  /* 0x000000062000798e */ /* 0x0009e6000c10e786 */
[-C--:B------:R-:W-:Y:S02]  /*60c0*/  LEA.HI.X.SX32 R35, R162, R29.reuse, 0x2, P0 ;  /* 0x0000001da2237211 */ /* 0x080fe400000f16ff */
[CC--:B-1----:R-:W-:Y:S04]  /*60d0*/  LEA R132, P1, R163.reuse, R28.reuse, 0x2 ;  /* 0x0000001ca3847211 */ /* 0x0c2fe800078210ff */
[-C--:B------:R-:W-:Y:S02]  /*60e0*/  LEA.HI.X.SX32 R133, R163, R29.reuse, 0x2, P1 ;  /* 0x0000001da3857211 */ /* 0x080fe400008f16ff */
[CC--:B--2---:R-:W-:Y:S03]  /*60f0*/  LEA R4, P1, R160.reuse, R28.reuse, 0x2 ;  /* 0x0000001ca0047211 */ /* 0x0c4fe600078210ff */
[----:B------:R1:W-:Y:S01]  /*6100*/  RED.E.ADD.F32.FTZ.RN.STRONG.GPU [R132.64], R7 ;  /* 0x000000078400798e */ /* 0x0003e2000c10e786 */
[-C--:B---3--:R-:W-:Y:S03]  /*6110*/  LEA.HI.X.SX32 R5, R160, R29.reuse, 0x2, P1 ;  /* 0x0000001da0057211 */ /* 0x088fe600008f16ff */
[----:B------:R2:W-:Y:S04]  /*6120*/  RED.E.ADD.F32.FTZ.RN.STRONG.GPU [R34.64], R8 ;  /* 0x000000082200798e */ /* 0x0005e8000c10e786 */
[----:B------:R-:W-:Y:S01]  /*6130*/  LDSM.16.MT88.4 R132, [R2+0x17800] ;  /* 0x017800000284783b */ /* 0x000fe20000004200 */
[CC--:B----4-:R-:W-:Y:S02]  /*6140*/  LEA R32, P2, R161.reuse, R28.reuse, 0x2 ;  /* 0x0000001ca1207211 */ /* 0x0d0fe400078410ff */
[CC--:B------:R-:W-:Y:S02]  /*6150*/  LEA R6, P0, R252.reuse, R28.reuse, 0x2 ;  /* 0x0000001cfc067211 */ /* 0x0c0fe400078010ff */
[-C--:B------:R-:W-:Y:S05]  /*6160*/  LEA.HI.X.SX32 R33, R161, R29.reuse, 0x2, P2 ;  /* 0x0000001da1217211 */ /* 0x080fea00010f16ff */
[----:B------:R3:W-:Y:S04]  /*6170*/  RED.E.ADD.F32.FTZ.RN.STRONG.GPU [R32.64], R9 ;  /* 0x000000092000798e */ /* 0x0007e8000c10e786 */
[----:B------:R4:W-:Y:S01]  /*6180*/  RED.E.ADD.F32.FTZ.RN.STRONG.GPU [R4.64], R10 ;  /* 0x0000000a0400798e */ /* 0x0009e2000c10e786 */
[-C--:B-1----:R-:W-:Y:S02]  /*6190*/  LEA.HI.X.SX32 R7, R252, R29.reuse, 0x2, P0 ;  /* 0x0000001dfc077211 */ /* 0x082fe400000f16ff */
[-C--:B--2---:R-:W-:Y:S03]  /*61a0*/  LEA R8, P2, R223, R28.reuse, 0x2 ;  /* 0x0000001cdf087211 */ /* 0x084fe600078410ff */
[----:B------:R1:W-:Y:S04]  /*61b0*/  RED.E.ADD.F32.FTZ.RN.STRONG.GPU [R6.64], R11 ;  /* 0x0000000b0600798e */ /* 0x0003e8000c10e786 */
[----:B------:R2:W-:Y:S04]  /*61c0*/  RED.E.ADD.F32.FTZ.RN.STRONG.GPU [R28.64+0x80], R12 ;  /* 0x0000800c1c00798e */ /* 0x0005e8000c10e786 */
[----:B------:R2:W-:Y:S01]  /*61d0*/  RED.E.ADD.F32.FTZ.RN.STRONG.GPU [R30.64+0x80], R13 ;  /* 0x0000800d1e00798e */ /* 0x0005e2000c10e786 */
[-C--:B---3--:R-:W-:Y:S02]  /*61e0*/  LEA R32, P1, R243, R28.reuse, 0x2 ;  /* 0x0000001cf3207211 */ /* 0x088fe400078210ff */
[-C--:B------:R-:W-:Y:S02]  /*61f0*/  LEA.HI.X.SX32 R9, R223, R29.reuse, 0x2, P2 ;  /* 0x0000001ddf097211 */ /* 0x080fe400010f16ff */
[CC--:B----4-:R-:W-:Y:S02]  /*6200*/  LEA R4, P0, R248.reuse, R28.reuse, 0x2 ;  /* 0x0000001cf8047211 */ /* 0x0d0fe400078010ff */
[-C--:B------:R-:W-:Y:S02]  /*6210*/  LEA.HI.X.SX32 R33, R243, R29.reuse, 0x2, P1 ;  /* 0x0000001df3217211 */ /* 0x080fe400008f16ff */
[-C--:B------:R-:W-:Y:S02]  /*6220*/  LEA.HI.X.SX32 R5, R248, R29.reuse, 0x2, P0 ;  /* 0x0000001df8057211 */ /* 0x080fe400000f16ff */
[-C--:B------:R-:W-:Y:S02]  /*6230*/  LEA R10, P0, R0, R28.reuse, 0x2 ;  /* 0x0000001c000a7211 */ /* 0x080fe400078010ff */
[-C--:B-1----:R-:W-:Y:S01]  /*6240*/  LEA R6, P1, R222, R28.reuse, 0x2 ;  /* 0x0000001cde067211 */ /* 0x082fe200078210ff */
[----:B------:R1:W-:Y:S01]  /*6250*/  RED.E.ADD.F32.FTZ.RN.STRONG.GPU [R4.64], R14 ;  /* 0x0000000e0400798e */ /* 0x0003e2000c10e786 */
[-C--:B------:R-:W-:Y:S01]  /*6260*/  LEA.HI.X.SX32 R11, R0, R29.reuse, 0x2, P0 ;  /* 0x0000001d000b7211 */ /* 0x080fe200000f16ff */
[----:B------:R-:W-:Y:S01]  /*6270*/  IMAD.IADD R0, R217, 0x1, R242 ;  /* 0x00000001d9007824 */ /* 0x000fe200078e02f2 */
[-C--:B------:R-:W-:Y:S01]  /*6280*/  LEA.HI.X.SX32 R7, R222, R29.reuse, 0x2, P1 ;  /* 0x0000001dde077211 */ /* 0x080fe200008f16ff */
[----:B------:R-:W-:Y:S01]  /*6290*/  RED.E.ADD.F32.FTZ.RN.STRONG.GPU [R32.64], R15 ;  /* 0x0000000f2000798e */ /* 0x000fe2000c10e786 */
[CC--:B--2---:R-:W-:Y:S03]  /*62a0*/  LEA R12, P4, R242.reuse, R28.reuse, 0x2 ;  /* 0x0000001cf20c7211 */ /* 0x0c4fe600078810ff */
[----:B------:R2:W-:Y:S01]  /*62b0*/  RED.E.ADD.F32.FTZ.RN.STRONG.GPU [R10.64], R16 ;  /* 0x000000100a00798e */ /* 0x0005e2000c10e786 */
[-C--:B------:R-:W-:Y:S03]  /*62c0*/  LEA.HI.X.SX32 R13, R242, R29.reuse, 0x2, P4 ;  /* 0x0000001df20d7211 */ /* 0x080fe600020f16ff */
[----:B------:R3:W-:Y:S04]  /*62d0*/  RED.E.ADD.F32.FTZ.RN.STRONG.GPU [R8.64], R17 ;  /* 0x000000110800798e */ /* 0x0007e8000c10e786 */
[----:B------:R4:W-:Y:S04]  /*62e0*/  RED.E.ADD.F32.FTZ.RN.STRONG.GPU [R6.64], R18 ;  /* 0x000000120600798e */ /* 0x0009e8000c10e786 */
[----:B------:R-:W-:Y:S01]  /*62f0*/  LDSM.16.MT88.4 R32, [R2+0x15800] ;  /* 0x015800000220783b */ /* 0x000fe20000004200 */
[CC--:B-1----:R-:W-:Y:S04]  /*6300*/  LEA R4, P0, R225.reuse, R28.reuse, 0x2 ;  /* 0x0000001ce1047211 */ /* 0x0c2fe800078010ff */
[-C--:B------:R-:W-:Y:S02]  /*6310*/  LEA.HI.X.SX32 R5, R225, R29.reuse, 0x2, P0 ;  /* 0x0000001de1057211 */ /* 0x080fe400000f16ff */
[CC--:B------:R-:W-:Y:S02]  /*6320*/  LEA R14, P0, R247.reuse, R28.reuse, 0x2 ;  /* 0x0000001cf70e7211 */ /* 0x0c0fe400078010ff */
[-C--:B--2---:R-:W-:Y:S01]  /*6330*/  LEA R10, P3, R0, R28.reuse, 0x2 ;  /* 0x0000001c000a7211 */ /* 0x084fe200078610ff */
[----:B------:R1:W-:Y:S01]  /*6340*/  RED.E.ADD.F32.FTZ.RN.STRONG.GPU [R4.64], R19 ;  /* 0x000000130400798e */ /* 0x0003e2000c10e786 */
[-C--:B------:R-:W-:Y:S02]  /*6350*/  LEA.HI.X.SX32 R15, R247, R29.reuse, 0x2, P0 ;  /* 0x0000001df70f7211 */ /* 0x080fe400000f16ff */
[-C--:B---3--:R-:W-:Y:S01]  /*6360*/  LEA R8, P2, R220, R28.reuse, 0x2 ;  /* 0x0000001cdc087211 */ /* 0x088fe200078410ff */
[----:B------:R-:W-:Y:S01]  /*6370*/  RED.E.ADD.F32.FTZ.RN.STRONG.GPU [R28.64+0x100], R20 ;  /* 0x000100141c00798e */ /* 0x000fe2000c10e786 */
[-C--:B------:R-:W-:Y:S02]  /*6380*/  LEA.HI.X.SX32 R11, R0, R29.reuse, 0x2, P3 ;  /* 0x0000001d000b7211 */ /* 0x080fe400018f16ff */
[CC--:B----4-:R-:W-:Y:S01]  /*6390*/  LEA R6, P1, R219.reuse, R28.reuse, 0x2 ;  /* 0x0000001cdb067211 */ /* 0x0d0fe200078210ff */
[----:B------:R-:W-:Y:S01]  /*63a0*/  RED.E.ADD.F32.FTZ.RN.STRONG.GPU [R30.64+0x100], R21 ;  /* 0x000100151e00798e */ /* 0x000fe2000c10e786 */
[-C--:B------:R-:W-:Y:S02]  /*63b0*/  LEA.HI.X.SX32 R9, R220, R29.reuse, 0x2, P2 ;  /* 0x0000001ddc097211 */ /* 0x080fe400010f16ff */
[-C--:B------:R-:W-:Y:S01]  /*63c0*/  LEA.HI.X.SX32 R7, R219, R29.reuse, 0x2, P1 ;  /* 0x0000001ddb077211 */ /* 0x080fe200008f16ff */
[----:B------:R-:W-:Y:S01]  /*63d0*/  RED.E.ADD.F32.FTZ.RN.STRONG.GPU [R14.64], R22 ;  /* 0x000000160e00798e */ /* 0x000fe2000c10e786 */
[C---:B------:R-:W-:Y:S02]  /*63e0*/  LOP3.LUT R0, R196.reuse, 0x1, RZ, 0xc0, !PT ;  /* 0x00000001c4007812 */ /* 0x040fe400078ec0ff */
[----:B------:R-:W-:Y:S01]  /*63f0*/  ISETP.GT.AND P3, PT, R196, RZ, PT ;  /* 0x000000ffc400720c */ /* 0x000fe20003f64270 */
[----:B------:R-:W-:Y:S01]  /*6400*/  RED.E.ADD.F32.FTZ.RN.STRONG.GPU [R12.64], R23 ;  /* 0x000000170c00798e */ /* 0x000fe2000c10e786 */
[----:B------:R-:W-:Y:S03]  /*6410*/  @P6 IADD3 R216, P1, R216, -0x100, RZ ;  /* 0xffffff00d8d86810 */ /* 0x000fe60007f3e0ff */
[----:B------:R-:W-:Y:S01]  /*6420*/  RED.E.ADD.F32.FTZ.RN.STRONG.GPU [R10.64], R24 ;  /* 0x000000180a00798e */ /* 0x000fe2000c10e786 */
[----:B------:R-:W-:Y:S03]  /*6430*/  @P6 IADD3.X R215, R215, -0x1, RZ, P1, !PT ;  /* 0xffffffffd7d76810 */ /* 0x000fe60000ffe4ff */
[----:B------:R-:W-:Y:S01]  /*6440*/  RED.E.ADD.F32.FTZ.RN.STRONG.GPU [R8.64], R25 ;  /* 0x000000190800798e */ /* 0x000fe2000c10e786 */
[C---:B-1----:R-:W-:Y:S03]  /*6450*/  LEA R4, P0, R224.reuse, R28, 0x2 ;  /* 0x0000001ce0047211 */ /* 0x042fe600078010ff */
[----:B------:R-:W-:Y:S01]  /*6460*/  RED.E.ADD.F32.FTZ.RN.STRONG.GPU [R6.64], R26 ;  /* 0x0000001a0600798e */ /* 0x000fe2000c10e786 */
[----:B------:R-:W-:Y:S03]  /*6470*/  LEA.HI.X.SX32 R5, R224, R29, 0x2, P0 ;  /* 0x0000001de0057211 */ /* 0x000fe600000f16ff */
[----:B------:R-:W-:Y:S01]  /*6480*/  LDSM.16.MT88.4 R8, [R3] ;  /* 0x000000000308783b */ /* 0x000fe20000004200 */
[----:B------:R-:W-:Y:S02]  /*6490*/  ISETP.NE.U32.AND P0, PT, R0, 0x1, PT ;  /* 0x000000010000780c */ /* 0x000fe40003f05070 */
[C---:B------:R-:W-:Y:S01]  /*64a0*/  IADD3 R0, R3.reuse, -0x3000, RZ ;  /* 0xffffd00003007810 */ /* 0x040fe20007ffe0ff */
[----:B------:R-:W-:Y:S04]  /*64b0*/  RED.E.ADD.F32.FTZ.RN.STRONG.GPU [R4.64], R27 ;  /* 0x0000001b0400798e */ /* 0x000fe8000c10e786 */
[----:B------:R-:W1:Y:S04]  /*64c0*/  LDSM.16.MT88.4 R4, [R2+0x15000] ;  /* 0x015000000204783b */ /* 0x000e680000004200 */
[----:B------:R-:W2:Y:S02]  /*64d0*/  LDSM.16.MT88.4 R12, [R2+0x17000] ;  /* 0x01700000020c783b */ /* 0x000ea40000004200 */
[----:B------:R-:W-:Y:S02]  /*64e0*/  @P0 IADD3 R0, R3, 0x3000, RZ ;  /* 0x0000300003000810 */ /* 0x000fe40007ffe0ff */
[----:B------:R-:W3:Y:S04]  /*64f0*/  LDSM.16.MT88.4 R16, [R3+0x1000] ;  /* 0x001000000310783b */ /* 0x000ee80000004200 */
[----:B------:R-:W4:Y:S04]  /*6500*/  LDSM.16.MT88.4 R28, [R3+0x2000] ;  /* 0x00200000031c783b */ /* 0x000f280000004200 */
[----:B------:R-:W3:Y:S04]  /*6510*/  LDSM.16.MT88.4 R20, [R3+0x400] ;  /* 0x000400000314783b */ /* 0x000ee80000004200 */
        /* <DEDUP_REMOVED lines=46> */
[----:B------:R-:W-:Y:S07]  /*6800*/  HMMA.16816.F32.BF16 R128, R4, R22, R128 ;  /* 0x000000160480723c */ /* 0x000fee0000041880 */
[----:B------:R-:W-:Y:S01]  /*6810*/  @P6 IADD3 R5, P2, R210, -0x100, RZ ;  /* 0xffffff00d2056810 */ /* 0x000fe20007f5e0ff */
[-C--:B-1----:R-:W-:Y:S05]  /*6820*/  HMMA.16816.F32.BF16 R84, R24, R132.reuse, R84 ;  /* 0x000000841854723c */ /* 0x082fea0000041854 */
[----:B------:R-:W-:Y:S01]  /*6830*/  IADD3 R6, R196, -0x1, RZ ;  /* 0xffffffffc4067810 */ /* 0x000fe20007ffe0ff */
[----:B------:R-:W-:Y:S01]  /*6840*/  @P6 IMAD.MOV.U32 R210, RZ, RZ, R5 ;  /* 0x000000ffffd26224 */ /* 0x000fe200078e0005 */
[----:B------:R-:W-:Y:S01]  /*6850*/  @P6 IADD3.X R4, R211, -0x1, RZ, P2, !PT ;  /* 0xffffffffd3046810 */ /* 0x000fe200017fe4ff */
[C---:B------:R-:W-:Y:S04]  /*6860*/  HMMA.16816.F32.BF16 R88, R136.reuse, R132, R88 ;  /* 0x000000848858723c */ /* 0x040fe80000041858 */
[----:B------:R-:W-:Y:S02]  /*6870*/  IMAD.MOV.U32 R196, RZ, RZ, R6 ;  /* 0x000000ffffc47224 */ /* 0x000fe400078e0006 */
[----:B------:R-:W-:Y:S02]  /*6880*/  @P6 IMAD.MOV.U32 R211, RZ, RZ, R4 ;  /* 0x000000ffffd36224 */ /* 0x000fe400078e0004 */
        /* <DEDUP_REMOVED lines=11> */
[----:B------:R-:W-:Y:S01]  /*6940*/  BAR.SYNC.DEFER_BLOCKING 0x0 ;  /* 0x0000000000007b1d */ /* 0x000fe20000010000 */
[----:B------:R-:W-:Y:S01]  /*6950*/  FMUL.FTZ R132, R48, c[0x0][0x2dc] ;  /* 0x0000b70030847a20 */ /* 0x000fe20000410000 */
[----:B------:R-:W-:Y:S01]  /*6960*/  ISETP.NE.AND P0, PT, R249, -0x1, PT ;  /* 0xfffffffff900780c */ /* 0x000fe20003f05270 */
[----:B------:R-:W-:-:S02]  /*6970*/  FMUL.FTZ R48, R46, c[0x0][0x2dc] ;  /* 0x0000b7002e307a20 */ /* 0x000fc40000410000 */
[----:B------:R-:W-:Y:S01]  /*6980*/  FMUL.FTZ R18, R47, c[0x0][0x2dc] ;  /* 0x0000b7002f127a20 */ /* 0x000fe20000410000 */
[----:B------:R-:W1:Y:S01]  /*6990*/  S2R R144, SR_CTAID.Y ;  /* 0x0000000000907919 */ /* 0x000e620000002600 */
        /* <DEDUP_REMOVED lines=15> */
[----:B------:R-:W-:Y:S01]  /*6a90*/  STS [R238], R47 ;  /* 0x0000002fee007388 */ /* 0x000fe20000000800 */
[----:B------:R-:W-:Y:S01]  /*6aa0*/  FMUL.FTZ R43, R97, c[0x0][0x2e0] ;  /* 0x0000b800612b7a20 */ /* 0x000fe20000410000 */
[----:B------:R-:W-:Y:S01]  /*6ab0*/  F2FP.BF16.PACK_AB R19, R19, R49 ;  /* 0x000000311313723e */ /* 0x000fe200000010ff */
[----:B------:R-:W-:Y:S01]  /*6ac0*/  FMUL.FTZ R98, R98, c[0x0][0x2e0] ;  /* 0x0000b80062627a20 */ /* 0x000fe20000410000 */
[----:B------:R-:W-:Y:S01]  /*6ad0*/  STS [R238+0x200], R46 ;  /* 0x0002002eee007388 */ /* 0x000fe20000000800 */
[----:B------:R-:W-:Y:S01]  /*6ae0*/  FMUL.FTZ R42, R99, c[0x0][0x2e0] ;  /* 0x0000b800632a7a20 */ /* 0x000fe20000410000 */
[----:B------:R-:W-:Y:S01]  /*6af0*/  F2FP.BF16.PACK_AB R43, R43, R96 ;  /* 0x000000602b2b723e */ /* 0x000fe200000010ff */
[----:B------:R-:W-:-:S02]  /*6b00*/  FMUL.FTZ R134, R40, c[0x0][0x2dc] ;  /* 0x0000b70028867a20 */ /* 0x000fc40000410000 */
        /* <DEDUP_REMOVED lines=14> */
[----:B------:R-:W-:Y:S01]  /*6bf0*/  STS [R238+0x1000], R45 ;  /* 0x0010002dee007388 */ /* 0x000fe20000000800 */
        /* <DEDUP_REMOVED lines=139> */
[----:B------:R-:W-:-:S02]  /*74b0*/  F2FP.BF16.PACK_AB R3, R3, R76 ;  /* 0x0000004c0303723e */ /* 0x000fc400000010ff */
[----:B------:R-:W-:Y:S02]  /*74c0*/  STS [R239+0x9000], R11 ;  /* 0x0090000bef007388 */ /* 0x000fe40000000800 */
[----:B------:R-:W-:Y:S02]  /*74d0*/  F2FP.BF16.PACK_AB R0, R0, R78 ;  /* 0x0000004e0000723e */ /* 0x000fe400000010ff */
[----:B------:R-:W-:Y:S04]  /*74e0*/  STS [R239+0x9200], R10 ;  /* 0x0092000aef007388 */ /* 0x000fe80000000800 */
[----:B------:R-:W-:Y:S04]  /*74f0*/  STS [R238+0xa000], R9 ;  /* 0x00a00009ee007388 */ /* 0x000fe80000000800 */
[----:B------:R-:W-:Y:S04]  /*7500*/  STS [R238+0xa200], R8 ;  /* 0x00a20008ee007388 */ /* 0x000fe80000000800 */
[----:B------:R-:W-:Y:S04]  /*7510*/  STS [R239+0xa000], R5 ;  /* 0x00a00005ef007388 */ /* 0x000fe80000000800 */
[----:B------:R-:W-:Y:S04]  /*7520*/  STS [R239+0xa200], R4 ;  /* 0x00a20004ef007388 */ /* 0x000fe80000000800 */
[----:B------:R-:W-:Y:S04]  /*7530*/  STS [R238+0xb000], R7 ;  /* 0x00b00007ee007388 */ /* 0x000fe80000000800 */
[----:B------:R1:W-:Y:S04]  /*7540*/  STS [R238+0xb200], R6 ;  /* 0x00b20006ee007388 */ /* 0x0003e80000000800 */
[----:B------:R-:W-:Y:S04]  /*7550*/  STS [R239+0xb000], R3 ;  /* 0x00b00003ef007388 */ /* 0x000fe80000000800 */
[----:B------:R2:W-:Y:S01]  /*7560*/  STS [R239+0xb200], R0 ;  /* 0x00b20000ef007388 */ /* 0x0005e20000000800 */
[----:B-1----:R-:W-:-:S02]  /*7570*/  SHF.R.S32.HI R6, RZ, 0x1f, R144 ;  /* 0x0000001fff067819 */ /* 0x002fc40000011490 */
[----:B--2---:R-:W-:-:S05]  /*7580*/  @P0 IADD3 R0, R235, R249, RZ ;  /* 0x000000f9eb000210 */ /* 0x004fca0007ffe0ff */
        /* <DEDUP_REMOVED lines=14> */
.L_x_774:
        /* <DEDUP_REMOVED lines=15> */
.L_x_775:
[----:B------:R-:W-:Y:S01]  /*7760*/  BAR.SYNC.DEFER_BLOCKING 0x0 ;  /* 0x0000000000007b1d */ /* 0x000fe20000010000 */
[C---:B------:R-:W-:Y:S01]  /*7770*/  SHF.L.U32 R0, R233.reuse, 0x7, RZ ;  /* 0x00000007e9007819 */ /* 0x040fe200000006ff */
[----:B------:R-:W-:Y:S01]  /*7780*/  IMAD R25, R233, -0x80, R195 ;  /* 0xffffff80e9197824 */ /* 0x000fe200078e02c3 */
[----:B------:R-:W-:Y:S02]  /*7790*/  SHF.R.S32.HI R7, RZ, 0x1f, R250 ;  /* 0x0000001fff077819 */ /* 0x000fe400000114fa */
[----:B------:R-:W-:Y:S01]  /*77a0*/  SHF.R.S32.HI R26, RZ, 0x1f, R0 ;  /* 0x0000001fff1a7819 */ /* 0x000fe20000011400 */
[----:B------:R-:W1:Y:S01]  /*77b0*/  S2R R43, SR_CTAID.Z ;  /* 0x00000000002b7919 */ /* 0x000e620000002700 */
[----:B------:R-:W-:Y:S01]  /*77c0*/  MOV R6, R250 ;  /* 0x000000fa00067202 */ /* 0x000fe20000000f00 */
[----:B------:R-:W-:Y:S01]  /*77d0*/  BSSY B0, `(.L_x_776) ;  /* 0x0000025000007945 */ /* 0x000fe20003800000 */
[----:B------:R-:W-:Y:S01]  /*77e0*/  ISETP.GE.AND P2, PT, R234, R25, PT ;  /* 0x00000019ea00720c */ /* 0x000fe20003f46270 */
[----:B------:R-:W-:Y:S01]  /*77f0*/  IMAD R3, R26, c[0x0][0x3a0], RZ ;  /* 0x0000e8001a037a24 */ /* 0x000fe200078e02ff */
[----:B------:R-:W-:Y:S01]  /*7800*/  SHF.R.S32.HI R41, RZ, 0x1f, R234 ;  /* 0x0000001fff297819 */ /* 0x000fe200000114ea */
[----:B------:R-:W-:-:S04]  /*7810*/  IMAD.WIDE.U32 R4, R0, c[0x0][0x3a0], R6 ;  /* 0x0000e80000047a25 */ /* 0x000fc800078e0006 */
[----:B------:R-:W-:Y:S01]  /*7820*/  IMAD R3, R0, c[0x0][0x3a4], R3 ;  /* 0x0000e90000037a24 */ /* 0x000fe200078e0203 */
[----:B------:R-:W-:-:S04]  /*7830*/  IADD3 R4, P0, R8, R4, RZ ;  /* 0x0000000408047210 */ /* 0x000fc80007f1e0ff */
[----:B------:R-:W-:Y:S01]  /*7840*/  IADD3.X R5, R9, R5, R3, P0, !PT ;  /* 0x0000000509057210 */ /* 0x000fe200007fe403 */
[----:B------:R2:W3:Y:S04]  /*7850*/  LDS.128 R36, [R208+0xa000] ;  /* 0x00a00000d0247984 */ /* 0x0004e80000000c00 */
[----:B------:R2:W4:Y:S01]  /*7860*/  LDS.128 R32, [R208+0xc000] ;  /* 0x00c00000d0207984 */ /* 0x0005220000000c00 */
[----:B-1----:R-:W-:Y:S01]  /*7870*/  SHF.R.S32.HI R42, RZ, 0x1f, R43 ;  /* 0x0000001fff2a7819 */ /* 0x002fe2000001142b */
[----:B------:R-:W-:Y:S02]  /*7880*/  IMAD.WIDE.U32 R8, R43, c[0x0][0x3b8], R4 ;  /* 0x0000ee002b087a25 */ /* 0x000fe400078e0004 */
[----:B------:R2:W1:Y:S02]  /*7890*/  LDS.128 R28, [R208+0xe000] ;  /* 0x00e00000d01c7984 */ /* 0x0004640000000c00 */
[----:B------:R-:W-:-:S02]  /*78a0*/  IMAD R3, R42, c[0x0][0x3b8], RZ ;  /* 0x0000ee002a037a24 */ /* 0x000fc400078e02ff */
[----:B------:R2:W1:Y:S02]  /*78b0*/  LDS.128 R52, [R208+0xf000] ;  /* 0x00f00000d0347984 */ /* 0x0004640000000c00 */
[----:B------:R-:W-:Y:S02]  /*78c0*/  IMAD R3, R43, c[0x0][0x3bc], R3 ;  /* 0x0000ef002b037a24 */ /* 0x000fe400078e0203 */
[----:B------:R2:W1:Y:S04]  /*78d0*/  LDS.128 R64, [R208+0x10000] ;  /* 0x01000000d0407984 */ /* 0x0004680000000c00 */
[----:B------:R2:W1:Y:S01]  /*78e0*/  LDS.128 R48, [R208+0x11000] ;  /* 0x01100000d0307984 */ /* 0x0004620000000c00 */
[----:B------:R-:W-:-:S03]  /*78f0*/  IADD3 R24, R9, R3, RZ ;  /* 0x0000000309187210 */ /* 0x000fc60007ffe0ff */
[----:B------:R2:W1:Y:S04]  /*7900*/  LDS.128 R60, [R208+0x12000] ;  /* 0x01200000d03c7984 */ /* 0x0004680000000c00 */
[----:B------:R2:W1:Y:S04]  /*7910*/  LDS.128 R44, [R208+0x13000] ;  /* 0x01300000d02c7984 */ /* 0x0004680000000c00 */
[----:B------:R2:W1:Y:S01]  /*7920*/  LDS.128 R56, [R208+0x14000] ;  /* 0x01400000d0387984 */ /* 0x0004620000000c00 */
[----:B------:R-:W-:Y:S05]  /*7930*/  @P2 BRA `(.L_x_777) ;  /* 0x000000e000002947 */ /* 0x000fea0003800000 */
[----:B------:R-:W2:Y:S01]  /*7940*/  LDS.128 R16, [R208+0xb000] ;  /* 0x00b00000d0107984 */ /* 0x000ea20000000c00 */
[----:B------:R-:W-:Y:S01]  /*7950*/  MOV R4, R8 ;  /* 0x0000000800047202 */ /* 0x000fe20000000f00 */
[----:B------:R-:W-:Y:S01]  /*7960*/  IMAD R3, R41, c[0x0][0x3a0], RZ ;  /* 0x0000e80029037a24 */ /* 0x000fe200078e02ff */
[----:B------:R-:W-:Y:S01]  /*7970*/  MOV R5, R24 ;  /* 0x0000001800057202 */ /* 0x000fe20000000f00 */
[----:B------:R-:W4:Y:S02]  /*7980*/  LDS.128 R12, [R208+0x9000] ;  /* 0x00900000d00c7984 */ /* 0x000f240000000c00 */
[----:B------:R-:W-:-:S02]  /*7990*/  IMAD R3, R234, c[0x0][0x3a4], R3 ;  /* 0x0000e900ea037a24 */ /* 0x000fc400078e0203 */
[----:B------:R-:W3:Y:S01]  /*79a0*/  LDS.128 R20, [R208+0xd000] ;  /* 0x00d00000d0147984 */ /* 0x000ee20000000c00 */
[----:B------:R-:W-:-:S05]  /*79b0*/  IMAD.WIDE.U32 R10, R234, c[0x0][0x3a0], R4 ;  /* 0x0000e800ea0a7a25 */ /* 0x000fca00078e0004 */
[----:B------:R-:W-:Y:S02]  /*79c0*/  IADD3 R3, R11, R3, RZ ;  /* 0x000000030b037210 */ /* 0x000fe40007ffe0ff */
[----:B------:R-:W-:-:S04]  /*79d0*/  LEA R4, P0, R10, c[0x0][0x340], 0x1 ;  /* 0x0000d0000a047a11 */ /* 0x000fc800078008ff */
[----:B------:R-:W-:-:S05]  /*79e0*/  LEA.HI.X R5, R10, c[0x0][0x344], R3, 0x1, P0 ;  /* 0x0000d1000a057a11 */ /* 0x000fca00000f0c03 */
[----:B--2---:R2:W-:Y:S04]  /*79f0*/  STG.E.128 [R4.64+0x40], R16 ;  /* 0x0000401004007986 */ /* 0x0045e8000c101d06 */
[----:B----4-:R2:W-:Y:S04]  /*7a00*/  STG.E.128 [R4.64], R12 ;  /* 0x0000000c04007986 */ /* 0x0105e8000c101d06 */
[----:B---3--:R2:W-:Y:S02]  /*7a10*/  STG.E.128 [R4.64+0x80], R20 ;  /* 0x0000801404007986 */ /* 0x0085e4000c101d06 */
.L_x_777:
[----:B------:R-:W-:Y:S05]  /*7a20*/  BSYNC B0 ;  /* 0x0000000000007941 */ /* 0x000fea0003800000 */
.L_x_776:
[----:B------:R-:W-:Y:S01]  /*7a30*/  IADD3 R3, R234, 0x40, RZ ;  /* 0x00000040ea037810 */ /* 0x000fe20007ffe0ff */
[----:B------:R-:W-:Y:S03]  /*7a40*/  BSSY B0, `(.L_x_778) ;  /* 0x0000010000007945 */ /* 0x000fe60003800000 */
[----:B------:R-:W-:-:S13]  /*7a50*/  ISETP.GE.AND P1, PT, R3, R25, PT ;  /* 0x000000190300720c */ /* 0x000fda0003f26270 */
[----:B------:R-:W-:Y:S05]  /*7a60*/  @P1 BRA `(.L_x_779) ;  /* 0x000000d000001947 */ /* 0x000fea0003800000 */
[----:B------:R-:W-:Y:S02]  /*7a70*/  IADD3 R3, P0, R234, 0x40, RZ ;  /* 0x00000040ea037810 */ /* 0x000fe40007f1e0ff */
[----:B--2---:R-:W-:-:S03]  /*7a80*/  MOV R5, R24 ;  /* 0x0000001800057202 */ /* 0x004fc60000000f00 */
        /* <DEDUP_REMOVED lines=8> */
[----:B---3--:R2:W-:Y:S04]  /*7b10*/  STG.E.128 [R4.64], R36 ;  /* 0x0000002404007986 */ /* 0x0085e8000c101d06 */
[----:B----4-:R2:W-:Y:S04]  /*7b20*/  STG.E.128 [R4.64+0x40], R32 ;  /* 0x0000402004007986 */ /* 0x0105e8000c101d06 */
[----:B-1----:R2:W-:Y:S02]  /*7b30*/  STG.E.128 [R4.64+0x80], R28 ;  /* 0x0000801c04007986 */ /* 0x0025e4000c101d06 */
.L_x_779:
[----:B------:R-:W-:Y:S05]  /*7b40*/  BSYNC B0 ;  /* 0x0000000000007941 */ /* 0x000fea0003800000 */
.L_x_778:
[----:B------:R-:W-:Y:S01]  /*7b50*/  IMAD.WIDE.U32 R6, R0, c[0x0][0x3a8], R6 ;  /* 0x0000ea0000067a25 */ /* 0x000fe200078e0006 */
[----:B------:R-:W-:Y:S03]  /*7b60*/  BSSY B0, `(.L_x_780) ;  /* 0x0000015000007945 */ /* 0x000fe60003800000 */
[----:B------:R-:W-:Y:S01]  /*7b70*/  IMAD R3, R26, c[0x0][0x3a8], RZ ;  /* 0x0000ea001a037a24 */ /* 0x000fe200078e02ff */
[----:B------:R-:W-:-:S03]  /*7b80*/  IADD3 R6, P0, R27, R6, RZ ;  /* 0x000000061b067210 */ /* 0x000fc60007f1e0ff */
[----:B------:R-:W-:Y:S02]  /*7b90*/  IMAD R3, R0, c[0x0][0x3ac], R3 ;  /* 0x0000eb0000037a24 */ /* 0x000fe400078e0203 */
[----:B------:R-:W-:-:S03]  /*7ba0*/  IMAD R0, R42, c[0x0][0x3c0], RZ ;  /* 0x0000f0002a007a24 */ /* 0x000fc600078e02ff */
[----:B------:R-:W-:Y:S01]  /*7bb0*/  IADD3.X R7, R40, R7, R3, P0, !PT ;  /* 0x0000000728077210 */ /* 0x000fe200007fe403 */
[----:B------:R-:W-:-:S04]  /*7bc0*/  IMAD R3, R43, c[0x0][0x3c4], R0 ;  /* 0x0000f1002b037a24 */ /* 0x000fc800078e0200 */
[----:B------:R-:W-:-:S05]  /*7bd0*/  IMAD.WIDE.U32 R6, R43, c[0x0][0x3c0], R6 ;  /* 0x0000f0002b067a25 */ /* 0x000fca00078e0006 */
[----:B------:R-:W-:Y:S01]  /*7be0*/  IADD3 R3, R7, R3, RZ ;  /* 0x0000000307037210 */ /* 0x000fe20007ffe0ff */
[----:B------:R-:W-:Y:S05]  /*7bf0*/  @P2 BRA `(.L_x_781) ;  /* 0x000000b000002947 */ /* 0x000fea0003800000 */
[----:B--2---:R-:W-:Y:S01]  /*7c00*/  MOV R4, R6 ;  /* 0x0000000600047202 */ /* 0x004fe20000000f00 */
[----:B------:R-:W-:Y:S01]  /*7c10*/  IMAD R0, R41, c[0x0][0x3a8], RZ ;  /* 0x0000ea0029007a24 */ /* 0x000fe200078e02ff */
[----:B------:R-:W-:-:S03]  /*7c20*/  MOV R5, R3 ;  /* 0x0000000300057202 */ /* 0x000fc60000000f00 */
[C---:B------:R-:W-:Y:S02]  /*7c30*/  IMAD R0, R234.reuse, c[0x0][0x3ac], R0 ;  /* 0x0000eb00ea007a24 */ /* 0x040fe400078e0200 */
[----:B------:R-:W-:-:S05]  /*7c40*/  IMAD.WIDE.U32 R8, R234, c[0x0][0x3a8], R4 ;  /* 0x0000ea00ea087a25 */ /* 0x000fca00078e0004 */
[----:B------:R-:W-:Y:S02]  /*7c50*/  IADD3 R0, R9, R0, RZ ;  /* 0x0000000009007210 */ /* 0x000fe40007ffe0ff */
[----:B------:R-:W-:-:S04]  /*7c60*/  LEA R4, P0, R8, c[0x0][0x348], 0x1 ;  /* 0x0000d20008047a11 */ /* 0x000fc800078008ff */
[----:B------:R-:W-:-:S05]  /*7c70*/  LEA.HI.X R5, R8, c[0x0][0x34c], R0, 0x1, P0 ;  /* 0x0000d30008057a11 */ /* 0x000fca00000f0c00 */
[----:B-1----:R1:W-:Y:S04]  /*7c80*/  STG.E.128 [R4.64], R52 ;  /* 0x0000003404007986 */ /* 0x0023e8000c101d06 */
[----:B------:R1:W-:Y:S04]  /*7c90*/  STG.E.128 [R4.64+0x40], R48 ;  /* 0x0000403004007986 */ /* 0x0003e8000c101d06 */
[----:B------:R1:W-:Y:S02]  /*7ca0*/  STG.E.128 [R4.64+0x80], R44 ;  /* 0x0000802c04007986 */ /* 0x0003e4000c101d06 */
.L_x_781:
[----:B------:R-:W-:Y:S05]  /*7cb0*/  BSYNC B0 ;  /* 0x0000000000007941 */ /* 0x000fea0003800000 */
.L_x_780:
[----:B------:R-:W-:Y:S05]  /*7cc0*/  @P1 BRA `(.L_x_782) ;  /* 0x0000081000001947 */ /* 0x000fea0003800000 */
[----:B------:R-:W-:Y:S02]  /*7cd0*/  IADD3 R0, P0, R234, 0x40, RZ ;  /* 0x00000040ea007810 */ /* 0x000fe40007f1e0ff */
[----:B------:R-:W-:-:S02]  /*7ce0*/  MOV R7, R3 ;  /* 0x0000000300077202 */ /* 0x000fc40000000f00 */
[----:B-12---:R-:W-:-:S03]  /*7cf0*/  IADD3.X R4, RZ, R41, RZ, P0, !PT ;  /* 0x00000029ff047210 */ /* 0x006fc600007fe4ff */
        /* <DEDUP_REMOVED lines=10> */
.L_x_770:
[----:B------:R-:W1:Y:S01]  /*7da0*/  S2R R9, SR_CTAID.Y ;  /* 0x0000000000097919 */ /* 0x000e620000002600 */
[----:B------:R-:W-:-:S13]  /*7db0*/  ISETP.NE.AND P0, PT, R249, -0x1, PT ;  /* 0xfffffffff900780c */ /* 0x000fda0003f05270 */
[----:B------:R-:W-:-:S05]  /*7dc0*/  @P0 IADD3 R0, R235, R249, RZ ;  /* 0x000000f9eb000210 */ /* 0x000fca0007ffe0ff */
[----:B------:R-:W-:-:S04]  /*7dd0*/  @P0 IMAD.WIDE.U32 R4, R0, c[0x0][0x3a0], RZ ;  /* 0x0000e80000040a25 */ /* 0x000fc800078e00ff */
[----:B------:R-:W-:Y:S01]  /*7de0*/  @P0 IMAD R7, R0, c[0x0][0x3a4], R5 ;  /* 0x0000e90000070a24 */ /* 0x000fe200078e0205 */
[----:B-1----:R-:W-:Y:S02]  /*7df0*/  SHF.R.S32.HI R8, RZ, 0x1f, R9 ;  /* 0x0000001fff087819 */ /* 0x002fe40000011409 */
        /* <DEDUP_REMOVED lines=12> */
.L_x_783:
        /* <DEDUP_REMOVED lines=15> */
.L_x_784:
[----:B------:R-:W1:Y:S01]  /*7fb0*/  S2R R17, SR_CTAID.Z ;  /* 0x0000000000117919 */ /* 0x000e620000002700 */
[C---:B------:R-:W-:Y:S01]  /*7fc0*/  SHF.L.U32 R0, R233.reuse, 0x7, RZ ;  /* 0x00000007e9007819 */ /* 0x040fe200000006ff */
[----:B------:R-:W-:Y:S01]  /*7fd0*/  IMAD R11, R233, -0x80, R195 ;  /* 0xffffff80e90b7824 */ /* 0x000fe200078e02c3 */
[----:B------:R-:W-:Y:S01]  /*7fe0*/  BSSY B0, `(.L_x_785) ;  /* 0x000001a000007945 */ /* 0x000fe20003800000 */
[----:B------:R-:W-:Y:S02]  /*7ff0*/  SHF.R.S32.HI R15, RZ, 0x1f, R234 ;  /* 0x0000001fff0f7819 */ /* 0x000fe400000114ea */
[----:B------:R-:W-:Y:S01]  /*8000*/  SHF.R.S32.HI R12, RZ, 0x1f, R0 ;  /* 0x0000001fff0c7819 */ /* 0x000fe20000011400 */
[----:B------:R-:W-:Y:S01]  /*8010*/  IMAD.WIDE.U32 R4, R0, c[0x0][0x3a0], R250 ;  /* 0x0000e80000047a25 */ /* 0x000fe200078e00fa */
[----:B------:R-:W-:-:S03]  /*8020*/  ISETP.GE.AND P2, PT, R234, R11, PT ;  /* 0x0000000bea00720c */ /* 0x000fc60003f46270 */
[----:B------:R-:W-:Y:S01]  /*8030*/  IMAD R3, R12, c[0x0][0x3a0], RZ ;  /* 0x0000e8000c037a24 */ /* 0x000fe200078e02ff */
[----:B------:R-:W-:-:S03]  /*8040*/  IADD3 R6, P0, R6, R4, RZ ;  /* 0x0000000406067210 */ /* 0x000fc60007f1e0ff */
[----:B------:R-:W-:-:S05]  /*8050*/  IMAD R3, R0, c[0x0][0x3a4], R3 ;  /* 0x0000e90000037a24 */ /* 0x000fca00078e0203 */
[----:B------:R-:W-:Y:S02]  /*8060*/  IADD3.X R7, R7, R5, R3, P0, !PT ;  /* 0x0000000507077210 */ /* 0x000fe400007fe403 */
[----:B-1----:R-:W-:-:S03]  /*8070*/  SHF.R.S32.HI R16, RZ, 0x1f, R17 ;  /* 0x0000001fff107819 */ /* 0x002fc60000011411 */
[----:B------:R-:W-:-:S04]  /*8080*/  IMAD.WIDE.U32 R6, R17, c[0x0][0x3b8], R6 ;  /* 0x0000ee0011067a25 */ /* 0x000fc800078e0006 */
[----:B------:R-:W-:-:S04]  /*8090*/  IMAD R10, R16, c[0x0][0x3b8], RZ ;  /* 0x0000ee00100a7a24 */ /* 0x000fc800078e02ff */
[----:B------:R-:W-:-:S05]  /*80a0*/  IMAD R10, R17, c[0x0][0x3bc], R10 ;  /* 0x0000ef00110a7a24 */ /* 0x000fca00078e020a */
[----:B------:R-:W-:Y:S01]  /*80b0*/  IADD3 R10, R10, R7, RZ ;  /* 0x000000070a0a7210 */ /* 0x000fe20007ffe0ff */
        /* <DEDUP_REMOVED lines=12> */
.L_x_786:
[----:B------:R-:W-:Y:S05]  /*8180*/  BSYNC B0 ;  /* 0x0000000000007941 */ /* 0x000fea0003800000 */
.L_x_785:
[----:B------:R-:W-:Y:S01]  /*8190*/  IADD3 R3, R234, 0x40, RZ ;  /* 0x00000040ea037810 */ /* 0x000fe20007ffe0ff */
[----:B------:R-:W-:Y:S03]  /*81a0*/  BSSY B0, `(.L_x_787) ;  /* 0x000000f000007945 */ /* 0x000fe60003800000 */
[----:B------:R-:W-:-:S13]  /*81b0*/  ISETP.GE.AND P1, PT, R3, R11, PT ;  /* 0x0000000b0300720c */ /* 0x000fda0003f26270 */
        /* <DEDUP_REMOVED lines=13> */
.L_x_788:
[----:B------:R-:W-:Y:S05]  /*8290*/  BSYNC B0 ;  /* 0x0000000000007941 */ /* 0x000fea0003800000 */
.L_x_787:
[----:B-1----:R-:W-:Y:S01]  /*82a0*/  IMAD.WIDE.U32 R4, R0, c[0x0][0x3a8], R250 ;  /* 0x0000ea0000047a25 */ /* 0x002fe200078e00fa */
        /* <DEDUP_REMOVED lines=21> */
.L_x_790:
[----:B------:R-:W-:Y:S05]  /*8400*/  BSYNC B0 ;  /* 0x0000000000007941 */ /* 0x000fea0003800000 */
.L_x_789:
        /* <DEDUP_REMOVED lines=13> */
.L_x_782:
[----:B------:R-:W-:Y:S05]  /*84e0*/  BSYNC B1 ;  /* 0x0000000000017941 */ /* 0x000fea0003800000 */
.L_x_765:
[----:B------:R-:W-:Y:S01]  /*84f0*/  ULDC UR5, c[0x0][0x218] ;  /* 0x0000860000057ab9 */ /* 0x000fe20000000800 */
[----:B------:R-:W-:Y:S01]  /*8500*/  IADD3 R233, R233, c[0x0][0xc], RZ ;  /* 0x00000300e9e97a10 */ /* 0x000fe20007ffe0ff */
[----:B------:R-:W-:-:S04]  /*8510*/  UIADD3 UR5, UR5, 0x7f, URZ ;  /* 0x0000007f05057890 */ /* 0x000fc8000fffe03f */
[----:B------:R-:W-:-:S04]  /*8520*/  USHF.R.S32.HI UR4, URZ, 0x1f, UR5 ;  /* 0x0000001f3f047899 */ /* 0x000fc80008011405 */
[----:B------:R-:W-:-:S04]  /*8530*/  ULEA.HI UR4, UR4, UR5, URZ, 0x7 ;  /* 0x0000000504047291 */ /* 0x000fc8000f8f383f */
[----:B------:R-:W-:-:S06]  /*8540*/  USHF.R.S32.HI UR4, URZ, 0x7, UR4 ;  /* 0x000000073f047899 */ /* 0x000fcc0008011404 */
[----:B------:R-:W-:-:S13]  /*8550*/  ISETP.GE.AND P0, PT, R233, UR4, PT ;  /* 0x00000004e9007c0c */ /* 0x000fda000bf06270 */
[----:B------:R-:W-:Y:S01]  /*8560*/  @P0 CALL.REL.NOINC `(.L_x_791) ;  /* 0x0000001000000944 */ /* 0x000fe20003c00000 */
[----:B------:R-:W-:Y:S05]  /*8570*/  BRA `(.L_x_792) ;  /* 0xffff854000007947 */ /* 0x000fea000383ffff */
.L_x_791:
[----:B------:R-:W-:Y:S05]  /*8580*/  EXIT ;  /* 0x000000000000794d */ /* 0x000fea0003800000 */
.L_x_793:
        /* <DEDUP_REMOVED lines=15> */
.L_x_1299:


//--------------------- .text._ZN5flash44flash_bwd_dq_dk_dv_loop_seqk_parallel_kernelI23Flash_bwd_kernel_traitsILi96ELi64ELi128ELi8ELi2ELi4ELi4ELb0ELb0EN7cutlass10bfloat16_tE19Flash_kernel_traitsILi96ELi64ELi128ELi8ES3_EELb0ELb0ELb0ELb0ELb0ELb1ELb1EEEvNS_16Flash_bwd_paramsE --------------------------
	.section	.text._ZN5flash44flash_bwd_dq_dk_dv_loop_seqk_parallel_kernelI23Flash_bwd_kernel_traitsILi96ELi64ELi128ELi8ELi2ELi4ELi4ELb0ELb0EN7cutlass10bfloat16_tE19Flash_kernel_traitsILi96ELi64ELi128ELi8ES3_EELb0ELb0ELb0ELb0ELb0ELb1ELb1EEEvNS_16Flash_bwd_paramsE,"ax",@progbits
	.sectioninfo	@"SHI_REGISTERS=255"
	.align	128
        .global         _ZN5flash44flash_bwd_dq_dk_dv_loop_seqk_parallel_kernelI23Flash_bwd_kernel_traitsILi96ELi64ELi128ELi8ELi2ELi4ELi4ELb0ELb0EN7cutlass10bfloat16_tE19Flash_kernel_traitsILi96ELi64ELi128ELi8ES3_EELb0ELb0ELb0ELb0ELb0ELb1ELb1EEEvNS_16Flash_bwd_paramsE
        .type           _ZN5flash44flash_bwd_dq_dk_dv_loop_seqk_parallel_kernelI23Flash_bwd_kernel_traitsILi96ELi64ELi128ELi8ELi2ELi4ELi4ELb0ELb0EN7cutlass10bfloat16_tE19Flash_kernel_traitsILi96ELi64ELi128ELi8ES3_EELb0ELb0ELb0ELb0ELb0ELb1ELb1EEEvNS_16Flash_bwd_paramsE,@function
        .size           _ZN5flash44flash_bwd_dq_dk_dv_loop_seqk_parallel_kernelI23Flash_bwd_kernel_traitsILi96ELi64ELi128ELi8ELi2ELi4ELi4ELb0ELb0EN7cutlass10bfloat16_tE19Flash_kernel_traitsILi96ELi64ELi128ELi8ES3_EELb0ELb0ELb0ELb0ELb0ELb1ELb1EEEvNS_16Flash_bwd_paramsE,(.L_x_1300 - _ZN5flash44flash_bwd_dq_dk_dv_loop_seqk_parallel_kernelI23Flash_bwd_kernel_traitsILi96ELi64ELi128ELi8ELi2ELi4ELi4ELb0ELb0EN7cutlass10bfloat16_tE19Flash_kernel_traitsILi96ELi64ELi128ELi8ES3_EELb0ELb0ELb0ELb0ELb0ELb1ELb1EEEvNS_16Flash_bwd_paramsE)
        .other          _ZN5flash44flash_bwd_dq_dk_dv_loop_seqk_parallel_kernelI23Flash_bwd_kernel_traitsILi96ELi64ELi128ELi8ELi2ELi4ELi4ELb0ELb0EN7cutlass10bfloat16_tE19Flash_kernel_traitsILi96ELi64ELi128ELi8ES3_EELb0ELb0ELb0ELb0ELb0ELb1ELb1EEEvNS_16Flash_bwd_paramsE,@"STO_CUDA_ENTRY STV_DEFAULT"
_ZN5flash44flash_bwd_dq_dk_dv_loop_seqk_parallel_kernelI23Flash_bwd_kernel_traitsILi96ELi64ELi128ELi8ELi2ELi4ELi4ELb0ELb0EN7cutlass10bfloat16_tE19Flash_kernel_traitsILi96ELi64ELi128ELi8ES3_EELb0ELb0ELb0ELb0ELb0ELb1ELb1EEEvNS_16Flash_bwd_paramsE:
.text._ZN5flash44flash_bwd_dq_dk_dv_loop_seqk_parallel_kernelI23Flash_bwd_kernel_traitsILi96ELi64ELi128ELi8ELi2ELi4ELi4ELb0ELb0EN7cutlass10bfloat16_tE19Flash_kernel_traitsILi96ELi64ELi128ELi8ES3_EELb0ELb0ELb0ELb0ELb0ELb1ELb1EEEvNS_16Flash_bwd_paramsE:
        /* <DEDUP_REMOVED lines=100> */
[----:B------:R-:W-:-:S02]  /*0640*/  USHF.R.S32.HI UR57, URZ, 0x1f, UR38 ;  /* 0x0000001f3f397899 */ /* 0x000fc40008011426 */
[----:B------:R-:W-:Y:S01]  /*0650*/  IMAD.IADD R0, R20, 0x1, -R0 ;  /* 0x0000000114007824 */ /* 0x000fe200078e0a00 */
[----:B------:R-:W-:Y:S01]  /*0660*/  LEA.HI R2, R2, R245, RZ, 0x3 ;  /* 0x000000f502027211 */ /* 0x000fe200078f18ff */
[----:B------:R-:W-:Y:S01]  /*0670*/  IMAD.SHL.U32 R20, R20, 0x2, RZ ;  /* 0x0000000214147824 */ /* 0x000fe200078e00ff */
[----:B------:R-:W-:Y:S02]  /*0680*/  UIMAD.WIDE.U32 UR42, UR36, UR44, URZ ;  /* 0x0000002c242a72a5 */ /* 0x000fe4000f8e003f */
[----:B------:R-:W-:Y:S01]  /*0690*/  SHF.R.S32.HI R4, RZ, 0x1f, R0 ;  /* 0x0000001fff047819 */ /* 0x000fe20000011400 */
[----:B------:R-:W-:Y:S01]  /*06a0*/  UIMAD UR51, UR37, UR44, URZ ;  /* 0x0000002c253372a4 */ /* 0x000fe2000f8e023f */
[----:B------:R-:W-:Y:S01]  /*06b0*/  LOP3.LUT R2, R2, 0xfffffff8, RZ, 0xc0, !PT ;  /* 0xfffffff802027812 */ /* 0x000fe200078ec0ff */
[----:B------:R-:W-:Y:S01]  /*06c0*/  USHF.R.S32.HI UR53, URZ, 0x1f, UR47 ;  /* 0x0000001f3f357899 */ /* 0x000fe2000801142f */
[-C--:B------:R-:W-:Y:S01]  /*06d0*/  LEA.HI R3, R0, R0.reuse, RZ, 0x1 ;  /* 0x0000000000037211 */ /* 0x080fe200078f08ff */
[----:B------:R-:W-:Y:S01]  /*06e0*/  UIMAD UR50, UR6, UR50, URZ ;  /* 0x00000032063272a4 */ /* 0x000fe2000f8e023f */
[----:B------:R-:W-:Y:S01]  /*06f0*/  LEA.HI R10, R4, R0, RZ, 0x3 ;  /* 0x00000000040a7211 */ /* 0x000fe200078f18ff */
[----:B------:R-:W-:Y:S01]  /*0700*/  IMAD.IADD R6, R245, 0x1, -R2 ;  /* 0x00000001f5067824 */ /* 0x000fe200078e0a02 */
[----:B------:R-:W-:Y:S01]  /*0710*/  LOP3.LUT R5, R3, 0x7fffffe, RZ, 0xc0, !PT ;  /* 0x07fffffe03057812 */ /* 0x000fe200078ec0ff */
[----:B------:R-:W-:Y:S01]  /*0720*/  @!UP5 UIMAD UR49, UR7, UR49, URZ ;  /* 0x000000310731d2a4 */ /* 0x000fe2000f8e023f */
[----:B------:R-:W-:Y:S01]  /*0730*/  LOP3.LUT R2, R10, 0xfffffff8, RZ, 0xc0, !PT ;  /* 0xfffffff80a027812 */ /* 0x000fe200078ec0ff */
[----:B------:R-:W-:Y:S01]  /*0740*/  USHF.R.S32.HI UR48, URZ, 0x1f, UR41 ;  /* 0x0000001f3f307899 */ /* 0x000fe20008011429 */
[----:B------:R-:W-:Y:S01]  /*0750*/  LOP3.LUT R4, R6, 0x1, RZ, 0xc0, !PT ;  /* 0x0000000106047812 */ /* 0x000fe200078ec0ff */
[----:B------:R-:W-:Y:S01]  /*0760*/  IMAD.IADD R17, R0, 0x1, -R5 ;  /* 0x0000000100117824 */ /* 0x000fe200078e0a05 */
[----:B------:R-:W-:Y:S01]  /*0770*/  LOP3.LUT P4, RZ, R6, 0x2, RZ, 0xc0, !PT ;  /* 0x0000000206ff7812 */ /* 0x000fe2000788c0ff */
[----:B------:R-:W-:Y:S01]  /*0780*/  IMAD.IADD R15, R0, 0x1, -R2 ;  /* 0x00000001000f7824 */ /* 0x000fe200078e0a02 */
[----:B------:R-:W-:Y:S01]  /*0790*/  SHF.R.S32.HI R2, RZ, 0x1, R8 ;  /* 0x00000001ff027819 */ /* 0x000fe20000011408 */
[----:B------:R-:W-:Y:S01]  /*07a0*/  IMAD.SHL.U32 R0, R7, 0x40, RZ ;  /* 0x0000004007007824 */ /* 0x000fe200078e00ff */
[----:B------:R-:W-:Y:S01]  /*07b0*/  ISETP.NE.U32.AND P5, PT, R4, 0x1, PT ;  /* 0x000000010400780c */ /* 0x000fe20003fa5070 */
[----:B------:R-:W-:Y:S01]  /*07c0*/  UMOV UR40, 0xffffd000 ;  /* 0xffffd00000287882 */ /* 0x000fe20000000000 */
[----:B------:R-:W-:-:S02]  /*07d0*/  SHF.R.S32.HI R7, RZ, 0x1, R3 ;  /* 0x00000001ff077819 */ /* 0x000fc40000011403 */
[----:B------:R-:W-:Y:S01]  /*07e0*/  LOP3.LUT R5, R0, 0x1c0, RZ, 0xc0, !PT ;  /* 0x000001c000057812 */ /* 0x000fe200078ec0ff */
[----:B------:R-:W-:Y:S01]  /*07f0*/  IMAD.SHL.U32 R0, R12, 0x10, RZ ;  /* 0x000000100c007824 */ /* 0x000fe200078e00ff */
[----:B------:R-:W-:Y:S01]  /*0800*/  SHF.R.S32.HI R4, RZ, 0x1f, R3 ;  /* 0x0000001fff047819 */ /* 0x000fe20000011403 */
[C---:B------:R-:W-:Y:S01]  /*0810*/  IMAD.SHL.U32 R3, R2.reuse, 0x40, RZ ;  /* 0x0000004002037824 */ /* 0x040fe200078e00ff */
[----:B------:R-:W-:Y:S02]  /*0820*/  LOP3.LUT P6, RZ, R2, 0x2, RZ, 0xc0, !PT ;  /* 0x0000000202ff7812 */ /* 0x000fe400078cc0ff */
[----:B------:R-:W-:Y:S02]  /*0830*/  LEA.HI R4, R4, R7, RZ, 0x2 ;  /* 0x0000000704047211 */ /* 0x000fe400078f10ff */
[----:B------:R-:W-:Y:S02]  /*0840*/  LOP3.LUT R2, R5, 0x30, R0, 0xf8, !PT ;  /* 0x0000003005027812 */ /* 0x000fe400078ef800 */
[----:B------:R-:W-:-:S02]  /*0850*/  LOP3.LUT R0, R3, 0xc0, RZ, 0xc0, !PT ;  /* 0x000000c003007812 */ /* 0x000fc400078ec0ff */
[----:B------:R-:W-:Y:S02]  /*0860*/  LOP3.LUT R3, R4, 0xfffffffc, RZ, 0xc0, !PT ;  /* 0xfffffffc04037812 */ /* 0x000fe400078ec0ff */
[--C-:B------:R-:W-:Y:S02]  /*0870*/  LOP3.LUT R4, R2, 0x8, R16.reuse, 0xf8, !PT ;  /* 0x0000000802047812 */ /* 0x100fe400078ef810 */
[----:B------:R-:W-:Y:S01]  /*0880*/  LOP3.LUT R2, R0, 0x8, R16, 0xf8, !PT ;  /* 0x0000000800027812 */ /* 0x000fe200078ef810 */
[----:B------:R-:W-:Y:S01]  /*0890*/  IMAD.IADD R11, R7, 0x1, -R3 ;  /* 0x00000001070b7824 */ /* 0x000fe200078e0a03 */
[----:B------:R-:W-:Y:S02]  /*08a0*/  SHF.R.U32.HI R0, RZ, 0x3, R0 ;  /* 0x00000003ff007819 */ /* 0x000fe40000011600 */
[----:B------:R-:W-:Y:S02]  /*08b0*/  LEA.HI R7, R6, R6, RZ, 0x1 ;  /* 0x0000000606077211 */ /* 0x000fe400078f08ff */
[----:B------:R-:W-:Y:S01]  /*08c0*/  LOP3.LUT R173, R2, R0, RZ, 0x3c, !PT ;  /* 0x0000000002ad7212 */ /* 0x000fe200078e3cff */
[----:B------:R-:W-:Y:S01]  /*08d0*/  IMAD.SHL.U32 R2, R6, 0x40, RZ ;  /* 0x0000004006027824 */ /* 0x000fe200078e00ff */
[----:B------:R-:W-:Y:S01]  /*08e0*/  SHF.R.U32.HI R0, RZ, 0x3, R5 ;  /* 0x00000003ff007819 */ /* 0x000fe20000011605 */
[----:B------:R-:W-:Y:S01]  /*08f0*/  IMAD.SHL.U32 R5, R18, 0x2, RZ ;  /* 0x0000000212057824 */ /* 0x000fe200078e00ff */
[----:B------:R-:W-:Y:S01]  /*0900*/  SHF.R.S32.HI R3, RZ, 0x3, R10 ;  /* 0x00000003ff037819 */ /* 0x000fe2000001140a */
[----:B------:R-:W-:Y:S01]  /*0910*/  IMAD.U32 R173, R21, 0x20, R173 ;  /* 0x0000002015ad7824 */ /* 0x000fe200078e00ad */
[----:B------:R-:W-:-:S02]  /*0920*/  LOP3.LUT R16, R4, R0, RZ, 0x3c, !PT ;  /* 0x0000000004107212 */ /* 0x000fc400078e3cff */
[----:B------:R-:W-:Y:S01]  /*0930*/  LOP3.LUT R0, R7, 0x3fffffe, RZ, 0xc0, !PT ;  /* 0x03fffffe07007812 */ /* 0x000fe200078ec0ff */
[----:B------:R-:W-:Y:S01]  /*0940*/  IMAD R17, R3, 0x8, R17 ;  /* 0x0000000803117824 */ /* 0x000fe200078e0211 */
[----:B------:R-:W-:Y:S01]  /*0950*/  LOP3.LUT R2, R2, 0x1c0, RZ, 0xc0, !PT ;  /* 0x000001c002027812 */ /* 0x000fe200078ec0ff */
[----:B------:R-:W-:Y:S01]  /*0960*/  IMAD R177, R12, 0x2, R3 ;  /* 0x000000020cb17824 */ /* 0x000fe200078e0203 */
[----:B------:R-:W-:Y:S01]  /*0970*/  SEL R172, R182, 0xffffffe0, !P6 ;  /* 0xffffffe0b6ac7807 */ /* 0x000fe20007000000 */
[----:B------:R-:W-:Y:S01]  /*0980*/  IMAD.IADD R8, R6, 0x1, -R0 ;  /* 0x0000000106087824 */ /* 0x000fe200078e0a00 */
[----:B------:R-:W-:Y:S01]  /*0990*/  SEL R184, R184, 0x10, !P5 ;  /* 0x00000010b8b87807 */ /* 0x000fe20006800000 */
[----:B------:R-:W-:Y:S02]  /*09a0*/  IMAD.SHL.U32 R0, R13, 0x20, RZ ;  /* 0x000000200d007824 */ /* 0x000fe400078e00ff */
[----:B------:R-:W-:Y:S02]  /*09b0*/  IMAD.U32 R3, RZ, RZ, UR14 ;  /* 0x0000000eff037e24 */ /* 0x000fe4000f8e00ff */
[C---:B------:R-:W-:Y:S01]  /*09c0*/  IMAD R172, R173.reuse, 0x2, R172 ;  /* 0x00000002adac7824 */ /* 0x040fe200078e02ac */
        /* <DEDUP_REMOVED lines=31> */
[----:B------:R-:W-:Y:S01]  /*0bc0*/  IMAD.SHL.U32 R187, R187, 0x2, RZ ;  /* 0x00000002bbbb7824 */ /* 0x000fe200078e00ff */
[----:B------:R-:W-:Y:S01]  /*0bd0*/  LOP3.LUT R0, R0, 0x1c0, RZ, 0xc0, !PT ;  /* 0x000001c000007812 */ /* 0x000fe200078ec0ff */
[----:B------:R-:W-:Y:S01]  /*0be0*/  IMAD.IADD R8, R8, 0x1, R10 ;  /* 0x0000000108087824 */ /* 0x000fe200078e020a */
        /* <DEDUP_REMOVED lines=21> */
[C---:B------:R-:W-:Y:S01]  /*0d40*/  IADD3 R247, R246.reuse, 0x20, RZ ;  /* 0x00000020f6f77810 */ /* 0x040fe20007ffe0ff */
[----:B------:R-:W-:Y:S01]  /*0d50*/  IMAD.IADD R180, R177, 0x1, R179 ;  /* 0x00000001b1b47824 */ /* 0x000fe200078e02b3 */
[----:B------:R-:W-:Y:S01]  /*0d60*/  SHF.R.S32.HI R2, RZ, 0x1f, R0 ;  /* 0x0000001fff027819 */ /* 0x000fe20000011400 */
[----:B------:R-:W-:Y:S01]  /*0d70*/  IMAD.IADD R183, R183, 0x1, R5 ;  /* 0x00000001b7b77824 */ /* 0x000fe200078e0205 */
[----:B------:R-:W-:Y:S01]  /*0d80*/  @P3 IADD3 R247, R246, -0x20, RZ ;  /* 0xffffffe0f6f73810 */ /* 0x000fe20007ffe0ff */
[----:B------:R-:W-:Y:S01]  /*0d90*/  IMAD.IADD R184, R184, 0x1, R185 ;  /* 0x00000001b8b87824 */ /* 0x000fe200078e02b9 */
[C---:B------:R-:W-:Y:S01]  /*0da0*/  SHF.L.U64.HI R2, R0.reuse, 0x2, R2 ;  /* 0x0000000200027819 */ /* 0x040fe20000010202 */
[----:B------:R-:W-:-:S02]  /*0db0*/  IMAD.SHL.U32 R0, R0, 0x4, RZ ;  /* 0x0000000400007824 */ /* 0x000fc400078e00ff */
[----:B------:R-:W-:Y:S02]  /*0dc0*/  IMAD.IADD R179, R178, 0x1, R179 ;  /* 0x00000001b2b37824 */ /* 0x000fe400078e02b3 */
[----:B------:R1:W-:Y:S04]  /*0dd0*/  STL [R1+0x4], R2 ;  /* 0x0000040201007387 */ /* 0x0003e80000100800 */
[----:B------:R2:W-:Y:S01]  /*0de0*/  STL [R1], R0 ;  /* 0x0000000001007387 */ /* 0x0005e20000100800 */
[----:B-1----:R-:W-:-:S03]  /*0df0*/  IMAD.SHL.U32 R2, R3, 0x2, RZ ;  /* 0x0000000203027824 */ /* 0x002fc600078e00ff */
.L_x_822:
        /* <DEDUP_REMOVED lines=22> */
[----:B------:R1:W4:Y:S01]  /*0f60*/  @P2 LDG.E R3, [R4.64+0x4] ;  /* 0x0000040404032981 */ /* 0x000322000c1e1900 */
[----:B------:R-:W-:Y:S01]  /*0f70*/  MOV R6, UR6 ;  /* 0x0000000600067c02 */ /* 0x000fe20008000f00 */
[----:B------:R-:W-:-:S03]  /*0f80*/  UISETP.EQ.OR.EX UP1, UPT, URZ, UR9, !UP3, UP1 ;  /* 0x000000093f00728c */ /* 0x000fc6000df22710 */
[----:B------:R-:W-:Y:S01]  /*0f90*/  IMAD.U32 R7, RZ, RZ, UR7 ;  /* 0x00000007ff077e24 */ /* 0x000fe2000f8e00ff */
[----:B------:R-:W-:-:S04]  /*0fa0*/  UIADD3 UR8, UP0, UR13, UR8, URZ ;  /* 0x000000080d087290 */ /* 0x000fc8000ff1e03f */
[----:B-----5:R-:W5:Y:S01]  /*0fb0*/  @P0 LDG.E R6, [R6.64] ;  /* 0x0000000406060981 */ /* 0x020f62000c1e1900 */
[----:B------:R-:W-:Y:S01]  /*0fc0*/  PLOP3.LUT P1, PT, PT, PT, UP1, 0x80, 0x0 ;  /* 0x000000000000781c */ /* 0x000fe20003f2f018 */
[----:B------:R-:W-:Y:S01]  /*0fd0*/  UIADD3.X UR9, UR12, UR9, URZ, UP0, !UPT ;  /* 0x000000090c097290 */ /* 0x000fe200087fe43f */
[----:B-1----:R-:W-:-:S05]  /*0fe0*/  IMAD.U32 R4, RZ, RZ, UR8 ;  /* 0x00000008ff047e24 */ /* 0x002fca000f8e00ff */
[----:B------:R-:W-:-:S06]  /*0ff0*/  MOV R5, UR9 ;  /* 0x0000000900057c02 */ /* 0x000fcc0008000f00 */
[----:B--2---:R-:W2:Y:S01]  /*1000*/  @!P1 LDG.E R0, [R4.64] ;  /* 0x0000000404009981 */ /* 0x004ea2000c1e1900 */
        /* <DEDUP_REMOVED lines=20> */
.L_x_794:
        /* <DEDUP_REMOVED lines=58> */
.L_x_796:
        /* <DEDUP_REMOVED lines=18> */
.L_x_797:
        /* <DEDUP_REMOVED lines=70> */
.L_x_798:
[----:B------:R-:W-:Y:S02]  /*1a70*/  UMOV UR11, UR50 ;  /* 0x00000032000b7c82 */ /* 0x000fe40008000000 */
.L_x_799:
[----:B------:R-:W2:Y:S04]  /*1a80*/  LDL.64 R4, [R1+0x10] ;  /* 0x0000100001047983 */ /* 0x000ea80000100a00 */
[----:B------:R1:W3:Y:S01]  /*1a90*/  LDL.64 R12, [R1+0x10] ;  /* 0x00001000010c7983 */ /* 0x0002e20000100a00 */
[----:B------:R-:W-:Y:S01]  /*1aa0*/  UIADD3 UR8, UP3, UP2, UR8, UR41, UR47 ;  /* 0x0000002908087290 */ /* 0x000fe2000fa7e02f */
[----:B------:R-:W-:Y:S01]  /*1ab0*/  SHF.R.S32.HI R18, RZ, 0x1f, R245 ;  /* 0x0000001fff127819 */ /* 0x000fe200000114f5 */
[----:B------:R-:W-:Y:S01]  /*1ac0*/  UISETP.GE.AND UP4, UPT, UR28, 0x1, UPT ;  /* 0x000000011c00788c */ /* 0x000fe2000bf86270 */
[----:B------:R-:W-:Y:S01]  /*1ad0*/  IADD3 R3, P1, R245, UR14, RZ ;  /* 0x0000000ef5037c10 */ /* 0x000fe2000ff3e0ff */
[----:B------:R-:W-:Y:S01]  /*1ae0*/  UIADD3 UR17, UP1, UP0, UR12, UR8, UR15 ;  /* 0x000000080c117290 */ /* 0x000fe2000f83e00f */
[----:B------:R-:W4:Y:S01]  /*1af0*/  S2R R8, SR_TID.X ;  /* 0x0000000000087919 */ /* 0x000f220000002100 */
[----:B------:R-:W-:Y:S01]  /*1b00*/  BSSY B1, `(.L_x_795) ;  /* 0x00006d7000017945 */ /* 0x000fe20003800000 */
[----:B------:R-:W-:-:S02]  /*1b10*/  ULDC.64 UR8, c[0x0][0x1a8] ;  /* 0x00006a0000087ab9 */ /* 0x000fc40000000a00 */
[----:B------:R-:W-:-:S04]  /*1b20*/  UIMAD UR7, UR61, UR8, URZ ;  /* 0x000000083d0772a4 */ /* 0x000fc8000f8e023f */
[----:B------:R-:W-:-:S03]  /*1b30*/  UIMAD UR12, UR38, UR9, UR7 ;  /* 0x00000009260c72a4 */ /* 0x000fc6000f8e0207 */
[----:B------:R-:W-:Y:S02]  /*1b40*/  ULDC.64 UR8, c[0x0][0x378] ;  /* 0x0000de0000087ab9 */ /* 0x000fe40000000a00 */
[----:B------:R-:W-:-:S04]  /*1b50*/  UIMAD UR7, UR61, UR8, URZ ;  /* 0x000000083d0772a4 */ /* 0x000fc8000f8e023f */
[----:B------:R-:W-:-:S03]  /*1b60*/  UIMAD UR10, UR38, UR9, UR7 ;  /* 0x00000009260a72a4 */ /* 0x000fc6000f8e0207 */
[----:B------:R-:W-:Y:S02]  /*1b70*/  ULDC.64 UR8, c[0x0][0x370] ;  /* 0x0000dc0000087ab9 */ /* 0x000fe40000000a00 */
[----:B------:R-:W-:Y:S02]  /*1b80*/  UIMAD UR7, UR27, UR8, URZ ;  /* 0x000000081b0772a4 */ /* 0x000fe4000f8e023f */
[----:B------:R-:W-:Y:S02]  /*1b90*/  UIADD3 UR8, UR14, UR13, URZ ;  /* 0x0000000d0e087290 */ /* 0x000fe4000fffe03f */
[----:B------:R-:W-:Y:S02]  /*1ba0*/  UIMAD UR7, UR14, UR9, UR7 ;  /* 0x000000090e0772a4 */ /* 0x000fe4000f8e0207 */
[----:B------:R-:W-:Y:S01]  /*1bb0*/  UIADD3 UR9, UR14, UR11, URZ ;  /* 0x0000000b0e097290 */ /* 0x000fe2000fffe03f */
        /* <DEDUP_REMOVED lines=13> */
[----:B------:R-:W-:Y:S02]  /*1c90*/  ULDC.64 UR14, c[0x0][0x200] ;  /* 0x00008000000e7ab9 */ /* 0x000fe40000000a00 */
[----:B------:R-:W-:Y:S01]  /*1ca0*/  UIMAD.WIDE UR14, UR8, UR18, UR14 ;  /* 0x00000012080e72a5 */ /* 0x000fe2000f8e020e */
[----:B------:R-:W-:-:S04]  /*1cb0*/  IMAD.WIDE.U32 R4, R3, c[0x0][0x370], R4 ;  /* 0x0000dc0003047a25 */ /* 0x000fc800078e0004 */
[----:B------:R-:W-:Y:S01]  /*1cc0*/  IMAD.U32 R3, RZ, RZ, UR38 ;  /* 0x00000026ff037e24 */ /* 0x000fe2000f8e00ff */
[----:B------:R-:W-:Y:S01]  /*1cd0*/  IADD3 R5, R5, UR7, RZ ;  /* 0x0000000705057c10 */ /* 0x000fe2000fffe0ff */
[----:B------:R-:W-:-:S04]  /*1ce0*/  UIADD3.X UR7, UR24, UR48, UR53, UP3, UP2 ;  /* 0x0000003018077290 */ /* 0x000fc80009fe4435 */
[----:B------:R-:W-:Y:S01]  /*1cf0*/  IMAD.WIDE.U32 R4, R3, c[0x0][0x378], R4 ;  /* 0x0000de0003047a25 */ /* 0x000fe200078e0004 */
[----:B----4-:R-:W-:Y:S01]  /*1d00*/  SHF.R.S32.HI R3, RZ, 0x1f, R8 ;  /* 0x0000001fff037819 */ /* 0x010fe20000011408 */
[----:B------:R-:W-:-:S03]  /*1d10*/  UIADD3.X UR7, UR26, UR7, UR19, UP1, UP0 ;  /* 0x000000071a077290 */ /* 0x000fc60008fe0413 */
[----:B------:R-:W-:Y:S02]  /*1d20*/  LEA.HI R3, R3, R8, RZ, 0x5 ;  /* 0x0000000803037211 */ /* 0x000fe400078f28ff */
[----:B------:R-:W-:Y:S01]  /*1d30*/  IADD3 R5, R5, UR10, RZ ;  /* 0x0000000a05057c10 */ /* 0x000fe2000fffe0ff */
[----:B------:R-:W-:Y:S01]  /*1d40*/  ULEA.HI.SX32 UR10, UR32, 0xffffffff, 0x1a ;  /* 0xffffffff200a7891 */ /* 0x000fe2000f8fd23f */
        /* <DEDUP_REMOVED lines=10> */
[C---:B------:R-:W-:Y:S01]  /*1df0*/  LEA R190, P0, R6.reuse, c[0x0][0x160], 0x1 ;  /* 0x0000580006be7a11 */ /* 0x040fe200078008ff */
[----:B------:R-:W-:Y:S02]  /*1e00*/  ULDC.64 UR12, c[0x0][0x3c8] ;  /* 0x0000f200000c7ab9 */ /* 0x000fe40000000a00 */
[----:B------:R-:W-:Y:S01]  /*1e10*/  IMAD R7, R245, c[0x0][0x374], R3 ;  /* 0x0000dd00f5077a24 */ /* 0x000fe200078e0203 */
[----:B------:R-:W-:Y:S01]  /*1e20*/  LEA.HI.X R191, R6, c[0x0][0x164], R9, 0x1, P0 ;  /* 0x0000590006bf7a11 */ /* 0x000fe200000f0c09 */
[----:B------:R-:W-:Y:S01]  /*1e30*/  UIMAD.WIDE UR18, UR9, UR18, UR12 ;  /* 0x00000012091272a5 */ /* 0x000fe2000f8e020c */
[----:B------:R-:W-:Y:S01]  /*1e40*/  PLOP3.LUT P0, PT, PT, PT, UP4, 0x80, 0x0 ;  /* 0x000000000000781c */ /* 0x000fe20003f0f048 */
[----:B------:R-:W-:Y:S01]  /*1e50*/  IMAD.IADD R6, R5, 0x1, R7 ;  /* 0x0000000105067824 */ /* 0x000fe200078e0207 */
[----:B------:R-:W-:-:S04]  /*1e60*/  IADD3 R3, P2, R8, UR17, RZ ;  /* 0x0000001108037c10 */ /* 0x000fc8000ff5e0ff */
[C---:B------:R-:W-:Y:S02]  /*1e70*/  LEA R193, P1, R3.reuse, c[0x0][0x350], 0x2 ;  /* 0x0000d40003c17a11 */ /* 0x040fe400078210ff */
[----:B------:R-:W-:Y:S02]  /*1e80*/  LEA.HI.X.SX32 R5, R8, UR7, 0x1, P2 ;  /* 0x0000000708057c11 */ /* 0x000fe400090f0eff */
[----:B------:R-:W-:Y:S02]  /*1e90*/  LEA.HI.X R189, R4, c[0x0][0x334], R6, 0x1, P3 ;  /* 0x0000cd0004bd7a11 */ /* 0x000fe400018f0c06 */
[----:B------:R-:W-:Y:S01]  /*1ea0*/  LEA.HI.X R192, R3, c[0x0][0x354], R5, 0x2, P1 ;  /* 0x0000d50003c07a11 */ /* 0x000fe200008f1405 */
[----:B------:R-:W-:Y:S05]  /*1eb0*/  @!P0 BRA `(.L_x_800) ;  /* 0x000061a000008947 */ /* 0x000fea0003800000 */
[----:B-1----:R-:W2:Y:S01]  /*1ec0*/  LDL R19, [R1+0x18] ;  /* 0x0000180001137983 */ /* 0x002ea20000100800 */
[----:B------:R-:W-:Y:S01]  /*1ed0*/  ULDC.64 UR8, c[0x0][0x198] ;  /* 0x0000660000087ab9 */ /* 0x000fe20000000a00 */
[----:B------:R-:W-:Y:S01]  /*1ee0*/  IMAD.U32 R3, RZ, RZ, UR23 ;  /* 0x00000017ff037e24 */ /* 0x000fe2000f8e00ff */
[----:B------:R-:W-:Y:S01]  /*1ef0*/  UIMAD UR8, UR22, UR8, URZ ;  /* 0x00000008160872a4 */ /* 0x000fe2000f8e023f */
[----:B------:R-:W-:Y:S01]  /*1f00*/  IADD3 R8, R245, 0x40, RZ ;  /* 0x00000040f5087810 */ /* 0x000fe20007ffe0ff */
[----:B------:R-:W-:Y:S01]  /*1f10*/  UMOV UR7, UR10 ;  /* 0x0000000a00077c82 */ /* 0x000fe20008000000 */
[C-C-:B------:R-:W-:Y:S01]  /*1f20*/  IMAD.WIDE.U32 R6, R3.reuse, c[0x0][0x198], R12.reuse ;  /* 0x0000660003067a25 */ /* 0x140fe200078e000c */
[----:B------:R-:W-:Y:S01]  /*1f30*/  ULDC.64 UR10, c[0x0][0x1a0] ;  /* 0x00006800000a7ab9 */ /* 0x000fe20000000a00 */
[----:B------:R-:W-:Y:S01]  /*1f40*/  MOV R234, 0x7f800000 ;  /* 0x7f80000000ea7802 */ /* 0x000fe20000000f00 */
[----:B------:R-:W-:Y:S01]  /*1f50*/  UIMAD UR10, UR22, UR10, URZ ;  /* 0x0000000a160a72a4 */ /* 0x000fe2000f8e023f */
[----:B------:R-:W-:Y:S01]  /*1f60*/  IMAD.WIDE.U32 R4, R3, c[0x0][0x1a0], R12 ;  /* 0x0000680003047a25 */ /* 0x000fe200078e000c */
[----:B------:R-:W-:Y:S01]  /*1f70*/  UIMAD UR12, UR23, UR9, UR8 ;  /* 0x00000009170c72a4 */ /* 0x000fe2000f8e0208 */
[----:B------:R-:W-:Y:S01]  /*1f80*/  IADD3 R6, P2, R6, UR33, RZ ;  /* 0x0000002106067c10 */ /* 0x000fe2000ff5e0ff */
[----:B------:R-:W-:Y:S01]  /*1f90*/  UIMAD UR9, UR20, -0x80, UR6 ;  /* 0xffffff80140978a4 */ /* 0x000fe2000f8e0206 */
[----:B------:R-:W-:Y:S01]  /*1fa0*/  IMAD.MOV.U32 R235, RZ, RZ, 0x7f800000 ;  /* 0x7f800000ffeb7424 */ /* 0x000fe200078e00ff */
[----:B------:R-:W-:Y:S01]  /*1fb0*/  UIMAD UR8, UR7, -0x40, UR28 ;  /* 0xffffffc0070878a4 */ /* 0x000fe2000f8e021c */
[----:B------:R-:W-:Y:S01]  /*1fc0*/  IADD3 R4, P0, R4, UR29, RZ ;  /* 0x0000001d04047c10 */ /* 0x000fe2000ff1e0ff */
[----:B------:R-:W-:Y:S01]  /*1fd0*/  UIMAD UR11, UR23, UR11, UR10 ;  /* 0x0000000b170b72a4 */ /* 0x000fe2000f8e020a */
[----:B------:R-:W-:Y:S01]  /*1fe0*/  IMAD.MOV.U32 R236, RZ, RZ, 0x7f800000 ;  /* 0x7f800000ffec7424 */ /* 0x000fe200078e00ff */
[----:B------:R-:W-:Y:S01]  /*1ff0*/  ISETP.GE.AND P1, PT, R8, UR9, PT ;  /* 0x0000000908007c0c */ /* 0x000fe2000bf26270 */
[----:B------:R-:W-:-:S02]  /*2000*/  IMAD.U32 R8, RZ, RZ, UR12 ;  /* 0x0000000cff087e24 */ /* 0x000fc4000f8e00ff */
[----:B------:R-:W-:-:S03]  /*2010*/  IMAD.MOV.U32 R237, RZ, RZ, 0x7f800000 ;  /* 0x7f800000ffed7424 */ /* 0x000fc600078e00ff */
[----:B------:R-:W-:Y:S01]  /*2020*/  IADD3.X R7, R7, UR35, R8, P2, !PT ;  /* 0x0000002307077c10 */ /* 0x000fe200097fe408 */
[----:B------:R-:W-:Y:S01]  /*2030*/  IMAD R8, R10, c[0x0][0x1b0], RZ ;  /* 0x00006c000a087a24 */ /* 0x000fe200078e02ff */
[----:B------:R-:W-:Y:S01]  /*2040*/  ISETP.GE.AND P2, PT, R245, UR9, PT ;  /* 0x00000009f5007c0c */ /* 0x000fe2000bf46270 */
[----:B------:R-:W-:Y:S02]  /*2050*/  ULEA.HI UR9, UR7, UR7, URZ, 0x1 ;  /* 0x0000000707097291 */ /* 0x000fe4000f8f083f */
[C---:B------:R-:W-:Y:S02]  /*2060*/  IMAD R8, R0.reuse, c[0x0][0x1b4], R8 ;  /* 0x00006d0000087a24 */ /* 0x040fe400078e0208 */
[----:B------:R-:W-:Y:S01]  /*2070*/  IMAD.WIDE.U32 R6, R0, c[0x0][0x1b0], R6 ;  /* 0x00006c0000067a25 */ /* 0x000fe200078e0006 */
[----:B------:R-:W-:-:S03]  /*2080*/  ULOP3.LUT UR9, UR9, 0xfffffffe, URZ, 0xc0, !UPT ;  /* 0xfffffffe09097892 */ /* 0x000fc6000f8ec03f */
[----:B------:R-:W-:Y:S01]  /*2090*/  IMAD.IADD R7, R7, 0x1, R8 ;  /* 0x0000000107077824 */ /* 0x000fe200078e0208 */
[----:B------:R-:W-:Y:S01]  /*20a0*/  UIADD3 UR9, UR7, -UR9, URZ ;  /* 0x8000000907097290 */ /* 0x000fe2000fffe03f */
[----:B------:R-:W-:Y:S02]  /*20b0*/  @!P1 IMAD.MOV.U32 R8, RZ, RZ, R6 ;  /* 0x000000ffff089224 */ /* 0x000fe400078e0006 */
[----:B------:R-:W-:Y:S01]  /*20c0*/  @!P1 IMAD.MOV.U32 R9, RZ, RZ, R7 ;  /* 0x000000ffff099224 */ /* 0x000fe200078e0007 */
[----:B------:R-:W-:-:S03]  /*20d0*/  UISETP.NE.AND UP0, UPT, UR9, 0x1, UPT ;  /* 0x000000010900788c */ /* 0x000fc6000bf05270 */
[----:B------:R-:W-:Y:S01]  /*20e0*/  UMOV UR9, UR14 ;  /* 0x0000000e00097c82 */ /* 0x000fe20008000000 */
[----:B--2---:R-:W-:-:S04]  /*20f0*/  IADD3 R3, R19, 0x8, RZ ;  /* 0x0000000813037810 */ /* 0x004fc80007ffe0ff */
[----:B------:R-:W-:Y:S01]  /*2100*/  ISETP.GE.AND P6, PT, R3, UR8, PT ;  /* 0x0000000803007c0c */ /* 0x000fe2000bfc6270 */
[----:B------:R-:W-:-:S05]  /*2110*/  IMAD.U32 R3, RZ, RZ, UR11 ;  /* 0x0000000bff037e24 */ /* 0x000fca000f8e00ff */
[----:B------:R-:W-:Y:S01]  /*2120*/  IADD3.X R5, R5, UR30, R3, P0, !PT ;  /* 0x0000001e05057c10 */ /* 0x000fe200087fe403 */
[----:B------:R-:W-:Y:S01]  /*2130*/  IMAD R3, R10, c[0x0][0x1b8], RZ ;  /* 0x00006e000a037a24 */ /* 0x000fe200078e02ff */
[C---:B------:R-:W-:Y:S01]  /*2140*/  @!P1 IADD3 R16, P0, R245.reuse, 0x40, RZ ;  /* 0x00000040f5109810 */ /* 0x040fe20007f1e0ff */
[----:B------:R-:W-:Y:S02]  /*2150*/  @!P2 IMAD R10, R18, c[0x0][0x198], RZ ;  /* 0x00006600120aaa24 */ /* 0x000fe400078e02ff */
[C---:B------:R-:W-:Y:S01]  /*2160*/  IMAD R12, R0.reuse, c[0x0][0x1bc], R3 ;  /* 0x00006f00000c7a24 */ /* 0x040fe200078e0203 */
[----:B------:R-:W-:Y:S01]  /*2170*/  @!P1 IADD3 R3, P3, R245, 0x40, RZ ;  /* 0x00000040f5039810 */ /* 0x000fe20007f7e0ff */
[----:B------:R-:W-:-:S03]  /*2180*/  IMAD.WIDE.U32 R4, R0, c[0x0][0x1b8], R4 ;  /* 0x00006e0000047a25 */ /* 0x000fc600078e0004 */
[----:B------:R-:W-:Y:S01]  /*2190*/  @!P1 IADD3.X R0, RZ, R18, RZ, P3, !PT ;  /* 0x00000012ff009210 */ /* 0x000fe20001ffe4ff */
[----:B------:R-:W-:Y:S01]  /*21a0*/  @!P1 IMAD.X R11, RZ, RZ, R18, P0 ;  /* 0x000000ffff0b9224 */ /* 0x000fe200000e0612 */
[----:B------:R-:W-:Y:S01]  /*21b0*/  IADD3 R5, R5, R12, RZ ;  /* 0x0000000c05057210 */ /* 0x000fe20007ffe0ff */
[C---:B------:R-:W-:Y:S02]  /*21c0*/  @!P2 IMAD R10, R245.reuse, c[0x0][0x19c], R10 ;  /* 0x00006700f50aaa24 */ /* 0x040fe400078e020a */
[----:B------:R-:W-:Y:S02]  /*21d0*/  @!P1 IMAD R0, R0, c[0x0][0x198], RZ ;  /* 0x0000660000009a24 */ /* 0x000fe400078e02ff */
[----:B------:R-:W-:-:S04]  /*21e0*/  @!P2 IMAD.WIDE.U32 R12, R245, c[0x0][0x198], R6 ;  /* 0x00006600f50caa25 */ /* 0x000fc800078e0006 */
[C---:B------:R-:W-:Y:S02]  /*21f0*/  @!P1 IMAD R0, R3.reuse, c[0x0][0x19c], R0 ;  /* 0x0000670003009a24 */ /* 0x040fe400078e0200 */
[----:B------:R-:W-:-:S04]  /*2200*/  @!P1 IMAD.WIDE.U32 R6, R3, c[0x0][0x198], R8 ;  /* 0x0000660003069a25 */ /* 0x000fc800078e0008 */
[----:B------:R-:W-:Y:S01]  /*2210*/  @!P1 IMAD R11, R11, c[0x0][0x1a0], RZ ;  /* 0x000068000b0b9a24 */ /* 0x000fe200078e02ff */
[----:B------:R-:W-:Y:S01]  /*2220*/  @!P1 IADD3 R3, R7, R0, RZ ;  /* 0x0000000007039210 */ /* 0x000fe20007ffe0ff */
[----:B------:R-:W-:Y:S01]  /*2230*/  @!P2 IMAD.IADD R9, R13, 0x1, R10 ;  /* 0x000000010d09a824 */ /* 0x000fe200078e020a */
[----:B------:R-:W-:Y:S01]  /*2240*/  @!P2 LEA R10, P3, R12, c[0x0][0x168], 0x1 ;  /* 0x00005a000c0aaa11 */ /* 0x000fe200078608ff */
[----:B------:R-:W-:Y:S01]  /*2250*/  @!P1 IMAD R17, R16, c[0x0][0x1a4], R11 ;  /* 0x0000690010119a24 */ /* 0x000fe200078e020b */
[----:B------:R-:W-:Y:S01]  /*2260*/  @!P1 LEA R8, P0, R6, c[0x0][0x168], 0x1 ;  /* 0x00005a0006089a11 */ /* 0x000fe200078008ff */
[----:B------:R-:W-:Y:S01]  /*2270*/  @!P2 IMAD R0, R18, c[0x0][0x1a0], RZ ;  /* 0x000068001200aa24 */ /* 0x000fe200078e02ff */
[----:B------:R-:W-:Y:S01]  /*2280*/  @!P2 LEA.HI.X R11, R12, c[0x0][0x16c], R9, 0x1, P3 ;  /* 0x00005b000c0baa11 */ /* 0x000fe200018f0c09 */
[----:B------:R-:W-:Y:S01]  /*2290*/  @!P1 IMAD.MOV.U32 R14, RZ, RZ, R4 ;  /* 0x000000ffff0e9224 */ /* 0x000fe200078e0004 */
[----:B------:R-:W-:Y:S01]  /*22a0*/  @!P1 LEA.HI.X R9, R6, c[0x0][0x16c], R3, 0x1, P0 ;  /* 0x00005b0006099a11 */ /* 0x000fe200000f0c03 */
[--C-:B------:R-:W-:Y:S01]  /*22b0*/  @!P1 IMAD.MOV.U32 R15, RZ, RZ, R5.reuse ;  /* 0x000000ffff0f9224 */ /* 0x100fe200078e0005 */
[----:B------:R-:W-:Y:S01]  /*22c0*/  PLOP3.LUT P0, PT, PT, PT, UP6, 0x80, 0x0 ;  /* 0x000000000000781c */ /* 0x000fe20003f0f068 */
[C---:B------:R-:W-:Y:S01]  /*22d0*/  @!P2 IMAD R0, R245.reuse, c[0x0][0x1a4], R0 ;  /* 0x00006900f500aa24 */ /* 0x040fe200078e0200 */
[C---:B------:R-:W-:Y:S01]  /*22e0*/  ISETP.GE.AND P3, PT, R245.reuse, UR8, PT ;  /* 0x00000008f5007c0c */ /* 0x040fe2000bf66270 */
[----:B------:R-:W-:Y:S01]  /*22f0*/  @!P2 IMAD.WIDE.U32 R12, R245, c[0x0][0x1a0], R4 ;  /* 0x00006800f50caa25 */ /* 0x000fe200078e0004 */
[----:B------:R-:W-:-:S03]  /*2300*/  IADD3 R5, R19, 0x20, RZ ;  /* 0x0000002013057810 */ /* 0x000fc60007ffe0ff */
[----:B------:R-:W-:Y:S01]  /*2310*/  @!P1 IMAD.WIDE.U32 R14, R16, c[0x0][0x1a0], R14 ;  /* 0x00006800100e9a25 */ /* 0x000fe200078e000e */
[----:B------:R-:W-:-:S03]  /*2320*/  @!P2 LEA R6, P5, R12, c[0x0][0x170], 0x1 ;  /* 0x00005c000c06aa11 */ /* 0x000fc600078a08ff */
[----:B------:R-:W-:Y:S01]  /*2330*/  @!P2 IMAD.IADD R0, R13, 0x1, R0 ;  /* 0x000000010d00a824 */ /* 0x000fe200078e0200 */
[----:B------:R-:W-:Y:S01]  /*2340*/  @!P1 LEA R4, P4, R14, c[0x0][0x170], 0x1 ;  /* 0x00005c000e049a11 */ /* 0x000fe200078808ff */
[----:B------:R-:W-:Y:S01]  /*2350*/  @P0 BAR.SYNC.DEFER_BLOCKING 0x0 ;  /* 0x0000000000000b1d */ /* 0x000fe20000010000 */
[----:B------:R-:W-:Y:S01]  /*2360*/  @!P1 IMAD.IADD R3, R15, 0x1, R17 ;  /* 0x000000010f039824 */ /* 0x000fe200078e0211 */
[----:B------:R-:W-:Y:S02]  /*2370*/  PLOP3.LUT P0, PT, PT, PT, UP0, 0x80, 0x0 ;  /* 0x000000000000781c */ /* 0x000fe40003f0f008 */
[----:B------:R-:W-:Y:S01]  /*2380*/  @!P2 LEA.HI.X R7, R12, c[0x0][0x174], R0, 0x1, P5 ;  /* 0x00005d000c07aa11 */ /* 0x000fe200028f0c00 */
[----:B------:R-:W-:Y:S01]  /*2390*/  IMAD.SHL.U32 R0, R250, 0x2, RZ ;  /* 0x00000002fa007824 */ /* 0x000fe200078e00ff */
[----:B------:R-:W-:Y:S02]  /*23a0*/  ISETP.GE.AND P5, PT, R5, UR8, PT ;  /* 0x0000000805007c0c */ /* 0x000fe4000bfa6270 */
[----:B------:R-:W-:-:S02]  /*23b0*/  @!P1 LEA.HI.X R5, R14, c[0x0][0x174], R3, 0x1, P4 ;  /* 0x00005d000e059a11 */ /* 0x000fc400020f0c03 */
[----:B------:R-:W-:Y:S02]  /*23c0*/  IADD3 R3, R250, 0x1800, RZ ;  /* 0x00001800fa037810 */ /* 0x000fe40007ffe0ff */
[----:B------:R-:W-:Y:S02]  /*23d0*/  ISETP.GE.AND P4, PT, R19, UR8, PT ;  /* 0x0000000813007c0c */ /* 0x000fe4000bf86270 */
[----:B------:R-:W-:-:S04]  /*23e0*/  SEL R3, R3, R250, !P0 ;  /* 0x000000fa03037207 */ /* 0x000fc80004000000 */
[----:B------:R-:W-:Y:S02]  /*23f0*/  SHF.L.U32 R194, R3, 0x1, RZ ;  /* 0x0000000103c27819 */ /* 0x000fe400000006ff */
        /* <DEDUP_REMOVED lines=59> */
[----:B---3--:R-:W-:-:S03]  /*27b0*/  SHF.R.S32.HI R8, RZ, 0x1f, R19 ;  /* 0x0000001fff087819 */ /* 0x008fc60000011413 */
[----:B------:R4:W-:Y:S04]  /*27c0*/  @!P2 LDGSTS.E.BYPASS.LTC128B.128 [R0+0x11000], [R6.64+0x40] ;  /* 0x110000400600afae */ /* 0x0009e8000b901d44 */
[----:B------:R4:W-:Y:S01]  /*27d0*/  @!P2 LDGSTS.E.BYPASS.LTC128B.128 [R0+0x13000], [R6.64+0x80] ;  /* 0x130000800600afae */ /* 0x0009e2000b901d44 */
[----:B------:R-:W-:Y:S01]  /*27e0*/  ISETP.GE.AND P2, PT, R3, UR8, PT ;  /* 0x0000000803007c0c */ /* 0x000fe2000bf46270 */
[----:B------:R-:W-:Y:S02]  /*27f0*/  UMOV UR8, UR15 ;  /* 0x0000000f00087c82 */ /* 0x000fe40008000000 */
        /* <DEDUP_REMOVED lines=10> */
[----:B------:R-:W0:Y:S02]  /*28a0*/  LDGDEPBAR ;  /* 0x00000000000079af */ /* 0x000e240000000000 */
[----:B---3--:R-:W-:Y:S02]  /*28b0*/  IADD3 R4, P3, R6, UR9, RZ ;  /* 0x0000000906047c10 */ /* 0x008fe4000ff7e0ff */
[----:B-1----:R-:W-:Y:S02]  /*28c0*/  SHF.R.S32.HI R0, RZ, 0x1f, R3 ;  /* 0x0000001fff007819 */ /* 0x002fe40000011403 */
[----:B------:R-:W-:Y:S02]  /*28d0*/  @!P2 LEA R6, P1, R3, UR9, 0x2 ;  /* 0x000000090306ac11 */ /* 0x000fe4000f8210ff */
[----:B------:R-:W-:Y:S02]  /*28e0*/  SHF.L.U64.HI R5, R19, 0x2, R8 ;  /* 0x0000000213057819 */ /* 0x000fe40000010208 */
[----:B------:R-:W-:-:S02]  /*28f0*/  @!P2 LEA.HI.X R7, R3, UR8, R0, 0x2, P1 ;  /* 0x000000080307ac11 */ /* 0x000fc400088f1400 */
[----:B------:R-:W-:-:S03]  /*2900*/  IADD3.X R5, R5, UR8, RZ, P3, !PT ;  /* 0x0000000805057c10 */ /* 0x000fc60009ffe4ff */
[----:B------:R2:W5:Y:S01]  /*2910*/  @!P2 LDG.E R235, [R6.64] ;  /* 0x0000000406eba981 */ /* 0x000562000c1e1900 */
[----:B------:R-:W-:Y:S02]  /*2920*/  IADD3 R3, R183, 0x1800, RZ ;  /* 0x00001800b7037810 */ /* 0x000fe40007ffe0ff */
[----:B------:R-:W-:Y:S01]  /*2930*/  IADD3 R0, R181, 0x1800, RZ ;  /* 0x00001800b5007810 */ /* 0x000fe20007ffe0ff */
[----:B------:R1:W5:Y:S01]  /*2940*/  @!P4 LDG.E R236, [R4.64] ;  /* 0x0000000404ecc981 */ /* 0x000362000c1e1900 */
[----:B------:R-:W-:Y:S02]  /*2950*/  SEL R3, R3, R183, !P0 ;  /* 0x000000b703037207 */ /* 0x000fe40004000000 */
[----:B------:R-:W-:Y:S01]  /*2960*/  SEL R0, R0, R181, !P0 ;  /* 0x000000b500007207 */ /* 0x000fe20004000000 */
[----:B------:R1:W5:Y:S02]  /*2970*/  @!P6 LDG.E R237, [R4.64+0x20] ;  /* 0x0000200404ede981 */ /* 0x000364000c1e1900 */
[----:B------:R-:W-:-:S02]  /*2980*/  IMAD.SHL.U32 R174, R3, 0x2, RZ ;  /* 0x0000000203ae7824 */ /* 0x000fc400078e00ff */
[----:B------:R-:W-:Y:S01]  /*2990*/  IMAD.SHL.U32 R3, R0, 0x2, RZ ;  /* 0x0000000200037824 */ /* 0x000fe200078e00ff */
[----:B------:R-:W-:Y:S01]  /*29a0*/  MOV R0, c[0x0][0x22c] ;  /* 0x00008b0000007a02 */ /* 0x000fe20000000f00 */
[----:B------:R1:W5:Y:S04]  /*29b0*/  @!P5 LDG.E R234, [R4.64+0x80] ;  /* 0x0000800404ead981 */ /* 0x000368000c1e1900 */
[----:B------:R-:W-:-:S04]  /*29c0*/  IMAD R0, R0, c[0x0][0x1c0], RZ ;  /* 0x0000700000007a24 */ /* 0x000fc800078e02ff */
[C---:B------:R-:W-:Y:S02]  /*29d0*/  IMAD.SHL.U32 R21, R0.reuse, 0x10, RZ ;  /* 0x0000001000157824 */ /* 0x040fe400078e00ff */
[----:B------:R-:W-:-:S03]  /*29e0*/  IMAD.SHL.U32 R238, R0, 0x8, RZ ;  /* 0x0000000800ee7824 */ /* 0x000fc600078e00ff */
[C---:B------:R-:W-:Y:S02]  /*29f0*/  IADD3 R0, R21.reuse, 0x40, RZ ;  /* 0x0000004015007810 */ /* 0x040fe40007ffe0ff */
[----:B------:R-:W-:-:S03]  /*2a00*/  IADD3 R20, R21, 0x20, RZ ;  /* 0x0000002015147810 */ /* 0x000fc60007ffe0ff */
[C---:B------:R-:W-:Y:S01]  /*2a10*/  IMAD.IADD R251, R238.reuse, 0x1, R0 ;  /* 0x00000001eefb7824 */ /* 0x040fe200078e0200 */
[----:B------:R-:W-:-:S04]  /*2a20*/  IADD3 R252, R238, R20, RZ ;  /* 0x00000014eefc7210 */ /* 0x000fc80007ffe0ff */
[C---:B-1----:R-:W-:Y:S01]  /*2a30*/  IADD3 R5, R238.reuse, R252, RZ ;  /* 0x000000fcee057210 */ /* 0x042fe20007ffe0ff */
[----:B------:R-:W-:-:S04]  /*2a40*/  IMAD.IADD R4, R238, 0x1, R251 ;  /* 0x00000001ee047824 */ /* 0x000fc800078e02fb */
[C---:B------:R-:W-:Y:S01]  /*2a50*/  IMAD.IADD R242, R238.reuse, 0x1, R5 ;  /* 0x00000001eef27824 */ /* 0x040fe200078e0205 */
[C---:B------:R-:W-:Y:S01]  /*2a60*/  IADD3 R240, R238.reuse, R4, RZ ;  /* 0x00000004eef07210 */ /* 0x040fe20007ffe0ff */
[----:B------:R-:W-:Y:S01]  /*2a70*/  UIADD3 UR10, UR23, 0x80, URZ ;  /* 0x00000080170a7890 */ /* 0x000fe2000fffe03f */
[----:B------:R-:W-:Y:S02]  /*2a80*/  IMAD.SHL.U32 R175, R183, 0x2, RZ ;  /* 0x00000002b7af7824 */ /* 0x000fe400078e00ff */
[C---:B------:R-:W-:Y:S02]  /*2a90*/  IMAD.IADD R241, R238.reuse, 0x1, R242 ;  /* 0x00000001eef17824 */ /* 0x040fe400078e02f2 */
        /* <DEDUP_REMOVED lines=49> */
[C---:B------:R-:W-:Y:S01]  /*2db0*/  SHF.L.U64.HI R248, R19.reuse, 0x2, R8 ;  /* 0x0000000213f87819 */ /* 0x040fe20000010208 */
[----:B------:R-:W-:Y:S01]  /*2dc0*/  IMAD.SHL.U32 R249, R19, 0x4, RZ ;  /* 0x0000000413f97824 */ /* 0x000fe200078e00ff */
[----:B------:R-:W-:Y:S01]  /*2dd0*/  IADD3 R244, R238, R241, RZ ;  /* 0x000000f1eef47210 */ /* 0x000fe20007ffe0ff */
[----:B------:R-:W-:-:S02]  /*2de0*/  IMAD.IADD R176, R175, 0x1, R182 ;  /* 0x00000001afb07824 */ /* 0x000fc400078e02b6 */
[----:B------:R-:W-:Y:S01]  /*2df0*/  IMAD.IADD R243, R238, 0x1, R239 ;  /* 0x00000001eef37824 */ /* 0x000fe200078e02ef */
[----:B------:R-:W-:Y:S02]  /*2e00*/  UISETP.GE.AND UP0, UPT, UR10, UR6, UPT ;  /* 0x000000060a00728c */ /* 0x000fe4000bf06270 */
[----:B------:R-:W-:Y:S02]  /*2e10*/  UMOV UR11, UR18 ;  /* 0x00000012000b7c82 */ /* 0x000fe40008000000 */
[----:B--2---:R-:W-:Y:S02]  /*2e20*/  UMOV UR10, UR19 ;  /* 0x00000013000a7c82 */ /* 0x004fe40008000000 */
.L_x_803:
[----:B------:R-:W0:Y:S01]  /*2e30*/  LDGDEPBAR ;  /* 0x00000000000079af */ /* 0x000e220000000000 */
[----:B------:R-:W-:Y:S01]  /*2e40*/  IADD3 R0, R182, R174, RZ ;  /* 0x000000aeb6007210 */ /* 0x000fe20007ffe0ff */
[----:B------:R-:W-:Y:S01]  /*2e50*/  UISETP.GE.AND UP3, UPT, UR7, 0x1, UPT ;  /* 0x000000010700788c */ /* 0x000fe2000bf66270 */
[----:B------:R-:W-:Y:S02]  /*2e60*/  PLOP3.LUT P1, PT, PT, PT, UP0, 0x80, 0x0 ;  /* 0x000000000000781c */ /* 0x000fe40003f2f008 */
[----:B------:R-:W-:Y:S02]  /*2e70*/  PLOP3.LUT P3, PT, PT, PT, UP0, 0x80, 0x0 ;  /* 0x000000000000781c */ /* 0x000fe40003f6f008 */
[----:B------:R-:W-:Y:S01]  /*2e80*/  PLOP3.LUT P0, PT, PT, PT, UP0, 0x80, 0x0 ;  /* 0x000000000000781c */ /* 0x000fe20003f0f008 */
[----:B------:R-:W2:Y:S01]  /*2e90*/  LDL R195, [R1+0x8] ;  /* 0x0000080001c37983 */ /* 0x000ea20000100800 */
[----:B------:R-:W-:Y:S02]  /*2ea0*/  PLOP3.LUT P4, PT, PT, PT, UP0, 0x80, 0x0 ;  /* 0x000000000000781c */ /* 0x000fe40003f8f008 */
[----:B-----5:R-:W-:Y:S02]  /*2eb0*/  FSETP.NEU.FTZ.AND P2, PT, R236, -INF , PT ;  /* 0xff800000ec00780b */ /* 0x020fe40003f5d000 */
[----:B------:R-:W-:Y:S02]  /*2ec0*/  PLOP3.LUT P6, PT, PT, PT, UP0, 0x80, 0x0 ;  /* 0x000000000000781c */ /* 0x000fe40003fcf008 */
[----:B------:R-:W-:Y:S01]  /*2ed0*/  PLOP3.LUT P5, PT, PT, PT, UP0, 0x80, 0x0 ;  /* 0x000000000000781c */ /* 0x000fe20003faf008 */
        /* <DEDUP_REMOVED lines=9> */
[----:B------:R-:W1:Y:S01]  /*2f70*/  LDSM.16.M88.4 R144, [R0+0x800] ;  /* 0x000800000090783b */ /* 0x000e620000000200 */
[C---:B---3--:R-:W-:Y:S07]  /*2f80*/  HMMA.16816.F32.BF16 R8, R28.reuse, R16, RZ ;  /* 0x000000101c08723c */ /* 0x048fee00000418ff */
[----:B------:R-:W3:Y:S01]  /*2f90*/  LDSM.16.M88.4 R148, [R172+0x9400] ;  /* 0x00940000ac94783b */ /* 0x000ee20000000200 */
[-C--:B------:R-:W-:Y:S07]  /*2fa0*/  HMMA.16816.F32.BF16 R12, R28, R18.reuse, RZ ;  /* 0x000000121c0c723c */ /* 0x080fee00000418ff */
[----:B------:R-:W-:Y:S01]  /*2fb0*/  LDSM.16.M88.4 R152, [R174+0x1000] ;  /* 0x00100000ae98783b */ /* 0x000fe20000000200 */
[C---:B------:R-:W-:Y:S07]  /*2fc0*/  HMMA.16816.F32.BF16 R16, R32.reuse, R18, RZ ;  /* 0x000000122010723c */ /* 0x040fee00000418ff */
[----:B------:R-:W1:Y:S01]  /*2fd0*/  LDSM.16.M88.4 R156, [R173+0xb000] ;  /* 0x00b00000ad9c783b */ /* 0x000e620000000200 */
[-C--:B----4-:R-:W-:Y:S07]  /*2fe0*/  HMMA.16816.F32.BF16 R20, R32, R132.reuse, RZ ;  /* 0x000000842014723c */ /* 0x090fee00000418ff */
[----:B------:R-:W-:Y:S01]  /*2ff0*/  LDSM.16.M88.4 R160, [R173+0xb400] ;  /* 0x00b40000ada0783b */ /* 0x000fe20000000200 */
[C---:B------:R-:W-:Y:S07]  /*3000*/  HMMA.16816.F32.BF16 R24, R28.reuse, R132, RZ ;  /* 0x000000841c18723c */ /* 0x040fee00000418ff */
[----:B------:R-:W-:Y:S01]  /*3010*/  LDSM.16.M88.4 R164, [R0+0x1000] ;  /* 0x0010000000a4783b */ /* 0x000fe20000000200 */
[-C--:B------:R-:W-:Y:S07]  /*3020*/  HMMA.16816.F32.BF16 R28, R28, R134.reuse, RZ ;  /* 0x000000861c1c723c */ /* 0x080fee00000418ff */
[----:B------:R-:W-:Y:S01]  /*3030*/  LDSM.16.M88.4 R168, [R172+0xb000] ;  /* 0x00b00000aca8783b */ /* 0x000fe20000000200 */
[----:B------:R-:W-:Y:S07]  /*3040*/  HMMA.16816.F32.BF16 R32, R32, R134, RZ ;  /* 0x000000862020723c */ /* 0x000fee00000418ff */
[----:B------:R-:W4:Y:S01]  /*3050*/  LDSM.16.M88.4 R132, [R174+0x1800] ;  /* 0x00180000ae84783b */ /* 0x000f220000000200 */
[-C--:B------:R-:W-:Y:S08]  /*3060*/  HMMA.16816.F32.BF16 R4, R136, R140.reuse, R4 ;  /* 0x0000008c8804723c */ /* 0x080ff00000041804 */
[C---:B-1----:R-:W-:Y:S08]  /*3070*/  HMMA.16816.F32.BF16 R8, R144.reuse, R140, R8 ;  /* 0x0000008c9008723c */ /* 0x042ff00000041808 */
[-C--:B------:R-:W-:Y:S08]  /*3080*/  HMMA.16816.F32.BF16 R12, R144, R142.reuse, R12 ;  /* 0x0000008e900c723c */ /* 0x080ff0000004180c */
[C---:B------:R-:W-:Y:S01]  /*3090*/  HMMA.16816.F32.BF16 R16, R136.reuse, R142, R16 ;  /* 0x0000008e8810723c */ /* 0x040fe20000041810 */
[----:B------:R-:W-:Y:S07]  /*30a0*/  LDSM.16.M88.4 R140, [R172+0xb400] ;  /* 0x00b40000ac8c783b */ /* 0x000fee0000000200 */
[-C--:B---3--:R-:W-:Y:S08]  /*30b0*/  HMMA.16816.F32.BF16 R20, R136, R148.reuse, R20 ;  /* 0x000000948814723c */ /* 0x088ff00000041814 */
[C---:B------:R-:W-:Y:S08]  /*30c0*/  HMMA.16816.F32.BF16 R24, R144.reuse, R148, R24 ;  /* 0x000000949018723c */ /* 0x040ff00000041818 */
[-C--:B------:R-:W-:Y:S01]  /*30d0*/  HMMA.16816.F32.BF16 R28, R144, R150.reuse, R28 ;  /* 0x00000096901c723c */ /* 0x080fe2000004181c */
[----:B------:R-:W-:Y:S07]  /*30e0*/  LDSM.16.M88.4 R144, [R174+0x2000] ;  /* 0x00200000ae90783b */ /* 0x000fee0000000200 */
[----:B------:R-:W-:Y:S01]  /*30f0*/  HMMA.16816.F32.BF16 R32, R136, R150, R32 ;  /* 0x000000968820723c */ /* 0x000fe20000041820 */
[----:B------:R-:W1:Y:S07]  /*3100*/  LDSM.16.M88.4 R136, [R0+0x1800] ;  /* 0x001800000088783b */ /* 0x000e6e0000000200 */
[-C--:B------:R-:W-:Y:S01]  /*3110*/  HMMA.16816.F32.BF16 R4, R152, R156.reuse, R4 ;  /* 0x0000009c9804723c */ /* 0x080fe20000041804 */
[----:B------:R-:W3:Y:S07]  /*3120*/  LDSM.16.M88.4 R148, [R173+0xd000] ;  /* 0x00d00000ad94783b */ /* 0x000eee0000000200 */
[C---:B----4-:R-:W-:Y:S08]  /*3130*/  HMMA.16816.F32.BF16 R8, R132.reuse, R156, R8 ;  /* 0x0000009c8408723c */ /* 0x050ff00000041808 */
[-C--:B------:R-:W-:Y:S08]  /*3140*/  HMMA.16816.F32.BF16 R12, R132, R158.reuse, R12 ;  /* 0x0000009e840c723c */ /* 0x080ff0000004180c */
[C---:B------:R-:W-:Y:S01]  /*3150*/  HMMA.16816.F32.BF16 R16, R152.reuse, R158, R16 ;  /* 0x0000009e9810723c */ /* 0x040fe20000041810 */
[----:B------:R-:W-:Y:S07]  /*3160*/  LDSM.16.M88.4 R156, [R0+0x2000] ;  /* 0x00200000009c783b */ /* 0x000fee0000000200 */
[-C--:B------:R-:W-:Y:S08]  /*3170*/  HMMA.16816.F32.BF16 R20, R152, R160.reuse, R20 ;  /* 0x000000a09814723c */ /* 0x080ff00000041814 */
[C---:B------:R-:W-:Y:S08]  /*3180*/  HMMA.16816.F32.BF16 R24, R132.reuse, R160, R24 ;  /* 0x000000a08418723c */ /* 0x040ff00000041818 */
[-C--:B------:R-:W-:Y:S01]  /*3190*/  HMMA.16816.F32.BF16 R28, R132, R162.reuse, R28 ;  /* 0x000000a2841c723c */ /* 0x080fe2000004181c */
[----:B------:R-:W4:Y:S07]  /*31a0*/  LDSM.16.M88.4 R132, [R174+0x2800] ;  /* 0x00280000ae84783b */ /* 0x000f2e0000000200 */
        /* <DEDUP_REMOVED lines=8> */
[C---:B------:R-:W-:Y:S08]  /*3230*/  HMMA.16816.F32.BF16 R24, R136.reuse, R140, R24 ;  /* 0x0000008c8818723c */ /* 0x040ff00000041818 */
[-C--:B------:R-:W-:Y:S01]  /*3240*/  HMMA.16816.F32.BF16 R28, R136, R142.reuse, R28 ;  /* 0x0000008e881c723c */ /* 0x080fe2000004181c */
[----:B------:R-:W1:Y:S07]  /*3250*/  LDSM.16.M88.4 R136, [R0+0x2800] ;  /* 0x002800000088783b */ /* 0x000e6e0000000200 */
[----:B------:R-:W-:Y:S08]  /*3260*/  HMMA.16816.F32.BF16 R32, R164, R142, R32 ;  /* 0x0000008ea420723c */ /* 0x000ff00000041820 */
[-C--:B---3--:R-:W-:Y:S08]  /*3270*/  HMMA.16816.F32.BF16 R4, R144, R148.reuse, R4 ;  /* 0x000000949004723c */ /* 0x088ff00000041804 */
[C---:B----4-:R-:W-:Y:S08]  /*3280*/  HMMA.16816.F32.BF16 R8, R132.reuse, R148, R8 ;  /* 0x000000948408723c */ /* 0x050ff00000041808 */
[-C--:B------:R-:W-:Y:S08]  /*3290*/  HMMA.16816.F32.BF16 R12, R132, R150.reuse, R12 ;  /* 0x00000096840c723c */ /* 0x080ff0000004180c */
[C---:B------:R-:W-:Y:S08]  /*32a0*/  HMMA.16816.F32.BF16 R16, R144.reuse, R150, R16 ;  /* 0x000000969010723c */ /* 0x040ff00000041810 */
[-C--:B--2---:R-:W-:Y:S08]  /*32b0*/  HMMA.16816.F32.BF16 R20, R144, R152.reuse, R20 ;  /* 0x000000989014723c */ /* 0x084ff00000041814 */
        /* <DEDUP_REMOVED lines=26> */
[----:B------:R-:W-:Y:S09]  /*3460*/  FMUL.FTZ R8, R8, c[0x0][0x2ec] ;  /* 0x0000bb0008087a20 */ /* 0x000ff20000410000 */
[----:B------:R4:W-:Y:S10]  /*3470*/  MUFU.TANH R211, R8 ;  /* 0x0000000800d37308 */ /* 0x0009f40000002400 */
[----:B------:R1:W-:Y:S10]  /*3480*/  MUFU.TANH R197, R7 ;  /* 0x0000000700c57308 */ /* 0x0003f40000002400 */
[----:B------:R2:W-:Y:S01]  /*3490*/  MUFU.TANH R210, R9 ;  /* 0x0000000900d27308 */ /* 0x0005e20000002400 */
[----:B----4-:R-:W-:Y:S05]  /*34a0*/  FMUL.FTZ R8, R236, 1.4426950216293334961 ;  /* 0x3fb8aa3bec087820 */ /* 0x010fea0000410000 */
[----:B------:R-:W-:Y:S04]  /*34b0*/  FSEL R8, R8, RZ, P2 ;  /* 0x000000ff08087208 */ /* 0x000fe80001000000 */
[----:B------:R4:W-:Y:S01]  /*34c0*/  MUFU.TANH R216, R11 ;  /* 0x0000000b00d87308 */ /* 0x0009e20000002400 */
[----:B------:R-:W-:Y:S01]  /*34d0*/  FSETP.NEU.FTZ.AND P2, PT, R237, -INF , PT ;  /* 0xff800000ed00780b */ /* 0x000fe20003f5d000 */
[----:B-1----:R-:W1:Y:S08]  /*34e0*/  LDSM.16.M88.4 R4, [R172+0xd400] ;  /* 0x00d40000ac04783b */ /* 0x002e700000000200 */
[----:B------:R-:W-:Y:S01]  /*34f0*/  MUFU.TANH R208, R12 ;  /* 0x0000000c00d07308 */ /* 0x000fe20000002400 */
[----:B--2---:R-:W-:Y:S04]  /*3500*/  MOV R9, UR20 ;  /* 0x0000001400097c02 */ /* 0x004fe80008000f00 */
[----:B------:R-:W-:Y:S05]  /*3510*/  @P1 LEA R9, R9, R195, 0x7 ;  /* 0x000000c309091211 */ /* 0x000fea00078e38ff */
[----:B------:R-:W-:Y:S01]  /*3520*/  MUFU.TANH R206, R13 ;  /* 0x0000000d00ce7308 */ /* 0x000fe20000002400 */
[----:B------:R-:W-:Y:S02]  /*3530*/  PLOP3.LUT P1, PT, PT, PT, UP0, 0x80, 0x0 ;  /* 0x000000000000781c */ /* 0x000fe40003f2f008 */
[----:B------:R-:W-:Y:S01]  /*3540*/  @P3 ISETP.GE.AND P3, PT, R9, UR6, PT ;  /* 0x0000000609003c0c */ /* 0x000fe2000bf66270 */
[----:B----4-:R-:W-:Y:S01]  /*3550*/  FMUL.FTZ R11, R235, 1.4426950216293334961 ;  /* 0x3fb8aa3beb0b7820 */ /* 0x010fe20000410000 */
[----:B------:R-:W-:Y:S02]  /*3560*/  @P0 IADD3 R0, R9, 0x1, RZ ;  /* 0x0000000109000810 */ /* 0x000fe40007ffe0ff */
[----:B------:R-:W-:Y:S02]  /*3570*/  PLOP3.LUT P0, PT, PT, PT, UP0, 0x80, 0x0 ;  /* 0x000000000000781c */ /* 0x000fe40003f0f008 */
[----:B------:R-:W-:Y:S01]  /*3580*/  @P4 ISETP.GE.AND P4, PT, R0, UR6, PT ;  /* 0x0000000600004c0c */ /* 0x000fe2000bf86270 */
[----:B------:R-:W2:Y:S01]  /*3590*/  MUFU.TANH R214, R14 ;  /* 0x0000000e00d67308 */ /* 0x000ea20000002400 */
[----:B------:R-:W-:Y:S05]  /*35a0*/  MOV R0, R148 ;  /* 0x0000009400007202 */ /* 0x000fea0000000f00 */
[----:B------:R-:W-:Y:S02]  /*35b0*/  @P1 FSEL R0, R148, -INF , !P3 ;  /* 0xff80000094001808 */ /* 0x000fe40005800000 */
[----:B------:R-:W-:Y:S02]  /*35c0*/  PLOP3.LUT P1, PT, PT, PT, UP0, 0x80, 0x0 ;  /* 0x000000000000781c */ /* 0x000fe40003f2f008 */
[----:B------:R-:W4:Y:S01]  /*35d0*/  MUFU.TANH R213, R15 ;  /* 0x0000000f00d57308 */ /* 0x000f220000002400 */
[--C-:B------:R-:W-:Y:S01]  /*35e0*/  FFMA.FTZ R10, R0, c[0x0][0x23c], -R8.reuse ;  /* 0x00008f00000a7a23 */ /* 0x100fe20000010808 */
[----:B------:R-:W-:Y:S01]  /*35f0*/  MOV R0, R164 ;  /* 0x000000a400007202 */ /* 0x000fe20000000f00 */
[-C--:B-1----:R-:W-:Y:S03]  /*3600*/  HMMA.16816.F32.BF16 R20, R156, R4.reuse, R20 ;  /* 0x000000049c14723c */ /* 0x082fe60000041814 */
[----:B------:R-:W-:Y:S02]  /*3610*/  @P0 FSEL R0, R164, -INF , !P4 ;  /* 0xff800000a4000808 */ /* 0x000fe40006000000 */
[----:B------:R-:W-:Y:S02]  /*3620*/  PLOP3.LUT P0, PT, PT, PT, UP0, 0x80, 0x0 ;  /* 0x000000000000781c */ /* 0x000fe40003f0f008 */
[----:B------:R-:W-:Y:S01]  /*3630*/  MUFU.EX2 R201, R10 ;  /* 0x0000000a00c97308 */ /* 0x000fe20000000800 */
[C---:B------:R-:W-:Y:S07]  /*3640*/  HMMA.16816.F32.BF16 R24, R136.reuse, R4, R24 ;  /* 0x000000048818723c */ /* 0x040fee0000041818 */
[----:B------:R-:W-:Y:S02]  /*3650*/  FFMA.FTZ R4, R0, c[0x0][0x23c], -R8 ;  /* 0x00008f0000047a23 */ /* 0x000fe40000010808 */
[----:B------:R-:W1:Y:S01]  /*3660*/  MUFU.TANH R154, R16 ;  /* 0x00000010009a7308 */ /* 0x000e620000002400 */
[-C--:B------:R-:W-:Y:S03]  /*3670*/  HMMA.16816.F32.BF16 R28, R136, R6.reuse, R28 ;  /* 0x00000006881c723c */ /* 0x080fe6000004181c */
[----:B------:R-:W-:Y:S01]  /*3680*/  FMUL.FTZ R5, R237, 1.4426950216293334961 ;  /* 0x3fb8aa3bed057820 */ /* 0x000fe20000410000 */
[----:B---3--:R-:W-:Y:S02]  /*3690*/  MOV R0, R198 ;  /* 0x000000c600007202 */ /* 0x008fe40000000f00 */
[----:B------:R-:W-:Y:S01]  /*36a0*/  @P1 FSEL R0, R198, -INF , !P3 ;  /* 0xff800000c6001808 */ /* 0x000fe20005800000 */
[----:B------:R-:W-:Y:S01]  /*36b0*/  FMUL.FTZ R20, R20, c[0x0][0x2ec] ;  /* 0x0000bb0014147a20 */ /* 0x000fe20000410000 */
[----:B------:R-:W-:Y:S01]  /*36c0*/  HMMA.16816.F32.BF16 R32, R156, R6, R32 ;  /* 0x000000069c20723c */ /* 0x000fe20000041820 */
[----:B------:R3:W-:Y:S01]  /*36d0*/  MUFU.EX2 R145, R4 ;  /* 0x0000000400917308 */ /* 0x0007e20000000800 */
[----:B------:R-:W-:Y:S02]  /*36e0*/  PLOP3.LUT P1, PT, PT, PT, UP0, 0x80, 0x0 ;  /* 0x000000000000781c */ /* 0x000fe40003f2f008 */
[----:B------:R-:W-:Y:S01]  /*36f0*/  FSEL R5, R5, RZ, P2 ;  /* 0x000000ff05057208 */ /* 0x000fe20001000000 */
[----:B------:R-:W-:Y:S01]  /*3700*/  FMUL.FTZ R21, R21, c[0x0][0x2ec] ;  /* 0x0000bb0015157a20 */ /* 0x000fe20000410000 */
[----:B------:R-:W-:Y:S01]  /*3710*/  FSETP.NEU.FTZ.AND P2, PT, R234, -INF , PT ;  /* 0xff800000ea00780b */ /* 0x000fe20003f5d000 */
[----:B------:R-:W-:Y:S01]  /*3720*/  FMUL.FTZ R22, R22, c[0x0][0x2ec] ;  /* 0x0000bb0016167a20 */ /* 0x000fe20000410000 */
[----:B--2---:R-:W-:Y:S01]  /*3730*/  MOV R6, R214 ;  /* 0x000000d600067202 */ /* 0x004fe20000000f00 */
[----:B------:R-:W-:Y:S02]  /*3740*/  FMUL.FTZ R23, R23, c[0x0][0x2ec] ;  /* 0x0000bb0017177a20 */ /* 0x000fe40000410000 */
[----:B------:R-:W2:Y:S01]  /*3750*/  MUFU.TANH R153, R17 ;  /* 0x0000001100997308 */ /* 0x000ea20000002400 */
[----:B------:R-:W-:Y:S02]  /*3760*/  FMUL.FTZ R24, R24, c[0x0][0x2ec] ;  /* 0x0000bb0018187a20 */ /* 0x000fe40000410000 */
[----:B------:R-:W-:Y:S02]  /*3770*/  FMUL.FTZ R25, R25, c[0x0][0x2ec] ;  /* 0x0000bb0019197a20 */ /* 0x000fe40000410000 */
[----:B------:R-:W-:Y:S02]  /*3780*/  FMUL.FTZ R28, R28, c[0x0][0x2ec] ;  /* 0x0000bb001c1c7a20 */ /* 0x000fe40000410000 */
[----:B------:R-:W-:Y:S02]  /*3790*/  FMUL.FTZ R29, R29, c[0x0][0x2ec] ;  /* 0x0000bb001d1d7a20 */ /* 0x000fe40000410000 */
[----:B------:R-:W-:Y:S01]  /*37a0*/  FMUL.FTZ R30, R30, c[0x0][0x2ec] ;  /* 0x0000bb001e1e7a20 */ /* 0x000fe20000410000 */
[----:B------:R-:W1:Y:S01]  /*37b0*/  MUFU.TANH R168, R18 ;  /* 0x0000001200a87308 */ /* 0x000e620000002400 */
[----:B------:R-:W-:Y:S02]  /*37c0*/  FMUL.FTZ R31, R31, c[0x0][0x2ec] ;  /* 0x0000bb001f1f7a20 */ /* 0x000fe40000410000 */
[----:B------:R-:W-:Y:S02]  /*37d0*/  FMUL.FTZ R32, R32, c[0x0][0x2ec] ;  /* 0x0000bb0020207a20 */ /* 0x000fe40000410000 */
[--C-:B---3--:R-:W-:Y:S01]  /*37e0*/  FFMA.FTZ R4, R0, c[0x0][0x23c], -R5.reuse ;  /* 0x00008f0000047a23 */ /* 0x108fe20000010805 */
[----:B------:R-:W-:Y:S01]  /*37f0*/  MOV R0, R197 ;  /* 0x000000c500007202 */ /* 0x000fe20000000f00 */
[----:B------:R-:W-:Y:S01]  /*3800*/  FMUL.FTZ R33, R33, c[0x0][0x2ec] ;  /* 0x0000bb0021217a20 */ /* 0x000fe20000410000 */
[----:B------:R-:W-:Y:S01]  /*3810*/  @P0 FSEL R0, R197, -INF , !P4 ;  /* 0xff800000c5000808 */ /* 0x000fe20006000000 */
[----:B------:R-:W-:Y:S01]  /*3820*/  FMUL.FTZ R34, R34, c[0x0][0x2ec] ;  /* 0x0000bb0022227a20 */ /* 0x000fe20000410000 */
[----:B------:R3:W-:Y:S01]  /*3830*/  MUFU.EX2 R223, R4 ;  /* 0x0000000400df7308 */ /* 0x0007e20000000800 */
[----:B------:R-:W-:Y:S01]  /*3840*/  PLOP3.LUT P0, PT, PT, PT, UP0, 0x80, 0x0 ;  /* 0x000000000000781c */ /* 0x000fe20003f0f008 */
[----:B------:R-:W-:Y:S02]  /*3850*/  FMUL.FTZ R35, R35, c[0x0][0x2ec] ;  /* 0x0000bb0023237a20 */ /* 0x000fe40000410000 */
[--C-:B------:R-:W-:Y:S02]  /*3860*/  FFMA.FTZ R0, R0, c[0x0][0x23c], -R5.reuse ;  /* 0x00008f0000007a23 */ /* 0x100fe40000010805 */
[----:B------:R-:W-:Y:S02]  /*3870*/  FMUL.FTZ R26, R26, c[0x0][0x2ec] ;  /* 0x0000bb001a1a7a20 */ /* 0x000fe40000410000 */
[----:B------:R-:W-:Y:S02]  /*3880*/  FMUL.FTZ R27, R27, c[0x0][0x2ec] ;  /* 0x0000bb001b1b7a20 */ /* 0x000fe40000410000 */
[----:B------:R1:W-:Y:S10]  /*3890*/  MUFU.EX2 R222, R0 ;  /* 0x0000000000de7308 */ /* 0x0003f40000000800 */
[----:B------:R-:W2:Y:S01]  /*38a0*/  MUFU.TANH R166, R19 ;  /* 0x0000001300a67308 */ /* 0x000ea20000002400 */
[----:B---3--:R-:W-:Y:S05]  /*38b0*/  FMUL.FTZ R4, R234, 1.4426950216293334961 ;  /* 0x3fb8aa3bea047820 */ /* 0x008fea0000410000 */
[----:B------:R-:W-:Y:S04]  /*38c0*/  FSEL R4, R4, RZ, P2 ;  /* 0x000000ff04047208 */ /* 0x000fe80001000000 */
[----:B------:R-:W3:Y:S01]  /*38d0*/  MUFU.TANH R161, R20 ;  /* 0x0000001400a17308 */ /* 0x000ee20000002400 */
[----:B------:R-:W-:Y:S02]  /*38e0*/  FSETP.NEU.FTZ.AND P2, PT, R235, -INF , PT ;  /* 0xff800000eb00780b */ /* 0x000fe40003f5d000 */
[----:B-1----:R-:W-:Y:S02]  /*38f0*/  MOV R0, R211 ;  /* 0x000000d300007202 */ /* 0x002fe40000000f00 */
[----:B------:R-:W-:Y:S02]  /*3900*/  @P1 FSEL R0, R211, -INF , !P3 ;  /* 0xff800000d3001808 */ /* 0x000fe40005800000 */
[----:B------:R-:W-:Y:S03]  /*3910*/  PLOP3.LUT P1, PT, PT, PT, UP0, 0x80, 0x0 ;  /* 0x000000000000781c */ /* 0x000fe60003f2f008 */
[----:B------:R-:W1:Y:S01]  /*3920*/  MUFU.TANH R160, R21 ;  /* 0x0000001500a07308 */ /* 0x000e620000002400 */
[--C-:B------:R-:W-:Y:S01]  /*3930*/  FFMA.FTZ R10, R0, c[0x0][0x23c], -R4.reuse ;  /* 0x00008f00000a7a23 */ /* 0x100fe20000010804 */
[----:B------:R-:W-:Y:S02]  /*3940*/  MOV R0, R210 ;  /* 0x000000d200007202 */ /* 0x000fe40000000f00 */
[----:B------:R-:W-:Y:S02]  /*3950*/  @P0 FSEL R0, R210, -INF , !P4 ;  /* 0xff800000d2000808 */ /* 0x000fe40006000000 */
[----:B------:R-:W-:Y:S03]  /*3960*/  PLOP3.LUT P0, PT, PT, PT, UP0, 0x80, 0x0 ;  /* 0x000000000000781c */ /* 0x000fe60003f0f008 */
[----:B------:R-:W-:Y:S01]  /*3970*/  FFMA.FTZ R12, R0, c[0x0][0x23c], -R4 ;  /* 0x00008f00000c7a23 */ /* 0x000fe20000010804 */
[----:B------:R1:W-:Y:S01]  /*3980*/  MUFU.EX2 R230, R10 ;  /* 0x0000000a00e67308 */ /* 0x0003e20000000800 */
[----:B------:R-:W-:Y:S02]  /*3990*/  FSEL R0, R11, RZ, P2 ;  /* 0x000000ff0b007208 */ /* 0x000fe40001000000 */
[----:B------:R-:W-:Y:S07]  /*39a0*/  PLOP3.LUT P2, PT, PT, PT, UP0, 0x80, 0x0 ;  /* 0x000000000000781c */ /* 0x000fee0003f4f008 */
[----:B------:R-:W2:Y:S10]  /*39b0*/  MUFU.TANH R169, R22 ;  /* 0x0000001600a97308 */ /* 0x000eb40000002400 */
[----:B------:R-:W2:Y:S01]  /*39c0*/  MUFU.TANH R167, R23 ;  /* 0x0000001700a77308 */ /* 0x000ea20000002400 */
[----:B-1----:R-:W-:Y:S02]  /*39d0*/  MOV R10, R217 ;  /* 0x000000d9000a7202 */ /* 0x002fe40000000f00 */
[----:B------:R-:W-:Y:S02]  /*39e0*/  @P1 FSEL R10, R217, -INF , !P3 ;  /* 0xff800000d90a1808 */ /* 0x000fe40005800000 */
[----:B------:R-:W-:Y:S05]  /*39f0*/  PLOP3.LUT P1, PT, PT, PT, UP0, 0x80, 0x0 ;  /* 0x000000000000781c */ /* 0x000fea0003f2f008 */
[----:B------:R-:W1:Y:S01]  /*3a00*/  MUFU.TANH R196, R24 ;  /* 0x0000001800c47308 */ /* 0x000e620000002400 */
[--C-:B------:R-:W-:Y:S01]  /*3a10*/  FFMA.FTZ R11, R10, c[0x0][0x23c], -R0.reuse ;  /* 0x00008f000a0b7a23 */ /* 0x100fe20000010800 */
[----:B------:R-:W-:Y:S02]  /*3a20*/  MOV R10, R216 ;  /* 0x000000d8000a7202 */ /* 0x000fe40000000f00 */
[----:B------:R-:W-:Y:S02]  /*3a30*/  @P0 FSEL R10, R216, -INF , !P4 ;  /* 0xff800000d80a0808 */ /* 0x000fe40006000000 */
[----:B------:R-:W-:Y:S02]  /*3a40*/  PLOP3.LUT P0, PT, PT, PT, UP0, 0x80, 0x0 ;  /* 0x000000000000781c */ /* 0x000fe40003f0f008 */
[----:B------:R-:W-:Y:S01]  /*3a50*/  PLOP3.LUT P3, PT, PT, PT, UP0, 0x80, 0x0 ;  /* 0x000000000000781c */ /* 0x000fe20003f6f008 */
[----:B------:R-:W-:Y:S01]  /*3a60*/  FFMA.FTZ R10, R10, c[0x0][0x23c], -R0 ;  /* 0x00008f000a0a7a23 */ /* 0x000fe20000010800 */
[----:B------:R-:W-:Y:S01]  /*3a70*/  MUFU.EX2 R233, R11 ;  /* 0x0000000b00e97308 */ /* 0x000fe20000000800 */
[----:B------:R-:W-:Y:S09]  /*3a80*/  PLOP3.LUT P4, PT, PT, PT, UP0, 0x80, 0x0 ;  /* 0x000000000000781c */ /* 0x000ff20003f8f008 */
[----:B------:R1:W-:Y:S10]  /*3a90*/  MUFU.EX2 R232, R10 ;  /* 0x0000000a00e87308 */ /* 0x0003f40000000800 */
[----:B------:R-:W2:Y:S10]  /*3aa0*/  MUFU.TANH R195, R25 ;  /* 0x0000001900c37308 */ /* 0x000eb40000002400 */
[----:B------:R-:W2:Y:S01]  /*3ab0*/  MUFU.TANH R209, R26 ;  /* 0x0000001a00d17308 */ /* 0x000ea20000002400 */
[C---:B-1----:R-:W-:Y:S02]  /*3ac0*/  @P1 IADD3 R10, R9.reuse, 0x8, RZ ;  /* 0x00000008090a1810 */ /* 0x042fe40007ffe0ff */
[----:B------:R-:W-:Y:S02]  /*3ad0*/  PLOP3.LUT P1, PT, PT, PT, UP0, 0x80, 0x0 ;  /* 0x000000000000781c */ /* 0x000fe40003f2f008 */
[----:B------:R-:W-:Y:S02]  /*3ae0*/  @P6 ISETP.GE.AND P6, PT, R10, UR6, PT ;  /* 0x000000060a006c0c */ /* 0x000fe4000bfc6270 */
[C---:B------:R-:W-:Y:S03]  /*3af0*/  @P0 IADD3 R10, R9.reuse, 0x9, RZ ;  /* 0x00000009090a0810 */ /* 0x040fe60007ffe0ff */
[----:B------:R-:W1:Y:S01]  /*3b00*/  MUFU.TANH R207, R27 ;  /* 0x0000001b00cf7308 */ /* 0x000e620000002400 */
[----:B------:R-:W-:Y:S02]  /*3b10*/  PLOP3.LUT P0, PT, PT, PT, UP0, 0x80, 0x0 ;  /* 0x000000000000781c */ /* 0x000fe40003f0f008 */
[----:B------:R-:W-:Y:S02]  /*3b20*/  @P3 ISETP.GE.AND P3, PT, R10, UR6, PT ;  /* 0x000000060a003c0c */ /* 0x000fe4000bf66270 */
[----:B------:R-:W-:Y:S03]  /*3b30*/  MOV R10, R208 ;  /* 0x000000d0000a7202 */ /* 0x000fe60000000f00 */
[----:B------:R-:W-:Y:S02]  /*3b40*/  @P1 FSEL R10, R208, -INF , !P6 ;  /* 0xff800000d00a1808 */ /* 0x000fe40007000000 */
[----:B------:R-:W1:Y:S01]  /*3b50*/  MUFU.TANH R165, R28 ;  /* 0x0000001c00a57308 */ /* 0x000e620000002400 */
[----:B------:R-:W-:Y:S02]  /*3b60*/  PLOP3.LUT P1, PT, PT, PT, UP0, 0x80, 0x0 ;  /* 0x000000000000781c */ /* 0x000fe40003f2f008 */
[--C-:B------:R-:W-:Y:S01]  /*3b70*/  FFMA.FTZ R11, R10, c[0x0][0x23c], -R4.reuse ;  /* 0x00008f000a0b7a23 */ /* 0x100fe20000010804 */
[----:B------:R-:W-:Y:S02]  /*3b80*/  MOV R10, R206 ;  /* 0x000000ce000a7202 */ /* 0x000fe40000000f00 */
[----:B------:R-:W-:Y:S02]  /*3b90*/  @P0 FSEL R10, R206, -INF , !P3 ;  /* 0xff800000ce0a0808 */ /* 0x000fe40005800000 */
[----:B------:R-:W-:Y:S02]  /*3ba0*/  PLOP3.LUT P0, PT, PT, PT, UP0, 0x80, 0x0 ;  /* 0x000000000000781c */ /* 0x000fe40003f0f008 */
[----:B------:R-:W1:Y:S01]  /*3bb0*/  MUFU.TANH R162, R29 ;  /* 0x0000001d00a27308 */ /* 0x000e620000002400 */
[----:B------:R-:W-:Y:S01]  /*3bc0*/  FFMA.FTZ R7, R10, c[0x0][0x23c], -R4 ;  /* 0x00008f000a077a23 */ /* 0x000fe20000010804 */
[C---:B------:R-:W-:Y:S02]  /*3bd0*/  @P4 IADD3 R10, R9.reuse, 0x10, RZ ;  /* 0x00000010090a4810 */ /* 0x040fe40007ffe0ff */
[----:B------:R-:W-:Y:S02]  /*3be0*/  @P1 FSEL R6, R214, -INF , !P6 ;  /* 0xff800000d6061808 */ /* 0x000fe40007000000 */
[----:B------:R-:W-:Y:S02]  /*3bf0*/  PLOP3.LUT P1, PT, PT, PT, UP0, 0x80, 0x0 ;  /* 0x000000000000781c */ /* 0x000fe40003f2f008 */
[----:B------:R-:W-:Y:S02]  /*3c00*/  @P5 ISETP.GE.AND P5, PT, R10, UR6, PT ;  /* 0x000000060a005c0c */ /* 0x000fe4000bfa6270 */
[----:B------:R1:W-:Y:S01]  /*3c10*/  MUFU.EX2 R221, R7 ;  /* 0x0000000700dd7308 */ /* 0x0003e20000000800 */
[----:B------:R-:W-:Y:S02]  /*3c20*/  @P2 IADD3 R10, R9, 0x11, RZ ;  /* 0x00000011090a2810 */ /* 0x000fe40007ffe0ff */
[----:B------:R-:W-:Y:S02]  /*3c30*/  PLOP3.LUT P2, PT, PT, PT, UP0, 0x80, 0x0 ;  /* 0x000000000000781c */ /* 0x000fe40003f4f008 */
[----:B------:R-:W-:Y:S05]  /*3c40*/  PLOP3.LUT P4, PT, PT, PT, UP0, 0x80, 0x0 ;  /* 0x000000000000781c */ /* 0x000fea0003f8f008 */
[----:B------:R-:W2:Y:S10]  /*3c50*/  MUFU.TANH R200, R30 ;  /* 0x0000001e00c87308 */ /* 0x000eb40000002400 */
[----:B------:R-:W2:Y:S01]  /*3c60*/  MUFU.TANH R150, R32 ;  /* 0x0000002000967308 */ /* 0x000ea20000002400 */
[--C-:B-1----:R-:W-:Y:S01]  /*3c70*/  FFMA.FTZ R7, R6, c[0x0][0x23c], -R0.reuse ;  /* 0x00008f0006077a23 */ /* 0x102fe20000010800 */
[----:B----4-:R-:W-:Y:S02]  /*3c80*/  MOV R6, R213 ;  /* 0x000000d500067202 */ /* 0x010fe40000000f00 */
[----:B------:R-:W-:Y:S02]  /*3c90*/  @P0 FSEL R6, R213, -INF , !P3 ;  /* 0xff800000d5060808 */ /* 0x000fe40005800000 */
[----:B------:R-:W-:Y:S04]  /*3ca0*/  PLOP3.LUT P0, PT, PT, PT, UP0, 0x80, 0x0 ;  /* 0x000000000000781c */ /* 0x000fe80003f0f008 */
[----:B------:R-:W-:Y:S01]  /*3cb0*/  MUFU.EX2 R231, R7 ;  /* 0x0000000700e77308 */ /* 0x000fe20000000800 */
[----:B------:R-:W-:Y:S09]  /*3cc0*/  FFMA.FTZ R6, R6, c[0x0][0x23c], -R0 ;  /* 0x00008f0006067a23 */ /* 0x000ff20000010800 */
[----:B------:R1:W-:Y:S10]  /*3cd0*/  MUFU.EX2 R229, R6 ;  /* 0x0000000600e57308 */ /* 0x0003f40000000800 */
[----:B------:R-:W4:Y:S10]  /*3ce0*/  MUFU.TANH R149, R33 ;  /* 0x0000002100957308 */ /* 0x000f340000002400 */
[----:B------:R-:W3:Y:S01]  /*3cf0*/  MUFU.TANH R152, R34 ;  /* 0x0000002200987308 */ /* 0x000ee20000002400 */
[----:B-1----:R-:W-:Y:S02]  /*3d00*/  MOV R6, R154 ;  /* 0x0000009a00067202 */ /* 0x002fe40000000f00 */
[----:B------:R-:W-:Y:S02]  /*3d10*/  @P0 FSEL R6, R154, -INF , !P6 ;  /* 0xff8000009a060808 */ /* 0x000fe40007000000 */
[----:B------:R-:W-:Y:S05]  /*3d20*/  PLOP3.LUT P0, PT, PT, PT, UP0, 0x80, 0x0 ;  /* 0x000000000000781c */ /* 0x000fea0003f0f008 */
[----:B------:R-:W-:Y:S01]  /*3d30*/  MUFU.TANH R151, R35 ;  /* 0x0000002300977308 */ /* 0x000fe20000002400 */
[--C-:B------:R-:W-:Y:S01]  /*3d40*/  FFMA.FTZ R7, R6, c[0x0][0x23c], -R8.reuse ;  /* 0x00008f0006077a23 */ /* 0x100fe20000010808 */
[----:B--2---:R-:W-:Y:S02]  /*3d50*/  MOV R6, R153 ;  /* 0x0000009900067202 */ /* 0x004fe40000000f00 */
[----:B------:R-:W-:Y:S02]  /*3d60*/  @P1 FSEL R6, R153, -INF , !P3 ;  /* 0xff80000099061808 */ /* 0x000fe40005800000 */
[----:B------:R-:W-:Y:S04]  /*3d70*/  PLOP3.LUT P1, PT, PT, PT, UP0, 0x80, 0x0 ;  /* 0x000000000000781c */ /* 0x000fe80003f2f008 */
[----:B------:R1:W-:Y:S10]  /*3d80*/  MUFU.EX2 R163, R7 ;  /* 0x0000000700a37308 */ /* 0x0003f40000000800 */
[----:B------:R-:W-:Y:S10]  /*3d90*/  MUFU.TANH R199, R31 ;  /* 0x0000001f00c77308 */ /* 0x000ff40000002400 */
[----:B------:R-:W-:Y:S01]  /*3da0*/  MUFU.EX2 R228, R12 ;  /* 0x0000000c00e47308 */ /* 0x000fe20000000800 */
[--C-:B-1----:R-:W-:Y:S01]  /*3db0*/  FFMA.FTZ R7, R6, c[0x0][0x23c], -R8.reuse ;  /* 0x00008f0006077a23 */ /* 0x102fe20000010808 */
[----:B------:R-:W-:Y:S02]  /*3dc0*/  MOV R6, R168 ;  /* 0x000000a800067202 */ /* 0x000fe40000000f00 */
[----:B------:R-:W-:Y:S02]  /*3dd0*/  @P0 FSEL R6, R168, -INF , !P6 ;  /* 0xff800000a8060808 */ /* 0x000fe40007000000 */
[----:B------:R-:W-:Y:S04]  /*3de0*/  PLOP3.LUT P0, PT, PT, PT, UP0, 0x80, 0x0 ;  /* 0x000000000000781c */ /* 0x000fe80003f0f008 */
[----:B------:R1:W-:Y:S01]  /*3df0*/  MUFU.EX2 R159, R7 ;  /* 0x00000007009f7308 */ /* 0x0003e20000000800 */
[----:B------:R-:W-:Y:S09]  /*3e00*/  PLOP3.LUT P6, PT, PT, PT, UP0, 0x80, 0x0 ;  /* 0x000000000000781c */ /* 0x000ff20003fcf008 */
[----:B------:R-:W2:Y:S04]  /*3e10*/  MUFU.EX2 R225, R11 ;  /* 0x0000000b00e17308 */ /* 0x000ea80000000800 */
[----:B------:R-:W-:Y:S01]  /*3e20*/  @P6 ISETP.GE.AND P6, PT, R10, UR6, PT ;  /* 0x000000060a006c0c */ /* 0x000fe2000bfc6270 */
[--C-:B-1----:R-:W-:Y:S01]  /*3e30*/  FFMA.FTZ R7, R6, c[0x0][0x23c], -R5.reuse ;  /* 0x00008f0006077a23 */ /* 0x102fe20000010805 */
[----:B------:R-:W-:Y:S02]  /*3e40*/  MOV R6, R166 ;  /* 0x000000a600067202 */ /* 0x000fe40000000f00 */
[----:B------:R-:W-:Y:S02]  /*3e50*/  @P1 FSEL R6, R166, -INF , !P3 ;  /* 0xff800000a6061808 */ /* 0x000fe40005800000 */
[----:B------:R1:W-:Y:S01]  /*3e60*/  MUFU.EX2 R205, R7 ;  /* 0x0000000700cd7308 */ /* 0x0003e20000000800 */
[----:B------:R-:W-:Y:S02]  /*3e70*/  PLOP3.LUT P1, PT, PT, PT, UP0, 0x80, 0x0 ;  /* 0x000000000000781c */ /* 0x000fe40003f2f008 */
[----:B------:R-:W-:Y:S11]  /*3e80*/  PLOP3.LUT P3, PT, PT, PT, UP0, 0x80, 0x0 ;  /* 0x000000000000781c */ /* 0x000ff60003f6f008 */
[----:B------:R-:W-:Y:S02]  /*3e90*/  @!UPT UIADD3 URZ, URZ, URZ, URZ ;  /* 0x0000003f3f3ff290 */ /* 0x000fe4000fffe03f */
[C---:B------:R-:W-:Y:S02]  /*3ea0*/  @P3 IADD3 R10, R9.reuse, 0x18, RZ ;  /* 0x00000018090a3810 */ /* 0x040fe40007ffe0ff */
[----:B------:R-:W-:Y:S01]  /*3eb0*/  @P4 IADD3 R9, R9, 0x19, RZ ;  /* 0x0000001909094810 */ /* 0x000fe20007ffe0ff */
[--C-:B-1----:R-:W-:Y:S01]  /*3ec0*/  FFMA.FTZ R7, R6, c[0x0][0x23c], -R5.reuse ;  /* 0x00008f0006077a23 */ /* 0x102fe20000010805 */
[----:B---3--:R-:W-:Y:S02]  /*3ed0*/  MOV R6, R161 ;  /* 0x000000a100067202 */ /* 0x008fe40000000f00 */
[----:B------:R-:W-:Y:S01]  /*3ee0*/  @P0 FSEL R6, R161, -INF , !P5 ;  /* 0xff800000a1060808 */ /* 0x000fe20006800000 */
[----:B------:R1:W3:Y:S01]  /*3ef0*/  MUFU.EX2 R204, R7 ;  /* 0x0000000700cc7308 */ /* 0x0002e20000000800 */
[----:B------:R-:W-:Y:S03]  /*3f00*/  PLOP3.LUT P0, PT, PT, PT, UP0, 0x80, 0x0 ;  /* 0x000000000000781c */ /* 0x000fe60003f0f008 */
[--C-:B-1----:R-:W-:Y:S01]  /*3f10*/  FFMA.FTZ R7, R6, c[0x0][0x23c], -R8.reuse ;  /* 0x00008f0006077a23 */ /* 0x102fe20000010808 */
[----:B------:R-:W-:Y:S02]  /*3f20*/  MOV R6, R160 ;  /* 0x000000a000067202 */ /* 0x000fe40000000f00 */
        /* <DEDUP_REMOVED lines=16> */
[----:B------:R1:W1:Y:S01]  /*4030*/  MUFU.EX2 R202, R7 ;  /* 0x0000000700ca7308 */ /* 0x0002620000000800 */
        /* <DEDUP_REMOVED lines=44> */
[----:B----4-:R-:W-:Y:S02]  /*4300*/  MOV R4, R149 ;  /* 0x0000009500047202 */ /* 0x010fe40000000f00 */
        /* <DEDUP_REMOVED lines=25> */
[----:B----4-:R-:W-:Y:S01]  /*44a0*/  F2FP.BF16.PACK_AB R5, R232, R233 ;  /* 0x000000e9e805723e */ /* 0x010fe200000010ff */
[----:B------:R-:W2:Y:S01]  /*44b0*/  LDG.E R144, [R146.64] ;  /* 0x0000000492907981 */ /* 0x000ea2000c1e1900 */
[----:B------:R-:W-:Y:S03]  /*44c0*/  PLOP3.LUT P0, PT, PT, PT, UP3, 0x80, 0x0 ;  /* 0x000000000000781c */ /* 0x000fe60003f0f038 */
[----:B------:R4:W-:Y:S01]  /*44d0*/  STS [R186+0x19000], R4 ;  /* 0x01900004ba007388 */ /* 0x0009e20000000800 */
[----:B-1----:R-:W-:Y:S05]  /*44e0*/  F2FP.BF16.PACK_AB R0, R204, R205 ;  /* 0x000000cdcc00723e */ /* 0x002fea00000010ff */
[----:B------:R3:W-:Y:S04]  /*44f0*/  STS [R186+0x19400], R0 ;  /* 0x01940000ba007388 */ /* 0x0007e80000000800 */
[----:B------:R1:W-:Y:S01]  /*4500*/  STS [R187+0x1a000], R6 ;  /* 0x01a00006bb007388 */ /* 0x0003e20000000800 */
[----:B----4-:R-:W-:Y:S03]  /*4510*/  F2FP.BF16.PACK_AB R4, R202, R203 ;  /* 0x000000cbca04723e */ /* 0x010fe600000010ff */
[----:B------:R4:W-:Y:S04]  /*4520*/  STS [R187+0x1a400], R5 ;  /* 0x01a40005bb007388 */ /* 0x0009e80000000800 */
[----:B------:R4:W-:Y:S01]  /*4530*/  STS [R186+0x1a000], R7 ;  /* 0x01a00007ba007388 */ /* 0x0009e20000000800 */
[----:B---3--:R-:W-:Y:S02]  /*4540*/  F2FP.BF16.PACK_AB R0, R155, R156 ;  /* 0x0000009c9b00723e */ /* 0x008fe400000010ff */
[----:B-1----:R-:W-:Y:S02]  /*4550*/  F2FP.BF16.PACK_AB R6, R229, R231 ;  /* 0x000000e7e506723e */ /* 0x002fe400000010ff */
[----:B----4-:R-:W-:Y:S03]  /*4560*/  F2FP.BF16.PACK_AB R5, R157, R158 ;  /* 0x0000009e9d05723e */ /* 0x010fe600000010ff */
        /* <DEDUP_REMOVED lines=14> */
[----:B------:R-:W-:Y:S08]  /*4650*/  LDSM.16.M88.4 R32, [R175+0x6000] ;  /* 0x00600000af20783b */ /* 0x000ff00000000200 */
[----:B------:R-:W3:Y:S08]  /*4660*/  LDSM.16.M88.4 R16, [R173+0xf000] ;  /* 0x00f00000ad10783b */ /* 0x000ef00000000200 */
[----:B------:R-:W4:Y:S01]  /*4670*/  LDSM.16.M88.4 R28, [R175+0x6800] ;  /* 0x00680000af1c783b */ /* 0x000f220000000200 */
[----:B-1----:R-:W-:Y:S07]  /*4680*/  FFMA.FTZ R0, -R148, R148, 1 ;  /* 0x3f80000094007423 */ /* 0x002fee0000010194 */
[----:B------:R-:W1:Y:S01]  /*4690*/  LDSM.16.M88.4 R132, [R173+0xf400] ;  /* 0x00f40000ad84783b */ /* 0x000e620000000200 */
[----:B------:R-:W-:Y:S07]  /*46a0*/  FMUL.FTZ R0, R0, c[0x0][0x2ec] ;  /* 0x0000bb0000007a20 */ /* 0x000fee0000410000 */
[----:B------:R-:W-:Y:S08]  /*46b0*/  LDSM.16.M88.4 R136, [R176+0x6000] ;  /* 0x00600000b088783b */ /* 0x000ff00000000200 */
[----:B------:R-:W1:Y:S01]  /*46c0*/  LDSM.16.M88.4 R140, [R172+0xf000] ;  /* 0x00f00000ac8c783b */ /* 0x000e620000000200 */
[-C--:B---3--:R-:W-:Y:S08]  /*46d0*/  HMMA.16816.F32.BF16 R4, R32, R16.reuse, RZ ;  /* 0x000000102004723c */ /* 0x088ff000000418ff */
[C---:B----4-:R-:W-:Y:S08]  /*46e0*/  HMMA.16816.F32.BF16 R8, R28.reuse, R16, RZ ;  /* 0x000000101c08723c */ /* 0x050ff000000418ff */
[-C--:B------:R-:W-:Y:S08]  /*46f0*/  HMMA.16816.F32.BF16 R12, R28, R18.reuse, RZ ;  /* 0x000000121c0c723c */ /* 0x080ff000000418ff */
[C---:B------:R-:W-:Y:S08]  /*4700*/  HMMA.16816.F32.BF16 R16, R32.reuse, R18, RZ ;  /* 0x000000122010723c */ /* 0x040ff000000418ff */
[-C--:B-1----:R-:W-:Y:S08]  /*4710*/  HMMA.16816.F32.BF16 R20, R32, R132.reuse, RZ ;  /* 0x000000842014723c */ /* 0x082ff000000418ff */
        /* <DEDUP_REMOVED lines=55> */
[C---:B--2---:R-:W-:Y:S01]  /*4a90*/  FADD.FTZ R5, -R144.reuse, R5 ;  /* 0x0000000590057221 */ /* 0x044fe20000010100 */
[C---:B------:R-:W-:Y:S01]  /*4aa0*/  HMMA.16816.F32.BF16 R16, R140.reuse, R134, R16 ;  /* 0x000000868c10723c */ /* 0x040fe20000041810 */
[----:B------:R-:W1:Y:S03]  /*4ab0*/  LDSM.16.M88.4 R132, [R172+0x13400] ;  /* 0x01340000ac84783b */ /* 0x000e660000000200 */
[----:B------:R-:W-:Y:S02]  /*4ac0*/  FMUL.FTZ R145, R145, R5 ;  /* 0x0000000591917220 */ /* 0x000fe40000410000 */
[----:B------:R-:W-:Y:S03]  /*4ad0*/  FADD.FTZ R4, -R144, R4 ;  /* 0x0000000490047221 */ /* 0x000fe60000010100 */
[----:B------:R-:W2:Y:S03]  /*4ae0*/  LDG.E R5, [R146.64+0x20] ;  /* 0x0000200492057981 */ /* 0x000ea6000c1e1900 */
[----:B------:R-:W-:Y:S04]  /*4af0*/  FMUL.FTZ R4, R201, R4 ;  /* 0x00000004c9047220 */ /* 0x000fe80000410000 */
[----:B------:R-:W-:Y:S02]  /*4b00*/  FMUL.FTZ R148, R4, R0 ;  /* 0x0000000004947220 */ /* 0x000fe40000410000 */
[----:B------:R-:W3:Y:S04]  /*4b10*/  LDG.E R4, [R146.64+0x80] ;  /* 0x0000800492047981 */ /* 0x000ee8000c1e1900 */
[----:B------:R-:W4:Y:S02]  /*4b20*/  LDG.E R0, [R146.64+0xa0] ;  /* 0x0000a00492007981 */ /* 0x000f24000c1e1900 */
[C---:B------:R-:W-:Y:S02]  /*4b30*/  FADD.FTZ R16, -R144.reuse, R16 ;  /* 0x0000001090107221 */ /* 0x040fe40000010100 */
[----:B------:R-:W-:Y:S01]  /*4b40*/  FADD.FTZ R17, -R144, R17 ;  /* 0x0000001190117221 */ /* 0x000fe20000010100 */
[-C--:B-1----:R-:W-:Y:S08]  /*4b50*/  HMMA.16816.F32.BF16 R20, R140, R132.reuse, R20 ;  /* 0x000000848c14723c */ /* 0x082ff00000041814 */
[C---:B------:R-:W-:Y:S07]  /*4b60*/  HMMA.16816.F32.BF16 R24, R136.reuse, R132, R24 ;  /* 0x000000848818723c */ /* 0x040fee0000041818 */
[----:B------:R-:W-:Y:S01]  /*4b70*/  FFMA.FTZ R132, -R164, R164, 1 ;  /* 0x3f800000a4847423 */ /* 0x000fe200000101a4 */
[-C--:B------:R-:W-:Y:S04]  /*4b80*/  HMMA.16816.F32.BF16 R28, R136, R134.reuse, R28 ;  /* 0x00000086881c723c */ /* 0x080fe8000004181c */
[----:B------:R-:W-:Y:S02]  /*4b90*/  FMUL.FTZ R132, R132, c[0x0][0x2ec] ;  /* 0x0000bb0084847a20 */ /* 0x000fe40000410000 */
[----:B------:R-:W-:Y:S01]  /*4ba0*/  FMUL.FTZ R133, R163, R16 ;  /* 0x00000010a3857220 */ /* 0x000fe20000410000 */
[----:B------:R-:W-:Y:S01]  /*4bb0*/  MOV R163, R192 ;  /* 0x000000c000a37202 */ /* 0x000fe20000000f00 */
[----:B------:R-:W-:Y:S01]  /*4bc0*/  FMUL.FTZ R145, R145, R132 ;  /* 0x0000008491917220 */ /* 0x000fe20000410000 */
[----:B------:R-:W-:Y:S04]  /*4bd0*/  HMMA.16816.F32.BF16 R32, R140, R134, R32 ;  /* 0x000000868c20723c */ /* 0x000fe80000041820 */
[----:B------:R-:W-:Y:S02]  /*4be0*/  FMUL.FTZ R132, R159, R17 ;  /* 0x000000119f847220 */ /* 0x000fe40000410000 */
[----:B------:R-:W-:Y:S02]  /*4bf0*/  FFMA.FTZ R17, -R154, R154, 1 ;  /* 0x3f8000009a117423 */ /* 0x000fe4000001019a */
[----:B------:R-:W-:Y:S04]  /*4c00*/  FFMA.FTZ R16, -R153, R153, 1 ;  /* 0x3f80000099107423 */ /* 0x000fe80000010199 */
[----:B------:R-:W-:Y:S02]  /*4c10*/  FADD.FTZ R20, -R144, R20 ;  /* 0x0000001490147221 */ /* 0x000fe40000010100 */
[----:B------:R-:W-:Y:S02]  /*4c20*/  FMUL.FTZ R17, R17, c[0x0][0x2ec] ;  /* 0x0000bb0011117a20 */ /* 0x000fe40000410000 */
[----:B------:R-:W-:Y:S02]  /*4c30*/  FMUL.FTZ R16, R16, c[0x0][0x2ec] ;  /* 0x0000bb0010107a20 */ /* 0x000fe40000410000 */
[----:B------:R-:W-:Y:S02]  /*4c40*/  FMUL.FTZ R135, R158, R20 ;  /* 0x000000149e877220 */ /* 0x000fe40000410000 */
[----:B------:R-:W-:Y:S02]  /*4c50*/  FMUL.FTZ R141, R133, R17 ;  /* 0x00000011858d7220 */ /* 0x000fe40000410000 */
[----:B------:R-:W-:Y:S02]  /*4c60*/  FMUL.FTZ R140, R132, R16 ;  /* 0x00000010848c7220 */ /* 0x000fe40000410000 */
[C---:B------:R-:W-:Y:S02]  /*4c70*/  FADD.FTZ R20, -R144.reuse, R32 ;  /* 0x0000002090147221 */ /* 0x040fe40000010100 */
[----:B------:R-:W-:Y:S02]  /*4c80*/  FADD.FTZ R32, -R144, R33 ;  /* 0x0000002190207221 */ /* 0x000fe40000010100 */
[----:B------:R-:W-:Y:S02]  /*4c90*/  FFMA.FTZ R17, -R150, R150, 1 ;  /* 0x3f80000096117423 */ /* 0x000fe40000010196 */
[----:B------:R-:W-:Y:S02]  /*4ca0*/  FFMA.FTZ R16, -R149, R149, 1 ;  /* 0x3f80000095107423 */ /* 0x000fe40000010195 */
[----:B------:R-:W-:Y:S02]  /*4cb0*/  FADD.FTZ R21, -R144, R21 ;  /* 0x0000001590157221 */ /* 0x000fe40000010100 */
[----:B------:R-:W-:Y:S02]  /*4cc0*/  FMUL.FTZ R33, R156, R20 ;  /* 0x000000149c217220 */ /* 0x000fe40000410000 */
[----:B------:R-:W-:Y:S02]  /*4cd0*/  FMUL.FTZ R32, R155, R32 ;  /* 0x000000209b207220 */ /* 0x000fe40000410000 */
[----:B------:R-:W-:Y:S02]  /*4ce0*/  FMUL.FTZ R17, R17, c[0x0][0x2ec] ;  /* 0x0000bb0011117a20 */ /* 0x000fe40000410000 */
[----:B------:R-:W-:Y:S02]  /*4cf0*/  FMUL.FTZ R16, R16, c[0x0][0x2ec] ;  /* 0x0000bb0010107a20 */ /* 0x000fe40000410000 */
[----:B------:R-:W-:Y:S02]  /*4d00*/  FMUL.FTZ R134, R157, R21 ;  /* 0x000000159d867220 */ /* 0x000fe40000410000 */
[----:B------:R-:W-:Y:S02]  /*4d10*/  FFMA.FTZ R21, -R161, R161, 1 ;  /* 0x3f800000a1157423 */ /* 0x000fe400000101a1 */
[----:B------:R-:W-:Y:S02]  /*4d20*/  FFMA.FTZ R20, -R160, R160, 1 ;  /* 0x3f800000a0147423 */ /* 0x000fe400000101a0 */
[----:B------:R-:W-:Y:S02]  /*4d30*/  FMUL.FTZ R137, R33, R17 ;  /* 0x0000001121897220 */ /* 0x000fe40000410000 */
[----:B------:R-:W-:Y:S02]  /*4d40*/  FMUL.FTZ R136, R32, R16 ;  /* 0x0000001020887220 */ /* 0x000fe40000410000 */
[----:B------:R-:W-:Y:S02]  /*4d50*/  FMUL.FTZ R21, R21, c[0x0][0x2ec] ;  /* 0x0000bb0015157a20 */ /* 0x000fe40000410000 */
[----:B------:R-:W-:Y:S02]  /*4d60*/  FMUL.FTZ R20, R20, c[0x0][0x2ec] ;  /* 0x0000bb0014147a20 */ /* 0x000fe40000410000 */
[----:B------:R-:W-:Y:S02]  /*4d70*/  FMUL.FTZ R139, R135, R21 ;  /* 0x00000015878b7220 */ /* 0x000fe40000410000 */
[----:B------:R-:W-:Y:S02]  /*4d80*/  FMUL.FTZ R138, R134, R20 ;  /* 0x00000014868a7220 */ /* 0x000fe40000410000 */
[----:B------:R-:W-:Y:S04]  /*4d90*/  FFMA.FTZ R21, -R206, R206, 1 ;  /* 0x3f800000ce157423 */ /* 0x000fe800000101ce */
[----:B------:R-:W-:Y:S02]  /*4da0*/  FMUL.FTZ R21, R21, c[0x0][0x2ec] ;  /* 0x0000bb0015157a20 */ /* 0x000fe40000410000 */
[C---:B--2---:R-:W-:Y:S02]  /*4db0*/  FADD.FTZ R17, -R5.reuse, R6 ;  /* 0x0000000605117221 */ /* 0x044fe40000010100 */
[----:B------:R-:W-:Y:S02]  /*4dc0*/  FADD.FTZ R16, -R5, R7 ;  /* 0x0000000705107221 */ /* 0x000fe40000010100 */
[----:B------:R-:W-:Y:S02]  /*4dd0*/  FFMA.FTZ R7, -R198, R198, 1 ;  /* 0x3f800000c6077423 */ /* 0x000fe400000101c6 */
[----:B------:R-:W-:Y:S02]  /*4de0*/  FFMA.FTZ R6, -R197, R197, 1 ;  /* 0x3f800000c5067423 */ /* 0x000fe400000101c5 */
[----:B------:R-:W-:Y:S02]  /*4df0*/  FMUL.FTZ R17, R223, R17 ;  /* 0x00000011df117220 */ /* 0x000fe40000410000 */
[----:B------:R-:W-:Y:S02]  /*4e00*/  FMUL.FTZ R16, R222, R16 ;  /* 0x00000010de107220 */ /* 0x000fe40000410000 */
[----:B------:R-:W-:Y:S02]  /*4e10*/  FMUL.FTZ R7, R7, c[0x0][0x2ec] ;  /* 0x0000bb0007077a20 */ /* 0x000fe40000410000 */
[----:B------:R-:W-:Y:S02]  /*4e20*/  FMUL.FTZ R6, R6, c[0x0][0x2ec] ;  /* 0x0000bb0006067a20 */ /* 0x000fe40000410000 */
[C---:B------:R-:W-:Y:S02]  /*4e30*/  FADD.FTZ R18, -R5.reuse, R18 ;  /* 0x0000001205127221 */ /* 0x040fe40000010100 */
[----:B------:R-:W-:Y:S02]  /*4e40*/  FADD.FTZ R19, -R5, R19 ;  /* 0x0000001305137221 */ /* 0x000fe40000010100 */
[----:B------:R-:W-:Y:S02]  /*4e50*/  FMUL.FTZ R135, R17, R7 ;  /* 0x0000000711877220 */ /* 0x000fe40000410000 */
[----:B------:R-:W-:Y:S02]  /*4e60*/  FMUL.FTZ R134, R16, R6 ;  /* 0x0000000610867220 */ /* 0x000fe40000410000 */
[----:B------:R-:W-:Y:S02]  /*4e70*/  FFMA.FTZ R7, -R168, R168, 1 ;  /* 0x3f800000a8077423 */ /* 0x000fe400000101a8 */
[----:B------:R-:W-:Y:S02]  /*4e80*/  FFMA.FTZ R6, -R166, R166, 1 ;  /* 0x3f800000a6067423 */ /* 0x000fe400000101a6 */
[----:B------:R-:W-:Y:S02]  /*4e90*/  FMUL.FTZ R17, R205, R18 ;  /* 0x00000012cd117220 */ /* 0x000fe40000410000 */
[----:B------:R-:W-:Y:S02]  /*4ea0*/  FMUL.FTZ R16, R204, R19 ;  /* 0x00000013cc107220 */ /* 0x000fe40000410000 */
[----:B------:R-:W-:Y:S02]  /*4eb0*/  FMUL.FTZ R7, R7, c[0x0][0x2ec] ;  /* 0x0000bb0007077a20 */ /* 0x000fe40000410000 */
[----:B------:R-:W-:Y:S02]  /*4ec0*/  FMUL.FTZ R6, R6, c[0x0][0x2ec] ;  /* 0x0000bb0006067a20 */ /* 0x000fe40000410000 */
[C---:B------:R-:W-:Y:S02]  /*4ed0*/  FADD.FTZ R20, -R5.reuse, R22 ;  /* 0x0000001605147221 */ /* 0x040fe40000010100 */
[C---:B------:R-:W-:Y:S02]  /*4ee0*/  FADD.FTZ R19, -R5.reuse, R23 ;  /* 0x0000001705137221 */ /* 0x040fe40000010100 */
[C---:B------:R-:W-:Y:S02]  /*4ef0*/  FADD.FTZ R18, -R5.reuse, R34 ;  /* 0x0000002205127221 */ /* 0x040fe40000010100 */
[----:B------:R-:W-:Y:S02]  /*4f00*/  FADD.FTZ R35, -R5, R35 ;  /* 0x0000002305237221 */ /* 0x000fe40000010100 */
[----:B------:R-:W-:Y:S02]  /*4f10*/  FMUL.FTZ R133, R17, R7 ;  /* 0x0000000711857220 */ /* 0x000fe40000410000 */
[----:B------:R-:W-:Y:S02]  /*4f20*/  FMUL.FTZ R132, R16, R6 ;  /* 0x0000000610847220 */ /* 0x000fe40000410000 */
[----:B------:R-:W-:Y:S02]  /*4f30*/  FFMA.FTZ R7, -R167, R167, 1 ;  /* 0x3f800000a7077423 */ /* 0x000fe400000101a7 */
[----:B------:R-:W-:Y:S02]  /*4f40*/  FFMA.FTZ R6, -R152, R152, 1 ;  /* 0x3f80000098067423 */ /* 0x000fe40000010198 */
[----:B------:R-:W-:Y:S02]  /*4f50*/  FFMA.FTZ R5, -R151, R151, 1 ;  /* 0x3f80000097057423 */ /* 0x000fe40000010197 */
[----:B------:R-:W-:Y:S02]  /*4f60*/  FMUL.FTZ R19, R202, R19 ;  /* 0x00000013ca137220 */ /* 0x000fe40000410000 */
[----:B------:R-:W-:Y:S02]  /*4f70*/  FMUL.FTZ R18, R171, R18 ;  /* 0x00000012ab127220 */ /* 0x000fe40000410000 */
[----:B------:R-:W-:Y:S02]  /*4f80*/  FMUL.FTZ R17, R170, R35 ;  /* 0x00000023aa117220 */ /* 0x000fe40000410000 */
[----:B------:R-:W-:Y:S02]  /*4f90*/  FMUL.FTZ R7, R7, c[0x0][0x2ec] ;  /* 0x0000bb0007077a20 */ /* 0x000fe40000410000 */
[----:B------:R-:W-:Y:S02]  /*4fa0*/  FMUL.FTZ R6, R6, c[0x0][0x2ec] ;  /* 0x0000bb0006067a20 */ /* 0x000fe40000410000 */
[----:B------:R-:W-:Y:S02]  /*4fb0*/  FMUL.FTZ R5, R5, c[0x0][0x2ec] ;  /* 0x0000bb0005057a20 */ /* 0x000fe40000410000 */
[----:B------:R-:W-:Y:S02]  /*4fc0*/  FMUL.FTZ R34, R19, R7 ;  /* 0x0000000713227220 */ /* 0x000fe40000410000 */
[----:B------:R-:W-:Y:S02]  /*4fd0*/  FMUL.FTZ R33, R18, R6 ;  /* 0x0000000612217220 */ /* 0x000fe40000410000 */
[----:B------:R-:W-:Y:S02]  /*4fe0*/  FMUL.FTZ R32, R17, R5 ;  /* 0x0000000511207220 */ /* 0x000fe40000410000 */
[C---:B---3--:R-:W-:Y:S02]  /*4ff0*/  FADD.FTZ R5, -R4.reuse, R8 ;  /* 0x0000000804057221 */ /* 0x048fe40000010100 */
[C---:B------:R-:W-:Y:S02]  /*5000*/  FADD.FTZ R6, -R4.reuse, R9 ;  /* 0x0000000904067221 */ /* 0x040fe40000010100 */
[----:B------:R-:W-:Y:S02]  /*5010*/  FADD.FTZ R9, -R4, R12 ;  /* 0x0000000c04097221 */ /* 0x000fe40000010100 */
        /* <DEDUP_REMOVED lines=9> */
[C---:B------:R-:W-:Y:S02]  /*50b0*/  FADD.FTZ R24, -R4.reuse, R24 ;  /* 0x0000001804187221 */ /* 0x040fe40000010100 */
        /* <DEDUP_REMOVED lines=8> */
[----:B------:R-:W-:Y:S02]  /*5140*/  FFMA.FTZ R24, -R196, R196, 1 ;  /* 0x3f800000c4187423 */ /* 0x000fe400000101c4 */
[----:B------:R-:W-:Y:S02]  /*5150*/  FFMA.FTZ R23, -R195, R195, 1 ;  /* 0x3f800000c3177423 */ /* 0x000fe400000101c3 */
[----:B------:R-:W-:Y:S02]  /*5160*/  FFMA.FTZ R28, -R165, R165, 1 ;  /* 0x3f800000a51c7423 */ /* 0x000fe400000101a5 */
[----:B------:R-:W-:Y:S02]  /*5170*/  FMUL.FTZ R5, R218, R5 ;  /* 0x00000005da057220 */ /* 0x000fe40000410000 */
[----:B------:R-:W-:Y:S02]  /*5180*/  FMUL.FTZ R6, R215, R6 ;  /* 0x00000006d7067220 */ /* 0x000fe40000410000 */
[----:B------:R-:W-:Y:S02]  /*5190*/  FMUL.FTZ R24, R24, c[0x0][0x2ec] ;  /* 0x0000bb0018187a20 */ /* 0x000fe40000410000 */
[----:B------:R-:W-:Y:S02]  /*51a0*/  FMUL.FTZ R23, R23, c[0x0][0x2ec] ;  /* 0x0000bb0017177a20 */ /* 0x000fe40000410000 */
[----:B------:R-:W-:Y:S02]  /*51b0*/  FMUL.FTZ R28, R28, c[0x0][0x2ec] ;  /* 0x0000bb001c1c7a20 */ /* 0x000fe40000410000 */
[----:B------:R-:W-:Y:S02]  /*51c0*/  FFMA.FTZ R16, -R169, R169, 1 ;  /* 0x3f800000a9107423 */ /* 0x000fe400000101a9 */
[----:B------:R-:W-:Y:S01]  /*51d0*/  FFMA.FTZ R25, -R162, R162, 1 ;  /* 0x3f800000a2197423 */ /* 0x000fe200000101a2 */
[----:B------:R-:W-:Y:S01]  /*51e0*/  MOV R162, R193 ;  /* 0x000000c100a27202 */ /* 0x000fe20000000f00 */
[----:B------:R-:W-:Y:S02]  /*51f0*/  FMUL.FTZ R24, R4, R24 ;  /* 0x0000001804187220 */ /* 0x000fe40000410000 */
[----:B------:R-:W-:Y:S02]  /*5200*/  FMUL.FTZ R23, R5, R23 ;  /* 0x0000001705177220 */ /* 0x000fe40000410000 */
[----:B------:R-:W-:Y:S02]  /*5210*/  FMUL.FTZ R28, R6, R28 ;  /* 0x0000001c061c7220 */ /* 0x000fe40000410000 */
[C---:B----4-:R-:W-:Y:S02]  /*5220*/  FADD.FTZ R4, -R0.reuse, R10 ;  /* 0x0000000a00047221 */ /* 0x050fe40000010100 */
[C---:B------:R-:W-:Y:S02]  /*5230*/  FADD.FTZ R10, -R0.reuse, R11 ;  /* 0x0000000b000a7221 */ /* 0x040fe40000010100 */
[----:B------:R-:W-:Y:S02]  /*5240*/  FADD.FTZ R11, -R0, R14 ;  /* 0x0000000e000b7221 */ /* 0x000fe40000010100 */
[----:B------:R-:W-:Y:S02]  /*5250*/  FFMA.FTZ R5, -R217, R217, 1 ;  /* 0x3f800000d9057423 */ /* 0x000fe400000101d9 */
[----:B------:R-:W-:Y:S02]  /*5260*/  FFMA.FTZ R13, -R216, R216, 1 ;  /* 0x3f800000d80d7423 */ /* 0x000fe400000101d8 */
[----:B------:R-:W-:Y:S02]  /*5270*/  FFMA.FTZ R6, -R214, R214, 1 ;  /* 0x3f800000d6067423 */ /* 0x000fe400000101d6 */
[----:B------:R-:W-:Y:S02]  /*5280*/  FMUL.FTZ R20, R203, R20 ;  /* 0x00000014cb147220 */ /* 0x000fe40000410000 */
[----:B------:R-:W-:Y:S02]  /*5290*/  FMUL.FTZ R16, R16, c[0x0][0x2ec] ;  /* 0x0000bb0010107a20 */ /* 0x000fe40000410000 */
[----:B------:R-:W-:Y:S02]  /*52a0*/  FMUL.FTZ R12, R221, R12 ;  /* 0x0000000cdd0c7220 */ /* 0x000fe40000410000 */
[----:B------:R-:W-:Y:S02]  /*52b0*/  FMUL.FTZ R9, R212, R9 ;  /* 0x00000009d4097220 */ /* 0x000fe40000410000 */
[----:B------:R-:W-:Y:S02]  /*52c0*/  FMUL.FTZ R25, R25, c[0x0][0x2ec] ;  /* 0x0000bb0019197a20 */ /* 0x000fe40000410000 */
        /* <DEDUP_REMOVED lines=9> */
[----:B------:R-:W-:Y:S02]  /*5360*/  FADD.FTZ R12, -R0, R15 ;  /* 0x0000000f000c7221 */ /* 0x000fe40000010100 */
[----:B------:R-:W-:Y:S02]  /*5370*/  FFMA.FTZ R9, -R213, R213, 1 ;  /* 0x3f800000d5097423 */ /* 0x000fe400000101d5 */
[----:B------:R-:W-:Y:S02]  /*5380*/  FMUL.FTZ R5, R4, R5 ;  /* 0x0000000504057220 */ /* 0x000fe40000410000 */
[----:B------:R-:W-:Y:S02]  /*5390*/  FMUL.FTZ R13, R10, R13 ;  /* 0x0000000d0a0d7220 */ /* 0x000fe40000410000 */
[----:B------:R-:W-:Y:S02]  /*53a0*/  FMUL.FTZ R6, R11, R6 ;  /* 0x000000060b067220 */ /* 0x000fe40000410000 */
[C---:B------:R-:W-:Y:S02]  /*53b0*/  FADD.FTZ R26, -R0.reuse, R26 ;  /* 0x0000001a001a7221 */ /* 0x040fe40000010100 */
[C---:B------:R-:W-:Y:S02]  /*53c0*/  FADD.FTZ R4, -R0.reuse, R27 ;  /* 0x0000001b00047221 */ /* 0x040fe40000010100 */
[C---:B------:R-:W-:Y:S02]  /*53d0*/  FADD.FTZ R10, -R0.reuse, R30 ;  /* 0x0000001e000a7221 */ /* 0x040fe40000010100 */
[----:B------:R-:W-:Y:S02]  /*53e0*/  FADD.FTZ R11, -R0, R31 ;  /* 0x0000001f000b7221 */ /* 0x000fe40000010100 */
[----:B------:R-:W-:Y:S02]  /*53f0*/  FFMA.FTZ R18, -R209, R209, 1 ;  /* 0x3f800000d1127423 */ /* 0x000fe400000101d1 */
[----:B------:R-:W-:Y:S02]  /*5400*/  FFMA.FTZ R17, -R207, R207, 1 ;  /* 0x3f800000cf117423 */ /* 0x000fe400000101cf */
[----:B------:R-:W-:Y:S02]  /*5410*/  FFMA.FTZ R20, -R200, R200, 1 ;  /* 0x3f800000c8147423 */ /* 0x000fe400000101c8 */
[----:B------:R-:W-:Y:S02]  /*5420*/  FFMA.FTZ R19, -R199, R199, 1 ;  /* 0x3f800000c7137423 */ /* 0x000fe400000101c7 */
[----:B------:R-:W-:Y:S02]  /*5430*/  FMUL.FTZ R12, R229, R12 ;  /* 0x0000000ce50c7220 */ /* 0x000fe40000410000 */
[----:B------:R-:W-:Y:S02]  /*5440*/  FMUL.FTZ R9, R9, c[0x0][0x2ec] ;  /* 0x0000bb0009097a20 */ /* 0x000fe40000410000 */
[----:B------:R-:W-:Y:S02]  /*5450*/  FMUL.FTZ R0, R227, R26 ;  /* 0x0000001ae3007220 */ /* 0x000fe40000410000 */
        /* <DEDUP_REMOVED lines=31> */
.L_x_801:
[----:B------:R-:W-:Y:S01]  /*5650*/  F2FP.BF16.PACK_AB R16, R145, R148 ;  /* 0x000000949110723e */ /* 0x000fe200000010ff */
[----:B------:R-:W-:Y:S01]  /*5660*/  IMAD.SHL.U32 R160, R250, 0x2, RZ ;  /* 0x00000002faa07824 */ /* 0x000fe200078e00ff */
        /* <DEDUP_REMOVED lines=116> */
.L_x_802:
        /* <DEDUP_REMOVED lines=9> */
[----:B------:R-:W-:Y:S01]  /*5e40*/  IMAD R167, R167, 0x28, RZ ;  /* 0x00000028a7a77824 */ /* 0x000fe200078e02ff */
[----:B------:R-:W-:Y:S01]  /*5e50*/  UIADD3 UR12, UR7, -0x1, URZ ;  /* 0xffffffff070c7890 */ /* 0x000fe2000fffe03f */
[----:B------:R-:W-:Y:S01]  /*5e60*/  IMAD R166, R166, 0x30, RZ ;  /* 0x00000030a6a67824 */ /* 0x000fe200078e02ff */
[----:B------:R-:W3:Y:S01]  /*5e70*/  LDSM.16.MT88.4 R28, [R0+0xd000] ;  /* 0x00d00000001c783b */ /* 0x000ee20000004200 */
[----:B------:R-:W-:Y:S03]  /*5e80*/  IMAD.MOV.U32 R161, RZ, RZ, c[0x0][0x22c] ;  /* 0x00008b00ffa17624 */ /* 0x000fe600078e00ff */
[----:B------:R-:W4:Y:S01]  /*5e90*/  LDL R165, [R1] ;  /* 0x0000000001a57983 */ /* 0x000f220000100800 */
[----:B------:R-:W-:Y:S03]  /*5ea0*/  IMAD R161, R161, c[0x0][0x1c0], RZ ;  /* 0x00007000a1a17a24 */ /* 0x000fe600078e02ff */
[----:B------:R-:W-:Y:S01]  /*5eb0*/  LDSM.16.M88.4 R32, [R178] ;  /* 0x00000000b220783b */ /* 0x000fe20000000200 */
[----:B------:R-:W-:Y:S03]  /*5ec0*/  IMAD.U32 R161, R161, -0x40, RZ ;  /* 0xffffffc0a1a17824 */ /* 0x000fe600078e00ff */
[----:B------:R-:W4:Y:S02]  /*5ed0*/  LDL R164, [R1+0x4] ;  /* 0x0000040001a47983 */ /* 0x000f240000100800 */
[C---:B------:R-:W-:Y:S02]  /*5ee0*/  LEA R193, P1, R161.reuse, R162, 0x2 ;  /* 0x000000a2a1c17211 */ /* 0x040fe400078210ff */
[----:B------:R-:W1:Y:S02]  /*5ef0*/  LDSM.16.MT88.4 R132, [R0+0x9400] ;  /* 0x009400000084783b */ /* 0x000e640000004200 */
[----:B------:R-:W-:Y:S01]  /*5f00*/  LEA.HI.X.SX32 R192, R161, R163, 0x2, P1 ;  /* 0x000000a3a1c07211 */ /* 0x000fe200008f16ff */
[----:B------:R-:W-:Y:S01]  /*5f10*/  IMAD.MOV.U32 R161, RZ, RZ, c[0x0][0x22c] ;  /* 0x00008b00ffa17624 */ /* 0x000fe200078e00ff */
[----:B------:R-:W1:Y:S03]  /*5f20*/  LDSM.16.MT88.4 R136, [R0+0xb400] ;  /* 0x00b400000088783b */ /* 0x000e660000004200 */
[----:B------:R-:W-:Y:S01]  /*5f30*/  IMAD R161, R161, c[0x0][0x1c0], RZ ;  /* 0x00007000a1a17a24 */ /* 0x000fe200078e02ff */
[----:B------:R-:W1:Y:S03]  /*5f40*/  LDSM.16.MT88.4 R140, [R0+0xd400] ;  /* 0x00d40000008c783b */ /* 0x000e660000004200 */
[----:B------:R-:W-:Y:S01]  /*5f50*/  IMAD.SHL.U32 R161, R161, 0x10, RZ ;  /* 0x00000010a1a17824 */ /* 0x000fe200078e00ff */
[----:B------:R-:W-:Y:S01]  /*5f60*/  LDSM.16.M88.4 R144, [R180] ;  /* 0x00000000b490783b */ /* 0x000fe20000000200 */
[C---:B--2---:R-:W-:Y:S03]  /*5f70*/  HMMA.16816.F32.BF16 R4, R24.reuse, R8, RZ ;  /* 0x000000081804723c */ /* 0x044fe600000418ff */
[----:B------:R-:W2:Y:S04]  /*5f80*/  LDSM.16.MT88.4 R148, [R0+0x9800] ;  /* 0x009800000094783b */ /* 0x000ea80000004200 */
[----:B------:R-:W1:Y:S01]  /*5f90*/  LDSM.16.MT88.4 R152, [R0+0xb800] ;  /* 0x00b800000098783b */ /* 0x000e620000004200 */
[C---:B------:R-:W-:Y:S03]  /*5fa0*/  HMMA.16816.F32.BF16 R8, R24.reuse, R10, RZ ;  /* 0x0000000a1808723c */ /* 0x040fe600000418ff */
[----:B------:R-:W-:Y:S05]  /*5fb0*/  LDSM.16.MT88.4 R156, [R0+0xbc00] ;  /* 0x00bc0000009c783b */ /* 0x000fea0000004200 */
[C---:B---3--:R-:W-:Y:S08]  /*5fc0*/  HMMA.16816.F32.BF16 R12, R24.reuse, R16, RZ ;  /* 0x00000010180c723c */ /* 0x048ff000000418ff */
[C---:B------:R-:W-:Y:S08]  /*5fd0*/  HMMA.16816.F32.BF16 R16, R24.reuse, R18, RZ ;  /* 0x000000121810723c */ /* 0x040ff000000418ff */
[C---:B------:R-:W-:Y:S08]  /*5fe0*/  HMMA.16816.F32.BF16 R20, R24.reuse, R28, RZ ;  /* 0x0000001c1814723c */ /* 0x040ff000000418ff */
[----:B------:R-:W-:Y:S01]  /*5ff0*/  HMMA.16816.F32.BF16 R24, R24, R30, RZ ;  /* 0x0000001e1818723c */ /* 0x000fe200000418ff */
[----:B------:R-:W3:Y:S07]  /*6000*/  LDSM.16.MT88.4 R28, [R0+0xd800] ;  /* 0x00d80000001c783b */ /* 0x000eee0000004200 */
        /* <DEDUP_REMOVED lines=15> */
[----:B------:R-:W2:Y:S07]  /*6100*/  LDSM.16.MT88.4 R152, [R0+0xc000] ;  /* 0x00c000000098783b */ /* 0x000eae0000004200 */
[C---:B---3--:R-:W-:Y:S08]  /*6110*/  HMMA.16816.F32.BF16 R20, R144.reuse, R28, R20 ;  /* 0x0000001c9014723c */ /* 0x048ff00000041814 */
[----:B------:R-:W-:Y:S01]  /*6120*/  HMMA.16816.F32.BF16 R24, R144, R30, R24 ;  /* 0x0000001e9018723c */ /* 0x000fe20000041818 */
[----:B------:R-:W3:Y:S04]  /*6130*/  LDSM.16.MT88.4 R28, [R0+0xe000] ;  /* 0x00e00000001c783b */ /* 0x000ee80000004200 */
[----:B------:R-:W-:Y:S03]  /*6140*/  LDSM.16.MT88.4 R144, [R0+0xa400] ;  /* 0x00a400000090783b */ /* 0x000fe60000004200 */
[C---:B-1----:R-:W-:Y:S08]  /*6150*/  HMMA.16816.F32.BF16 R4, R132.reuse, R136, R4 ;  /* 0x000000888404723c */ /* 0x042ff00000041804 */
[C---:B------:R-:W-:Y:S01]  /*6160*/  HMMA.16816.F32.BF16 R8, R132.reuse, R138, R8 ;  /* 0x0000008a8408723c */ /* 0x040fe20000041808 */
[----:B------:R-:W1:Y:S07]  /*6170*/  LDSM.16.M88.4 R136, [R178+0x2000] ;  /* 0x00200000b288783b */ /* 0x000e6e0000000200 */
        /* <DEDUP_REMOVED lines=16> */
[----:B------:R-:W-:Y:S03]  /*6280*/  LDSM.16.M88.4 R140, [R179+0x2000] ;  /* 0x00200000b38c783b */ /* 0x000fe60000000200 */
[C---:B-1----:R-:W-:Y:S08]  /*6290*/  HMMA.16816.F32.BF16 R4, R136.reuse, R144, R4 ;  /* 0x000000908804723c */ /* 0x042ff00000041804 */
[C---:B------:R-:W-:Y:S01]  /*62a0*/  HMMA.16816.F32.BF16 R8, R136.reuse, R146, R8 ;  /* 0x000000928808723c */ /* 0x040fe20000041808 */
[----:B------:R-:W1:Y:S07]  /*62b0*/  LDSM.16.MT88.4 R144, [R0+0xac00] ;  /* 0x00ac00000090783b */ /* 0x000e6e0000004200 */
[C---:B------:R-:W-:Y:S08]  /*62c0*/  HMMA.16816.F32.BF16 R12, R136.reuse, R156, R12 ;  /* 0x0000009c880c723c */ /* 0x040ff0000004180c */
[C---:B------:R-:W-:Y:S01]  /*62d0*/  HMMA.16816.F32.BF16 R16, R136.reuse, R158, R16 ;  /* 0x0000009e8810723c */ /* 0x040fe20000041810 */
[----:B------:R-:W1:Y:S07]  /*62e0*/  LDSM.16.MT88.4 R156, [R0+0xcc00] ;  /* 0x00cc0000009c783b */ /* 0x000e6e0000004200 */
[C---:B------:R-:W-:Y:S08]  /*62f0*/  HMMA.16816.F32.BF16 R20, R136.reuse, R32, R20 ;  /* 0x000000208814723c */ /* 0x040ff00000041814 */
[----:B------:R-:W-:Y:S01]  /*6300*/  HMMA.16816.F32.BF16 R24, R136, R34, R24 ;  /* 0x000000228818723c */ /* 0x000fe20000041818 */
[----:B------:R1:W4:Y:S07]  /*6310*/  LDSM.16.MT88.4 R32, [R0+0xec00] ;  /* 0x00ec00000020783b */ /* 0x00032e0000004200 */
[C---:B--2---:R-:W-:Y:S08]  /*6320*/  HMMA.16816.F32.BF16 R4, R132.reuse, R148, R4 ;  /* 0x000000948404723c */ /* 0x044ff00000041804 */
[C---:B------:R-:W-:Y:S08]  /*6330*/  HMMA.16816.F32.BF16 R8, R132.reuse, R150, R8 ;  /* 0x000000968408723c */ /* 0x040ff00000041808 */
[C---:B------:R-:W-:Y:S04]  /*6340*/  HMMA.16816.F32.BF16 R12, R132.reuse, R152, R12 ;  /* 0x00000098840c723c */ /* 0x040fe8000004180c */
[----:B-1----:R-:W-:Y:S04]  /*6350*/  IMAD.IADD R0, R238, 0x1, R252 ;  /* 0x00000001ee007824 */ /* 0x002fe800078e02fc */
[C---:B------:R-:W-:Y:S08]  /*6360*/  HMMA.16816.F32.BF16 R16, R132.reuse, R154, R16 ;  /* 0x0000009a8410723c */ /* 0x040ff00000041810 */
[C---:B---3--:R-:W-:Y:S07]  /*6370*/  HMMA.16816.F32.BF16 R20, R132.reuse, R28, R20 ;  /* 0x0000001c8414723c */ /* 0x048fee0000041814 */
[----:B------:R-:W-:Y:S01]  /*6380*/  IMAD.MOV.U32 R28, RZ, RZ, R193 ;  /* 0x000000ffff1c7224 */ /* 0x000fe200078e00c1 */
[----:B------:R-:W-:Y:S04]  /*6390*/  HMMA.16816.F32.BF16 R24, R132, R30, R24 ;  /* 0x0000001e8418723c */ /* 0x000fe80000041818 */
[----:B------:R-:W-:Y:S03]  /*63a0*/  IMAD.MOV.U32 R29, RZ, RZ, R192 ;  /* 0x000000ffff1d7224 */ /* 0x000fe600078e00c0 */
[----:B----4-:R-:W-:Y:S01]  /*63b0*/  @P0 IADD3 R30, P2, R165, UR9, RZ ;  /* 0x00000009a51e0c10 */ /* 0x010fe2000ff5e0ff */
[C---:B------:R-:W-:Y:S01]  /*63c0*/  HMMA.16816.F32.BF16 R4, R140.reuse, R144, R4 ;  /* 0x000000908c04723c */ /* 0x040fe20000041804 */
[----:B------:R-:W-:Y:S01]  /*63d0*/  IMAD.MOV.U32 R165, RZ, RZ, c[0x0][0x22c] ;  /* 0x00008b00ffa57624 */ /* 0x000fe200078e00ff */
[----:B------:R-:W-:Y:S03]  /*63e0*/  @UP3 UIADD3 UR9, UP2, UR9, -0x100, URZ ;  /* 0xffffff0009093890 */ /* 0x000fe6000ff5e03f */
[----:B------:R-:W-:Y:S01]  /*63f0*/  @P0 IADD3.X R31, R164, UR8, RZ, P2, !PT ;  /* 0x00000008a41f0c10 */ /* 0x000fe200097fe4ff */
[----:B------:R-:W-:Y:S01]  /*6400*/  IMAD R165, R165, c[0x0][0x1c0], RZ ;  /* 0x00007000a5a57a24 */ /* 0x000fe200078e02ff */
[----:B------:R-:W-:Y:S01]  /*6410*/  @UP3 UIADD3.X UR8, UR8, -0x1, URZ, UP2, !UPT ;  /* 0xffffffff08083890 */ /* 0x000fe200097fe43f */
[C---:B------:R-:W-:Y:S01]  /*6420*/  HMMA.16816.F32.BF16 R8, R140.reuse, R146, R8 ;  /* 0x000000928c08723c */ /* 0x040fe20000041808 */
[----:B------:R-:W-:Y:S01]  /*6430*/  IMAD.MOV.U32 R164, RZ, RZ, c[0x0][0x22c] ;  /* 0x00008b00ffa47624 */ /* 0x000fe200078e00ff */
[----:B------:R1:W5:Y:S02]  /*6440*/  @P0 LDG.E R236, [R30.64] ;  /* 0x000000041eec0981 */ /* 0x000364000c1e1900 */
[----:B------:R-:W-:Y:S02]  /*6450*/  IMAD.SHL.U32 R165, R165, 0x20, RZ ;  /* 0x00000020a5a57824 */ /* 0x000fe400078e00ff */
[----:B------:R1:W5:Y:S01]  /*6460*/  @P0 LDG.E R237, [R30.64+0x20] ;  /* 0x000020041eed0981 */ /* 0x000362000c1e1900 */
[----:B------:R-:W-:Y:S01]  /*6470*/  IMAD R164, R164, c[0x0][0x1c0], RZ ;  /* 0x00007000a4a47a24 */ /* 0x000fe200078e02ff */
[C---:B------:R-:W-:Y:S02]  /*6480*/  HMMA.16816.F32.BF16 R12, R140.reuse, R156, R12 ;  /* 0x0000009c8c0c723c */ /* 0x040fe4000004180c */
[----:B------:R1:W5:Y:S02]  /*6490*/  @P0 LDG.E R234, [R30.64+0x80] ;  /* 0x000080041eea0981 */ /* 0x000364000c1e1900 */
[----:B------:R-:W-:Y:S02]  /*64a0*/  IMAD R164, R164, 0x18, RZ ;  /* 0x00000018a4a47824 */ /* 0x000fe400078e02ff */
[----:B------:R1:W5:Y:S01]  /*64b0*/  @P0 LDG.E R235, [R30.64+0xa0] ;  /* 0x0000a0041eeb0981 */ /* 0x000362000c1e1900 */
[CC--:B------:R-:W-:Y:S01]  /*64c0*/  LEA R134, P0, R161.reuse, R28.reuse, 0x2 ;  /* 0x0000001ca1867211 */ /* 0x0c0fe200078010ff */
[C---:B------:R-:W-:Y:S02]  /*64d0*/  HMMA.16816.F32.BF16 R16, R140.reuse, R158, R16 ;  /* 0x0000009e8c10723c */ /* 0x040fe40000041810 */
[----:B------:R2:W-:Y:S02]  /*64e0*/  RED.E.ADD.F32.FTZ.RN.STRONG.GPU [R28.64], R4 ;  /* 0x000000041c00798e */ /* 0x0005e4000c10e784 */
[-C--:B------:R-:W-:Y:S04]  /*64f0*/  LEA.HI.X.SX32 R135, R161, R29.reuse, 0x2, P0 ;  /* 0x0000001da1877211 */ /* 0x080fe800000f16ff */
[C---:B------:R-:W-:Y:S07]  /*6500*/  HMMA.16816.F32.BF16 R20, R140.reuse, R32, R20 ;  /* 0x000000208c14723c */ /* 0x040fee0000041814 */
[CC--:B------:R-:W-:Y:S01]  /*6510*/  LEA R32, P1, R238.reuse, R28.reuse, 0x2 ;  /* 0x0000001cee207211 */ /* 0x0c0fe200078210ff */
[----:B------:R-:W-:Y:S01]  /*6520*/  HMMA.16816.F32.BF16 R24, R140, R34, R24 ;  /* 0x000000228c18723c */ /* 0x000fe20000041818 */
[----:B------:R-:W-:Y:S03]  /*6530*/  LDSM.16.MT88.4 R140, [R3+0x1c00] ;  /* 0x001c0000038c783b */ /* 0x000fe60000004200 */
[-C--:B------:R-:W-:Y:S02]  /*6540*/  LEA.HI.X.SX32 R33, R238, R29.reuse, 0x2, P1 ;  /* 0x0000001dee217211 */ /* 0x080fe400008f16ff */
[CC--:B------:R-:W-:Y:S02]  /*6550*/  LEA R132, P1, R164.reuse, R28.reuse, 0x2 ;  /* 0x0000001ca4847211 */ /* 0x0c0fe400078210ff */
[-C--:B------:R-:W-:Y:S01]  /*6560*/  LEA R34, P0, R165, R28.reuse, 0x2 ;  /* 0x0000001ca5227211 */ /* 0x080fe200078010ff */
[----:B------:R3:W-:Y:S03]  /*6570*/  RED.E.ADD.F32.FTZ.RN.STRONG.GPU [R32.64], R5 ;  /* 0x000000052000798e */ /* 0x0007e6000c10e784 */
[-C--:B------:R-:W-:Y:S01]  /*6580*/  LEA.HI.X.SX32 R133, R164, R29.reuse, 0x2, P1 ;  /* 0x0000001da4857211 */ /* 0x080fe200008f16ff */
[----:B------:R4:W-:Y:S01]  /*6590*/  RED.E.ADD.F32.FTZ.RN.STRONG.GPU [R134.64], R6 ;  /* 0x000000068600798e */ /* 0x0009e2000c10e784 */
[-C--:B-1----:R-:W-:Y:S01]  /*65a0*/  LEA R30, P2, R167, R28.reuse, 0x2 ;  /* 0x0000001ca71e7211 */ /* 0x082fe200078410ff */
[----:B------:R-:W-:Y:S01]  /*65b0*/  IMAD.MOV.U32 R164, RZ, RZ, c[0x0][0x22c] ;  /* 0x00008b00ffa47624 */ /* 0x000fe200078e00ff */
[-C--:B------:R-:W-:Y:S01]  /*65c0*/  LEA.HI.X.SX32 R35, R165, R29.reuse, 0x2, P0 ;  /* 0x0000001da5237211 */ /* 0x080fe200000f16ff */
[----:B------:R1:W-:Y:S01]  /*65d0*/  RED.E.ADD.F32.FTZ.RN.STRONG.GPU [R132.64], R7 ;  /* 0x000000078400798e */ /* 0x0003e2000c10e784 */
[-C--:B--2---:R-:W-:Y:S01]  /*65e0*/  LEA R4, P1, R166, R28.reuse, 0x2 ;  /* 0x0000001ca6047211 */ /* 0x084fe200078210ff */
[----:B------:R-:W-:Y:S01]  /*65f0*/  IMAD R164, R164, c[0x0][0x1c0], RZ ;  /* 0x00007000a4a47a24 */ /* 0x000fe200078e02ff */
[-C--:B------:R-:W-:Y:S01]  /*6600*/  LEA.HI.X.SX32 R31, R167, R29.reuse, 0x2, P2 ;  /* 0x0000001da71f7211 */ /* 0x080fe200010f16ff */
[----:B------:R2:W-:Y:S01]  /*6610*/  RED.E.ADD.F32.FTZ.RN.STRONG.GPU [R34.64], R8 ;  /* 0x000000082200798e */ /* 0x0005e2000c10e784 */
[----:B------:R-:W-:Y:S02]  /*6620*/  IMAD.MOV.U32 R165, RZ, RZ, c[0x0][0x22c] ;  /* 0x00008b00ffa57624 */ /* 0x000fe400078e00ff */
[----:B------:R-:W-:Y:S01]  /*6630*/  IMAD R164, R164, 0x38, RZ ;  /* 0x00000038a4a47824 */ /* 0x000fe200078e02ff */
[----:B------:R2:W-:Y:S01]  /*6640*/  RED.E.ADD.F32.FTZ.RN.STRONG.GPU [R30.64], R9 ;  /* 0x000000091e00798e */ /* 0x0005e2000c10e784 */
[----:B------:R-:W-:Y:S04]  /*6650*/  IMAD R165, R165, c[0x0][0x1c0], RZ ;  /* 0x00007000a5a57a24 */ /* 0x000fe800078e02ff */
[----:B------:R-:W-:Y:S05]  /*6660*/  IMAD.SHL.U32 R165, R165, 0x10, RZ ;  /* 0x00000010a5a57824 */ /* 0x000fea00078e00ff */
[----:B------:R-:W-:Y:S02]  /*6670*/  IADD3 R136, R165, 0x20, RZ ;  /* 0x00000020a5887810 */ /* 0x000fe40007ffe0ff */
[-C--:B---3--:R-:W-:Y:S02]  /*6680*/  LEA.HI.X.SX32 R5, R166, R29.reuse, 0x2, P1 ;  /* 0x0000001da6057211 */ /* 0x088fe400008f16ff */
[CC--:B----4-:R-:W-:Y:S03]  /*6690*/  LEA R6, P0, R164.reuse, R28.reuse, 0x2 ;  /* 0x0000001ca4067211 */ /* 0x0d0fe600078010ff */
[----:B------:R3:W-:Y:S01]  /*66a0*/  RED.E.ADD.F32.FTZ.RN.STRONG.GPU [R4.64], R10 ;  /* 0x0000000a0400798e */ /* 0x0007e2000c10e784 */
[----:B------:R-:W-:Y:S02]  /*66b0*/  IADD3 R134, R161, 0x40, RZ ;  /* 0x00000040a1867810 */ /* 0x000fe40007ffe0ff */
[-C--:B-1----:R-:W-:Y:S02]  /*66c0*/  LEA.HI.X.SX32 R7, R164, R29.reuse, 0x2, P0 ;  /* 0x0000001da4077211 */ /* 0x082fe400000f16ff */
[-C--:B--2---:R-:W-:Y:S03]  /*66d0*/  LEA R8, P2, R242, R28.reuse, 0x2 ;  /* 0x0000001cf2087211 */ /* 0x084fe600078410ff */
[----:B------:R1:W-:Y:S01]  /*66e0*/  RED.E.ADD.F32.FTZ.RN.STRONG.GPU [R6.64], R11 ;  /* 0x0000000b0600798e */ /* 0x0003e2000c10e784 */
[-C--:B------:R-:W-:Y:S03]  /*66f0*/  LEA R30, P1, R252, R28.reuse, 0x2 ;  /* 0x0000001cfc1e7211 */ /* 0x080fe600078210ff */
[----:B------:R2:W-:Y:S01]  /*6700*/  RED.E.ADD.F32.FTZ.RN.STRONG.GPU [R28.64+0x80], R12 ;  /* 0x0000800c1c00798e */ /* 0x0005e2000c10e784 */
[-C--:B------:R-:W-:Y:S02]  /*6710*/  LEA.HI.X.SX32 R9, R242, R29.reuse, 0x2, P2 ;  /* 0x0000001df2097211 */ /* 0x080fe400010f16ff */
[-C--:B------:R-:W-:Y:S01]  /*6720*/  LEA.HI.X.SX32 R31, R252, R29.reuse, 0x2, P1 ;  /* 0x0000001dfc1f7211 */ /* 0x080fe200008f16ff */
[----:B------:R4:W-:Y:S01]  /*6730*/  RED.E.ADD.F32.FTZ.RN.STRONG.GPU [R32.64+0x80], R13 ;  /* 0x0000800d2000798e */ /* 0x0009e2000c10e784 */
[CC--:B---3--:R-:W-:Y:S04]  /*6740*/  LEA R4, P0, R136.reuse, R28.reuse, 0x2 ;  /* 0x0000001c88047211 */ /* 0x0c8fe800078010ff */
[-C--:B------:R-:W-:Y:S02]  /*6750*/  LEA.HI.X.SX32 R5, R136, R29.reuse, 0x2, P0 ;  /* 0x0000001d88057211 */ /* 0x080fe400000f16ff */
[CC--:B------:R-:W-:Y:S01]  /*6760*/  LEA R10, P0, R0.reuse, R28.reuse, 0x2 ;  /* 0x0000001c000a7211 */ /* 0x0c0fe200078010ff */
[----:B------:R-:W-:Y:S01]  /*6770*/  LDSM.16.MT88.4 R136, [R2+0x18800] ;  /* 0x018800000288783b */ /* 0x000fe20000004200 */
[CC--:B-1----:R-:W-:Y:S02]  /*6780*/  LEA R6, P1, R241.reuse, R28.reuse, 0x2 ;  /* 0x0000001cf1067211 */ /* 0x0c2fe400078210ff */
[-C--:B------:R-:W-:Y:S01]  /*6790*/  LEA.HI.X.SX32 R11, R0, R29.reuse, 0x2, P0 ;  /* 0x0000001d000b7211 */ /* 0x080fe200000f16ff */
[----:B------:R1:W-:Y:S01]  /*67a0*/  RED.E.ADD.F32.FTZ.RN.STRONG.GPU [R4.64], R14 ;  /* 0x0000000e0400798e */ /* 0x0003e2000c10e784 */
[-C--:B------:R-:W-:Y:S01]  /*67b0*/  LEA.HI.X.SX32 R7, R241, R29.reuse, 0x2, P1 ;  /* 0x0000001df1077211 */ /* 0x080fe200008f16ff */
[----:B------:R-:W-:Y:S01]  /*67c0*/  IMAD.IADD R0, R238, 0x1, R251 ;  /* 0x00000001ee007824 */ /* 0x000fe200078e02fb */
[CC--:B--2---:R-:W-:Y:S01]  /*67d0*/  LEA R12, P4, R251.reuse, R28.reuse, 0x2 ;  /* 0x0000001cfb0c7211 */ /* 0x0c4fe200078810ff */
[----:B------:R2:W-:Y:S03]  /*67e0*/  RED.E.ADD.F32.FTZ.RN.STRONG.GPU [R30.64], R15 ;  /* 0x0000000f1e00798e */ /* 0x0005e6000c10e784 */
[-C--:B----4-:R-:W-:Y:S01]  /*67f0*/  LEA.HI.X.SX32 R13, R251, R29.reuse, 0x2, P4 ;  /* 0x0000001dfb0d7211 */ /* 0x090fe200020f16ff */
[----:B------:R3:W-:Y:S04]  /*6800*/  RED.E.ADD.F32.FTZ.RN.STRONG.GPU [R10.64], R16 ;  /* 0x000000100a00798e */ /* 0x0007e8000c10e784 */
[----:B------:R4:W-:Y:S04]  /*6810*/  RED.E.ADD.F32.FTZ.RN.STRONG.GPU [R8.64], R17 ;  /* 0x000000110800798e */ /* 0x0009e8000c10e784 */
[----:B------:R4:W-:Y:S01]  /*6820*/  RED.E.ADD.F32.FTZ.RN.STRONG.GPU [R6.64], R18 ;  /* 0x000000120600798e */ /* 0x0009e2000c10e784 */
[-C--:B-1----:R-:W-:Y:S02]  /*6830*/  LEA R4, P0, R244, R28.reuse, 0x2 ;  /* 0x0000001cf4047211 */ /* 0x082fe400078010ff */
[-C--:B------:R-:W-:Y:S02]  /*6840*/  LEA R14, P5, R134, R28.reuse, 0x2 ;  /* 0x0000001c860e7211 */ /* 0x080fe400078a10ff */
[-C--:B------:R-:W-:Y:S02]  /*6850*/  LEA.HI.X.SX32 R5, R244, R29.reuse, 0x2, P0 ;  /* 0x0000001df4057211 */ /* 0x080fe400000f16ff */
[-C--:B--2---:R-:W-:Y:S02]  /*6860*/  LEA.HI.X.SX32 R15, R134, R29.reuse, 0x2, P5 ;  /* 0x0000001d860f7211 */ /* 0x084fe400028f16ff */
[-C--:B---3--:R-:W-:Y:S01]  /*6870*/  LEA R10, P3, R0, R28.reuse, 0x2 ;  /* 0x0000001c000a7211 */ /* 0x088fe200078610ff */
[----:B------:R1:W-:Y:S01]  /*6880*/  RED.E.ADD.F32.FTZ.RN.STRONG.GPU [R4.64], R19 ;  /* 0x000000130400798e */ /* 0x0003e2000c10e784 */
[-C--:B----4-:R-:W-:Y:S03]  /*6890*/  LEA R8, P2, R240, R28.reuse, 0x2 ;  /* 0x0000001cf0087211 */ /* 0x090fe600078410ff */
[----:B------:R-:W-:Y:S01]  /*68a0*/  RED.E.ADD.F32.FTZ.RN.STRONG.GPU [R28.64+0x100], R20 ;  /* 0x000100141c00798e */ /* 0x000fe2000c10e784 */
[-C--:B------:R-:W-:Y:S02]  /*68b0*/  LEA.HI.X.SX32 R11, R0, R29.reuse, 0x2, P3 ;  /* 0x0000001d000b7211 */ /* 0x080fe400018f16ff */
[CC--:B------:R-:W-:Y:S01]  /*68c0*/  LEA R6, P1, R239.reuse, R28.reuse, 0x2 ;  /* 0x0000001cef067211 */ /* 0x0c0fe200078210ff */
[----:B------:R-:W-:Y:S01]  /*68d0*/  RED.E.ADD.F32.FTZ.RN.STRONG.GPU [R32.64+0x100], R21 ;  /* 0x000100152000798e */ /* 0x000fe2000c10e784 */
[-C--:B------:R-:W-:Y:S02]  /*68e0*/  LEA.HI.X.SX32 R9, R240, R29.reuse, 0x2, P2 ;  /* 0x0000001df0097211 */ /* 0x080fe400010f16ff */
[-C--:B------:R-:W-:Y:S01]  /*68f0*/  LEA.HI.X.SX32 R7, R239, R29.reuse, 0x2, P1 ;  /* 0x0000001def077211 */ /* 0x080fe200008f16ff */
[----:B------:R-:W-:Y:S01]  /*6900*/  RED.E.ADD.F32.FTZ.RN.STRONG.GPU [R14.64], R22 ;  /* 0x000000160e00798e */ /* 0x000fe2000c10e784 */
[----:B------:R-:W-:Y:S01]  /*6910*/  ISETP.LT.AND P1, PT, RZ, UR7, PT ;  /* 0x00000007ff007c0c */ /* 0x000fe2000bf21270 */
[----:B------:R-:W-:Y:S01]  /*6920*/  UMOV UR7, UR12 ;  /* 0x0000000c00077c82 */ /* 0x000fe20008000000 */
[----:B------:R-:W-:Y:S01]  /*6930*/  IADD3 R0, R3, -0x3000, RZ ;  /* 0xffffd00003007810 */ /* 0x000fe20007ffe0ff */
[----:B------:R-:W-:Y:S04]  /*6940*/  RED.E.ADD.F32.FTZ.RN.STRONG.GPU [R12.64], R23 ;  /* 0x000000170c00798e */ /* 0x000fe8000c10e784 */
[----:B------:R-:W-:Y:S04]  /*6950*/  RED.E.ADD.F32.FTZ.RN.STRONG.GPU [R10.64], R24 ;  /* 0x000000180a00798e */ /* 0x000fe8000c10e784 */
[----:B------:R-:W-:Y:S01]  /*6960*/  RED.E.ADD.F32.FTZ.RN.STRONG.GPU [R8.64], R25 ;  /* 0x000000190800798e */ /* 0x000fe2000c10e784 */
[C---:B-1----:R-:W-:Y:S03]  /*6970*/  LEA R4, P0, R243.reuse, R28, 0x2 ;  /* 0x0000001cf3047211 */ /* 0x042fe600078010ff */
[----:B------:R-:W-:Y:S01]  /*6980*/  RED.E.ADD.F32.FTZ.RN.STRONG.GPU [R6.64], R26 ;  /* 0x0000001a0600798e */ /* 0x000fe2000c10e784 */
[----:B------:R-:W-:Y:S03]  /*6990*/  LEA.HI.X.SX32 R5, R243, R29, 0x2, P0 ;  /* 0x0000001df3057211 */ /* 0x000fe600000f16ff */
[----:B------:R-:W-:Y:S01]  /*69a0*/  LDSM.16.MT88.4 R8, [R3] ;  /* 0x000000000308783b */ /* 0x000fe20000004200 */
[----:B------:R-:W-:Y:S01]  /*69b0*/  PLOP3.LUT P0, PT, PT, PT, UP1, 0x80, 0x0 ;  /* 0x000000000000781c */ /* 0x000fe20003f0f018 */
[----:B------:R-:W-:Y:S02]  /*69c0*/  @UP3 UIADD3 UR11, UP1, UR11, -0x100, URZ ;  /* 0xffffff000b0b3890 */ /* 0x000fe4000ff3e03f */
[----:B------:R-:W-:Y:S02]  /*69d0*/  RED.E.ADD.F32.FTZ.RN.STRONG.GPU [R4.64], R27 ;  /* 0x0000001b0400798e */ /* 0x000fe4000c10e784 */
[----:B------:R-:W-:Y:S02]  /*69e0*/  @UP3 UIADD3.X UR10, UR10, -0x1, URZ, UP1, !UPT ;  /* 0xffffffff0a0a3890 */ /* 0x000fe40008ffe43f */
[----:B------:R-:W1:Y:S04]  /*69f0*/  LDSM.16.MT88.4 R4, [R2+0x15000] ;  /* 0x015000000204783b */ /* 0x000e680000004200 */
[----:B------:R-:W2:Y:S02]  /*6a00*/  LDSM.16.MT88.4 R12, [R2+0x17000] ;  /* 0x01700000020c783b */ /* 0x000ea40000004200 */
[----:B------:R-:W-:Y:S02]  /*6a10*/  @P0 IADD3 R0, R3, 0x3000, RZ ;  /* 0x0000300003000810 */ /* 0x000fe40007ffe0ff */
[----:B------:R-:W3:Y:S04]  /*6a20*/  LDSM.16.MT88.4 R16, [R3+0x1000] ;  /* 0x001000000310783b */ /* 0x000ee80000004200 */
[----:B------:R-:W4:Y:S04]  /*6a30*/  LDSM.16.MT88.4 R28, [R3+0x2000] ;  /* 0x00200000031c783b */ /* 0x000f280000004200 */
[----:B------:R-:W-:Y:S04]  /*6a40*/  LDSM.16.MT88.4 R32, [R2+0x15800] ;  /* 0x015800000220783b */ /* 0x000fe80000004200 */
[----:B------:R-:W3:Y:S04]  /*6a50*/  LDSM.16.MT88.4 R20, [R3+0x400] ;  /* 0x000400000314783b */ /* 0x000ee80000004200 */
        /* <DEDUP_REMOVED lines=87> */
[----:B------:R1:W-:Y:S01]  /*6fd0*/  STS [R246], R25 ;  /* 0x00000019f6007388 */ /* 0x0003e20000000800 */
[----:B------:R-:W-:Y:S01]  /*6fe0*/  FMUL.FTZ R19, R93, c[0x0][0x2e0] ;  /* 0x0000b8005d137a20 */ /* 0x000fe20000410000 */
[----:B------:R-:W-:Y:S01]  /*6ff0*/  F2FP.BF16.PACK_AB R22, R22, R90 ;  /* 0x0000005a1616723e */ /* 0x000fe200000010ff */
[----:B------:R-:W-:Y:S01]  /*7000*/  FMUL.FTZ R94, R94, c[0x0][0x2e0] ;  /* 0x0000b8005e5e7a20 */ /* 0x000fe20000410000 */
[----:B------:R1:W-:Y:S01]  /*7010*/  STS [R246+0x200], R24 ;  /* 0x00020018f6007388 */ /* 0x0003e20000000800 */
        /* <DEDUP_REMOVED lines=66> */
[----:B------:R-:W-:Y:S01]  /*7440*/  UISETP.NE.AND UP0, UPT, UR21, -0x1, UPT ;  /* 0xffffffff1500788c */ /* 0x000fe2000bf05270 */
[----:B------:R1:W-:Y:S01]  /*7450*/  STS [R247+0x4000], R5 ;  /* 0x00400005f7007388 */ /* 0x0003e20000000800 */
[----:B------:R-:W-:Y:S01]  /*7460*/  F2FP.BF16.PACK_AB R46, R47, R46 ;  /* 0x0000002e2f2e723e */ /* 0x000fe200000010ff */
[----:B------:R-:W-:Y:S01]  /*7470*/  ULDC.64 UR10, c[0x0][0x3a0] ;  /* 0x0000e800000a7ab9 */ /* 0x000fe20000000a00 */
[----:B------:R-:W-:Y:S01]  /*7480*/  F2FP.BF16.PACK_AB R0, R0, R126 ;  /* 0x0000007e0000723e */ /* 0x000fe200000010ff */
[----:B------:R1:W-:Y:S01]  /*7490*/  STS [R247+0x4200], R4 ;  /* 0x00420004f7007388 */ /* 0x0003e20000000800 */
[----:B------:R-:W-:-:S02]  /*74a0*/  F2FP.BF16.PACK_AB R52, R53, R52 ;  /* 0x000000343534723e */ /* 0x000fc400000010ff */
[----:B------:R-:W-:Y:S01]  /*74b0*/  F2FP.BF16.PACK_AB R54, R55, R54 ;  /* 0x000000363736723e */ /* 0x000fe200000010ff */
[----:B------:R1:W-:Y:S01]  /*74c0*/  STS [R246+0x5000], R7 ;  /* 0x00500007f6007388 */ /* 0x0003e20000000800 */
[----:B------:R-:W-:Y:S01]  /*74d0*/  F2FP.BF16.PACK_AB R64, R65, R64 ;  /* 0x000000404140723e */ /* 0x000fe200000010ff */
[----:B------:R-:W-:Y:S01]  /*74e0*/  @UP0 UIADD3 UR7, UR16, UR21, URZ ;  /* 0x0000001510070290 */ /* 0x000fe2000fffe03f */
[----:B------:R-:W-:Y:S01]  /*74f0*/  F2FP.BF16.PACK_AB R66, R67, R66 ;  /* 0x000000424342723e */ /* 0x000fe200000010ff */
[----:B------:R1:W-:Y:S01]  /*7500*/  STS [R246+0x5200], R6 ;  /* 0x00520006f6007388 */ /* 0x0003e20000000800 */
[----:B------:R-:W-:Y:S01]  /*7510*/  F2FP.BF16.PACK_AB R56, R57, R56 ;  /* 0x000000383938723e */ /* 0x000fe200000010ff */
[----:B------:R-:W-:Y:S01]  /*7520*/  @UP0 UIMAD.WIDE.U32 UR8, UR7, UR10, URZ ;  /* 0x0000000a070802a5 */ /* 0x000fe2000f8e003f */
[----:B------:R-:W-:Y:S01]  /*7530*/  F2FP.BF16.PACK_AB R58, R59, R58 ;  /* 0x0000003a3b3a723e */ /* 0x000fe200000010ff */
[----:B------:R1:W-:Y:S01]  /*7540*/  STS [R247+0x5000], R3 ;  /* 0x00500003f7007388 */ /* 0x0003e20000000800 */
[----:B------:R-:W-:Y:S01]  /*7550*/  F2FP.BF16.PACK_AB R60, R61, R60 ;  /* 0x0000003c3d3c723e */ /* 0x000fe200000010ff */
[----:B------:R-:W-:Y:S01]  /*7560*/  @UP0 UIMAD UR15, UR7, UR11, UR9 ;  /* 0x0000000b070f02a4 */ /* 0x000fe2000f8e0209 */
[----:B------:R-:W-:Y:S01]  /*7570*/  F2FP.BF16.PACK_AB R62, R63, R62 ;  /* 0x0000003e3f3e723e */ /* 0x000fe200000010ff */
[----:B------:R1:W-:Y:S01]  /*7580*/  STS [R247+0x5200], R0 ;  /* 0x00520000f7007388 */ /* 0x0003e20000000800 */
[----:B------:R-:W-:Y:S01]  /*7590*/  F2FP.BF16.PACK_AB R68, R69, R68 ;  /* 0x000000444544723e */ /* 0x000fe200000010ff */
[----:B------:R-:W-:Y:S01]  /*75a0*/  @UP0 UMOV UR14, UR8 ;  /* 0x00000008000e0c82 */ /* 0x000fe20008000000 */
[----:B------:R-:W-:Y:S01]  /*75b0*/  F2FP.BF16.PACK_AB R70, R71, R70 ;  /* 0x000000464746723e */ /* 0x000fe200000010ff */
[----:B------:R1:W-:Y:S01]  /*75c0*/  STS [R246+0x6000], R36 ;  /* 0x00600024f6007388 */ /* 0x0003e20000000800 */
[----:B------:R-:W-:-:S02]  /*75d0*/  F2FP.BF16.PACK_AB R80, R81, R80 ;  /* 0x000000505150723e */ /* 0x000fc400000010ff */
[----:B------:R-:W-:Y:S01]  /*75e0*/  F2FP.BF16.PACK_AB R82, R83, R82 ;  /* 0x000000525352723e */ /* 0x000fe200000010ff */
[----:B------:R1:W-:Y:S01]  /*75f0*/  STS [R246+0x6200], R38 ;  /* 0x00620026f6007388 */ /* 0x0003e20000000800 */
[----:B------:R-:W-:Y:S02]  /*7600*/  F2FP.BF16.PACK_AB R72, R73, R72 ;  /* 0x000000484948723e */ /* 0x000fe400000010ff */
[----:B------:R-:W-:Y:S01]  /*7610*/  F2FP.BF16.PACK_AB R74, R75, R74 ;  /* 0x0000004a4b4a723e */ /* 0x000fe200000010ff */
[----:B------:R1:W-:Y:S01]  /*7620*/  STS [R247+0x6000], R48 ;  /* 0x00600030f7007388 */ /* 0x0003e20000000800 */
[----:B------:R-:W-:Y:S02]  /*7630*/  F2FP.BF16.PACK_AB R76, R77, R76 ;  /* 0x0000004c4d4c723e */ /* 0x000fe400000010ff */
[----:B------:R-:W-:Y:S01]  /*7640*/  F2FP.BF16.PACK_AB R78, R79, R78 ;  /* 0x0000004e4f4e723e */ /* 0x000fe200000010ff */
[----:B------:R1:W-:Y:S01]  /*7650*/  STS [R247+0x6200], R50 ;  /* 0x00620032f7007388 */ /* 0x0003e20000000800 */
[----:B------:R-:W-:-:S03]  /*7660*/  PLOP3.LUT P0, PT, PT, PT, UP0, 0x80, 0x0 ;  /* 0x000000000000781c */ /* 0x000fc60003f0f008 */
        /* <DEDUP_REMOVED lines=33> */
.L_x_804:
        /* <DEDUP_REMOVED lines=18> */
.L_x_805:
[----:B-1----:R-:W2:Y:S01]  /*79a0*/  LDL.64 R4, [R1+0x10] ;  /* 0x0000100001047983 */ /* 0x002ea20000100a00 */
[----:B------:R-:W-:Y:S01]  /*79b0*/  USHF.L.U32 UR7, UR20, 0x7, URZ ;  /* 0x0000000714077899 */ /* 0x000fe2000800063f */
[----:B------:R-:W-:Y:S01]  /*79c0*/  IMAD.U32 R8, RZ, RZ, UR38 ;  /* 0x00000026ff087e24 */ /* 0x000fe2000f8e00ff */
[----:B------:R-:W-:Y:S01]  /*79d0*/  ULDC.64 UR8, c[0x0][0x3a0] ;  /* 0x0000e80000087ab9 */ /* 0x000fe20000000a00 */
[----:B------:R-:W-:Y:S01]  /*79e0*/  BAR.SYNC.DEFER_BLOCKING 0x0 ;  /* 0x0000000000007b1d */ /* 0x000fe20000010000 */
[----:B------:R-:W-:Y:S01]  /*79f0*/  USHF.R.S32.HI UR10, URZ, 0x1f, UR7 ;  /* 0x0000001f3f0a7899 */ /* 0x000fe20008011407 */
[----:B------:R-:W-:Y:S01]  /*7a00*/  SHF.R.S32.HI R26, RZ, 0x1f, R245 ;  /* 0x0000001fff1a7819 */ /* 0x000fe200000114f5 */
[----:B------:R-:W-:Y:S01]  /*7a10*/  IMAD.U32 R25, RZ, RZ, UR7 ;  /* 0x00000007ff197e24 */ /* 0x000fe2000f8e00ff */
[----:B------:R-:W-:-:S02]  /*7a20*/  UIMAD UR6, UR20, -0x80, UR6 ;  /* 0xffffff80140678a4 */ /* 0x000fc4000f8e0206 */
[----:B------:R-:W-:Y:S01]  /*7a30*/  UIMAD UR8, UR10, UR8, URZ ;  /* 0x000000080a0872a4 */ /* 0x000fe2000f8e023f */
[----:B------:R-:W-:Y:S03]  /*7a40*/  BSSY B0, `(.L_x_806) ;  /* 0x0000026000007945 */ /* 0x000fe60003800000 */
[----:B------:R-:W-:Y:S01]  /*7a50*/  UIMAD UR8, UR7, UR9, UR8 ;  /* 0x00000009070872a4 */ /* 0x000fe2000f8e0208 */
[----:B------:R-:W-:-:S05]  /*7a60*/  ISETP.GE.AND P2, PT, R245, UR6, PT ;  /* 0x00000006f5007c0c */ /* 0x000fca000bf46270 */
[----:B------:R-:W-:Y:S01]  /*7a70*/  IMAD.U32 R0, RZ, RZ, UR8 ;  /* 0x00000008ff007e24 */ /* 0x000fe2000f8e00ff */
[----:B------:R-:W-:Y:S02]  /*7a80*/  ULDC.64 UR8, c[0x0][0x3b8] ;  /* 0x0000ee0000087ab9 */ /* 0x000fe40000000a00 */
[----:B------:R-:W-:-:S04]  /*7a90*/  UIMAD UR8, UR59, UR8, URZ ;  /* 0x000000083b0872a4 */ /* 0x000fc8000f8e023f */
[----:B------:R-:W-:Y:S01]  /*7aa0*/  UIMAD UR8, UR38, UR9, UR8 ;  /* 0x00000009260872a4 */ /* 0x000fe2000f8e0208 */
[----:B------:R1:W3:Y:S04]  /*7ab0*/  LDS.128 R36, [R160+0xa000] ;  /* 0x00a00000a0247984 */ /* 0x0002e80000000c00 */
[----:B------:R1:W4:Y:S04]  /*7ac0*/  LDS.128 R32, [R160+0xc000] ;  /* 0x00c00000a0207984 */ /* 0x0003280000000c00 */
        /* <DEDUP_REMOVED lines=16> */
[----:B------:R-:W-:Y:S01]  /*7bd0*/  MOV R4, R8 ;  /* 0x0000000800047202 */ /* 0x000fe20000000f00 */
[----:B------:R-:W-:Y:S01]  /*7be0*/  IMAD R0, R26, c[0x0][0x3a0], RZ ;  /* 0x0000e8001a007a24 */ /* 0x000fe200078e02ff */
[----:B------:R-:W-:Y:S01]  /*7bf0*/  MOV R5, R24 ;  /* 0x0000001800057202 */ /* 0x000fe20000000f00 */
[----:B------:R-:W2:Y:S02]  /*7c00*/  LDS.128 R16, [R160+0x9000] ;  /* 0x00900000a0107984 */ /* 0x000ea40000000c00 */
[C---:B------:R-:W-:Y:S02]  /*7c10*/  IMAD R0, R245.reuse, c[0x0][0x3a4], R0 ;  /* 0x0000e900f5007a24 */ /* 0x040fe400078e0200 */
[----:B------:R-:W3:Y:S01]  /*7c20*/  LDS.128 R12, [R160+0xd000] ;  /* 0x00d00000a00c7984 */ /* 0x000ee20000000c00 */
[----:B------:R-:W-:-:S05]  /*7c30*/  IMAD.WIDE.U32 R10, R245, c[0x0][0x3a0], R4 ;  /* 0x0000e800f50a7a25 */ /* 0x000fca00078e0004 */
[----:B------:R-:W-:Y:S02]  /*7c40*/  IADD3 R0, R11, R0, RZ ;  /* 0x000000000b007210 */ /* 0x000fe40007ffe0ff */
[----:B------:R-:W-:-:S04]  /*7c50*/  LEA R4, P0, R10, c[0x0][0x340], 0x1 ;  /* 0x0000d0000a047a11 */ /* 0x000fc800078008ff */
[----:B------:R-:W-:-:S05]  /*7c60*/  LEA.HI.X R5, R10, c[0x0][0x344], R0, 0x1, P0 ;  /* 0x0000d1000a057a11 */ /* 0x000fca00000f0c00 */
[----:B-1----:R1:W-:Y:S04]  /*7c70*/  STG.E.128 [R4.64+0x40], R20 ;  /* 0x0000401404007986 */ /* 0x0023e8000c101d04 */
[----:B--2---:R1:W-:Y:S04]  /*7c80*/  STG.E.128 [R4.64], R16 ;  /* 0x0000001004007986 */ /* 0x0043e8000c101d04 */
[----:B---3--:R1:W-:Y:S02]  /*7c90*/  STG.E.128 [R4.64+0x80], R12 ;  /* 0x0000800c04007986 */ /* 0x0083e4000c101d04 */
.L_x_807:
[----:B-1-34-:R-:W-:Y:S05]  /*7ca0*/  BSYNC B0 ;  /* 0x0000000000007941 */ /* 0x01afea0003800000 */
.L_x_806:
        /* <DEDUP_REMOVED lines=17> */
.L_x_809:
[----:B------:R-:W-:Y:S05]  /*7dc0*/  BSYNC B0 ;  /* 0x0000000000007941 */ /* 0x000fea0003800000 */
.L_x_808:
        /* <DEDUP_REMOVED lines=26> */
.L_x_811:
[----:B------:R-:W-:Y:S05]  /*7f70*/  BSYNC B0 ;  /* 0x0000000000007941 */ /* 0x000fea0003800000 */
.L_x_810:
        /* <DEDUP_REMOVED lines=14> */
.L_x_800:
        /* <DEDUP_REMOVED lines=20> */
.L_x_813:
        /* <DEDUP_REMOVED lines=18> */
.L_x_814:
[----:B------:R-:W2:Y:S01]  /*82c0*/  LDL.64 R12, [R1+0x10] ;  /* 0x00001000010c7983 */ /* 0x000ea20000100a00 */
[----:B------:R-:W-:Y:S01]  /*82d0*/  USHF.L.U32 UR7, UR20, 0x7, URZ ;  /* 0x0000000714077899 */ /* 0x000fe2000800063f */
[----:B------:R-:W-:Y:S01]  /*82e0*/  BSSY B0, `(.L_x_815) ;  /* 0x000001f000007945 */ /* 0x000fe20003800000 */
[----:B------:R-:W-:Y:S01]  /*82f0*/  ULDC.64 UR8, c[0x0][0x3a0] ;  /* 0x0000e80000087ab9 */ /* 0x000fe20000000a00 */
[----:B------:R-:W-:Y:S01]  /*8300*/  SHF.R.S32.HI R11, RZ, 0x1f, R245 ;  /* 0x0000001fff0b7819 */ /* 0x000fe200000114f5 */
[----:B------:R-:W-:Y:S02]  /*8310*/  USHF.R.S32.HI UR10, URZ, 0x1f, UR7 ;  /* 0x0000001f3f0a7899 */ /* 0x000fe40008011407 */
[----:B------:R-:W-:Y:S01]  /*8320*/  IMAD.U32 R10, RZ, RZ, UR7 ;  /* 0x00000007ff0a7e24 */ /* 0x000fe2000f8e00ff */
[----:B------:R-:W-:-:S02]  /*8330*/  UIMAD UR6, UR20, -0x80, UR6 ;  /* 0xffffff80140678a4 */ /* 0x000fc4000f8e0206 */
[----:B------:R-:W-:-:S04]  /*8340*/  UIMAD UR8, UR10, UR8, URZ ;  /* 0x000000080a0872a4 */ /* 0x000fc8000f8e023f */
[----:B------:R-:W-:Y:S01]  /*8350*/  UIMAD UR8, UR7, UR9, UR8 ;  /* 0x00000009070872a4 */ /* 0x000fe2000f8e0208 */
[----:B------:R-:W-:-:S05]  /*8360*/  ISETP.GE.AND P2, PT, R245, UR6, PT ;  /* 0x00000006f5007c0c */ /* 0x000fca000bf46270 */
[----:B------:R-:W-:Y:S01]  /*8370*/  IMAD.U32 R0, RZ, RZ, UR8 ;  /* 0x00000008ff007e24 */ /* 0x000fe2000f8e00ff */
[----:B------:R-:W-:Y:S02]  /*8380*/  ULDC.64 UR8, c[0x0][0x3b8] ;  /* 0x0000ee0000087ab9 */ /* 0x000fe40000000a00 */
[----:B------:R-:W-:-:S04]  /*8390*/  UIMAD UR8, UR57, UR8, URZ ;  /* 0x00000008390872a4 */ /* 0x000fc8000f8e023f */
[----:B------:R-:W-:Y:S01]  /*83a0*/  UIMAD UR8, UR38, UR9, UR8 ;  /* 0x00000009260872a4 */ /* 0x000fe2000f8e0208 */
        /* <DEDUP_REMOVED lines=18> */
.L_x_816:
[----:B------:R-:W-:Y:S05]  /*84d0*/  BSYNC B0 ;  /* 0x0000000000007941 */ /* 0x000fea0003800000 */
.L_x_815:
        /* <DEDUP_REMOVED lines=16> */
.L_x_818:
[----:B------:R-:W-:Y:S05]  /*85e0*/  BSYNC B0 ;  /* 0x0000000000007941 */ /* 0x000fea0003800000 */
.L_x_817:
        /* <DEDUP_REMOVED lines=26> */
.L_x_820:
[----:B------:R-:W-:Y:S05]  /*8790*/  BSYNC B0 ;  /* 0x0000000000007941 */ /* 0x000fea0003800000 */
.L_x_819:
        /* <DEDUP_REMOVED lines=13> */
.L_x_812:
[----:B------:R-:W-:Y:S05]  /*8870*/  BSYNC B1 ;  /* 0x0000000000017941 */ /* 0x000fea0003800000 */
.L_x_795:
        /* <DEDUP_REMOVED lines=11> */
.L_x_821:
[----:B------:R-:W-:Y:S05]  /*8930*/  EXIT ;  /* 0x000000000000794d */ /* 0x000fea0003800000 */
.L_x_823:
        /* <DEDUP_REMOVED lines=12> */
.L_x_1300:


//--------------------- .text._ZN5flash44flash_bwd_dq_dk_dv_loop_seqk_parallel_kernelI23Flash_bwd_kernel_traitsILi96ELi64ELi128ELi8ELi2ELi4ELi4ELb0ELb0EN7cutlass10bfloat16_tE19Flash_kernel_traitsILi96ELi64ELi128ELi8ES3_EELb1ELb0ELb0ELb0ELb0ELb0ELb0EEEvNS_16Flash_bwd_paramsE --------------------------
	.section	.text._ZN5flash44flash_bwd_dq_dk_dv_loop_seqk_parallel_kernelI23Flash_bwd_kernel_traitsILi96ELi64ELi128ELi8ELi2ELi4ELi4ELb0ELb0EN7cutlass10bfloat16_tE19Flash_kernel_traitsILi96ELi64ELi128ELi8ES3_EELb1ELb0ELb0ELb0ELb0ELb0ELb0EEEvNS_16Flash_bwd_paramsE,"ax",@progbits
	.sectioninfo	@"SHI_REGISTERS=255"
	.align	128
        .global         _ZN5flash44flash_bwd_dq_dk_dv_loop_seqk_parallel_kernelI23Flash_bwd_kernel_traitsILi96ELi64ELi128ELi8ELi2ELi4ELi4ELb0ELb0EN7cutlass10bfloat16_tE19Flash_kernel_traitsILi96ELi64ELi128ELi8ES3_EELb1ELb0ELb0ELb0ELb0ELb0ELb0EEEvNS_16Flash_bwd_paramsE
        .type           _ZN5flash44flash_bwd_dq_dk_dv_loop_seqk_parallel_kernelI23Flash_bwd_kernel_traitsILi96ELi64ELi128ELi8ELi2ELi4ELi4ELb0ELb0EN7cutlass10bfloat16_tE19Flash_kernel_traitsILi96ELi64ELi128ELi8ES3_EELb1ELb0ELb0ELb0ELb0ELb0ELb0EEEvNS_16Flash_bwd_paramsE,@function
        .size           _ZN5flash44flash_bwd_dq_dk_dv_loop_seqk_parallel_kernelI23Flash_bwd_kernel_traitsILi96ELi64ELi128ELi8ELi2ELi4ELi4ELb0ELb0EN7cutlass10bfloat16_tE19Flash_kernel_traitsILi96ELi64ELi128ELi8ES3_EELb1ELb0ELb0ELb0ELb0ELb0ELb0EEEvNS_16Flash_bwd_paramsE,(.L_x_1301 - _ZN5flash44flash_bwd_dq_dk_dv_loop_seqk_parallel_kernelI23Flash_bwd_kernel_traitsILi96ELi64ELi128ELi8ELi2ELi4ELi4ELb0ELb0EN7cutlass10bfloat16_tE19Flash_kernel_traitsILi96ELi64ELi128ELi8ES3_EELb1ELb0ELb0ELb0ELb0ELb0ELb0EEEvNS_16Flash_bwd_paramsE)
        .other          _ZN5flash44flash_bwd_dq_dk_dv_loop_seqk_parallel_kernelI23Flash_bwd_kernel_traitsILi96ELi64ELi128ELi8ELi2ELi4ELi4ELb0ELb0EN7cutlass10bfloat16_tE19Flash_kernel_traitsILi96ELi64ELi128ELi8ES3_EELb1ELb0ELb0ELb0ELb0ELb0ELb0EEEvNS_16Flash_bwd_paramsE,@"STO_CUDA_ENTRY STV_DEFAULT"
_ZN5flash44flash_bwd_dq_dk_dv_loop_seqk_parallel_kernelI23Flash_bwd_kernel_traitsILi96ELi64ELi128ELi8ELi2ELi4ELi4ELb0ELb0EN7cutlass10bfloat16_tE19Flash_kernel_traitsILi96ELi64ELi128ELi8ES3_EELb1ELb0ELb0ELb0ELb0ELb0ELb0EEEvNS_16Flash_bwd_paramsE:
.text._ZN5flash44flash_bwd_dq_dk_dv_loop_seqk_parallel_kernelI23Flash_bwd_kernel_traitsILi96ELi64ELi128ELi8ELi2ELi4ELi4ELb0ELb0EN7cutlass10bfloat16_tE19Flash_kernel_traitsILi96ELi64ELi128ELi8ES3_EELb1ELb0ELb0ELb0ELb0ELb0ELb0EEEvNS_16Flash_bwd_paramsE:
        /* <DEDUP_REMOVED lines=18> */
[----:B------:R-:W-:Y:S02]  /*0120*/  SHF.R.S32.HI R3, RZ, 0x4, R0 ;  /* 0x00000004ff037819 */ /* 0x000fe40000011400 */
[CC--:B------:R-:W-:Y:S02]  /*0130*/  LEA.HI R8, R2.reuse, R9.reuse, RZ, 0x5 ;  /* 0x0000000902087211 */ /* 0x0c0fe400078f28ff */
[CC--:B------:R-:W-:Y:S02]  /*0140*/  LEA.HI R6, R2.reuse, R9.reuse, RZ, 0x2 ;  /* 0x0000000902067211 */ /* 0x0c0fe400078f10ff */
[----:B------:R-:W-:-:S02]  /*0150*/  LEA.HI R249, R2, R9, RZ, 0x6 ;  /* 0x0000000902f97211 */ /* 0x000fc400078f30ff */
[----:B------:R-:W-:Y:S02]  /*0160*/  LEA.HI R12, R2, R9, RZ, 0x7 ;  /* 0x00000009020c7211 */ /* 0x000fe400078f38ff */
[----:B------:R-:W-:Y:S02]  /*0170*/  LOP3.LUT R2, R18, 0xfffffff8, RZ, 0xc0, !PT ;  /* 0xfffffff812027812 */ /* 0x000fe400078ec0ff */
[C---:B------:R-:W-:Y:S02]  /*0180*/  LOP3.LUT R5, R0.reuse, 0xfffffff0, RZ, 0xc0, !PT ;  /* 0xfffffff000057812 */ /* 0x040fe400078ec0ff */
[----:B------:R-:W-:Y:S01]  /*0190*/  LEA.HI R0, R0, R3, RZ, 0x1 ;  /* 0x0000000300007211 */ /* 0x000fe200078f08ff */
[----:B------:R-:W-:Y:S01]  /*01a0*/  IMAD.IADD R10, R9, 0x1, -R2 ;  /* 0x00000001090a7824 */ /* 0x000fe200078e0a02 */
[----:B------:R-:W-:Y:S02]  /*01b0*/  SHF.R.S32.HI R7, RZ, 0x3, R18 ;  /* 0x00000003ff077819 */ /* 0x000fe40000011412 */
[----:B------:R-:W-:-:S02]  /*01c0*/  LOP3.LUT R11, R6, 0xfffffffc, RZ, 0xc0, !PT ;  /* 0xfffffffc060b7812 */ /* 0x000fc400078ec0ff */
[----:B------:R-:W-:Y:S01]  /*01d0*/  LOP3.LUT R2, R0, 0xfffffffe, RZ, 0xc0, !PT ;  /* 0xfffffffe00027812 */ /* 0x000fe200078ec0ff */
[----:B------:R-:W-:Y:S01]  /*01e0*/  IMAD.IADD R0, R9, 0x1, -R5 ;  /* 0x0000000109007824 */ /* 0x000fe200078e0a05 */
[----:B------:R-:W-:Y:S01]  /*01f0*/  LOP3.LUT R4, R8, 0xffffffe0, RZ, 0xc0, !PT ;  /* 0xffffffe008047812 */ /* 0x000fe200078ec0ff */
[----:B------:R-:W-:Y:S01]  /*0200*/  IMAD.SHL.U32 R7, R7, 0x40, RZ ;  /* 0x0000004007077824 */ /* 0x000fe200078e00ff */
[----:B------:R-:W-:Y:S01]  /*0210*/  SHF.R.S32.HI R238, RZ, 0x2, R6 ;  /* 0x00000002ffee7819 */ /* 0x000fe20000011406 */
[C---:B------:R-:W-:Y:S01]  /*0220*/  IMAD.IADD R11, R9.reuse, 0x1, -R11 ;  /* 0x00000001090b7824 */ /* 0x040fe200078e0a0b */
[----:B------:R-:W-:Y:S01]  /*0230*/  SHF.R.S32.HI R5, RZ, 0x1f, R0 ;  /* 0x0000001fff057819 */ /* 0x000fe20000011400 */
[----:B------:R-:W-:Y:S01]  /*0240*/  IMAD.IADD R4, R9, 0x1, -R4 ;  /* 0x0000000109047824 */ /* 0x000fe200078e0a04 */
[----:B------:R-:W-:Y:S01]  /*0250*/  SHF.R.S32.HI R249, RZ, 0x6, R249 ;  /* 0x00000006fff97819 */ /* 0x000fe200000114f9 */
[----:B------:R-:W-:Y:S01]  /*0260*/  IMAD.IADD R13, R3, 0x1, -R2 ;  /* 0x00000001030d7824 */ /* 0x000fe200078e0a02 */
[----:B------:R-:W-:Y:S01]  /*0270*/  LOP3.LUT R2, R7, 0xc0, RZ, 0xc0, !PT ;  /* 0x000000c007027812 */ /* 0x000fe200078ec0ff */
[----:B------:R-:W-:Y:S01]  /*0280*/  IMAD.SHL.U32 R212, R11, 0x8, RZ ;  /* 0x000000080bd47824 */ /* 0x000fe200078e00ff */
[----:B------:R-:W-:Y:S01]  /*0290*/  LEA.HI R14, R5, R0, RZ, 0x3 ;  /* 0x00000000050e7211 */ /* 0x000fe200078f18ff */
[----:B------:R-:W-:Y:S01]  /*02a0*/  IMAD.SHL.U32 R16, R249, 0x20, RZ ;  /* 0x00000020f9107824 */ /* 0x000fe200078e00ff */
[----:B------:R-:W-:-:S02]  /*02b0*/  SHF.R.S32.HI R9, RZ, 0x1f, R4 ;  /* 0x0000001fff097819 */ /* 0x000fc40000011404 */
[----:B------:R-:W-:Y:S02]  /*02c0*/  LEA.HI R3, R0, R0, RZ, 0x1 ;  /* 0x0000000000037211 */ /* 0x000fe400078f08ff */
[----:B------:R-:W-:Y:S02]  /*02d0*/  SHF.R.U32.HI R7, RZ, 0x3, R2 ;  /* 0x00000003ff077819 */ /* 0x000fe40000011602 */
[----:B------:R-:W-:Y:S02]  /*02e0*/  LOP3.LUT R5, R2, 0x18, R212, 0xf8, !PT ;  /* 0x0000001802057812 */ /* 0x000fe400078ef8d4 */
[----:B------:R-:W-:Y:S02]  /*02f0*/  LOP3.LUT R2, R14, 0xfffffff8, RZ, 0xc0, !PT ;  /* 0xfffffff80e027812 */ /* 0x000fe400078ec0ff */
[----:B------:R-:W-:Y:S02]  /*0300*/  LEA.HI R220, R9, R4, RZ, 0x2 ;  /* 0x0000000409dc7211 */ /* 0x000fe400078f10ff */
[----:B------:R-:W-:Y:S01]  /*0310*/  LOP3.LUT R4, R3, 0x7fffffe, RZ, 0xc0, !PT ;  /* 0x07fffffe03047812 */ /* 0x000fe200078ec0ff */
[----:B------:R-:W-:Y:S01]  /*0320*/  IMAD.IADD R15, R0, 0x1, -R2 ;  /* 0x00000001000f7824 */ /* 0x000fe200078e0a02 */
[----:B------:R-:W-:-:S02]  /*0330*/  LOP3.LUT R248, R5, R7, RZ, 0x3c, !PT ;  /* 0x0000000705f87212 */ /* 0x000fc400078e3cff */
[----:B------:R-:W-:Y:S01]  /*0340*/  LEA.HI R2, R6, R238, RZ, 0x1 ;  /* 0x000000ee06027211 */ /* 0x000fe200078f08ff */
[----:B------:R-:W-:Y:S01]  /*0350*/  IMAD.IADD R19, R0, 0x1, -R4 ;  /* 0x0000000100137824 */ /* 0x000fe200078e0a04 */
[----:B------:R-:W-:Y:S02]  /*0360*/  LEA.HI R7, R10, R10, RZ, 0x1 ;  /* 0x0000000a0a077211 */ /* 0x000fe400078f08ff */
[----:B------:R-:W-:Y:S02]  /*0370*/  SHF.R.S32.HI R0, RZ, 0x1f, R6 ;  /* 0x0000001fff007819 */ /* 0x000fe40000011406 */
[----:B------:R-:W-:Y:S02]  /*0380*/  LOP3.LUT R6, R2, 0x7fffffe, RZ, 0xc0, !PT ;  /* 0x07fffffe02067812 */ /* 0x000fe400078ec0ff */
[----:B------:R-:W-:Y:S02]  /*0390*/  LOP3.LUT R2, R7, 0x7fffffe, RZ, 0xc0, !PT ;  /* 0x07fffffe07027812 */ /* 0x000fe400078ec0ff */
[----:B------:R-:W-:Y:S01]  /*03a0*/  LEA.HI R0, R0, R238, RZ, 0x3 ;  /* 0x000000ee00007211 */ /* 0x000fe200078f18ff */
[----:B------:R-:W-:Y:S01]  /*03b0*/  IMAD.IADD R6, R238, 0x1, -R6 ;  /* 0x00000001ee067824 */ /* 0x000fe200078e0a06 */
[----:B------:R-:W-:-:S02]  /*03c0*/  SHF.R.S32.HI R5, RZ, 0x1, R3 ;  /* 0x00000001ff057819 */ /* 0x000fc40000011403 */
[----:B------:R-:W-:Y:S01]  /*03d0*/  SHF.R.S32.HI R4, RZ, 0x1f, R3 ;  /* 0x0000001fff047819 */ /* 0x000fe20000011403 */
[----:B------:R-:W-:Y:S01]  /*03e0*/  IMAD.IADD R3, R10, 0x1, -R2 ;  /* 0x000000010a037824 */ /* 0x000fe200078e0a02 */
[----:B------:R-:W-:Y:S01]  /*03f0*/  SHF.R.S32.HI R20, RZ, 0x5, R8 ;  /* 0x00000005ff147819 */ /* 0x000fe20000011408 */
[----:B------:R-:W-:Y:S01]  /*0400*/  IMAD R2, R249, 0x4, R13 ;  /* 0x00000004f9027824 */ /* 0x000fe200078e020d */
[----:B------:R-:W-:Y:S02]  /*0410*/  LOP3.LUT R0, R0, 0xfffffff8, RZ, 0xc0, !PT ;  /* 0xfffffff800007812 */ /* 0x000fe400078ec0ff */
[----:B------:R-:W-:Y:S01]  /*0420*/  LEA.HI R4, R4, R5, RZ, 0x2 ;  /* 0x0000000504047211 */ /* 0x000fe200078f10ff */
[----:B------:R-:W-:Y:S01]  /*0430*/  IMAD R172, R2, 0x8, R3 ;  /* 0x0000000802ac7824 */ /* 0x000fe200078e0203 */
[----:B------:R-:W-:Y:S01]  /*0440*/  SHF.R.S32.HI R12, RZ, 0x7, R12 ;  /* 0x00000007ff0c7819 */ /* 0x000fe2000001140c */
[----:B------:R-:W-:Y:S01]  /*0450*/  IMAD R2, R20, 0x8, R6 ;  /* 0x0000000814027824 */ /* 0x000fe200078e0206 */
[----:B------:R-:W-:Y:S01]  /*0460*/  SHF.R.S32.HI R6, RZ, 0x1f, R8 ;  /* 0x0000001fff067819 */ /* 0x000fe20000011408 */
[----:B------:R-:W-:Y:S01]  /*0470*/  IMAD.IADD R0, R238, 0x1, -R0 ;  /* 0x00000001ee007824 */ /* 0x000fe200078e0a00 */
[----:B------:R-:W-:Y:S01]  /*0480*/  LOP3.LUT R4, R4, 0xfffffffc, RZ, 0xc0, !PT ;  /* 0xfffffffc04047812 */ /* 0x000fe200078ec0ff */
[----:B------:R-:W-:Y:S01]  /*0490*/  IMAD.U32 R248, R2, 0x20, R248 ;  /* 0x0000002002f87824 */ /* 0x000fe200078e00f8 */
[----:B------:R-:W-:-:S02]  /*04a0*/  LEA.HI R2, R6, R20, RZ, 0x2 ;  /* 0x0000001406027211 */ /* 0x000fc400078f10ff */
[----:B------:R-:W-:Y:S01]  /*04b0*/  LOP3.LUT R3, R0, 0x1, RZ, 0xc0, !PT ;  /* 0x0000000100037812 */ /* 0x000fe200078ec0ff */
[----:B------:R-:W-:Y:S01]  /*04c0*/  IMAD.IADD R17, R5, 0x1, -R4 ;  /* 0x0000000105117824 */ /* 0x000fe200078e0a04 */
[----:B------:R-:W-:Y:S01]  /*04d0*/  LOP3.LUT R2, R2, 0xfffffffc, RZ, 0xc0, !PT ;  /* 0xfffffffc02027812 */ /* 0x000fe200078ec0ff */
[----:B------:R-:W-:Y:S01]  /*04e0*/  IMAD.SHL.U32 R5, R10, 0x40, RZ ;  /* 0x000000400a057824 */ /* 0x000fe200078e00ff */
[----:B------:R-:W-:Y:S02]  /*04f0*/  ISETP.NE.U32.AND P3, PT, R3, 0x1, PT ;  /* 0x000000010300780c */ /* 0x000fe40003f65070 */
[----:B------:R-:W-:Y:S01]  /*0500*/  LEA.HI R3, R8, R20, RZ, 0x1 ;  /* 0x0000001408037211 */ /* 0x000fe200078f08ff */
[----:B------:R-:W-:Y:S01]  /*0510*/  IMAD.IADD R2, R20, 0x1, -R2 ;  /* 0x0000000114027824 */ /* 0x000fe200078e0a02 */
[----:B------:R-:W-:Y:S01]  /*0520*/  LEA.HI R10, R0, R0, RZ, 0x1 ;  /* 0x00000000000a7211 */ /* 0x000fe200078f08ff */
[----:B------:R-:W-:Y:S01]  /*0530*/  IMAD.SHL.U32 R8, R11, 0x2, RZ ;  /* 0x000000020b087824 */ /* 0x000fe200078e00ff */
[----:B------:R-:W-:-:S02]  /*0540*/  LOP3.LUT R6, R3, 0xfffffffe, RZ, 0xc0, !PT ;  /* 0xfffffffe03067812 */ /* 0x000fc400078ec0ff */
[----:B------:R-:W-:Y:S01]  /*0550*/  LOP3.LUT R3, R5, 0x1c0, RZ, 0xc0, !PT ;  /* 0x000001c005037812 */ /* 0x000fe200078ec0ff */
[----:B------:R-:W-:Y:S01]  /*0560*/  IMAD.SHL.U32 R5, R2, 0x10, RZ ;  /* 0x0000001002057824 */ /* 0x000fe200078e00ff */
[----:B------:R-:W-:Y:S01]  /*0570*/  SHF.R.S32.HI R4, RZ, 0x1, R7 ;  /* 0x00000001ff047819 */ /* 0x000fe20000011407 */
[----:B------:R-:W-:Y:S01]  /*0580*/  IMAD.IADD R251, R20, 0x1, -R6 ;  /* 0x0000000114fb7824 */ /* 0x000fe200078e0a06 */
[----:B------:R-:W-:Y:S01]  /*0590*/  LOP3.LUT P2, RZ, R0, 0x2, RZ, 0xc0, !PT ;  /* 0x0000000200ff7812 */ /* 0x000fe2000784c0ff */
[----:B------:R-:W-:Y:S01]  /*05a0*/  IMAD R9, R2, 0x200, R8 ;  /* 0x0000020002097824 */ /* 0x000fe200078e0208 */
[----:B------:R-:W-:Y:S01]  /*05b0*/  LOP3.LUT R7, R3, 0x30, R5, 0xf8, !PT ;  /* 0x0000003003077812 */ /* 0x000fe200078ef805 */
[----:B------:R-:W-:Y:S01]  /*05c0*/  IMAD.SHL.U32 R6, R4, 0x40, RZ ;  /* 0x0000004004067824 */ /* 0x000fe200078e00ff */
[----:B------:R-:W-:Y:S02]  /*05d0*/  LOP3.LUT R5, R10, 0x3fffffe, RZ, 0xc0, !PT ;  /* 0x03fffffe0a057812 */ /* 0x000fe400078ec0ff */
[----:B------:R-:W-:-:S02]  /*05e0*/  LOP3.LUT P4, RZ, R4, 0x2, RZ, 0xc0, !PT ;  /* 0x0000000204ff7812 */ /* 0x000fc4000788c0ff */
[----:B------:R-:W-:Y:S01]  /*05f0*/  SHF.R.S32.HI R4, RZ, 0x3, R14 ;  /* 0x00000003ff047819 */ /* 0x000fe2000001140e */
[C---:B------:R-:W-:Y:S01]  /*0600*/  IMAD.IADD R14, R0.reuse, 0x1, -R5 ;  /* 0x00000001000e7824 */ /* 0x040fe200078e0a05 */
[----:B------:R-:W-:Y:S01]  /*0610*/  SHF.R.U32.HI R11, RZ, 0x3, R3 ;  /* 0x00000003ff0b7819 */ /* 0x000fe20000011603 */
[----:B------:R-:W-:Y:S01]  /*0620*/  IMAD.SHL.U32 R0, R0, 0x40, RZ ;  /* 0x0000004000007824 */ /* 0x000fe200078e00ff */
[----:B------:R-:W-:Y:S01]  /*0630*/  LOP3.LUT R3, R6, 0xc0, RZ, 0xc0, !PT ;  /* 0x000000c006037812 */ /* 0x000fe200078ec0ff */
[----:B------:R-:W-:Y:S01]  /*0640*/  IMAD R19, R4, 0x8, R19 ;  /* 0x0000000804137824 */ /* 0x000fe200078e0213 */
[----:B------:R-:W-:Y:S01]  /*0650*/  LOP3.LUT R6, R7, 0x8, R18, 0xf8, !PT ;  /* 0x0000000807067812 */ /* 0x000fe200078ef812 */
        /* <DEDUP_REMOVED lines=12> */
[----:B------:R-:W-:Y:S01]  /*0720*/  LOP3.LUT R6, R6, R11, RZ, 0x3c, !PT ;  /* 0x0000000b06067212 */ /* 0x000fe200078e3cff */
[----:B------:R-:W-:Y:S01]  /*0730*/  IMAD.SHL.U32 R0, R12, 0x8, RZ ;  /* 0x000000080c007824 */ /* 0x000fe200078e00ff */
[----:B------:R-:W-:Y:S01]  /*0740*/  LOP3.LUT R5, R5, 0x1c0, RZ, 0xc0, !PT ;  /* 0x000001c005057812 */ /* 0x000fe200078ec0ff */
[----:B------:R-:W-:Y:S01]  /*0750*/  IMAD.IADD R200, R3, 0x1, R2 ;  /* 0x0000000103c87824 */ /* 0x000fe200078e0202 */
[----:B------:R-:W-:Y:S01]  /*0760*/  LOP3.LUT P5, RZ, R15, 0x2, RZ, 0xc0, !PT ;  /* 0x000000020fff7812 */ /* 0x000fe200078ac0ff */
[C---:B------:R-:W-:Y:S01]  /*0770*/  IMAD.SHL.U32 R2, R13.reuse, 0x8, RZ ;  /* 0x000000080d027824 */ /* 0x040fe200078e00ff */
[----:B------:R-:W-:Y:S01]  /*0780*/  LOP3.LUT R8, R0, 0x8, RZ, 0xc0, !PT ;  /* 0x0000000800087812 */ /* 0x000fe200078ec0ff */
[----:B------:R-:W-:Y:S01]  /*0790*/  IMAD.U32 R172, R172, 0x20, R4 ;  /* 0x00000020acac7824 */ /* 0x000fe200078e0004 */
[----:B------:R-:W-:Y:S01]  /*07a0*/  SHF.R.S32.HI R0, RZ, 0x1, R10 ;  /* 0x00000001ff007819 */ /* 0x000fe2000001140a */
[----:B------:R-:W-:Y:S01]  /*07b0*/  IMAD R3, R13, 0x200, R6 ;  /* 0x000002000d037824 */ /* 0x000fe200078e0206 */
[----:B------:R-:W-:Y:S01]  /*07c0*/  LOP3.LUT R7, R2, 0x8, RZ, 0xc0, !PT ;  /* 0x0000000802077812 */ /* 0x000fe200078ec0ff */
[----:B------:R-:W-:Y:S01]  /*07d0*/  IMAD.SHL.U32 R2, R17, 0x40, RZ ;  /* 0x0000004011027824 */ /* 0x000fe200078e00ff */
[----:B------:R-:W-:Y:S01]  /*07e0*/  SHF.R.U32.HI R177, RZ, 0x3, R5 ;  /* 0x00000003ffb17819 */ /* 0x000fe20000011605 */
[C---:B------:R-:W-:Y:S01]  /*07f0*/  IMAD.SHL.U32 R4, R0.reuse, 0x40, RZ ;  /* 0x0000004000047824 */ /* 0x040fe200078e00ff */
[----:B------:R-:W-:Y:S01]  /*0800*/  LOP3.LUT P1, RZ, R0, 0x2, RZ, 0xc0, !PT ;  /* 0x0000000200ff7812 */ /* 0x000fe2000782c0ff */
[----:B------:R-:W-:Y:S01]  /*0810*/  IMAD.SHL.U32 R6, R13, 0x10, RZ ;  /* 0x000000100d067824 */ /* 0x000fe200078e00ff */
[----:B------:R-:W-:Y:S01]  /*0820*/  LOP3.LUT R2, R2, 0xc0, RZ, 0xc0, !PT ;  /* 0x000000c002027812 */ /* 0x000fe200078ec0ff */
[----:B------:R-:W-:Y:S01]  /*0830*/  IMAD.SHL.U32 R0, R19, 0x20, RZ ;  /* 0x0000002013007824 */ /* 0x000fe200078e00ff */
[----:B------:R-:W-:Y:S01]  /*0840*/  LOP3.LUT R4, R4, 0xc0, RZ, 0xc0, !PT ;  /* 0x000000c004047812 */ /* 0x000fe200078ec0ff */
[----:B------:R-:W-:Y:S01]  /*0850*/  IMAD.SHL.U32 R200, R200, 0x2, RZ ;  /* 0x00000002c8c87824 */ /* 0x000fe200078e00ff */
[----:B------:R-:W-:Y:S01]  /*0860*/  LOP3.LUT R177, R177, R5, R7, 0x1e, !PT ;  /* 0x00000005b1b17212 */ /* 0x000fe200078e1e07 */
[----:B------:R-:W-:Y:S01]  /*0870*/  IMAD.SHL.U32 R172, R172, 0x2, RZ ;  /* 0x00000002acac7824 */ /* 0x000fe200078e00ff */
[----:B------:R-:W-:-:S02]  /*0880*/  SHF.R.U32.HI R9, RZ, 0x3, R4 ;  /* 0x00000003ff097819 */ /* 0x000fc40000011604 */
[----:B------:R-:W-:Y:S01]  /*0890*/  LOP3.LUT R10, R8, 0x10, R6, 0xf8, !PT ;  /* 0x00000010080a7812 */ /* 0x000fe200078ef806 */
[----:B------:R-:W-:Y:S01]  /*08a0*/  IMAD.U32 R177, R20, 0x200, R177 ;  /* 0x0000020014b17824 */ /* 0x000fe200078e00b1 */
[----:B------:R-:W-:Y:S02]  /*08b0*/  SHF.R.U32.HI R6, RZ, 0x3, R2 ;  /* 0x00000003ff067819 */ /* 0x000fe40000011602 */
[----:B------:R-:W-:Y:S01]  /*08c0*/  LOP3.LUT R9, R9, R4, R8, 0x1e, !PT ;  /* 0x0000000409097212 */ /* 0x000fe200078e1e08 */
[----:B------:R-:W-:Y:S01]  /*08d0*/  IMAD R4, R251, 0x200, R0 ;  /* 0x00000200fb047824 */ /* 0x000fe200078e0200 */
[----:B------:R-:W-:Y:S02]  /*08e0*/  LOP3.LUT R183, R6, R2, R7, 0x1e, !PT ;  /* 0x0000000206b77212 */ /* 0x000fe400078e1e07 */
[----:B------:R-:W-:Y:S01]  /*08f0*/  LOP3.LUT P6, RZ, R15, 0x4, RZ, 0xc0, !PT ;  /* 0x000000040fff7812 */ /* 0x000fe200078cc0ff */
[----:B------:R-:W-:Y:S01]  /*0900*/  IMAD.IADD R9, R9, 0x1, R14 ;  /* 0x0000000109097824 */ /* 0x000fe200078e020e */
[----:B------:R-:W-:Y:S01]  /*0910*/  LOP3.LUT P0, RZ, R17, 0x2, RZ, 0xc0, !PT ;  /* 0x0000000211ff7812 */ /* 0x000fe2000780c0ff */
[----:B------:R-:W-:Y:S01]  /*0920*/  IMAD.IADD R183, R4, 0x1, R183 ;  /* 0x0000000104b77824 */ /* 0x000fe200078e02b7 */
[----:B------:R-:W-:-:S02]  /*0930*/  SEL R178, R182, 0xffffffe0, !P5 ;  /* 0xffffffe0b6b27807 */ /* 0x000fc40006800000 */
[----:B------:R-:W-:Y:S01]  /*0940*/  LEA R177, R177, 0x15000, 0x1 ;  /* 0x00015000b1b17811 */ /* 0x000fe200078e08ff */
[----:B------:R-:W-:Y:S01]  /*0950*/  IMAD.SHL.U32 R175, R183, 0x2, RZ ;  /* 0x00000002b7af7824 */ /* 0x000fe200078e00ff */
[----:B------:R-:W-:Y:S02]  /*0960*/  LOP3.LUT R2, R6, R10, R2, 0x1e, !PT ;  /* 0x0000000a06027212 */ /* 0x000fe400078e1e02 */
        /* <DEDUP_REMOVED lines=19> */
[----:B------:R-:W-:Y:S02]  /*0aa0*/  @P1 IADD3 R243, R242, -0x20, RZ ;  /* 0xffffffe0f2f31810 */ /* 0x000fe40007ffe0ff */
.L_x_865:
[----:B-1-3--:R-:W1:Y:S01]  /*0ab0*/  S2R R35, SR_CTAID.Y ;  /* 0x0000000000237919 */ /* 0x00ae620000002600 */
[----:B--2---:R-:W2:Y:S01]  /*0ac0*/  LDC.U8 R0, c[0x0][0x312] ;  /* 0x0000c480ff007b82 */ /* 0x004ea20000000000 */
[----:B------:R-:W-:Y:S02]  /*0ad0*/  ISETP.NE.U32.AND P1, PT, RZ, c[0x0][0x240], PT ;  /* 0x00009000ff007a0c */ /* 0x000fe40003f25070 */
[----:B------:R-:W-:Y:S02]  /*0ae0*/  ISETP.EQ.U32.AND P5, PT, RZ, c[0x0][0x248], PT ;  /* 0x00009200ff007a0c */ /* 0x000fe40003fa2070 */
[----:B------:R-:W-:Y:S02]  /*0af0*/  ISETP.NE.AND.EX P1, PT, RZ, c[0x0][0x244], PT, P1 ;  /* 0x00009100ff007a0c */ /* 0x000fe40003f25310 */
[----:B------:R-:W-:Y:S01]  /*0b00*/  ISETP.NE.U32.AND P3, PT, RZ, c[0x0][0x250], PT ;  /* 0x00009400ff007a0c */ /* 0x000fe20003f65070 */
[----:B------:R-:W-:-:S03]  /*0b10*/  IMAD.MOV.U32 R12, RZ, RZ, -0x1 ;  /* 0xffffffffff0c7424 */ /* 0x000fc600078e00ff */
[----:B------:R-:W-:Y:S01]  /*0b20*/  ISETP.NE.AND.EX P3, PT, RZ, c[0x0][0x254], PT, P3 ;  /* 0x00009500ff007a0c */ /* 0x000fe20003f65330 */
[C---:B-1----:R-:W-:Y:S01]  /*0b30*/  IMAD.SHL.U32 R9, R35.reuse, 0x4, RZ ;  /* 0x0000000423097824 */ /* 0x042fe200078e00ff */
        /* <DEDUP_REMOVED lines=11> */
[----:B------:R-:W-:-:S05]  /*0bf0*/  @P3 IADD3.X R7, R8, c[0x0][0x254], RZ, P0, !PT ;  /* 0x0000950008073a10 */ /* 0x000fca00007fe4ff */
[----:B-----5:R3:W5:Y:S01]  /*0c00*/  @P3 LDG.E R239, [R6.64] ;  /* 0x0000000606ef3981 */ /* 0x020762000c1e1900 */
[----:B-1----:R-:W-:-:S04]  /*0c10*/  IADD3 R4, P2, R9, c[0x0][0x248], RZ ;  /* 0x0000920009047a10 */ /* 0x002fc80007f5e0ff */
[----:B------:R-:W-:-:S05]  /*0c20*/  IADD3.X R5, R8, c[0x0][0x24c], RZ, P2, !PT ;  /* 0x0000930008057a10 */ /* 0x000fca00017fe4ff */
[----:B----4-:R-:W4:Y:S01]  /*0c30*/  @!P5 LDG.E R12, [R4.64] ;  /* 0x00000006040cd981 */ /* 0x010f22000c1e1900 */
[----:B------:R-:W-:-:S04]  /*0c40*/  ISETP.NE.U32.AND P0, PT, RZ, c[0x0][0x248], PT ;  /* 0x00009200ff007a0c */ /* 0x000fc80003f05070 */
[----:B------:R-:W-:Y:S01]  /*0c50*/  ISETP.NE.AND.EX P0, PT, RZ, c[0x0][0x24c], PT, P0 ;  /* 0x00009300ff007a0c */ /* 0x000fe20003f05300 */
[----:B--2---:R-:W-:Y:S02]  /*0c60*/  @P1 IMAD.IADD R20, R3, 0x1, -R0 ;  /* 0x0000000103141824 */ /* 0x004fe400078e0a00 */
[----:B------:R-:W-:Y:S02]  /*0c70*/  IMAD.MOV.U32 R3, RZ, RZ, c[0x0][0x218] ;  /* 0x00008600ff037624 */ /* 0x000fe400078e00ff */
[----:B------:R-:W-:Y:S01]  /*0c80*/  @!P1 IMAD.MOV.U32 R20, RZ, RZ, c[0x0][0x214] ;  /* 0x00008500ff149624 */ /* 0x000fe200078e00ff */
[----:B----4-:R3:W-:Y:S07]  /*0c90*/  STL [R1], R12 ;  /* 0x0000000c01007387 */ /* 0x0107ee0000100800 */
[----:B------:R-:W-:Y:S05]  /*0ca0*/  @!P0 BRA `(.L_x_824) ;  /* 0x0000003000008947 */ /* 0x000fea0003800000 */
[----:B------:R-:W2:Y:S02]  /*0cb0*/  @P4 LDG.E R3, [R4.64+0x4] ;  /* 0x0000040604034981 */ /* 0x000ea4000c1e1900 */
[----:B--2---:R-:W-:-:S06]  /*0cc0*/  @P4 IADD3 R3, R3, -R12, RZ ;  /* 0x8000000c03034210 */ /* 0x004fcc0007ffe0ff */
[----:B------:R1:W5:Y:S02]  /*0cd0*/  @!P4 LDG.E R3, [R4.64] ;  /* 0x000000060403c981 */ /* 0x000364000c1e1900 */
.L_x_824:
[----:B------:R-:W-:-:S04]  /*0ce0*/  ISETP.NE.U32.AND P2, PT, RZ, c[0x0][0x258], PT ;  /* 0x00009600ff007a0c */ /* 0x000fc80003f45070 */
        /* <DEDUP_REMOVED lines=18> */
[----:B---3--:R-:W-:-:S03]  /*0e10*/  IMAD.WIDE.U32 R6, R0, c[0x0][0x190], RZ ;  /* 0x0000640000067a25 */ /* 0x008fc600078e00ff */
        /* <DEDUP_REMOVED lines=24> */
.L_x_826:
        /* <DEDUP_REMOVED lines=15> */
.L_x_827:
[----:B------:R-:W-:Y:S01]  /*1090*/  IABS R12, c[0x0][0x1c8] ;  /* 0x00007200000c7a13 */ /* 0x000fe20000000000 */
[----:B------:R-:W1:Y:S01]  /*10a0*/  S2R R36, SR_CTAID.Z ;  /* 0x0000000000247919 */ /* 0x000e620000002700 */
[----:B------:R-:W-:Y:S01]  /*10b0*/  IMAD.MOV.U32 R15, RZ, RZ, c[0x0][0x224] ;  /* 0x00008900ff0f7624 */ /* 0x000fe200078e00ff */
[----:B------:R-:W2:Y:S01]  /*10c0*/  LDC.U8 R31, c[0x0][0x328] ;  /* 0x0000ca00ff1f7b82 */ /* 0x000ea20000000000 */
[----:B------:R-:W3:Y:S01]  /*10d0*/  I2F.RP R4, R12 ;  /* 0x0000000c00047306 */ /* 0x000ee20000209400 */
[C---:B------:R-:W-:Y:S01]  /*10e0*/  @P0 IMAD.WIDE.U32 R6, R0.reuse, c[0x0][0x370], RZ ;  /* 0x0000dc0000060a25 */ /* 0x040fe200078e00ff */
[----:B------:R-:W4:Y:S01]  /*10f0*/  S2R R16, SR_CTAID.X ;  /* 0x0000000000107919 */ /* 0x000f220000002500 */
[----:B------:R-:W-:Y:S02]  /*1100*/  SHF.R.S32.HI R15, RZ, 0x1f, R15 ;  /* 0x0000001fff0f7819 */ /* 0x000fe4000001140f */
        /* <DEDUP_REMOVED lines=15> */
[----:B---3--:R-:W-:Y:S02]  /*1200*/  IADD3 R4, R4, 0xffffffe, RZ ;  /* 0x0ffffffe04047810 */ /* 0x008fe40007ffe0ff */
[----:B------:R-:W-:-:S02]  /*1210*/  SEL R9, R9, RZ, P1 ;  /* 0x000000ff09097207 */ /* 0x000fc40000800000 */
[----:B------:R-:W1:Y:S02]  /*1220*/  F2I.FTZ.U32.TRUNC.NTZ R5, R4 ;  /* 0x0000000400057305 */ /* 0x000e64000021f000 */
        /* <DEDUP_REMOVED lines=23> */
[----:B------:R-:W-:Y:S01]  /*13a0*/  @!P4 IADD3 R3, R3, 0x1, RZ ;  /* 0x000000010303c810 */ /* 0x000fe20007ffe0ff */
[----:B------:R-:W-:Y:S01]  /*13b0*/  IMAD.X R9, R17, 0x1, R9, P1 ;  /* 0x0000000111097824 */ /* 0x000fe200008e0609 */
[----:B------:R-:W-:Y:S01]  /*13c0*/  SEL R18, R18, R6, !P0 ;  /* 0x0000000612127207 */ /* 0x000fe20004000000 */
[-C--:B------:R-:W-:Y:S01]  /*13d0*/  IMAD R15, R23, R5.reuse, RZ ;  /* 0x00000005170f7224 */ /* 0x080fe200078e02ff */
[----:B------:R-:W-:Y:S01]  /*13e0*/  ISETP.NE.AND P1, PT, RZ, c[0x0][0x1c8], PT ;  /* 0x00007200ff007a0c */ /* 0x000fe20003f25270 */
[----:B------:R-:W-:Y:S01]  /*13f0*/  @P2 IMAD R6, R35, c[0x0][0x214], RZ ;  /* 0x0000850023062a24 */ /* 0x000fe200078e02ff */
[----:B------:R-:W-:Y:S01]  /*1400*/  IADD3 R12, R19, R8, RZ ;  /* 0x00000008130c7210 */ /* 0x000fe20007ffe0ff */
[----:B------:R-:W-:Y:S01]  /*1410*/  IMAD.WIDE.U32 R4, R22, R5, RZ ;  /* 0x0000000516047225 */ /* 0x000fe200078e00ff */
[----:B------:R-:W-:-:S02]  /*1420*/  @P0 IADD3 R12, R7, R10, RZ ;  /* 0x0000000a070c0210 */ /* 0x000fc40007ffe0ff */
[----:B------:R-:W-:Y:S01]  /*1430*/  @P2 SEL R7, R6, R0, !P0 ;  /* 0x0000000006072207 */ /* 0x000fe20004000000 */
[----:B------:R-:W-:Y:S01]  /*1440*/  IMAD R9, R22, R9, R15 ;  /* 0x0000000916097224 */ /* 0x000fe200078e020f */
[----:B------:R-:W-:Y:S01]  /*1450*/  @P5 IADD3 R3, R3, 0x1, RZ ;  /* 0x0000000103035810 */ /* 0x000fe20007ffe0ff */
[C---:B----4-:R-:W-:Y:S01]  /*1460*/  IMAD.WIDE.U32 R22, R16.reuse, c[0x0][0x3d8], RZ ;  /* 0x0000f60010167a25 */ /* 0x050fe200078e00ff */
[----:B-----5:R-:W-:Y:S02]  /*1470*/  ISETP.NE.AND P4, PT, R33, RZ, PT ;  /* 0x000000ff2100720c */ /* 0x020fe40003f85270 */
[----:B------:R-:W-:Y:S01]  /*1480*/  SHF.R.S32.HI R19, RZ, 0x1f, R21 ;  /* 0x0000001fff137819 */ /* 0x000fe20000011415 */
[----:B------:R-:W-:Y:S01]  /*1490*/  IMAD R6, R16, c[0x0][0x3dc], R23 ;  /* 0x0000f70010067a24 */ /* 0x000fe200078e0217 */
[--C-:B------:R-:W-:Y:S01]  /*14a0*/  SHF.R.S32.HI R33, RZ, 0x1f, R36.reuse ;  /* 0x0000001fff217819 */ /* 0x100fe20000011424 */
[----:B------:R-:W-:Y:S02]  /*14b0*/  IMAD.MOV.U32 R16, RZ, RZ, R3 ;  /* 0x000000ffff107224 */ /* 0x000fe400078e0003 */
[----:B------:R-:W-:Y:S01]  /*14c0*/  IMAD R3, R36, c[0x0][0x22c], RZ ;  /* 0x00008b0024037a24 */ /* 0x000fe200078e02ff */
[----:B------:R-:W-:Y:S01]  /*14d0*/  SEL R15, R6, RZ, P4 ;  /* 0x000000ff060f7207 */ /* 0x000fe20002000000 */
[----:B------:R-:W-:Y:S01]  /*14e0*/  @!P2 IMAD R8, R35, c[0x0][0x1c0], R36 ;  /* 0x000070002308aa24 */ /* 0x000fe200078e0224 */
[----:B------:R-:W-:Y:S01]  /*14f0*/  @!P3 IADD3 R16, -R16, RZ, RZ ;  /* 0x000000ff1010b210 */ /* 0x000fe20007ffe1ff */
[----:B------:R-:W-:Y:S01]  /*1500*/  @P2 IMAD R10, R36, c[0x0][0x234], R7 ;  /* 0x00008d00240a2a24 */ /* 0x000fe200078e0207 */
[----:B------:R-:W-:Y:S01]  /*1510*/  @!P1 LOP3.LUT R16, RZ, c[0x0][0x1c8], RZ, 0x33, !PT ;  /* 0x00007200ff109a12 */ /* 0x000fe200078e33ff */
[----:B------:R-:W-:Y:S01]  /*1520*/  @!P2 IMAD R10, R8, c[0x0][0x214], RZ ;  /* 0x00008500080aaa24 */ /* 0x000fe200078e02ff */
[----:B------:R-:W-:-:S02]  /*1530*/  SEL R7, R22, RZ, P4 ;  /* 0x000000ff16077207 */ /* 0x000fc40002000000 */
[----:B------:R-:W-:Y:S02]  /*1540*/  SHF.R.S32.HI R23, RZ, 0x1f, R3 ;  /* 0x0000001fff177819 */ /* 0x000fe40000011403 */
[----:B------:R-:W-:Y:S02]  /*1550*/  IADD3 R6, R5, R9, RZ ;  /* 0x0000000905067210 */ /* 0x000fe40007ffe0ff */
[----:B------:R-:W-:Y:S01]  /*1560*/  SHF.R.S32.HI R22, RZ, 0x1f, R16 ;  /* 0x0000001fff167819 */ /* 0x000fe20000011410 */
        /* <DEDUP_REMOVED lines=8> */
.L_x_828:
[----:B------:R-:W-:-:S04]  /*15f0*/  IMAD R8, R35, c[0x0][0x1c0], R36 ;  /* 0x0000700023087a24 */ /* 0x000fc800078e0224 */
[----:B------:R-:W-:Y:S02]  /*1600*/  IMAD R8, R8, c[0x0][0x224], RZ ;  /* 0x0000890008087a24 */ /* 0x000fe400078e02ff */
.L_x_829:
[----:B------:R-:W1:Y:S01]  /*1610*/  S2R R31, SR_TID.X ;  /* 0x00000000001f7919 */ /* 0x000e620000002100 */
[----:B------:R-:W-:Y:S01]  /*1620*/  IMAD R32, R32, c[0x0][0x1c0], RZ ;  /* 0x0000700020207a24 */ /* 0x000fe200078e02ff */
[----:B------:R-:W-:Y:S01]  /*1630*/  SHF.R.S32.HI R213, RZ, 0x1f, R212 ;  /* 0x0000001fffd57819 */ /* 0x000fe200000114d4 */
[----:B------:R-:W-:Y:S01]  /*1640*/  BSSY B1, `(.L_x_825) ;  /* 0x00007d4000017945 */ /* 0x000fe20003800000 */
[----:B------:R-:W2:Y:S01]  /*1650*/  S2R R37, SR_TID.X ;  /* 0x0000000000257919 */ /* 0x000ea20000002100 */
[----:B------:R-:W-:Y:S01]  /*1660*/  IMAD.SHL.U32 R0, R32, 0x40, RZ ;  /* 0x0000004020007824 */ /* 0x000fe200078e00ff */
[----:B------:R-:W-:Y:S02]  /*1670*/  ISETP.GE.AND P3, PT, R20, 0x1, PT ;  /* 0x000000011400780c */ /* 0x000fe40003f66270 */
[----:B------:R-:W3:Y:S02]  /*1680*/  S2R R38, SR_TID.X ;  /* 0x0000000000267919 */ /* 0x000ee40000002100 */
[----:B------:R-:W-:-:S02]  /*1690*/  IADD3 R3, P2, P1, R4, R0, R3 ;  /* 0x0000000004037210 */ /* 0x000fc4000795e003 */
[----:B------:R-:W-:Y:S02]  /*16a0*/  SHF.R.S32.HI R0, RZ, 0x1f, R0 ;  /* 0x0000001fff007819 */ /* 0x000fe40000011400 */
[----:B------:R-:W-:Y:S02]  /*16b0*/  IADD3 R4, P0, R212, R13, RZ ;  /* 0x0000000dd4047210 */ /* 0x000fe40007f1e0ff */
[----:B------:R-:W-:Y:S01]  /*16c0*/  IADD3.X R9, R6, R0, R23, P2, P1 ;  /* 0x0000000006097210 */ /* 0x000fe200017e2417 */
[----:B------:R-:W-:Y:S01]  /*16d0*/  IMAD R0, R17, c[0x0][0x370], RZ ;  /* 0x0000dc0011007a24 */ /* 0x000fe200078e02ff */
[----:B------:R-:W-:Y:S01]  /*16e0*/  IADD3 R6, P2, R238, R11, RZ ;  /* 0x0000000bee067210 */ /* 0x000fe20007f5e0ff */
[----:B------:R-:W-:Y:S01]  /*16f0*/  IMAD.X R5, R213, 0x1, R14, P0 ;  /* 0x00000001d5057824 */ /* 0x000fe200000e060e */
[----:B------:R-:W-:Y:S02]  /*1700*/  SHF.R.S32.HI R23, RZ, 0x1f, R238 ;  /* 0x0000001fff177819 */ /* 0x000fe400000114ee */
[----:B------:R-:W-:Y:S01]  /*1710*/  IADD3 R13, P1, P0, R7, R3, R18 ;  /* 0x00000003070d7210 */ /* 0x000fe2000783e012 */
[----:B------:R-:W-:Y:S01]  /*1720*/  IMAD R3, R11, c[0x0][0x374], R0 ;  /* 0x0000dd000b037a24 */ /* 0x000fe200078e0200 */
[----:B-1----:R-:W-:Y:S01]  /*1730*/  SHF.R.S32.HI R34, RZ, 0x1f, R31 ;  /* 0x0000001fff227819 */ /* 0x002fe2000001141f */
[----:B------:R-:W-:Y:S01]  /*1740*/  IMAD.X R7, R23, 0x1, R17, P2 ;  /* 0x0000000117077824 */ /* 0x000fe200010e0611 */
[----:B------:R-:W-:Y:S01]  /*1750*/  IADD3.X R9, R15, R9, R12, P1, P0 ;  /* 0x000000090f097210 */ /* 0x000fe20000fe040c */
[----:B------:R-:W-:Y:S01]  /*1760*/  IMAD.WIDE.U32 R4, R11, c[0x0][0x370], R4 ;  /* 0x0000dc000b047a25 */ /* 0x000fe200078e0004 */
[----:B------:R-:W-:-:S02]  /*1770*/  LEA.HI R14, R34, R31, RZ, 0x5 ;  /* 0x0000001f220e7211 */ /* 0x000fc400078f28ff */
[----:B--2---:R-:W-:Y:S01]  /*1780*/  SHF.R.S32.HI R37, RZ, 0x1f, R37 ;  /* 0x0000001fff257819 */ /* 0x004fe20000011425 */
[----:B------:R-:W-:Y:S01]  /*1790*/  IMAD R7, R7, c[0x0][0x190], RZ ;  /* 0x0000640007077a24 */ /* 0x000fe200078e02ff */
[----:B------:R-:W-:Y:S01]  /*17a0*/  LOP3.LUT R0, R14, 0xffffffe0, RZ, 0xc0, !PT ;  /* 0xffffffe00e007812 */ /* 0x000fe200078ec0ff */
[----:B------:R-:W-:Y:S01]  /*17b0*/  IMAD.IADD R5, R5, 0x1, R3 ;  /* 0x0000000105057824 */ /* 0x000fe200078e0203 */
[----:B---3--:R-:W-:Y:S01]  /*17c0*/  LEA.HI R37, R37, R38, RZ, 0x5 ;  /* 0x0000002625257211 */ /* 0x008fe200078f28ff */
[----:B------:R-:W-:Y:S01]  /*17d0*/  IMAD R12, R6, c[0x0][0x194], R7 ;  /* 0x00006500060c7a24 */ /* 0x000fe200078e0207 */
[----:B------:R-:W-:Y:S01]  /*17e0*/  IADD3 R17, -R0, R31, RZ ;  /* 0x0000001f00117210 */ /* 0x000fe20007ffe1ff */
[----:B------:R-:W-:Y:S01]  /*17f0*/  IMAD.WIDE.U32 R6, R6, c[0x0][0x190], R212 ;  /* 0x0000640006067a25 */ /* 0x000fe200078e00d4 */
[----:B------:R-:W-:-:S03]  /*1800*/  SHF.R.S32.HI R37, RZ, 0x5, R37 ;  /* 0x00000005ff257819 */ /* 0x000fc60000011425 */
[----:B------:R-:W-:Y:S01]  /*1810*/  IMAD R3, R33, c[0x0][0x378], RZ ;  /* 0x0000de0021037a24 */ /* 0x000fe200078e02ff */
[----:B------:R-:W-:Y:S01]  /*1820*/  IADD3 R6, P1, R28, R6, RZ ;  /* 0x000000061c067210 */ /* 0x000fe20007f3e0ff */
[----:B------:R-:W-:Y:S02]  /*1830*/  IMAD R0, R37, R32, R17 ;  /* 0x0000002025007224 */ /* 0x000fe400078e0211 */
[C---:B------:R-:W-:Y:S01]  /*1840*/  IMAD.IADD R14, R11.reuse, 0x1, R8 ;  /* 0x000000010b0e7824 */ /* 0x040fe200078e0208 */
[----:B------:R-:W-:Y:S01]  /*1850*/  IADD3 R11, R11, R10, RZ ;  /* 0x0000000a0b0b7210 */ /* 0x000fe20007ffe0ff */
[----:B------:R-:W-:Y:S01]  /*1860*/  IMAD R8, R36, c[0x0][0x37c], R3 ;  /* 0x0000df0024087a24 */ /* 0x000fe200078e0203 */
[----:B------:R-:W-:Y:S01]  /*1870*/  IADD3 R3, P0, R0, R13, RZ ;  /* 0x0000000d00037210 */ /* 0x000fe20007f1e0ff */
[----:B------:R-:W-:Y:S01]  /*1880*/  IMAD.WIDE.U32 R4, R36, c[0x0][0x378], R4 ;  /* 0x0000de0024047a25 */ /* 0x000fe200078e0004 */
[----:B------:R-:W-:Y:S02]  /*1890*/  IADD3.X R7, R24, R7, R12, P1, !PT ;  /* 0x0000000718077210 */ /* 0x000fe40000ffe40c */
[----:B------:R-:W-:Y:S01]  /*18a0*/  LEA.HI.X.SX32 R10, R0, R9, 0x1, P0 ;  /* 0x00000009000a7211 */ /* 0x000fe200000f0eff */
[----:B------:R-:W-:Y:S01]  /*18b0*/  IMAD R13, R33, c[0x0][0x1a8], RZ ;  /* 0x00006a00210d7a24 */ /* 0x000fe200078e02ff */
[----:B------:R-:W-:Y:S01]  /*18c0*/  LEA R203, P0, R3, c[0x0][0x350], 0x2 ;  /* 0x0000d40003cb7a11 */ /* 0x000fe200078010ff */
[----:B------:R-:W-:-:S02]  /*18d0*/  IMAD.IADD R5, R5, 0x1, R8 ;  /* 0x0000000105057824 */ /* 0x000fc400078e0208 */
[----:B------:R-:W-:Y:S02]  /*18e0*/  IMAD R0, R23, c[0x0][0x370], RZ ;  /* 0x0000dc0017007a24 */ /* 0x000fe400078e02ff */
[C---:B------:R-:W-:Y:S02]  /*18f0*/  IMAD R8, R36.reuse, c[0x0][0x1ac], R13 ;  /* 0x00006b0024087a24 */ /* 0x040fe400078e020d */
        /* <DEDUP_REMOVED lines=9> */
[-C--:B------:R-:W-:Y:S01]  /*1990*/  IMAD.WIDE R12, R11, R15.reuse, c[0x0][0x200] ;  /* 0x000080000b0c7625 */ /* 0x080fe200078e020f */
[----:B------:R-:W-:Y:S02]  /*19a0*/  LEA.HI.X R6, R3, c[0x0][0x354], R10, 0x2, P0 ;  /* 0x0000d50003067a11 */ /* 0x000fe400000f140a */
[----:B------:R-:W-:Y:S01]  /*19b0*/  LEA.HI.X R5, R4, c[0x0][0x334], R0, 0x1, P1 ;  /* 0x0000cd0004057a11 */ /* 0x000fe200008f0c00 */
[----:B------:R-:W-:Y:S01]  /*19c0*/  IMAD.WIDE R10, R14, R15, c[0x0][0x3c8] ;  /* 0x0000f2000e0a7625 */ /* 0x000fe200078e020f */
[----:B------:R-:W-:Y:S01]  /*19d0*/  LEA.HI.SX32 R0, R25, 0xffffffff, 0x1a ;  /* 0xffffffff19007811 */ /* 0x000fe200078fd2ff */
[----:B------:R-:W-:Y:S05]  /*19e0*/  @!P3 BRA `(.L_x_830) ;  /* 0x000071600000b947 */ /* 0x000fea0003800000 */
[----:B------:R-:W-:Y:S01]  /*19f0*/  @P4 BAR.SYNC.DEFER_BLOCKING 0x0 ;  /* 0x0000000000004b1d */ /* 0x000fe20000010000 */
[----:B------:R-:W-:Y:S01]  /*1a00*/  IMAD.MOV.U32 R197, RZ, RZ, R0 ;  /* 0x000000ffffc57224 */ /* 0x000fe200078e0000 */
[----:B------:R-:W-:Y:S01]  /*1a10*/  MOV R210, R12 ;  /* 0x0000000c00d27202 */ /* 0x000fe20000000f00 */
[----:B------:R-:W-:Y:S01]  /*1a20*/  IMAD.SHL.U32 R0, R248, 0x2, RZ ;  /* 0x00000002f8007824 */ /* 0x000fe200078e00ff */
[----:B------:R-:W-:Y:S01]  /*1a30*/  MOV R207, R9 ;  /* 0x0000000900cf7202 */ /* 0x000fe20000000f00 */
[C---:B------:R-:W-:Y:S01]  /*1a40*/  IMAD R3, R197.reuse, -0x40, R20 ;  /* 0xffffffc0c5037824 */ /* 0x040fe200078e0214 */
[C---:B------:R-:W-:Y:S01]  /*1a50*/  LEA.HI R4, R197.reuse, R197, RZ, 0x1 ;  /* 0x000000c5c5047211 */ /* 0x040fe200078f08ff */
[----:B------:R-:W-:Y:S01]  /*1a60*/  BSSY B0, `(.L_x_831) ;  /* 0x000002f000007945 */ /* 0x000fe20003800000 */
[----:B------:R-:W-:Y:S01]  /*1a70*/  IMAD.MOV.U32 R211, RZ, RZ, R13 ;  /* 0x000000ffffd37224 */ /* 0x000fe200078e000d */
[----:B------:R-:W-:Y:S01]  /*1a80*/  MOV R205, R7 ;  /* 0x0000000700cd7202 */ /* 0x000fe20000000f00 */
[----:B------:R-:W-:Y:S01]  /*1a90*/  IMAD.MOV.U32 R218, RZ, RZ, R10 ;  /* 0x000000ffffda7224 */ /* 0x000fe200078e000a */
[----:B------:R-:W-:Y:S01]  /*1aa0*/  ISETP.GE.AND P1, PT, R238, R3, PT ;  /* 0x00000003ee00720c */ /* 0x000fe20003f26270 */
[----:B------:R-:W-:Y:S01]  /*1ab0*/  IMAD.MOV.U32 R217, RZ, RZ, R11 ;  /* 0x000000ffffd97224 */ /* 0x000fe200078e000b */
[----:B------:R-:W-:Y:S01]  /*1ac0*/  LOP3.LUT R4, R4, 0xfffffffe, RZ, 0xc0, !PT ;  /* 0xfffffffe04047812 */ /* 0x000fe200078ec0ff */
[----:B------:R-:W-:Y:S01]  /*1ad0*/  IMAD.MOV.U32 R206, RZ, RZ, R8 ;  /* 0x000000ffffce7224 */ /* 0x000fe200078e0008 */
[----:B------:R-:W-:Y:S01]  /*1ae0*/  MOV R202, R6 ;  /* 0x0000000600ca7202 */ /* 0x000fe20000000f00 */
[----:B------:R-:W-:Y:S01]  /*1af0*/  IMAD.MOV.U32 R204, RZ, RZ, R5 ;  /* 0x000000ffffcc7224 */ /* 0x000fe200078e0005 */
[----:B------:R-:W-:-:S02]  /*1b00*/  IADD3 R4, R197, -R4, RZ ;  /* 0x80000004c5047210 */ /* 0x000fc40007ffe0ff */
[----:B------:R-:W-:Y:S02]  /*1b10*/  IADD3 R13, R212, 0x20, RZ ;  /* 0x00000020d40d7810 */ /* 0x000fe40007ffe0ff */
[----:B------:R-:W-:Y:S02]  /*1b20*/  ISETP.NE.AND P0, PT, R4, 0x1, PT ;  /* 0x000000010400780c */ /* 0x000fe40003f05270 */
[----:B------:R-:W-:Y:S01]  /*1b30*/  IADD3 R15, R212, 0x40, RZ ;  /* 0x00000040d40f7810 */ /* 0x000fe20007ffe0ff */
[----:B------:R1:W-:Y:S04]  /*1b40*/  @P1 STS [R0+0x6000], RZ ;  /* 0x006000ff00001388 */ /* 0x0003e80000000800 */
[----:B------:R1:W-:Y:S04]  /*1b50*/  @P1 STS [R0+0x6004], RZ ;  /* 0x006004ff00001388 */ /* 0x0003e80000000800 */
[----:B------:R1:W-:Y:S04]  /*1b60*/  @P1 STS.64 [R0+0x6008], RZ ;  /* 0x006008ff00001388 */ /* 0x0003e80000000a00 */
[----:B------:R1:W-:Y:S04]  /*1b70*/  @P1 STS.128 [R0+0x7000], RZ ;  /* 0x007000ff00001388 */ /* 0x0003e80000000c00 */
[----:B------:R1:W-:Y:S01]  /*1b80*/  @P1 STS.128 [R0+0x8000], RZ ;  /* 0x008000ff00001388 */ /* 0x0003e20000000c00 */
[----:B------:R-:W-:Y:S05]  /*1b90*/  @P1 BRA `(.L_x_832) ;  /* 0x000001b000001947 */ /* 0x000fea0003800000 */
[----:B------:R-:W-:Y:S02]  /*1ba0*/  ISETP.GE.AND P4, PT, R212, c[0x0][0x220], PT ;  /* 0x00008800d4007a0c */ /* 0x000fe40003f86270 */
[----:B------:R-:W-:-:S02]  /*1bb0*/  ISETP.GE.AND P3, PT, R13, c[0x0][0x220], PT ;  /* 0x000088000d007a0c */ /* 0x000fc40003f66270 */
[----:B------:R-:W-:-:S09]  /*1bc0*/  ISETP.GE.AND P2, PT, R15, c[0x0][0x220], PT ;  /* 0x000088000f007a0c */ /* 0x000fd20003f46270 */
[----:B------:R-:W-:Y:S01]  /*1bd0*/  @!P4 IMAD.MOV.U32 R6, RZ, RZ, R205 ;  /* 0x000000ffff06c224 */ /* 0x000fe200078e00cd */
[----:B------:R2:W-:Y:S01]  /*1be0*/  @P4 STS [R0+0x6000], RZ ;  /* 0x006000ff00004388 */ /* 0x0005e20000000800 */
[--C-:B------:R-:W-:Y:S01]  /*1bf0*/  @!P4 IMAD.MOV.U32 R7, RZ, RZ, R204.reuse ;  /* 0x000000ffff07c224 */ /* 0x100fe200078e00cc */
[----:B------:R-:W-:Y:S01]  /*1c00*/  @!P3 MOV R4, R205 ;  /* 0x000000cd0004b202 */ /* 0x000fe20000000f00 */
[----:B------:R-:W-:Y:S01]  /*1c10*/  @!P3 IMAD.MOV.U32 R5, RZ, RZ, R204 ;  /* 0x000000ffff05b224 */ /* 0x000fe200078e00cc */
[----:B------:R2:W-:Y:S04]  /*1c20*/  @P4 STS [R0+0x6004], RZ ;  /* 0x006004ff00004388 */ /* 0x0005e80000000800 */
[----:B------:R2:W-:Y:S04]  /*1c30*/  @P4 STS.64 [R0+0x6008], RZ ;  /* 0x006008ff00004388 */ /* 0x0005e80000000a00 */
        /* <DEDUP_REMOVED lines=11> */
[----:B--2---:R-:W-:Y:S02]  /*1cf0*/  MOV R4, R205 ;  /* 0x000000cd00047202 */ /* 0x004fe40000000f00 */
[----:B------:R-:W-:-:S05]  /*1d00*/  MOV R5, R204 ;  /* 0x000000cc00057202 */ /* 0x000fca0000000f00 */
[----:B------:R-:W-:Y:S01]  /*1d10*/  @!PT LDS RZ, [RZ] ;  /* 0x00000000fffff984 */ /* 0x000fe20000000800 */
[----:B------:R-:W-:Y:S01]  /*1d20*/  @!PT LDS RZ, [RZ] ;  /* 0x00000000fffff984 */ /* 0x000fe20000000800 */
[----:B------:R-:W-:Y:S01]  /*1d30*/  @!PT LDS RZ, [RZ] ;  /* 0x00000000fffff984 */ /* 0x000fe20000000800 */
[----:B------:R2:W-:Y:S02]  /*1d40*/  LDGSTS.E.BYPASS.LTC128B.128 [R0+0x8000], [R4.64+0x80] ;  /* 0x0800008004007fae */ /* 0x0005e4000b901d46 */
.L_x_832:
[----:B------:R-:W-:Y:S05]  /*1d50*/  BSYNC B0 ;  /* 0x0000000000007941 */ /* 0x000fea0003800000 */
.L_x_831:
[----:B--2---:R-:W-:Y:S01]  /*1d60*/  IADD3 R4, R248, 0x1800, RZ ;  /* 0x00001800f8047810 */ /* 0x004fe20007ffe0ff */
[----:B------:R-:W-:Y:S03]  /*1d70*/  BSSY B0, `(.L_x_833) ;  /* 0x0000033000007945 */ /* 0x000fe60003800000 */
        /* <DEDUP_REMOVED lines=16> */
.L_x_834:
[----:B------:R-:W-:Y:S02]  /*1e80*/  ISETP.GE.AND P3, PT, R212, c[0x0][0x220], PT ;  /* 0x00008800d4007a0c */ /* 0x000fe40003f66270 */
[----:B------:R-:W-:-:S02]  /*1e90*/  ISETP.GE.AND P2, PT, R13, c[0x0][0x220], PT ;  /* 0x000088000d007a0c */ /* 0x000fc40003f46270 */
[----:B------:R-:W-:-:S09]  /*1ea0*/  ISETP.GE.AND P1, PT, R15, c[0x0][0x220], PT ;  /* 0x000088000f007a0c */ /* 0x000fd20003f26270 */
[----:B------:R-:W-:Y:S01]  /*1eb0*/  @!P3 IMAD.MOV.U32 R6, RZ, RZ, R207 ;  /* 0x000000ffff06b224 */ /* 0x000fe200078e00cf */
[----:B------:R2:W-:Y:S01]  /*1ec0*/  @P3 STS [R193], RZ ;  /* 0x000000ffc1003388 */ /* 0x0005e20000000800 */
[--C-:B------:R-:W-:Y:S01]  /*1ed0*/  @!P3 IMAD.MOV.U32 R7, RZ, RZ, R206.reuse ;  /* 0x000000ffff07b224 */ /* 0x100fe200078e00ce */
[----:B------:R-:W-:Y:S01]  /*1ee0*/  @!P2 MOV R4, R207 ;  /* 0x000000cf0004a202 */ /* 0x000fe20000000f00 */
[----:B------:R-:W-:Y:S01]  /*1ef0*/  @!P2 IMAD.MOV.U32 R5, RZ, RZ, R206 ;  /* 0x000000ffff05a224 */ /* 0x000fe200078e00ce */
[----:B------:R2:W-:Y:S04]  /*1f00*/  @P3 STS [R193+0x4], RZ ;  /* 0x000004ffc1003388 */ /* 0x0005e80000000800 */
        /* <DEDUP_REMOVED lines=19> */
[----:B--2---:R-:W-:Y:S02]  /*2040*/  MOV R4, R207 ;  /* 0x000000cf00047202 */ /* 0x004fe40000000f00 */
[----:B------:R-:W-:-:S05]  /*2050*/  MOV R5, R206 ;  /* 0x000000ce00057202 */ /* 0x000fca0000000f00 */
[----:B------:R-:W-:Y:S01]  /*2060*/  @!PT LDS RZ, [RZ] ;  /* 0x00000000fffff984 */ /* 0x000fe20000000800 */
[----:B------:R-:W-:Y:S01]  /*2070*/  @!PT LDS RZ, [RZ] ;  /* 0x00000000fffff984 */ /* 0x000fe20000000800 */
[----:B------:R-:W-:Y:S01]  /*2080*/  @!PT LDS RZ, [RZ] ;  /* 0x00000000fffff984 */ /* 0x000fe20000000800 */
[----:B------:R2:W-:Y:S02]  /*2090*/  LDGSTS.E.BYPASS.LTC128B.128 [R193+0x2000], [R4.64+0x80] ;  /* 0x0200008004c17fae */ /* 0x0005e4000b901d46 */
.L_x_835:
[----:B------:R-:W-:Y:S05]  /*20a0*/  BSYNC B0 ;  /* 0x0000000000007941 */ /* 0x000fea0003800000 */
.L_x_833:
[----:B------:R-:W-:Y:S01]  /*20b0*/  IMAD R14, R237, -0x80, R196 ;  /* 0xffffff80ed0e7824 */ /* 0x000fe200078e02c4 */
[C---:B--2---:R-:W-:Y:S01]  /*20c0*/  IADD3 R6, R220.reuse, 0x28, RZ ;  /* 0x00000028dc067810 */ /* 0x044fe20007ffe0ff */
[----:B------:R-:W-:Y:S01]  /*20d0*/  IMAD.MOV.U32 R216, RZ, RZ, 0x7f800000 ;  /* 0x7f800000ffd87424 */ /* 0x000fe200078e00ff */
[C---:B------:R-:W-:Y:S01]  /*20e0*/  IADD3 R5, R220.reuse, 0x8, RZ ;  /* 0x00000008dc057810 */ /* 0x040fe20007ffe0ff */
[----:B------:R-:W-:Y:S01]  /*20f0*/  IMAD.MOV.U32 R214, RZ, RZ, 0x7f800000 ;  /* 0x7f800000ffd67424 */ /* 0x000fe200078e00ff */
[----:B------:R-:W-:Y:S02]  /*2100*/  IADD3 R4, R220, 0x20, RZ ;  /* 0x00000020dc047810 */ /* 0x000fe40007ffe0ff */
[----:B------:R-:W-:Y:S02]  /*2110*/  ISETP.GE.AND P6, PT, R238, R14, PT ;  /* 0x0000000eee00720c */ /* 0x000fe40003fc6270 */
[-C--:B------:R-:W-:Y:S02]  /*2120*/  ISETP.GE.AND P1, PT, R6, R3.reuse, PT ;  /* 0x000000030600720c */ /* 0x080fe40003f26270 */
[----:B------:R-:W-:-:S02]  /*2130*/  ISETP.GE.AND P4, PT, R220, R3, PT ;  /* 0x00000003dc00720c */ /* 0x000fc40003f86270 */
[-C--:B------:R-:W-:Y:S02]  /*2140*/  ISETP.GE.AND P3, PT, R5, R3.reuse, PT ;  /* 0x000000030500720c */ /* 0x080fe40003f66270 */
[----:B------:R-:W-:Y:S01]  /*2150*/  ISETP.GE.AND P2, PT, R4, R3, PT ;  /* 0x000000030400720c */ /* 0x000fe20003f46270 */
[--C-:B------:R-:W-:Y:S01]  /*2160*/  IMAD.WIDE R4, R220, 0x4, R210.reuse ;  /* 0x00000004dc047825 */ /* 0x100fe200078e02d2 */
[----:B------:R-:W-:Y:S02]  /*2170*/  MOV R215, 0x7f800000 ;  /* 0x7f80000000d77802 */ /* 0x000fe40000000f00 */
[----:B------:R-:W-:Y:S01]  /*2180*/  MOV R209, 0x7f800000 ;  /* 0x7f80000000d17802 */ /* 0x000fe20000000f00 */
[----:B------:R2:W-:Y:S01]  /*2190*/  @P6 STS [R0+0x9000], RZ ;  /* 0x009000ff00006388 */ /* 0x0005e20000000800 */
[----:B------:R-:W-:Y:S02]  /*21a0*/  IMAD R3, R19, c[0x0][0x198], RZ ;  /* 0x0000660013037a24 */ /* 0x000fe400078e02ff */
[----:B------:R-:W-:Y:S01]  /*21b0*/  @!P1 IMAD.WIDE R6, R6, 0x4, R210 ;  /* 0x0000000406069825 */ /* 0x000fe200078e02d2 */
[----:B------:R2:W-:Y:S04]  /*21c0*/  @P6 STS [R0+0x9004], RZ ;  /* 0x009004ff00006388 */ /* 0x0005e80000000800 */
[----:B------:R2:W-:Y:S04]  /*21d0*/  @P6 STS.64 [R0+0x9008], RZ ;  /* 0x009008ff00006388 */ /* 0x0005e80000000a00 */
[----:B------:R2:W-:Y:S04]  /*21e0*/  @P6 STS.128 [R0+0xb000], RZ ;  /* 0x00b000ff00006388 */ /* 0x0005e80000000c00 */
[----:B------:R2:W-:Y:S04]  /*21f0*/  @P6 STS.128 [R0+0xd000], RZ ;  /* 0x00d000ff00006388 */ /* 0x0005e80000000c00 */
[----:B------:R3:W5:Y:S04]  /*2200*/  @!P4 LDG.E R215, [R4.64] ;  /* 0x0000000604d7c981 */ /* 0x000768000c1e1900 */
[----:B------:R3:W5:Y:S04]  /*2210*/  @!P3 LDG.E R216, [R4.64+0x20] ;  /* 0x0000200604d8b981 */ /* 0x000768000c1e1900 */
[----:B------:R3:W5:Y:S01]  /*2220*/  @!P2 LDG.E R209, [R4.64+0x80] ;  /* 0x0000800604d1a981 */ /* 0x000762000c1e1900 */
[----:B------:R-:W-:-:S03]  /*2230*/  IMAD R3, R21, c[0x0][0x19c], R3 ;  /* 0x0000670015037a24 */ /* 0x000fc600078e0203 */
[----:B------:R4:W5:Y:S01]  /*2240*/  @!P1 LDG.E R214, [R6.64] ;  /* 0x0000000606d69981 */ /* 0x000962000c1e1900 */
[----:B------:R-:W-:Y:S01]  /*2250*/  BSSY B0, `(.L_x_836) ;  /* 0x000002a000007945 */ /* 0x000fe20003800000 */
[----:B---3--:R-:W-:-:S05]  /*2260*/  IMAD.WIDE.U32 R4, R21, c[0x0][0x198], R212 ;  /* 0x0000660015047a25 */ /* 0x008fca00078e00d4 */
[----:B----4-:R-:W-:-:S04]  /*2270*/  IADD3 R6, P1, R26, R4, RZ ;  /* 0x000000041a067210 */ /* 0x010fc80007f3e0ff */
[----:B------:R-:W-:Y:S01]  /*2280*/  IADD3.X R7, R27, R5, R3, P1, !PT ;  /* 0x000000051b077210 */ /* 0x000fe20000ffe403 */
[----:B------:R-:W-:-:S04]  /*2290*/  IMAD R3, R22, c[0x0][0x1b0], RZ ;  /* 0x00006c0016037a24 */ /* 0x000fc800078e02ff */
[C---:B------:R-:W-:Y:S02]  /*22a0*/  IMAD R3, R16.reuse, c[0x0][0x1b4], R3 ;  /* 0x00006d0010037a24 */ /* 0x040fe400078e0203 */
[----:B------:R-:W-:-:S04]  /*22b0*/  IMAD.WIDE.U32 R6, R16, c[0x0][0x1b0], R6 ;  /* 0x00006c0010067a25 */ /* 0x000fc800078e0006 */
[----:B------:R-:W-:Y:S01]  /*22c0*/  IMAD.IADD R12, R7, 0x1, R3 ;  /* 0x00000001070c7824 */ /* 0x000fe200078e0203 */
[----:B------:R-:W-:Y:S05]  /*22d0*/  @P6 BRA `(.L_x_837) ;  /* 0x0000021000006947 */ /* 0x000fea0003800000 */
[----:B--2---:R-:W-:Y:S01]  /*22e0*/  ISETP.GE.AND P4, PT, R212, c[0x0][0x220], PT ;  /* 0x00008800d4007a0c */ /* 0x004fe20003f86270 */
[----:B------:R-:W-:Y:S01]  /*22f0*/  IMAD R3, R23, c[0x0][0x198], RZ ;  /* 0x0000660017037a24 */ /* 0x000fe200078e02ff */
[----:B------:R-:W-:Y:S01]  /*2300*/  ISETP.GE.AND P3, PT, R13, c[0x0][0x220], PT ;  /* 0x000088000d007a0c */ /* 0x000fe20003f66270 */
[----:B------:R-:W-:Y:S01]  /*2310*/  IMAD.MOV.U32 R4, RZ, RZ, R6 ;  /* 0x000000ffff047224 */ /* 0x000fe200078e0006 */
[----:B------:R-:W-:Y:S01]  /*2320*/  ISETP.GE.AND P1, PT, R15, c[0x0][0x220], PT ;  /* 0x000088000f007a0c */ /* 0x000fe20003f26270 */
[----:B------:R-:W-:Y:S02]  /*2330*/  IMAD.MOV.U32 R5, RZ, RZ, R12 ;  /* 0x000000ffff057224 */ /* 0x000fe400078e000c */
[C---:B------:R-:W-:Y:S02]  /*2340*/  IMAD R3, R238.reuse, c[0x0][0x19c], R3 ;  /* 0x00006700ee037a24 */ /* 0x040fe400078e0203 */
[----:B------:R-:W-:-:S04]  /*2350*/  IMAD.WIDE.U32 R4, R238, c[0x0][0x198], R4 ;  /* 0x00006600ee047a25 */ /* 0x000fc800078e0004 */
[----:B------:R-:W-:Y:S01]  /*2360*/  IMAD.IADD R3, R5, 0x1, R3 ;  /* 0x0000000105037824 */ /* 0x000fe200078e0203 */
[C---:B------:R-:W-:Y:S01]  /*2370*/  @!P4 LEA R10, P5, R4.reuse, c[0x0][0x168], 0x1 ;  /* 0x00005a00040aca11 */ /* 0x040fe200078a08ff */
[----:B------:R2:W-:Y:S01]  /*2380*/  @P4 STS [R0+0x9000], RZ ;  /* 0x009000ff00004388 */ /* 0x0005e20000000800 */
[C---:B------:R-:W-:Y:S02]  /*2390*/  @!P3 LEA R8, P2, R4.reuse, c[0x0][0x168], 0x1 ;  /* 0x00005a000408ba11 */ /* 0x040fe400078408ff */
[C-C-:B------:R-:W-:Y:S01]  /*23a0*/  @!P4 LEA.HI.X R11, R4.reuse, c[0x0][0x16c], R3.reuse, 0x1, P5 ;  /* 0x00005b00040bca11 */ /* 0x140fe200028f0c03 */
[----:B------:R2:W-:Y:S01]  /*23b0*/  @P4 STS [R0+0x9004], RZ ;  /* 0x009004ff00004388 */ /* 0x0005e20000000800 */
[----:B------:R-:W-:-:S03]  /*23c0*/  @!P3 LEA.HI.X R9, R4, c[0x0][0x16c], R3, 0x1, P2 ;  /* 0x00005b000409ba11 */ /* 0x000fc600010f0c03 */
        /* <DEDUP_REMOVED lines=12> */
[----:B--2---:R-:W-:-:S04]  /*2490*/  LEA R8, P1, R4, c[0x0][0x168], 0x1 ;  /* 0x00005a0004087a11 */ /* 0x004fc800078208ff */
[----:B------:R-:W-:-:S05]  /*24a0*/  LEA.HI.X R9, R4, c[0x0][0x16c], R3, 0x1, P1 ;  /* 0x00005b0004097a11 */ /* 0x000fca00008f0c03 */
[----:B------:R-:W-:Y:S01]  /*24b0*/  @!PT LDS RZ, [RZ] ;  /* 0x00000000fffff984 */ /* 0x000fe20000000800 */
[----:B------:R-:W-:Y:S01]  /*24c0*/  @!PT LDS RZ, [RZ] ;  /* 0x00000000fffff984 */ /* 0x000fe20000000800 */
[----:B------:R-:W-:Y:S01]  /*24d0*/  @!PT LDS RZ, [RZ] ;  /* 0x00000000fffff984 */ /* 0x000fe20000000800 */
[----:B------:R2:W-:Y:S04]  /*24e0*/  LDGSTS.E.BYPASS.LTC128B.128 [R0+0xd000], [R8.64+0x80] ;  /* 0x0d00008008007fae */ /* 0x0005e8000b901d46 */
.L_x_837:
[----:B--2---:R-:W-:Y:S05]  /*24f0*/  BSYNC B0 ;  /* 0x0000000000007941 */ /* 0x004fea0003800000 */
.L_x_836:
[----:B------:R-:W-:Y:S01]  /*2500*/  IADD3 R3, R238, 0x40, RZ ;  /* 0x00000040ee037810 */ /* 0x000fe20007ffe0ff */
[----:B------:R-:W-:Y:S03]  /*2510*/  BSSY B0, `(.L_x_838) ;  /* 0x0000026000007945 */ /* 0x000fe60003800000 */
[----:B------:R-:W-:-:S13]  /*2520*/  ISETP.GE.AND P5, PT, R3, R14, PT ;  /* 0x0000000e0300720c */ /* 0x000fda0003fa6270 */
[----:B------:R2:W-:Y:S04]  /*2530*/  @P5 STS.128 [R0+0xa000], RZ ;  /* 0x00a000ff00005388 */ /* 0x0005e80000000c00 */
[----:B------:R2:W-:Y:S04]  /*2540*/  @P5 STS.128 [R0+0xc000], RZ ;  /* 0x00c000ff00005388 */ /* 0x0005e80000000c00 */
[----:B------:R2:W-:Y:S01]  /*2550*/  @P5 STS.128 [R0+0xe000], RZ ;  /* 0x00e000ff00005388 */ /* 0x0005e20000000c00 */
[----:B------:R-:W-:Y:S05]  /*2560*/  @P5 BRA `(.L_x_839) ;  /* 0x0000020000005947 */ /* 0x000fea0003800000 */
[----:B------:R-:W-:Y:S01]  /*2570*/  IADD3 R3, P1, R238, 0x40, RZ ;  /* 0x00000040ee037810 */ /* 0x000fe20007f3e0ff */
[----:B------:R-:W-:Y:S01]  /*2580*/  IMAD.MOV.U32 R7, RZ, RZ, R12 ;  /* 0x000000ffff077224 */ /* 0x000fe200078e000c */
[----:B------:R-:W-:-:S02]  /*2590*/  ISETP.GE.AND P4, PT, R212, c[0x0][0x220], PT ;  /* 0x00008800d4007a0c */ /* 0x000fc40003f86270 */
[----:B------:R-:W-:Y:S01]  /*25a0*/  ISETP.GE.AND P3, PT, R13, c[0x0][0x220], PT ;  /* 0x000088000d007a0c */ /* 0x000fe20003f66270 */
[----:B------:R-:W-:Y:S01]  /*25b0*/  IMAD.X R4, RZ, RZ, R23, P1 ;  /* 0x000000ffff047224 */ /* 0x000fe200008e0617 */
[----:B------:R-:W-:Y:S01]  /*25c0*/  ISETP.GE.AND P1, PT, R15, c[0x0][0x220], PT ;  /* 0x000088000f007a0c */ /* 0x000fe20003f26270 */
[----:B------:R-:W-:-:S04]  /*25d0*/  IMAD.WIDE.U32 R8, R3, c[0x0][0x198], R6 ;  /* 0x0000660003087a25 */ /* 0x000fc800078e0006 */
[----:B------:R-:W-:-:S04]  /*25e0*/  IMAD R4, R4, c[0x0][0x198], RZ ;  /* 0x0000660004047a24 */ /* 0x000fc800078e02ff */
[----:B------:R-:W-:Y:S01]  /*25f0*/  IMAD R3, R3, c[0x0][0x19c], R4 ;  /* 0x0000670003037a24 */ /* 0x000fe200078e0204 */
[----:B------:R-:W-:Y:S01]  /*2600*/  @!P4 LEA R6, P2, R8, c[0x0][0x168], 0x1 ;  /* 0x00005a000806ca11 */ /* 0x000fe200078408ff */
[----:B------:R3:W-:Y:S02]  /*2610*/  @P4 STS.128 [R0+0xa000], RZ ;  /* 0x00a000ff00004388 */ /* 0x0007e40000000c00 */
[----:B------:R-:W-:-:S05]  /*2620*/  IMAD.IADD R3, R9, 0x1, R3 ;  /* 0x0000000109037824 */ /* 0x000fca00078e0203 */
[C---:B------:R-:W-:Y:S02]  /*2630*/  @!P4 LEA.HI.X R7, R8.reuse, c[0x0][0x16c], R3, 0x1, P2 ;  /* 0x00005b000807ca11 */ /* 0x040fe400010f0c03 */
[----:B------:R-:W-:-:S03]  /*2640*/  @!P3 LEA R4, P2, R8, c[0x0][0x168], 0x1 ;  /* 0x00005a000804ba11 */ /* 0x000fc600078408ff */
[----:B------:R-:W-:Y:S01]  /*2650*/  @!PT LDS RZ, [RZ] ;  /* 0x00000000fffff984 */ /* 0x000fe20000000800 */
[----:B------:R-:W-:Y:S01]  /*2660*/  @!PT LDS RZ, [RZ] ;  /* 0x00000000fffff984 */ /* 0x000fe20000000800 */
[----:B------:R-:W-:Y:S01]  /*2670*/  @!PT LDS RZ, [RZ] ;  /* 0x00000000fffff984 */ /* 0x000fe20000000800 */
[----:B------:R3:W-:Y:S01]  /*2680*/  @!P4 LDGSTS.E.BYPASS.LTC128B.128 [R0+0xa000], [R6.64] ;  /* 0x0a0000000600cfae */ /* 0x0007e2000b901d46 */
[----:B------:R-:W-:-:S03]  /*2690*/  @!P3 LEA.HI.X R5, R8, c[0x0][0x16c], R3, 0x1, P2 ;  /* 0x00005b000805ba11 */ /* 0x000fc600010f0c03 */
[----:B------:R3:W-:Y:S04]  /*26a0*/  @P3 STS.128 [R0+0xc000], RZ ;  /* 0x00c000ff00003388 */ /* 0x0007e80000000c00 */
[----:B------:R-:W-:Y:S01]  /*26b0*/  @!PT LDS RZ, [RZ] ;  /* 0x00000000fffff984 */ /* 0x000fe20000000800 */
[----:B------:R-:W-:Y:S01]  /*26c0*/  @!PT LDS RZ, [RZ] ;  /* 0x00000000fffff984 */ /* 0x000fe20000000800 */
[----:B------:R-:W-:Y:S01]  /*26d0*/  @!PT LDS RZ, [RZ] ;  /* 0x00000000fffff984 */ /* 0x000fe20000000800 */
[----:B------:R3:W-:Y:S04]  /*26e0*/  @!P3 LDGSTS.E.BYPASS.LTC128B.128 [R0+0xc000], [R4.64+0x40] ;  /* 0x0c0000400400bfae */ /* 0x0007e8000b901d46 */
[----:B------:R3:W-:Y:S01]  /*26f0*/  @P1 STS.128 [R0+0xe000], RZ ;  /* 0x00e000ff00001388 */ /* 0x0007e20000000c00 */
[----:B------:R-:W-:Y:S05]  /*2700*/  @P1 BRA `(.L_x_839) ;  /* 0x0000006000001947 */ /* 0x000fea0003800000 */
[----:B---3--:R-:W-:-:S04]  /*2710*/  LEA R4, P1, R8, c[0x0][0x168], 0x1 ;  /* 0x00005a0008047a11 */ /* 0x008fc800078208ff */
[----:B------:R-:W-:-:S05]  /*2720*/  LEA.HI.X R5, R8, c[0x0][0x16c], R3, 0x1, P1 ;  /* 0x00005b0008057a11 */ /* 0x000fca00008f0c03 */
[----:B------:R-:W-:Y:S01]  /*2730*/  @!PT LDS RZ, [RZ] ;  /* 0x00000000fffff984 */ /* 0x000fe20000000800 */
[----:B------:R-:W-:Y:S01]  /*2740*/  @!PT LDS RZ, [RZ] ;  /* 0x00000000fffff984 */ /* 0x000fe20000000800 */
[----:B------:R-:W-:Y:S01]  /*2750*/  @!PT LDS RZ, [RZ] ;  /* 0x00000000fffff984 */ /* 0x000fe20000000800 */
[----:B------:R3:W-:Y:S04]  /*2760*/  LDGSTS.E.BYPASS.LTC128B.128 [R0+0xe000], [R4.64+0x80] ;  /* 0x0e00008004007fae */ /* 0x0007e8000b901d46 */
.L_x_839:
[----:B------:R-:W-:Y:S05]  /*2770*/  BSYNC B0 ;  /* 0x0000000000007941 */ /* 0x000fea0003800000 */
.L_x_838:
[----:B------:R4:W-:Y:S01]  /*2780*/  @P6 STS [R0+0xf000], RZ ;  /* 0x00f000ff00006388 */ /* 0x0009e20000000800 */
[----:B---3--:R-:W-:Y:S01]  /*2790*/  IMAD.WIDE.U32 R4, R21, c[0x0][0x1a0], R212 ;  /* 0x0000680015047a25 */ /* 0x008fe200078e00d4 */
[----:B------:R-:W-:Y:S02]  /*27a0*/  BSSY B0, `(.L_x_840) ;  /* 0x000002f000007945 */ /* 0x000fe40003800000 */
[----:B------:R4:W-:Y:S01]  /*27b0*/  @P6 STS [R0+0xf004], RZ ;  /* 0x00f004ff00006388 */ /* 0x0009e20000000800 */
[----:B------:R-:W-:Y:S01]  /*27c0*/  IMAD R3, R19, c[0x0][0x1a0], RZ ;  /* 0x0000680013037a24 */ /* 0x000fe200078e02ff */
[----:B------:R-:W-:Y:S02]  /*27d0*/  IADD3 R6, P1, R29, R4, RZ ;  /* 0x000000041d067210 */ /* 0x000fe40007f3e0ff */
[----:B------:R4:W-:Y:S01]  /*27e0*/  @P6 STS.64 [R0+0xf008], RZ ;  /* 0x00f008ff00006388 */ /* 0x0009e20000000a00 */
[----:B------:R-:W-:-:S03]  /*27f0*/  IMAD R3, R21, c[0x0][0x1a4], R3 ;  /* 0x0000690015037a24 */ /* 0x000fc600078e0203 */
[----:B------:R4:W-:Y:S02]  /*2800*/  @P6 STS.128 [R0+0x11000], RZ ;  /* 0x011000ff00006388 */ /* 0x0009e40000000c00 */
[----:B------:R-:W-:Y:S01]  /*2810*/  IADD3.X R7, R30, R5, R3, P1, !PT ;  /* 0x000000051e077210 */ /* 0x000fe20000ffe403 */
[----:B------:R-:W-:Y:S01]  /*2820*/  IMAD R3, R22, c[0x0][0x1b8], RZ ;  /* 0x00006e0016037a24 */ /* 0x000fe200078e02ff */
[----:B------:R4:W-:Y:S03]  /*2830*/  @P6 STS.128 [R0+0x13000], RZ ;  /* 0x013000ff00006388 */ /* 0x0009e60000000c00 */
[C---:B------:R-:W-:Y:S02]  /*2840*/  IMAD R3, R16.reuse, c[0x0][0x1bc], R3 ;  /* 0x00006f0010037a24 */ /* 0x040fe400078e0203 */
[----:B------:R-:W-:-:S05]  /*2850*/  IMAD.WIDE.U32 R6, R16, c[0x0][0x1b8], R6 ;  /* 0x00006e0010067a25 */ /* 0x000fca00078e0006 */
[----:B------:R-:W-:Y:S01]  /*2860*/  IADD3 R12, R7, R3, RZ ;  /* 0x00000003070c7210 */ /* 0x000fe20007ffe0ff */
[----:B------:R-:W-:Y:S05]  /*2870*/  @P6 BRA `(.L_x_841) ;  /* 0x0000021000006947 */ /* 0x000fea0003800000 */
[----:B------:R-:W-:Y:S01]  /*2880*/  ISETP.GE.AND P4, PT, R212, c[0x0][0x220], PT ;  /* 0x00008800d4007a0c */ /* 0x000fe20003f86270 */
        /* <DEDUP_REMOVED lines=32> */
.L_x_841:
[----:B------:R-:W-:Y:S05]  /*2a90*/  BSYNC B0 ;  /* 0x0000000000007941 */ /* 0x000fea0003800000 */
.L_x_840:
[----:B------:R1:W-:Y:S01]  /*2aa0*/  @P5 STS.128 [R0+0x10000], RZ ;  /* 0x010000ff00005388 */ /* 0x0003e20000000c00 */
[----:B------:R-:W-:Y:S03]  /*2ab0*/  BSSY B0, `(.L_x_842) ;  /* 0x0000023000007945 */ /* 0x000fe60003800000 */
        /* <DEDUP_REMOVED lines=9> */
[----:B---3--:R-:W-:-:S04]  /*2b50*/  IMAD.WIDE.U32 R10, R3, c[0x0][0x1a0], R6 ;  /* 0x00006800030a7a25 */ /* 0x008fc800078e0006 */
[----:B------:R-:W-:-:S04]  /*2b60*/  IMAD R4, R4, c[0x0][0x1a0], RZ ;  /* 0x0000680004047a24 */ /* 0x000fc800078e02ff */
[----:B------:R-:W-:Y:S01]  /*2b70*/  IMAD R3, R3, c[0x0][0x1a4], R4 ;  /* 0x0000690003037a24 */ /* 0x000fe200078e0204 */
[C---:B------:R-:W-:Y:S01]  /*2b80*/  @!P5 LEA R8, P6, R10.reuse, c[0x0][0x170], 0x1 ;  /* 0x00005c000a08da11 */ /* 0x040fe200078c08ff */
[----:B------:R3:W-:Y:S01]  /*2b90*/  @P5 STS.128 [R0+0x10000], RZ ;  /* 0x010000ff00005388 */ /* 0x0007e20000000c00 */
[C---:B------:R-:W-:Y:S01]  /*2ba0*/  @!P4 LEA R6, P3, R10.reuse, c[0x0][0x170], 0x1 ;  /* 0x00005c000a06ca11 */ /* 0x040fe200078608ff */
[----:B------:R-:W-:Y:S01]  /*2bb0*/  IMAD.IADD R3, R11, 0x1, R3 ;  /* 0x000000010b037824 */ /* 0x000fe200078e0203 */
[----:B------:R-:W-:-:S04]  /*2bc0*/  @!P2 LEA R4, P1, R10, c[0x0][0x170], 0x1 ;  /* 0x00005c000a04aa11 */ /* 0x000fc800078208ff */
[C-C-:B------:R-:W-:Y:S02]  /*2bd0*/  @!P5 LEA.HI.X R9, R10.reuse, c[0x0][0x174], R3.reuse, 0x1, P6 ;  /* 0x00005d000a09da11 */ /* 0x140fe400030f0c03 */
[C-C-:B------:R-:W-:Y:S02]  /*2be0*/  @!P4 LEA.HI.X R7, R10.reuse, c[0x0][0x174], R3.reuse, 0x1, P3 ;  /* 0x00005d000a07ca11 */ /* 0x140fe400018f0c03 */
[----:B------:R-:W-:Y:S01]  /*2bf0*/  @!P2 LEA.HI.X R5, R10, c[0x0][0x174], R3, 0x1, P1 ;  /* 0x00005d000a05aa11 */ /* 0x000fe200008f0c03 */
        /* <DEDUP_REMOVED lines=14> */
.L_x_843:
[----:B------:R-:W-:Y:S05]  /*2ce0*/  BSYNC B0 ;  /* 0x0000000000007941 */ /* 0x000fea0003800000 */
.L_x_842:
[----:B------:R-:W-:Y:S01]  /*2cf0*/  IMAD.MOV.U32 R222, RZ, RZ, c[0x0][0x308] ;  /* 0x0000c200ffde7624 */ /* 0x000fe200078e00ff */
[----:B------:R-:W0:Y:S01]  /*2d00*/  LDGDEPBAR ;  /* 0x00000000000079af */ /* 0x000e220000000000 */
[----:B------:R-:W-:-:S05]  /*2d10*/  IMAD.MOV.U32 R223, RZ, RZ, c[0x0][0x30c] ;  /* 0x0000c300ffdf7624 */ /* 0x000fca00078e00ff */
[----:B--23--:R3:W2:Y:S04]  /*2d20*/  LDG.E.64 R4, [R222.64+0x8] ;  /* 0x00000806de047981 */ /* 0x00c6a8000c1e1b00 */
[----:B---3--:R-:W3:Y:S01]  /*2d30*/  LDG.E.64 R222, [R222.64] ;  /* 0x00000006dede7981 */ /* 0x008ee2000c1e1b00 */
[----:B-1--4-:R-:W-:Y:S01]  /*2d40*/  IMAD R0, R35, c[0x0][0x1c0], R36 ;  /* 0x0000700023007a24 */ /* 0x012fe200078e0224 */
[----:B------:R-:W-:Y:S01]  /*2d50*/  IADD3 R3, R21, 0x80, RZ ;  /* 0x0000008015037810 */ /* 0x000fe20007ffe0ff */
[----:B------:R-:W-:Y:S01]  /*2d60*/  IMAD.SHL.U32 R245, R249, 0x20, RZ ;  /* 0x00000020f9f57824 */ /* 0x000fe200078e00ff */
[----:B------:R-:W-:Y:S01]  /*2d70*/  SHF.R.S32.HI R6, RZ, 0x1f, R17 ;  /* 0x0000001fff067819 */ /* 0x000fe20000011411 */
[----:B------:R-:W-:Y:S01]  /*2d80*/  IMAD.SHL.U32 R0, R0, 0x20, RZ ;  /* 0x0000002000007824 */ /* 0x000fe200078e00ff */
[----:B------:R-:W-:Y:S01]  /*2d90*/  ISETP.GE.AND P5, PT, R3, R196, PT ;  /* 0x000000c40300720c */ /* 0x000fe20003fa6270 */
[----:B------:R-:W-:Y:S01]  /*2da0*/  IMAD.MOV.U32 R208, RZ, RZ, R193 ;  /* 0x000000ffffd07224 */ /* 0x000fe200078e00c1 */
        /* <DEDUP_REMOVED lines=51> */
[----:B------:R-:W-:-:S02]  /*30e0*/  IADD3 R221, R212, 0x20, RZ ;  /* 0x00000020d4dd7810 */ /* 0x000fc40007ffe0ff */
[----:B--2---:R-:W-:Y:S02]  /*30f0*/  IADD3 R17, P2, P1, R0, R4, R17 ;  /* 0x0000000400117210 */ /* 0x004fe4000795e011 */
[----:B------:R-:W-:-:S03]  /*3100*/  SHF.R.S32.HI R0, RZ, 0x1f, R0 ;  /* 0x0000001fff007819 */ /* 0x000fc60000011400 */
[----:B------:R-:W-:Y:S01]  /*3110*/  IMAD.WIDE.U32 R240, R17, -0x2daee0ad, RZ ;  /* 0xd2511f5311f07825 */ /* 0x000fe200078e00ff */
[----:B------:R-:W-:Y:S02]  /*3120*/  IADD3.X R6, R0, R5, R6, P2, P1 ;  /* 0x0000000500067210 */ /* 0x000fe400017e2406 */
[----:B------:R-:W-:-:S04]  /*3130*/  IADD3 R0, R181, 0x1800, RZ ;  /* 0x00001800b5007810 */ /* 0x000fc80007ffe0ff */
[----:B------:R-:W-:-:S05]  /*3140*/  SEL R0, R0, R181, !P0 ;  /* 0x000000b500007207 */ /* 0x000fca0004000000 */
[----:B------:R-:W-:Y:S02]  /*3150*/  IMAD.SHL.U32 R3, R0, 0x2, RZ ;  /* 0x0000000200037824 */ /* 0x000fe400078e00ff */
[----:B------:R-:W1:Y:S01]  /*3160*/  @P5 S2R R0, SR_TID.X ;  /* 0x0000000000005919 */ /* 0x000e620000002100 */
[C---:B---3--:R-:W-:Y:S02]  /*3170*/  IADD3 R4, R223.reuse, 0x76cf5d0a, RZ ;  /* 0x76cf5d0adf047810 */ /* 0x048fe40007ffe0ff */
[C---:B------:R-:W-:Y:S02]  /*3180*/  IADD3 R4, R223.reuse, -0x126145ec, RZ ;  /* 0xed9eba14df047810 */ /* 0x040fe40007ffe0ff */
[C---:B------:R-:W-:Y:S02]  /*3190*/  IADD3 R5, R223.reuse, 0x32370b8f, RZ ;  /* 0x32370b8fdf057810 */ /* 0x040fe40007ffe0ff */
[C---:B------:R-:W-:Y:S02]  /*31a0*/  IADD3 R5, R223.reuse, -0x56f99767, RZ ;  /* 0xa9066899df057810 */ /* 0x040fe40007ffe0ff */
[----:B------:R-:W-:-:S02]  /*31b0*/  IADD3 R231, R223, -0x4498517b, RZ ;  /* 0xbb67ae85dfe77810 */ /* 0x000fc40007ffe0ff */
[----:B------:R-:W-:Y:S02]  /*31c0*/  LOP3.LUT R236, R6, R222, RZ, 0x3c, !PT ;  /* 0x000000de06ec7212 */ /* 0x000fe400078e3cff */
[C---:B------:R-:W-:Y:S02]  /*31d0*/  IADD3 R235, R222.reuse, -0x61c88647, RZ ;  /* 0x9e3779b9deeb7810 */ /* 0x040fe40007ffe0ff */
[C---:B------:R-:W-:Y:S02]  /*31e0*/  IADD3 R244, R222.reuse, 0x3c6ef372, RZ ;  /* 0x3c6ef372def47810 */ /* 0x040fe40007ffe0ff */
[----:B------:R-:W-:Y:S01]  /*31f0*/  IADD3 R234, R222, -0x255992d5, RZ ;  /* 0xdaa66d2bdeea7810 */ /* 0x000fe20007ffe0ff */
[----:B-1----:R-:W-:Y:S01]  /*3200*/  @P5 IMAD.SHL.U32 R0, R0, 0x2, RZ ;  /* 0x0000000200005824 */ /* 0x002fe200078e00ff */
[C---:B------:R-:W-:Y:S02]  /*3210*/  IADD3 R233, R222.reuse, 0x78dde6e4, RZ ;  /* 0x78dde6e4dee97810 */ /* 0x040fe40007ffe0ff */
[----:B------:R-:W-:-:S02]  /*3220*/  IADD3 R232, R222, 0x1715609d, RZ ;  /* 0x1715609ddee87810 */ /* 0x000fc40007ffe0ff */
[----:B------:R-:W-:Y:S01]  /*3230*/  @P5 LOP3.LUT R245, R245, 0x6, R0, 0xf8, !PT ;  /* 0x00000006f5f55812 */ /* 0x000fe200078ef800 */
[----:B------:R-:W-:Y:S01]  /*3240*/  IMAD.MOV.U32 R0, RZ, RZ, c[0x0][0x22c] ;  /* 0x00008b00ff007624 */ /* 0x000fe200078e00ff */
[----:B------:R-:W-:Y:S02]  /*3250*/  IADD3 R230, R222, -0x4ab325aa, RZ ;  /* 0xb54cda56dee67810 */ /* 0x000fe40007ffe0ff */
[----:B------:R-:W-:Y:S01]  /*3260*/  IADD3 R222, R212, 0x40, RZ ;  /* 0x00000040d4de7810 */ /* 0x000fe20007ffe0ff */
[----:B------:R-:W-:Y:S01]  /*3270*/  IMAD R0, R0, c[0x0][0x1c0], RZ ;  /* 0x0000700000007a24 */ /* 0x000fe200078e02ff */
[----:B------:R-:W-:-:S03]  /*3280*/  LOP3.LUT R231, R240, R231, RZ, 0x3c, !PT ;  /* 0x000000e7f0e77212 */ /* 0x000fc600078e3cff */
[C---:B------:R-:W-:Y:S02]  /*3290*/  IMAD.SHL.U32 R250, R0.reuse, 0x10, RZ ;  /* 0x0000001000fa7824 */ /* 0x040fe400078e00ff */
[----:B------:R-:W-:Y:S01]  /*32a0*/  IMAD.SHL.U32 R219, R0, 0x8, RZ ;  /* 0x0000000800db7824 */ /* 0x000fe200078e00ff */
[----:B------:R-:W-:Y:S02]  /*32b0*/  IADD3 R0, R223, 0x646e171e, RZ ;  /* 0x646e171edf007810 */ /* 0x000fe40007ffe0ff */
[C---:B------:R-:W-:Y:S02]  /*32c0*/  IADD3 R4, R250.reuse, 0x20, RZ ;  /* 0x00000020fa047810 */ /* 0x040fe40007ffe0ff */
[----:B------:R-:W-:-:S03]  /*32d0*/  IADD3 R252, R250, 0x40, RZ ;  /* 0x00000040fafc7810 */ /* 0x000fc60007ffe0ff */
[C---:B------:R-:W-:Y:S02]  /*32e0*/  IMAD.IADD R247, R219.reuse, 0x1, R4 ;  /* 0x00000001dbf77824 */ /* 0x040fe400078e0204 */
[C---:B------:R-:W-:Y:S02]  /*32f0*/  IMAD.IADD R246, R219.reuse, 0x1, R252 ;  /* 0x00000001dbf67824 */ /* 0x040fe400078e02fc */
[C---:B------:R-:W-:Y:S02]  /*3300*/  IMAD.IADD R5, R219.reuse, 0x1, R247 ;  /* 0x00000001db057824 */ /* 0x040fe400078e02f7 */
[C---:B------:R-:W-:Y:S02]  /*3310*/  IMAD.IADD R4, R219.reuse, 0x1, R246 ;  /* 0x00000001db047824 */ /* 0x040fe400078e02f6 */
[C---:B------:R-:W-:Y:S02]  /*3320*/  IMAD.IADD R227, R219.reuse, 0x1, R5 ;  /* 0x00000001dbe37824 */ /* 0x040fe400078e0205 */
[----:B------:R-:W-:-:S02]  /*3330*/  IMAD.IADD R225, R219, 0x1, R4 ;  /* 0x00000001dbe17824 */ /* 0x000fc400078e0204 */
[C---:B------:R-:W-:Y:S02]  /*3340*/  IMAD.IADD R226, R219.reuse, 0x1, R227 ;  /* 0x00000001dbe27824 */ /* 0x040fe400078e02e3 */
[C---:B------:R-:W-:Y:S02]  /*3350*/  IMAD.IADD R224, R219.reuse, 0x1, R225 ;  /* 0x00000001dbe07824 */ /* 0x040fe400078e02e1 */
[C---:B------:R-:W-:Y:S02]  /*3360*/  IMAD.IADD R229, R219.reuse, 0x1, R226 ;  /* 0x00000001dbe57824 */ /* 0x040fe400078e02e2 */
[----:B------:R-:W-:Y:S02]  /*3370*/  IMAD.IADD R228, R219, 0x1, R224 ;  /* 0x00000001dbe47824 */ /* 0x000fe400078e02e0 */
.L_x_846:
        /* <DEDUP_REMOVED lines=108> */
[--C-:B------:R-:W-:Y:S07]  /*3a40*/  FFMA.FTZ R9, R9, c[0x0][0x23c], -R136.reuse ;  /* 0x00008f0009097a23 */ /* 0x100fee0000010888 */
[----:B------:R1:W-:Y:S01]  /*3a50*/  MUFU.EX2 R194, R8 ;  /* 0x0000000800c27308 */ /* 0x0003e20000000800 */
[C---:B--2---:R-:W-:Y:S04]  /*3a60*/  @P5 IADD3 R5, R0.reuse, 0x9, RZ ;  /* 0x0000000900055810 */ /* 0x044fe80007ffe0ff */
[-C--:B------:R-:W-:Y:S02]  /*3a70*/  @P5 ISETP.GE.AND P3, PT, R5, R196.reuse, PT ;  /* 0x000000c40500520c */ /* 0x080fe40003f66270 */
[C---:B------:R-:W-:Y:S02]  /*3a80*/  @P5 IADD3 R5, R0.reuse, 0x10, RZ ;  /* 0x0000001000055810 */ /* 0x040fe40007ffe0ff */
[----:B------:R-:W-:Y:S01]  /*3a90*/  @P5 FSEL R13, R13, -INF , !P3 ;  /* 0xff8000000d0d5808 */ /* 0x000fe20005800000 */
[----:B------:R2:W2:Y:S01]  /*3aa0*/  MUFU.EX2 R190, R7 ;  /* 0x0000000700be7308 */ /* 0x0004a20000000800 */
[-C--:B------:R-:W-:Y:S01]  /*3ab0*/  @P5 ISETP.GE.AND P1, PT, R5, R196.reuse, PT ;  /* 0x000000c40500520c */ /* 0x080fe20003f26270 */
        /* <DEDUP_REMOVED lines=53> */
[----:B------:R-:W-:Y:S01]  /*3e10*/  @P5 ISETP.GE.AND P2, PT, R9, R196, PT ;  /* 0x000000c40900520c */ /* 0x000fe20003f46270 */
        /* <DEDUP_REMOVED lines=419> */
[C---:B------:R-:W-:Y:S01]  /*5850*/  FADD.FTZ R6, -R0.reuse, R26 ;  /* 0x0000001a00067221 */ /* 0x040fe20000010100 */
        /* <DEDUP_REMOVED lines=36> */
[----:B------:R-:W-:Y:S01]  /*5aa0*/  LOP3.LUT R0, R197, 0x1, RZ, 0xc0, !PT ;  /* 0x00000001c5007812 */ /* 0x000fe200078ec0ff */
[----:B------:R-:W-:Y:S01]  /*5ab0*/  IMAD.MOV.U32 R4, RZ, RZ, c[0x0][0x190] ;  /* 0x00006400ff047624 */ /* 0x000fe200078e00ff */
[----:B------:R-:W-:Y:S02]  /*5ac0*/  ISETP.GE.AND P2, PT, R212, c[0x0][0x220], PT ;  /* 0x00008800d4007a0c */ /* 0x000fe40003f46270 */
[----:B------:R-:W-:Y:S01]  /*5ad0*/  ISETP.GE.AND P1, PT, R221, c[0x0][0x220], PT ;  /* 0x00008800dd007a0c */ /* 0x000fe20003f26270 */
[----:B------:R-:W-:Y:S01]  /*5ae0*/  IMAD.U32 R4, R4, -0x40, RZ ;  /* 0xffffffc004047824 */ /* 0x000fe200078e00ff */
[----:B------:R-:W-:Y:S01]  /*5af0*/  ISETP.NE.U32.AND P0, PT, R0, 0x1, PT ;  /* 0x000000010000780c */ /* 0x000fe20003f05070 */
[----:B------:R-:W-:Y:S03]  /*5b00*/  IMAD.MOV.U32 R0, RZ, RZ, -0x3000 ;  /* 0xffffd000ff007424 */ /* 0x000fe600078e00ff */
[----:B------:R-:W-:Y:S02]  /*5b10*/  LEA R207, P3, R4, R207, 0x1 ;  /* 0x000000cf04cf7211 */ /* 0x000fe400078608ff */
[----:B------:R-:W-:Y:S02]  /*5b20*/  SEL R0, R0, 0x3000, !P0 ;  /* 0x0000300000007807 */ /* 0x000fe40004000000 */
[----:B------:R-:W-:Y:S01]  /*5b30*/  ISETP.GE.AND P0, PT, R222, c[0x0][0x220], PT ;  /* 0x00008800de007a0c */ /* 0x000fe20003f06270 */
[----:B------:R-:W-:Y:S01]  /*5b40*/  @!P2 IMAD.MOV.U32 R8, RZ, RZ, R207 ;  /* 0x000000ffff08a224 */ /* 0x000fe200078e00cf */
[----:B------:R-:W-:Y:S01]  /*5b50*/  IADD3 R208, R208, R0, RZ ;  /* 0x00000000d0d07210 */ /* 0x000fe20007ffe0ff */
[--C-:B------:R-:W-:Y:S01]  /*5b60*/  IMAD.IADD R193, R193, 0x1, R0.reuse ;  /* 0x00000001c1c17824 */ /* 0x100fe200078e0200 */
[----:B------:R-:W-:Y:S01]  /*5b70*/  @!P1 MOV R6, R207 ;  /* 0x000000cf00069202 */ /* 0x000fe20000000f00 */
[----:B------:R-:W-:Y:S01]  /*5b80*/  IMAD.IADD R174, R174, 0x1, R0 ;  /* 0x00000001aeae7824 */ /* 0x000fe200078e0200 */
[----:B------:R-:W-:Y:S02]  /*5b90*/  SHF.R.S32.HI R5, RZ, 0x1f, R4 ;  /* 0x0000001fff057819 */ /* 0x000fe40000011404 */
[----:B------:R1:W-:Y:S02]  /*5ba0*/  @P2 STS [R193], RZ ;  /* 0x000000ffc1002388 */ /* 0x0003e40000000800 */
[----:B------:R-:W-:Y:S02]  /*5bb0*/  LEA.HI.X R206, R4, R206, R5, 0x1, P3 ;  /* 0x000000ce04ce7211 */ /* 0x000fe400018f0c05 */
[----:B------:R1:W-:Y:S01]  /*5bc0*/  @P2 STS [R193+0x4], RZ ;  /* 0x000004ffc1002388 */ /* 0x0003e20000000800 */
[----:B------:R-:W-:Y:S01]  /*5bd0*/  @!P0 IMAD.MOV.U32 R4, RZ, RZ, R207 ;  /* 0x000000ffff048224 */ /* 0x000fe200078e00cf */
[----:B------:R-:W-:Y:S01]  /*5be0*/  @!P0 MOV R5, R206 ;  /* 0x000000ce00058202 */ /* 0x000fe20000000f00 */
[--C-:B------:R-:W-:Y:S01]  /*5bf0*/  @!P2 IMAD.MOV.U32 R9, RZ, RZ, R206.reuse ;  /* 0x000000ffff09a224 */ /* 0x100fe200078e00ce */
[----:B------:R1:W-:Y:S01]  /*5c00*/  @P2 STS [R193+0x8], RZ ;  /* 0x000008ffc1002388 */ /* 0x0003e20000000800 */
[----:B------:R-:W-:Y:S03]  /*5c10*/  @!P1 IMAD.MOV.U32 R7, RZ, RZ, R206 ;  /* 0x000000ffff079224 */ /* 0x000fe600078e00ce */
        /* <DEDUP_REMOVED lines=21> */
[----:B------:R-:W0:Y:S02]  /*5d70*/  LDGDEPBAR ;  /* 0x00000000000079af */ /* 0x000e240000000000 */
.L_x_844:
        /* <DEDUP_REMOVED lines=37> */
[----:B------:R-:W2:Y:S04]  /*5fd0*/  LDSM.16.MT88.4 R12, [R2+0x1b000] ;  /* 0x01b00000020c783b */ /* 0x000ea80000004200 */
[----:B------:R-:W3:Y:S04]  /*5fe0*/  LDSM.16.MT88.4 R16, [R0+0x7000] ;  /* 0x007000000010783b */ /* 0x000ee80000004200 */
[----:B------:R-:W4:Y:S04]  /*5ff0*/  LDSM.16.MT88.4 R20, [R0+0x8000] ;  /* 0x008000000014783b */ /* 0x000f280000004200 */
[----:B------:R-:W-:Y:S04]  /*6000*/  LDSM.16.MT88.4 R24, [R2+0x19800] ;  /* 0x019800000218783b */ /* 0x000fe80000004200 */
[----:B------:R-:W5:Y:S04]  /*6010*/  LDSM.16.MT88.4 R28, [R0+0x6400] ;  /* 0x00640000001c783b */ /* 0x000f680000004200 */
        /* <DEDUP_REMOVED lines=20> */
[-C--:B-----5:R-:W-:Y:S08]  /*6160*/  HMMA.16816.F32.BF16 R36, R24, R28.reuse, R36 ;  /* 0x0000001c1824723c */ /* 0x0a0ff00000041824 */
        /* <DEDUP_REMOVED lines=14> */
[----:B------:R-:W5:Y:S04]  /*6250*/  LDSM.16.MT88.4 R8, [R0+0x7c00] ;  /* 0x007c00000008783b */ /* 0x000f680000004200 */
        /* <DEDUP_REMOVED lines=28> */
[----:B------:R-:W-:Y:S02]  /*6420*/  ISETP.GE.AND P2, PT, R212, c[0x0][0x220], PT ;  /* 0x00008800d4007a0c */ /* 0x000fe40003f46270 */
        /* <DEDUP_REMOVED lines=10> */
[----:B------:R-:W-:Y:S01]  /*64d0*/  @!P0 IMAD.MOV.U32 R4, RZ, RZ, R205 ;  /* 0x000000ffff048224 */ /* 0x000fe200078e00cd */
[----:B------:R-:W-:Y:S01]  /*64e0*/  @!P0 MOV R5, R204 ;  /* 0x000000cc00058202 */ /* 0x000fe20000000f00 */
[--C-:B------:R-:W-:Y:S01]  /*64f0*/  @!P2 IMAD.MOV.U32 R9, RZ, RZ, R204.reuse ;  /* 0x000000ffff09a224 */ /* 0x100fe200078e00cc */
        /* <DEDUP_REMOVED lines=17> */
.L_x_845:
[----:B------:R-:W-:Y:S01]  /*6610*/  LDSM.16.M88.4 R24, [R177] ;  /* 0x00000000b118783b */ /* 0x000fe20000000200 */
[----:B------:R-:W-:Y:S02]  /*6620*/  IMAD.MOV.U32 R164, RZ, RZ, c[0x0][0x22c] ;  /* 0x00008b00ffa47624 */ /* 0x000fe400078e00ff */
[----:B------:R-:W-:Y:S01]  /*6630*/  IMAD.MOV.U32 R163, RZ, RZ, c[0x0][0x22c] ;  /* 0x00008b00ffa37624 */ /* 0x000fe200078e00ff */
[----:B-1----:R-:W1:Y:S01]  /*6640*/  LDSM.16.MT88.4 R8, [R0+0x9000] ;  /* 0x009000000008783b */ /* 0x002e620000004200 */
[----:B------:R-:W-:Y:S02]  /*6650*/  IMAD R164, R164, c[0x0][0x1c0], RZ ;  /* 0x00007000a4a47a24 */ /* 0x000fe400078e02ff */
[----:B------:R-:W-:Y:S01]  /*6660*/  IMAD R163, R163, c[0x0][0x1c0], RZ ;  /* 0x00007000a3a37a24 */ /* 0x000fe200078e02ff */
[----:B------:R-:W2:Y:S01]  /*6670*/  LDSM.16.MT88.4 R16, [R0+0xb000] ;  /* 0x00b000000010783b */ /* 0x000ea20000004200 */
[----:B------:R-:W-:Y:S02]  /*6680*/  IMAD.SHL.U32 R164, R164, 0x20, RZ ;  /* 0x00000020a4a47824 */ /* 0x000fe400078e00ff */
[----:B------:R-:W-:Y:S01]  /*6690*/  IMAD R163, R163, 0x28, RZ ;  /* 0x00000028a3a37824 */ /* 0x000fe200078e02ff */
[----:B------:R-:W3:Y:S01]  /*66a0*/  LDSM.16.MT88.4 R28, [R0+0xd000] ;  /* 0x00d00000001c783b */ /* 0x000ee20000004200 */
[----:B------:R-:W-:Y:S02]  /*66b0*/  IMAD.MOV.U32 R162, RZ, RZ, c[0x0][0x22c] ;  /* 0x00008b00ffa27624 */ /* 0x000fe400078e00ff */
[----:B------:R-:W-:Y:S01]  /*66c0*/  IMAD.MOV.U32 R161, RZ, RZ, c[0x0][0x22c] ;  /* 0x00008b00ffa17624 */ /* 0x000fe200078e00ff */
[----:B------:R-:W-:Y:S01]  /*66d0*/  LDSM.16.M88.4 R32, [R178] ;  /* 0x00000000b220783b */ /* 0x000fe20000000200 */
[----:B------:R-:W-:Y:S02]  /*66e0*/  IMAD R162, R162, c[0x0][0x1c0], RZ ;  /* 0x00007000a2a27a24 */ /* 0x000fe400078e02ff */
[----:B------:R-:W-:Y:S01]  /*66f0*/  IMAD R161, R161, c[0x0][0x1c0], RZ ;  /* 0x00007000a1a17a24 */ /* 0x000fe200078e02ff */
[----:B------:R-:W4:Y:S01]  /*6700*/  LDSM.16.MT88.4 R132, [R0+0x9400] ;  /* 0x009400000084783b */ /* 0x000f220000004200 */
[----:B------:R-:W-:Y:S02]  /*6710*/  IMAD R162, R162, 0x38, RZ ;  /* 0x00000038a2a27824 */ /* 0x000fe400078e02ff */
[----:B------:R-:W-:Y:S01]  /*6720*/  IMAD.U32 R161, R161, -0x40, RZ ;  /* 0xffffffc0a1a17824 */ /* 0x000fe200078e00ff */
[----:B------:R-:W3:Y:S04]  /*6730*/  LDSM.16.MT88.4 R136, [R0+0xb400] ;  /* 0x00b400000088783b */ /* 0x000ee80000004200 */
[----:B------:R-:W3:Y:S01]  /*6740*/  LDSM.16.MT88.4 R140, [R0+0xd400] ;  /* 0x00d40000008c783b */ /* 0x000ee20000004200 */
[C---:B------:R-:W-:Y:S03]  /*6750*/  LEA R203, P0, R161.reuse, R186, 0x2 ;  /* 0x000000baa1cb7211 */ /* 0x040fe600078010ff */
[----:B------:R-:W-:Y:S01]  /*6760*/  LDSM.16.M88.4 R144, [R180] ;  /* 0x00000000b490783b */ /* 0x000fe20000000200 */
[----:B------:R-:W-:Y:S01]  /*6770*/  LEA.HI.X.SX32 R202, R161, R187, 0x2, P0 ;  /* 0x000000bba1ca7211 */ /* 0x000fe200000f16ff */
[----:B------:R-:W-:Y:S02]  /*6780*/  IMAD.MOV.U32 R161, RZ, RZ, c[0x0][0x22c] ;  /* 0x00008b00ffa17624 */ /* 0x000fe400078e00ff */
[----:B------:R-:W3:Y:S02]  /*6790*/  LDSM.16.MT88.4 R148, [R0+0x9800] ;  /* 0x009800000094783b */ /* 0x000ee40000004200 */
[----:B------:R-:W-:Y:S02]  /*67a0*/  IMAD R161, R161, c[0x0][0x1c0], RZ ;  /* 0x00007000a1a17a24 */ /* 0x000fe400078e02ff */
[----:B------:R-:W4:Y:S02]  /*67b0*/  LDSM.16.MT88.4 R152, [R0+0xb800] ;  /* 0x00b800000098783b */ /* 0x000f240000004200 */
[----:B------:R-:W-:Y:S01]  /*67c0*/  IMAD R161, R161, 0x18, RZ ;  /* 0x00000018a1a17824 */ /* 0x000fe200078e02ff */
[C---:B-1----:R-:W-:Y:S01]  /*67d0*/  HMMA.16816.F32.BF16 R4, R24.reuse, R8, RZ ;  /* 0x000000081804723c */ /* 0x042fe200000418ff */
[----:B------:R-:W-:Y:S07]  /*67e0*/  LDSM.16.MT88.4 R156, [R0+0xbc00] ;  /* 0x00bc0000009c783b */ /* 0x000fee0000004200 */
[C---:B------:R-:W-:Y:S08]  /*67f0*/  HMMA.16816.F32.BF16 R8, R24.reuse, R10, RZ ;  /* 0x0000000a1808723c */ /* 0x040ff000000418ff */
[C---:B--2---:R-:W-:Y:S08]  /*6800*/  HMMA.16816.F32.BF16 R12, R24.reuse, R16, RZ ;  /* 0x00000010180c723c */ /* 0x044ff000000418ff */
[C---:B------:R-:W-:Y:S08]  /*6810*/  HMMA.16816.F32.BF16 R16, R24.reuse, R18, RZ ;  /* 0x000000121810723c */ /* 0x040ff000000418ff */
[C---:B---3--:R-:W-:Y:S08]  /*6820*/  HMMA.16816.F32.BF16 R20, R24.reuse, R28, RZ ;  /* 0x0000001c1814723c */ /* 0x048ff000000418ff */
[----:B------:R-:W-:Y:S01]  /*6830*/  HMMA.16816.F32.BF16 R24, R24, R30, RZ ;  /* 0x0000001e1818723c */ /* 0x000fe200000418ff */
[----:B------:R-:W1:Y:S07]  /*6840*/  LDSM.16.MT88.4 R28, [R0+0xd800] ;  /* 0x00d80000001c783b */ /* 0x000e6e0000004200 */
[C---:B----4-:R-:W-:Y:S08]  /*6850*/  HMMA.16816.F32.BF16 R4, R32.reuse, R132, R4 ;  /* 0x000000842004723c */ /* 0x050ff00000041804 */
[C---:B------:R-:W-:Y:S01]  /*6860*/  HMMA.16816.F32.BF16 R8, R32.reuse, R134, R8 ;  /* 0x000000862008723c */ /* 0x040fe20000041808 */
[----:B------:R-:W-:Y:S07]  /*6870*/  LDSM.16.M88.4 R132, [R179] ;  /* 0x00000000b384783b */ /* 0x000fee0000000200 */
[C---:B------:R-:W-:Y:S08]  /*6880*/  HMMA.16816.F32.BF16 R12, R32.reuse, R136, R12 ;  /* 0x00000088200c723c */ /* 0x040ff0000004180c */
[C---:B------:R-:W-:Y:S01]  /*6890*/  HMMA.16816.F32.BF16 R16, R32.reuse, R138, R16 ;  /* 0x0000008a2010723c */ /* 0x040fe20000041810 */
[----:B------:R-:W2:Y:S07]  /*68a0*/  LDSM.16.MT88.4 R136, [R0+0x9c00] ;  /* 0x009c00000088783b */ /* 0x000eae0000004200 */
        /* <DEDUP_REMOVED lines=16> */
[----:B------:R-:W2:Y:S07]  /*69b0*/  LDSM.16.M88.4 R136, [R178+0x2000] ;  /* 0x00200000b288783b */ /* 0x000eae0000000200 */
        /* <DEDUP_REMOVED lines=22> */
[----:B------:R-:W1:Y:S07]  /*6b20*/  LDSM.16.MT88.4 R156, [R0+0xcc00] ;  /* 0x00cc0000009c783b */ /* 0x000e6e0000004200 */
[C---:B---3--:R-:W-:Y:S08]  /*6b30*/  HMMA.16816.F32.BF16 R20, R136.reuse, R32, R20 ;  /* 0x000000208814723c */ /* 0x048ff00000041814 */
[----:B------:R-:W-:Y:S01]  /*6b40*/  HMMA.16816.F32.BF16 R24, R136, R34, R24 ;  /* 0x000000228818723c */ /* 0x000fe20000041818 */
[----:B------:R3:W2:Y:S04]  /*6b50*/  LDSM.16.MT88.4 R32, [R0+0xec00] ;  /* 0x00ec00000020783b */ /* 0x0006a80000004200 */
[----:B------:R-:W-:Y:S03]  /*6b60*/  LDSM.16.MT88.4 R136, [R2+0x18800] ;  /* 0x018800000288783b */ /* 0x000fe60000004200 */
[C---:B----4-:R-:W-:Y:S08]  /*6b70*/  HMMA.16816.F32.BF16 R4, R132.reuse, R148, R4 ;  /* 0x000000948404723c */ /* 0x050ff00000041804 */
[C---:B------:R-:W-:Y:S08]  /*6b80*/  HMMA.16816.F32.BF16 R8, R132.reuse, R150, R8 ;  /* 0x000000968408723c */ /* 0x040ff00000041808 */
[C---:B------:R-:W-:Y:S04]  /*6b90*/  HMMA.16816.F32.BF16 R12, R132.reuse, R152, R12 ;  /* 0x00000098840c723c */ /* 0x040fe8000004180c */
[C---:B---3--:R-:W-:Y:S04]  /*6ba0*/  IMAD.IADD R0, R219.reuse, 0x1, R247 ;  /* 0x00000001db007824 */ /* 0x048fe800078e02f7 */
[C---:B------:R-:W-:Y:S08]  /*6bb0*/  HMMA.16816.F32.BF16 R16, R132.reuse, R154, R16 ;  /* 0x0000009a8410723c */ /* 0x040ff00000041810 */
[C---:B-1----:R-:W-:Y:S07]  /*6bc0*/  HMMA.16816.F32.BF16 R20, R132.reuse, R28, R20 ;  /* 0x0000001c8414723c */ /* 0x042fee0000041814 */
[----:B------:R-:W-:Y:S01]  /*6bd0*/  IMAD.MOV.U32 R28, RZ, RZ, R203 ;  /* 0x000000ffff1c7224 */ /* 0x000fe200078e00cb */
[----:B------:R-:W-:Y:S04]  /*6be0*/  HMMA.16816.F32.BF16 R24, R132, R30, R24 ;  /* 0x0000001e8418723c */ /* 0x000fe80000041818 */
[----:B------:R-:W-:Y:S03]  /*6bf0*/  IMAD.MOV.U32 R29, RZ, RZ, R202 ;  /* 0x000000ffff1d7224 */ /* 0x000fe600078e00ca */
[CC--:B------:R-:W-:Y:S01]  /*6c00*/  LEA R30, P1, R219.reuse, R28.reuse, 0x2 ;  /* 0x0000001cdb1e7211 */ /* 0x0c0fe200078210ff */
[C---:B--2---:R-:W-:Y:S05]  /*6c10*/  HMMA.16816.F32.BF16 R4, R140.reuse, R144, R4 ;  /* 0x000000908c04723c */ /* 0x044fea0000041804 */
        /* <DEDUP_REMOVED lines=12> */
[----:B------:R-:W-:Y:S02]  /*6ce0*/  RED.E.ADD.F32.FTZ.RN.STRONG.GPU [R30.64], R5 ;  /* 0x000000051e00798e */ /* 0x000fe4000c10e786 */
        /* <DEDUP_REMOVED lines=8> */
[-C--:B------:R-:W-:Y:S01]  /*6d70*/  LEA.HI.X.SX32 R133, R161, R29.reuse, 0x2, P1 ;  /* 0x0000001da1857211 */ /* 0x080fe200008f16ff */
[----:B------:R-:W-:Y:S04]  /*6d80*/  IMAD.MOV.U32 R161, RZ, RZ, c[0x0][0x22c] ;  /* 0x00008b00ffa17624 */ /* 0x000fe800078e00ff */
[----:B------:R-:W-:Y:S01]  /*6d90*/  IMAD R161, R161, c[0x0][0x1c0], RZ ;  /* 0x00007000a1a17a24 */ /* 0x000fe200078e02ff */
[----:B------:R1:W-:Y:S03]  /*6da0*/  RED.E.ADD.F32.FTZ.RN.STRONG.GPU [R132.64], R7 ;  /* 0x000000078400798e */ /* 0x0003e6000c10e786 */
[----:B------:R-:W-:Y:S01]  /*6db0*/  IMAD R161, R161, 0x30, RZ ;  /* 0x00000030a1a17824 */ /* 0x000fe200078e02ff */
[----:B------:R4:W-:Y:S04]  /*6dc0*/  RED.E.ADD.F32.FTZ.RN.STRONG.GPU [R34.64], R8 ;  /* 0x000000082200798e */ /* 0x0009e8000c10e786 */
[-C--:B--2---:R-:W-:Y:S01]  /*6dd0*/  LEA R4, P1, R161, R28.reuse, 0x2 ;  /* 0x0000001ca1047211 */ /* 0x084fe200078210ff */
[----:B------:R-:W-:Y:S01]  /*6de0*/  LDSM.16.MT88.4 R132, [R2+0x17800] ;  /* 0x017800000284783b */ /* 0x000fe20000004200 */
[-C--:B---3--:R-:W-:Y:S02]  /*6df0*/  LEA R32, P2, R163, R28.reuse, 0x2 ;  /* 0x0000001ca3207211 */ /* 0x088fe400078410ff */
[-C--:B------:R-:W-:Y:S02]  /*6e00*/  LEA.HI.X.SX32 R5, R161, R29.reuse, 0x2, P1 ;  /* 0x0000001da1057211 */ /* 0x080fe400008f16ff */
[-C--:B------:R-:W-:Y:S02]  /*6e10*/  LEA.HI.X.SX32 R33, R163, R29.reuse, 0x2, P2 ;  /* 0x0000001da3217211 */ /* 0x080fe400010f16ff */
[-C--:B------:R-:W-:Y:S02]  /*6e20*/  LEA R6, P0, R162, R28.reuse, 0x2 ;  /* 0x0000001ca2067211 */ /* 0x080fe400078010ff */
[----:B------:R-:W-:Y:S01]  /*6e30*/  IADD3 R161, R250, 0x20, RZ ;  /* 0x00000020faa17810 */ /* 0x000fe20007ffe0ff */
[----:B------:R2:W-:Y:S04]  /*6e40*/  RED.E.ADD.F32.FTZ.RN.STRONG.GPU [R32.64], R9 ;  /* 0x000000092000798e */ /* 0x0005e8000c10e786 */
[----:B------:R3:W-:Y:S01]  /*6e50*/  RED.E.ADD.F32.FTZ.RN.STRONG.GPU [R4.64], R10 ;  /* 0x0000000a0400798e */ /* 0x0007e2000c10e786 */
[-C--:B-1----:R-:W-:Y:S02]  /*6e60*/  LEA.HI.X.SX32 R7, R162, R29.reuse, 0x2, P0 ;  /* 0x0000001da2077211 */ /* 0x082fe400000f16ff */
[-C--:B----4-:R-:W-:Y:S03]  /*6e70*/  LEA R8, P2, R227, R28.reuse, 0x2 ;  /* 0x0000001ce3087211 */ /* 0x090fe600078410ff */
[----:B------:R1:W-:Y:S04]  /*6e80*/  RED.E.ADD.F32.FTZ.RN.STRONG.GPU [R6.64], R11 ;  /* 0x0000000b0600798e */ /* 0x0003e8000c10e786 */
[----:B------:R4:W-:Y:S04]  /*6e90*/  RED.E.ADD.F32.FTZ.RN.STRONG.GPU [R28.64+0x80], R12 ;  /* 0x0000800c1c00798e */ /* 0x0009e8000c10e786 */
[----:B------:R4:W-:Y:S01]  /*6ea0*/  RED.E.ADD.F32.FTZ.RN.STRONG.GPU [R30.64+0x80], R13 ;  /* 0x0000800d1e00798e */ /* 0x0009e2000c10e786 */
[-C--:B--2---:R-:W-:Y:S02]  /*6eb0*/  LEA R32, P1, R247, R28.reuse, 0x2 ;  /* 0x0000001cf7207211 */ /* 0x084fe400078210ff */
[-C--:B------:R-:W-:Y:S02]  /*6ec0*/  LEA.HI.X.SX32 R9, R227, R29.reuse, 0x2, P2 ;  /* 0x0000001de3097211 */ /* 0x080fe400010f16ff */
[-C--:B---3--:R-:W-:Y:S02]  /*6ed0*/  LEA R4, P0, R161, R28.reuse, 0x2 ;  /* 0x0000001ca1047211 */ /* 0x088fe400078010ff */
        /* <DEDUP_REMOVED lines=9> */
[CC--:B----4-:R-:W-:Y:S03]  /*6f70*/  LEA R12, P4, R246.reuse, R28.reuse, 0x2 ;  /* 0x0000001cf60c7211 */ /* 0x0d0fe600078810ff */
[----:B------:R2:W-:Y:S01]  /*6f80*/  RED.E.ADD.F32.FTZ.RN.STRONG.GPU [R10.64], R16 ;  /* 0x000000100a00798e */ /* 0x0005e2000c10e786 */
[-C--:B------:R-:W-:Y:S03]  /*6f90*/  LEA.HI.X.SX32 R13, R246, R29.reuse, 0x2, P4 ;  /* 0x0000001df60d7211 */ /* 0x080fe600020f16ff */
[----:B------:R3:W-:Y:S04]  /*6fa0*/  RED.E.ADD.F32.FTZ.RN.STRONG.GPU [R8.64], R17 ;  /* 0x000000110800798e */ /* 0x0007e8000c10e786 */
[----:B------:R4:W-:Y:S04]  /*6fb0*/  RED.E.ADD.F32.FTZ.RN.STRONG.GPU [R6.64], R18 ;  /* 0x000000120600798e */ /* 0x0009e8000c10e786 */
[----:B------:R-:W-:Y:S01]  /*6fc0*/  LDSM.16.MT88.4 R32, [R2+0x15800] ;  /* 0x015800000220783b */ /* 0x000fe20000004200 */
[CC--:B-1----:R-:W-:Y:S04]  /*6fd0*/  LEA R4, P0, R229.reuse, R28.reuse, 0x2 ;  /* 0x0000001ce5047211 */ /* 0x0c2fe800078010ff */
[-C--:B------:R-:W-:Y:S02]  /*6fe0*/  LEA.HI.X.SX32 R5, R229, R29.reuse, 0x2, P0 ;  /* 0x0000001de5057211 */ /* 0x080fe400000f16ff */
[-C--:B------:R-:W-:Y:S02]  /*6ff0*/  LEA R14, P0, R252, R28.reuse, 0x2 ;  /* 0x0000001cfc0e7211 */ /* 0x080fe400078010ff */
[-C--:B--2---:R-:W-:Y:S01]  /*7000*/  LEA R10, P3, R0, R28.reuse, 0x2 ;  /* 0x0000001c000a7211 */ /* 0x084fe200078610ff */
[----:B------:R1:W-:Y:S01]  /*7010*/  RED.E.ADD.F32.FTZ.RN.STRONG.GPU [R4.64], R19 ;  /* 0x000000130400798e */ /* 0x0003e2000c10e786 */
[-C--:B------:R-:W-:Y:S02]  /*7020*/  LEA.HI.X.SX32 R15, R252, R29.reuse, 0x2, P0 ;  /* 0x0000001dfc0f7211 */ /* 0x080fe400000f16ff */
[CC--:B---3--:R-:W-:Y:S01]  /*7030*/  LEA R8, P2, R225.reuse, R28.reuse, 0x2 ;  /* 0x0000001ce1087211 */ /* 0x0c8fe200078410ff */
        /* <DEDUP_REMOVED lines=93> */
[----:B------:R-:W2:Y:S01]  /*7610*/  LDL R145, [R1] ;  /* 0x0000000001917983 */ /* 0x000ea20000100800 */
[----:B------:R-:W-:-:S02]  /*7620*/  FMUL.FTZ R132, R48, c[0x0][0x2dc] ;  /* 0x0000b70030847a20 */ /* 0x000fc40000410000 */
[----:B------:R-:W-:Y:S01]  /*7630*/  FMUL.FTZ R48, R46, c[0x0][0x2dc] ;  /* 0x0000b7002e307a20 */ /* 0x000fe20000410000 */
[----:B------:R-:W1:Y:S01]  /*7640*/  S2R R144, SR_CTAID.Y ;  /* 0x0000000000907919 */ /* 0x000e620000002600 */
[----:B------:R-:W-:Y:S02]  /*7650*/  FMUL.FTZ R18, R47, c[0x0][0x2dc] ;  /* 0x0000b7002f127a20 */ /* 0x000fe40000410000 */
        /* <DEDUP_REMOVED lines=11> */
[----:B------:R-:W-:Y:S01]  /*7710*/  BAR.SYNC.DEFER_BLOCKING 0x0 ;  /* 0x0000000000007b1d */ /* 0x000fe20000010000 */
        /* <DEDUP_REMOVED lines=179> */
[----:B--2---:R-:W-:-:S13]  /*8250*/  ISETP.NE.AND P0, PT, R145, -0x1, PT ;  /* 0xffffffff9100780c */ /* 0x004fda0003f05270 */
[----:B---3--:R-:W-:-:S05]  /*8260*/  @P0 IADD3 R0, R239, R145, RZ ;  /* 0x00000091ef000210 */ /* 0x008fca0007ffe0ff */
        /* <DEDUP_REMOVED lines=14> */
.L_x_847:
        /* <DEDUP_REMOVED lines=15> */
.L_x_848:
        /* <DEDUP_REMOVED lines=30> */
[----:B------:R-:W-:Y:S01]  /*8620*/  ISETP.GE.AND P3, PT, R212, c[0x0][0x220], PT ;  /* 0x00008800d4007a0c */ /* 0x000fe20003f66270 */
[----:B------:R-:W2:Y:S01]  /*8630*/  LDS.128 R16, [R160+0xb000] ;  /* 0x00b00000a0107984 */ /* 0x000ea20000000c00 */
[----:B------:R-:W-:Y:S01]  /*8640*/  MOV R5, R20 ;  /* 0x0000001400057202 */ /* 0x000fe20000000f00 */
[----:B------:R-:W-:Y:S01]  /*8650*/  IMAD R3, R37, c[0x0][0x3a0], RZ ;  /* 0x0000e80025037a24 */ /* 0x000fe200078e02ff */
[----:B------:R-:W-:Y:S01]  /*8660*/  ISETP.GE.AND P2, PT, R221, c[0x0][0x220], PT ;  /* 0x00008800dd007a0c */ /* 0x000fe20003f46270 */
[----:B------:R-:W-:Y:S01]  /*8670*/  IMAD.MOV.U32 R4, RZ, RZ, R8 ;  /* 0x000000ffff047224 */ /* 0x000fe200078e0008 */
[----:B------:R-:W-:Y:S01]  /*8680*/  ISETP.GE.AND P1, PT, R222, c[0x0][0x220], PT ;  /* 0x00008800de007a0c */ /* 0x000fe20003f26270 */
[----:B------:R-:W-:-:S02]  /*8690*/  IMAD R3, R238, c[0x0][0x3a4], R3 ;  /* 0x0000e900ee037a24 */ /* 0x000fc400078e0203 */
[----:B------:R-:W-:-:S04]  /*86a0*/  IMAD.WIDE.U32 R10, R238, c[0x0][0x3a0], R4 ;  /* 0x0000e800ee0a7a25 */ /* 0x000fc800078e0004 */
[----:B------:R-:W4:Y:S01]  /*86b0*/  @!P3 LDS.128 R12, [R160+0x9000] ;  /* 0x00900000a00cb984 */ /* 0x000f220000000c00 */
[----:B------:R-:W-:Y:S01]  /*86c0*/  IMAD.IADD R3, R11, 0x1, R3 ;  /* 0x000000010b037824 */ /* 0x000fe200078e0203 */
[C---:B------:R-:W-:Y:S02]  /*86d0*/  LEA R4, P0, R10.reuse, c[0x0][0x340], 0x1 ;  /* 0x0000d0000a047a11 */ /* 0x040fe400078008ff */
[----:B--2---:R-:W2:Y:S02]  /*86e0*/  LDS.128 R160, [R160+0xd000] ;  /* 0x00d00000a0a07984 */ /* 0x004ea40000000c00 */
[----:B------:R-:W-:-:S05]  /*86f0*/  LEA.HI.X R5, R10, c[0x0][0x344], R3, 0x1, P0 ;  /* 0x0000d1000a057a11 */ /* 0x000fca00000f0c03 */
[----:B------:R3:W-:Y:S04]  /*8700*/  @!P2 STG.E.128 [R4.64+0x40], R16 ;  /* 0x000040100400a986 */ /* 0x0007e8000c101d06 */
[----:B----4-:R3:W-:Y:S04]  /*8710*/  @!P3 STG.E.128 [R4.64], R12 ;  /* 0x0000000c0400b986 */ /* 0x0107e8000c101d06 */
[----:B--2---:R3:W-:Y:S02]  /*8720*/  @!P1 STG.E.128 [R4.64+0x80], R160 ;  /* 0x000080a004009986 */ /* 0x0047e4000c101d06 */
.L_x_850:
[----:B------:R-:W-:Y:S05]  /*8730*/  BSYNC B0 ;  /* 0x0000000000007941 */ /* 0x000fea0003800000 */
.L_x_849:
[----:B------:R-:W-:Y:S01]  /*8740*/  IADD3 R3, R238, 0x40, RZ ;  /* 0x00000040ee037810 */ /* 0x000fe20007ffe0ff */
[----:B------:R-:W-:Y:S03]  /*8750*/  BSSY B0, `(.L_x_851) ;  /* 0x0000013000007945 */ /* 0x000fe60003800000 */
[----:B------:R-:W-:-:S13]  /*8760*/  ISETP.GE.AND P3, PT, R3, R21, PT ;  /* 0x000000150300720c */ /* 0x000fda0003f66270 */
[----:B------:R-:W-:Y:S05]  /*8770*/  @P3 BRA `(.L_x_852) ;  /* 0x0000010000003947 */ /* 0x000fea0003800000 */
[----:B------:R-:W-:Y:S02]  /*8780*/  IADD3 R3, P0, R238, 0x40, RZ ;  /* 0x00000040ee037810 */ /* 0x000fe40007f1e0ff */
[----:B---3--:R-:W-:Y:S02]  /*8790*/  MOV R5, R20 ;  /* 0x0000001400057202 */ /* 0x008fe40000000f00 */
        /* <DEDUP_REMOVED lines=11> */
[----:B------:R3:W-:Y:S04]  /*8850*/  @!P2 STG.E.128 [R4.64], R32 ;  /* 0x000000200400a986 */ /* 0x0007e8000c101d06 */
[----:B----4-:R3:W-:Y:S04]  /*8860*/  @!P1 STG.E.128 [R4.64+0x40], R28 ;  /* 0x0000401c04009986 */ /* 0x0107e8000c101d06 */
[----:B-1----:R3:W-:Y:S02]  /*8870*/  @!P0 STG.E.128 [R4.64+0x80], R24 ;  /* 0x0000801804008986 */ /* 0x0027e4000c101d06 */
.L_x_852:
[----:B------:R-:W-:Y:S05]  /*8880*/  BSYNC B0 ;  /* 0x0000000000007941 */ /* 0x000fea0003800000 */
.L_x_851:
        /* <DEDUP_REMOVED lines=11> */
[----:B---3--:R-:W-:Y:S01]  /*8940*/  MOV R5, R3 ;  /* 0x0000000300057202 */ /* 0x008fe20000000f00 */
[----:B------:R-:W-:Y:S01]  /*8950*/  IMAD R0, R37, c[0x0][0x3a8], RZ ;  /* 0x0000ea0025007a24 */ /* 0x000fe200078e02ff */
[----:B------:R-:W-:Y:S01]  /*8960*/  ISETP.GE.AND P2, PT, R212, c[0x0][0x220], PT ;  /* 0x00008800d4007a0c */ /* 0x000fe20003f46270 */
[----:B------:R-:W-:Y:S01]  /*8970*/  IMAD.MOV.U32 R4, RZ, RZ, R6 ;  /* 0x000000ffff047224 */ /* 0x000fe200078e0006 */
[----:B------:R-:W-:Y:S01]  /*8980*/  ISETP.GE.AND P1, PT, R221, c[0x0][0x220], PT ;  /* 0x00008800dd007a0c */ /* 0x000fe20003f26270 */
[----:B------:R-:W-:Y:S01]  /*8990*/  IMAD R0, R238, c[0x0][0x3ac], R0 ;  /* 0x0000eb00ee007a24 */ /* 0x000fe200078e0200 */
[----:B------:R-:W-:Y:S01]  /*89a0*/  ISETP.GE.AND P0, PT, R222, c[0x0][0x220], PT ;  /* 0x00008800de007a0c */ /* 0x000fe20003f06270 */
[----:B------:R-:W-:-:S04]  /*89b0*/  IMAD.WIDE.U32 R8, R238, c[0x0][0x3a8], R4 ;  /* 0x0000ea00ee087a25 */ /* 0x000fc800078e0004 */
[----:B------:R-:W-:Y:S01]  /*89c0*/  IMAD.IADD R0, R9, 0x1, R0 ;  /* 0x0000000109007824 */ /* 0x000fe200078e0200 */
[----:B------:R-:W-:-:S04]  /*89d0*/  LEA R4, P4, R8, c[0x0][0x348], 0x1 ;  /* 0x0000d20008047a11 */ /* 0x000fc800078808ff */
[----:B------:R-:W-:-:S05]  /*89e0*/  LEA.HI.X R5, R8, c[0x0][0x34c], R0, 0x1, P4 ;  /* 0x0000d30008057a11 */ /* 0x000fca00020f0c00 */
[----:B-1----:R1:W-:Y:S04]  /*89f0*/  @!P2 STG.E.128 [R4.64], R48 ;  /* 0x000000300400a986 */ /* 0x0023e8000c101d06 */
[----:B------:R1:W-:Y:S04]  /*8a00*/  @!P1 STG.E.128 [R4.64+0x40], R44 ;  /* 0x0000402c04009986 */ /* 0x0003e8000c101d06 */
[----:B------:R1:W-:Y:S02]  /*8a10*/  @!P0 STG.E.128 [R4.64+0x80], R40 ;  /* 0x0000802804008986 */ /* 0x0003e4000c101d06 */
.L_x_854:
[----:B------:R-:W-:Y:S05]  /*8a20*/  BSYNC B0 ;  /* 0x0000000000007941 */ /* 0x000fea0003800000 */
.L_x_853:
[----:B------:R-:W-:Y:S05]  /*8a30*/  @P3 BRA `(.L_x_855) ;  /* 0x0000094000003947 */ /* 0x000fea0003800000 */
[----:B------:R-:W-:Y:S01]  /*8a40*/  IADD3 R0, P0, R238, 0x40, RZ ;  /* 0x00000040ee007810 */ /* 0x000fe20007f1e0ff */
[----:B------:R-:W-:Y:S01]  /*8a50*/  IMAD.MOV.U32 R7, RZ, RZ, R3 ;  /* 0x000000ffff077224 */ /* 0x000fe200078e0003 */
[----:B------:R-:W-:-:S03]  /*8a60*/  ISETP.GE.AND P1, PT, R212, c[0x0][0x220], PT ;  /* 0x00008800d4007a0c */ /* 0x000fc60003f26270 */
[----:B-1-3--:R-:W-:Y:S01]  /*8a70*/  IMAD.X R4, RZ, RZ, R37, P0 ;  /* 0x000000ffff047224 */ /* 0x00afe200000e0625 */
        /* <DEDUP_REMOVED lines=13> */
.L_x_830:
[----:B------:R-:W2:Y:S04]  /*8b50*/  LDL R10, [R1] ;  /* 0x00000000010a7983 */ /* 0x000ea80000100800 */
[----:B------:R-:W1:Y:S02]  /*8b60*/  S2R R9, SR_CTAID.Y ;  /* 0x0000000000097919 */ /* 0x000e640000002600 */
[----:B-1----:R-:W-:Y:S02]  /*8b70*/  SHF.R.S32.HI R8, RZ, 0x1f, R9 ;  /* 0x0000001fff087819 */ /* 0x002fe40000011409 */
[----:B--2---:R-:W-:-:S13]  /*8b80*/  ISETP.NE.AND P0, PT, R10, -0x1, PT ;  /* 0xffffffff0a00780c */ /* 0x004fda0003f05270 */
        /* <DEDUP_REMOVED lines=15> */
.L_x_856:
        /* <DEDUP_REMOVED lines=15> */
.L_x_857:
[----:B------:R-:W1:Y:S01]  /*8d70*/  S2R R19, SR_CTAID.Z ;  /* 0x0000000000137919 */ /* 0x000e620000002700 */
[C---:B------:R-:W-:Y:S01]  /*8d80*/  IMAD.SHL.U32 R0, R237.reuse, 0x80, RZ ;  /* 0x00000080ed007824 */ /* 0x040fe200078e00ff */
[----:B------:R-:W-:Y:S01]  /*8d90*/  BSSY B0, `(.L_x_858) ;  /* 0x0000020000007945 */ /* 0x000fe20003800000 */
[----:B------:R-:W-:Y:S01]  /*8da0*/  IMAD R11, R237, -0x80, R196 ;  /* 0xffffff80ed0b7824 */ /* 0x000fe200078e02c4 */
[----:B------:R-:W-:Y:S01]  /*8db0*/  IADD3 R13, R212, 0x20, RZ ;  /* 0x00000020d40d7810 */ /* 0x000fe20007ffe0ff */
[----:B------:R-:W-:Y:S01]  /*8dc0*/  IMAD.WIDE.U32 R4, R0, c[0x0][0x3a0], R212 ;  /* 0x0000e80000047a25 */ /* 0x000fe200078e00d4 */
[----:B------:R-:W-:Y:S02]  /*8dd0*/  SHF.R.S32.HI R14, RZ, 0x1f, R0 ;  /* 0x0000001fff0e7819 */ /* 0x000fe40000011400 */
[----:B------:R-:W-:-:S02]  /*8de0*/  ISETP.GE.AND P4, PT, R238, R11, PT ;  /* 0x0000000bee00720c */ /* 0x000fc40003f86270 */
[----:B------:R-:W-:Y:S01]  /*8df0*/  IADD3 R6, P0, R6, R4, RZ ;  /* 0x0000000406067210 */ /* 0x000fe20007f1e0ff */
[----:B------:R-:W-:Y:S01]  /*8e00*/  IMAD R3, R14, c[0x0][0x3a0], RZ ;  /* 0x0000e8000e037a24 */ /* 0x000fe200078e02ff */
[----:B------:R-:W-:Y:S02]  /*8e10*/  IADD3 R12, R212, 0x40, RZ ;  /* 0x00000040d40c7810 */ /* 0x000fe40007ffe0ff */
[----:B------:R-:W-:Y:S01]  /*8e20*/  SHF.R.S32.HI R17, RZ, 0x1f, R238 ;  /* 0x0000001fff117819 */ /* 0x000fe200000114ee */
        /* <DEDUP_REMOVED lines=22> */
.L_x_859:
[----:B------:R-:W-:Y:S05]  /*8f90*/  BSYNC B0 ;  /* 0x0000000000007941 */ /* 0x000fea0003800000 */
.L_x_858:
[----:B------:R-:W-:Y:S01]  /*8fa0*/  IADD3 R3, R238, 0x40, RZ ;  /* 0x00000040ee037810 */ /* 0x000fe20007ffe0ff */
[----:B------:R-:W-:Y:S03]  /*8fb0*/  BSSY B0, `(.L_x_860) ;  /* 0x0000012000007945 */ /* 0x000fe60003800000 */
[----:B------:R-:W-:-:S13]  /*8fc0*/  ISETP.GE.AND P3, PT, R3, R11, PT ;  /* 0x0000000b0300720c */ /* 0x000fda0003f66270 */
[----:B------:R-:W-:Y:S05]  /*8fd0*/  @P3 BRA `(.L_x_861) ;  /* 0x000000f000003947 */ /* 0x000fea0003800000 */
[----:B------:R-:W-:Y:S01]  /*8fe0*/  IADD3 R3, P0, R238, 0x40, RZ ;  /* 0x00000040ee037810 */ /* 0x000fe20007f1e0ff */
[----:B------:R-:W-:Y:S01]  /*8ff0*/  IMAD.MOV.U32 R7, RZ, RZ, R10 ;  /* 0x000000ffff077224 */ /* 0x000fe200078e000a */
[----:B------:R-:W-:Y:S02]  /*9000*/  ISETP.GE.AND P2, PT, R212, c[0x0][0x220], PT ;  /* 0x00008800d4007a0c */ /* 0x000fe40003f46270 */
[----:B------:R-:W-:Y:S01]  /*9010*/  ISETP.GE.AND P1, PT, R13, c[0x0][0x220], PT ;  /* 0x000088000d007a0c */ /* 0x000fe20003f26270 */
        /* <DEDUP_REMOVED lines=11> */
.L_x_861:
[----:B------:R-:W-:Y:S05]  /*90d0*/  BSYNC B0 ;  /* 0x0000000000007941 */ /* 0x000fea0003800000 */
.L_x_860:
        /* <DEDUP_REMOVED lines=25> */
.L_x_863:
[----:B------:R-:W-:Y:S05]  /*9270*/  BSYNC B0 ;  /* 0x0000000000007941 */ /* 0x000fea0003800000 */
.L_x_862:
[----:B------:R-:W-:Y:S05]  /*9280*/  @P3 BRA `(.L_x_855) ;  /* 0x000000f000003947 */ /* 0x000fea0003800000 */
[----:B------:R-:W-:Y:S01]  /*9290*/  IADD3 R0, P0, R238, 0x40, RZ ;  /* 0x00000040ee007810 */ /* 0x000fe20007f1e0ff */
[----:B------:R-:W-:Y:S01]  /*92a0*/  IMAD.MOV.U32 R7, RZ, RZ, R3 ;  /* 0x000000ffff077224 */ /* 0x000fe200078e0003 */
[----:B------:R-:W-:-:S02]  /*92b0*/  ISETP.GE.AND P1, PT, R13, c[0x0][0x220], PT ;  /* 0x000088000d007a0c */ /* 0x000fc40003f26270 */
        /* <DEDUP_REMOVED lines=12> */
.L_x_855:
[----:B------:R-:W-:Y:S05]  /*9380*/  BSYNC B1 ;  /* 0x0000000000017941 */ /* 0x000fea0003800000 */
.L_x_825:
        /* <DEDUP_REMOVED lines=9> */
.L_x_864:
[----:B------:R-:W-:Y:S05]  /*9420*/  EXIT ;  /* 0x000000000000794d */ /* 0x000fea0003800000 */
.L_x_866:
        /* <DEDUP_REMOVED lines=13> */
.L_x_1301:


//--------------------- .text._ZN5flash44flash_bwd_dq_dk_dv_loop_seqk_parallel_kernelI23Flash_bwd_kernel_traitsILi96ELi64ELi128ELi8ELi2ELi4ELi4ELb0ELb0EN7cutlass10bfloat16_tE19Flash_kernel_traitsILi96ELi64ELi128ELi8ES3_EELb0ELb0ELb0ELb0ELb0ELb0ELb1EEEvNS_16Flash_bwd_paramsE --------------------------
	.section	.text._ZN5flash44flash_bwd_dq_dk_dv_loop_seqk_parallel_kernelI23Flash_bwd_kernel_traitsILi96ELi64ELi128ELi8ELi2ELi4ELi4ELb0ELb0EN7cutlass10bfloat16_tE19Flash_kernel_traitsILi96ELi64ELi128ELi8ES3_EELb0ELb0ELb0ELb0ELb0ELb0ELb1EEEvNS_16Flash_bwd_paramsE,"ax",@progbits
	.sectioninfo	@"SHI_REGISTERS=255"
	.align	128
        .global         _ZN5flash44flash_bwd_dq_dk_dv_loop_seqk_parallel_kernelI23Flash_bwd_kernel_traitsILi96ELi64ELi128ELi8ELi2ELi4ELi4ELb0ELb0EN7cutlass10bfloat16_tE19Flash_kernel_traitsILi96ELi64ELi128ELi8ES3_EELb0ELb0ELb0ELb0ELb0ELb0ELb1EEEvNS_16Flash_bwd_paramsE
        .type           _ZN5flash44flash_bwd_dq_dk_dv_loop_seqk_parallel_kernelI23Flash_bwd_kernel_traitsILi96ELi64ELi128ELi8ELi2ELi4ELi4ELb0ELb0EN7cutlass10bfloat16_tE19Flash_kernel_traitsILi96ELi64ELi128ELi8ES3_EELb0ELb0ELb0ELb0ELb0ELb0ELb1EEEvNS_16Flash_bwd_paramsE,@function
        .size           _ZN5flash44flash_bwd_dq_dk_dv_loop_seqk_parallel_kernelI23Flash_bwd_kernel_traitsILi96ELi64ELi128ELi8ELi2ELi4ELi4ELb0ELb0EN7cutlass10bfloat16_tE19Flash_kernel_traitsILi96ELi64ELi128ELi8ES3_EELb0ELb0ELb0ELb0ELb0ELb0ELb1EEEvNS_16Flash_bwd_paramsE,(.L_x_1302 - _ZN5flash44flash_bwd_dq_dk_dv_loop_seqk_parallel_kernelI23Flash_bwd_kernel_traitsILi96ELi64ELi128ELi8ELi2ELi4ELi4ELb0ELb0EN7cutlass10bfloat16_tE19Flash_kernel_traitsILi96ELi64ELi128ELi8ES3_EELb0ELb0ELb0ELb0ELb0ELb0ELb1EEEvNS_16Flash_bwd_paramsE)
        .other          _ZN5flash44flash_bwd_dq_dk_dv_loop_seqk_parallel_kernelI23Flash_bwd_kernel_traitsILi96ELi64ELi128ELi8ELi2ELi4ELi4ELb0ELb0EN7cutlass10bfloat16_tE19Flash_kernel_traitsILi96ELi64ELi128ELi8ES3_EELb0ELb0ELb0ELb0ELb0ELb0ELb1EEEvNS_16Flash_bwd_paramsE,@"STO_CUDA_ENTRY STV_DEFAULT"
_ZN5flash44flash_bwd_dq_dk_dv_loop_seqk_parallel_kernelI23Flash_bwd_kernel_traitsILi96ELi64ELi128ELi8ELi2ELi4ELi4ELb0ELb0EN7cutlass10bfloat16_tE19Flash_kernel_traitsILi96ELi64ELi128ELi8ES3_EELb0ELb0ELb0ELb0ELb0ELb0ELb1EEEvNS_16Flash_bwd_paramsE:
.text._ZN5flash44flash_bwd_dq_dk_dv_loop_seqk_parallel_kernelI23Flash_bwd_kernel_traitsILi96ELi64ELi128ELi8ELi2ELi4ELi4ELb0ELb0EN7cutlass10bfloat16_tE19Flash_kernel_traitsILi96ELi64ELi128ELi8ES3_EELb0ELb0ELb0ELb0ELb0ELb0ELb1EEEvNS_16Flash_bwd_paramsE:
        /* <DEDUP_REMOVED lines=37> */
[-C--:B------:R-:W-:Y:S01]  /*0250*/  LEA.HI R16, R20, R21.reuse, RZ, 0x3 ;  /* 0x0000001514107211 */ /* 0x080fe200078f18ff */
[----:B------:R-:W-:Y:S01]  /*0260*/  UIMAD UR46, UR46, UR12, URZ ;  /* 0x0000000c2e2e72a4 */ /* 0x000fe2000f8e023f */
[----:B------:R-:W-:Y:S01]  /*0270*/  LEA.HI R0, R10, R2, RZ, 0x1 ;  /* 0x000000020a007211 */ /* 0x000fe200078f08ff */
[----:B------:R-:W-:Y:S01]  /*0280*/  UIMAD UR55, UR8, UR6, UR55 ;  /* 0x00000006083772a4 */ /* 0x000fe2000f8e0237 */
[----:B------:R-:W-:Y:S01]  /*0290*/  LEA.HI R11, R20, R21, RZ, 0x5 ;  /* 0x00000015140b7211 */ /* 0x000fe200078f28ff */
[----:B------:R-:W-:Y:S01]  /*02a0*/  UIMAD UR52, UR7, UR33, URZ ;  /* 0x00000021073472a4 */ /* 0x000fe2000f8e023f */
[----:B------:R-:W-:Y:S01]  /*02b0*/  LOP3.LUT R0, R0, 0xfffffffe, RZ, 0xc0, !PT ;  /* 0xfffffffe00007812 */ /* 0x000fe200078ec0ff */
[----:B------:R-:W-:Y:S01]  /*02c0*/  UIMAD UR6, UR33, UR11, UR38 ;  /* 0x0000000b210672a4 */ /* 0x000fe2000f8e0226 */
[----:B------:R-:W-:Y:S01]  /*02d0*/  LOP3.LUT R3, R5, 0xfffffffc, RZ, 0xc0, !PT ;  /* 0xfffffffc05037812 */ /* 0x000fe200078ec0ff */
[----:B------:R-:W-:Y:S01]  /*02e0*/  @!UP2 UIMAD UR7, UR33, UR13, UR38 ;  /* 0x0000000d2107a2a4 */ /* 0x000fe2000f8e0226 */
[----:B------:R-:W-:Y:S01]  /*02f0*/  SHF.R.S32.HI R4, RZ, 0x3, R16 ;  /* 0x00000003ff047819 */ /* 0x000fe20000011410 */
[----:B------:R-:W-:Y:S01]  /*0300*/  IMAD.IADD R15, R2, 0x1, -R0 ;  /* 0x00000001020f7824 */ /* 0x000fe200078e0a00 */
[----:B------:R-:W-:Y:S01]  /*0310*/  SHF.R.S32.HI R0, RZ, 0x2, R5 ;  /* 0x00000002ff007819 */ /* 0x000fe20000011405 */
[----:B------:R-:W-:Y:S01]  /*0320*/  IMAD.IADD R18, R21, 0x1, -R3 ;  /* 0x0000000115127824 */ /* 0x000fe200078e0a03 */
[----:B------:R-:W-:Y:S01]  /*0330*/  SHF.R.S32.HI R2, RZ, 0x1f, R5 ;  /* 0x0000001fff027819 */ /* 0x000fe20000011405 */
[----:B------:R-:W-:Y:S01]  /*0340*/  IMAD.SHL.U32 R4, R4, 0x40, RZ ;  /* 0x0000004004047824 */ /* 0x000fe200078e00ff */
[----:B------:R-:W-:Y:S01]  /*0350*/  LOP3.LUT R6, R11, 0xffffffe0, RZ, 0xc0, !PT ;  /* 0xffffffe00b067812 */ /* 0x000fe200078ec0ff */
[----:B------:R-:W-:Y:S01]  /*0360*/  IMAD.SHL.U32 R216, R18, 0x8, RZ ;  /* 0x0000000812d87824 */ /* 0x000fe200078e00ff */
[-C--:B------:R-:W-:Y:S01]  /*0370*/  LEA.HI R3, R2, R0.reuse, RZ, 0x3 ;  /* 0x0000000002037211 */ /* 0x080fe200078f18ff */
[----:B------:R-:W-:Y:S01]  /*0380*/  USHF.L.U32 UR41, UR46, 0x6, URZ ;  /* 0x000000062e297899 */ /* 0x000fe2000800063f */
[----:B------:R-:W-:Y:S01]  /*0390*/  LEA.HI R5, R5, R0, RZ, 0x1 ;  /* 0x0000000005057211 */ /* 0x000fe200078f08ff */
[----:B------:R-:W-:Y:S01]  /*03a0*/  IMAD.IADD R2, R21, 0x1, -R6 ;  /* 0x0000000115027824 */ /* 0x000fe200078e0a06 */
[----:B------:R-:W-:Y:S01]  /*03b0*/  LOP3.LUT R3, R3, 0xfffffff8, RZ, 0xc0, !PT ;  /* 0xfffffff803037812 */ /* 0x000fe200078ec0ff */
[----:B------:R-:W-:Y:S01]  /*03c0*/  ULDC UR49, c[0x0][0x214] ;  /* 0x0000850000317ab9 */ /* 0x000fe20000000800 */
[----:B------:R-:W-:Y:S01]  /*03d0*/  LOP3.LUT R4, R4, 0xc0, RZ, 0xc0, !PT ;  /* 0x000000c004047812 */ /* 0x000fe200078ec0ff */
[----:B------:R-:W-:Y:S01]  /*03e0*/  ULDC UR56, c[0x0][0x1c8] ;  /* 0x0000720000387ab9 */ /* 0x000fe20000000800 */
[----:B------:R-:W-:Y:S01]  /*03f0*/  LOP3.LUT R5, R5, 0x7fffffe, RZ, 0xc0, !PT ;  /* 0x07fffffe05057812 */ /* 0x000fe200078ec0ff */
[C---:B------:R-:W-:Y:S01]  /*0400*/  IMAD.IADD R8, R0.reuse, 0x1, -R3 ;  /* 0x0000000100087824 */ /* 0x040fe200078e0a03 */
[----:B------:R-:W-:Y:S01]  /*0410*/  SHF.R.S32.HI R6, RZ, 0x1f, R2 ;  /* 0x0000001fff067819 */ /* 0x000fe20000011402 */
[----:B------:R-:W-:Y:S01]  /*0420*/  ULDC.U8 UR10, c[0x0][0x3d0] ;  /* 0x0000f400000a7ab9 */ /* 0x000fe20000000000 */
[----:B------:R-:W-:Y:S01]  /*0430*/  SHF.R.U32.HI R3, RZ, 0x3, R4 ;  /* 0x00000003ff037819 */ /* 0x000fe20000011604 */
[----:B------:R-:W-:Y:S01]  /*0440*/  IMAD.IADD R7, R0, 0x1, -R5 ;  /* 0x0000000100077824 */ /* 0x000fe200078e0a05 */
[----:B------:R-:W-:Y:S01]  /*0450*/  LOP3.LUT R4, R4, 0x18, R216, 0xf8, !PT ;  /* 0x0000001804047812 */ /* 0x000fe200078ef8d8 */
[----:B------:R-:W-:Y:S01]  /*0460*/  ULDC UR50, c[0x0][0x224] ;  /* 0x0000890000327ab9 */ /* 0x000fe20000000800 */
[----:B------:R-:W-:Y:S01]  /*0470*/  LEA.HI R22, R6, R2, RZ, 0x2 ;  /* 0x0000000206167211 */ /* 0x000fe200078f10ff */
[----:B------:R-:W-:Y:S01]  /*0480*/  @UP2 UIMAD UR54, UR33, UR49, URZ ;  /* 0x00000031213622a4 */ /* 0x000fe2000f8e023f */
[--C-:B------:R-:W-:Y:S01]  /*0490*/  SHF.R.S32.HI R2, RZ, 0x5, R11.reuse ;  /* 0x00000005ff027819 */ /* 0x100fe2000001140b */
[----:B------:R-:W-:Y:S01]  /*04a0*/  ULDC.64 UR4, c[0x0][0x118] ;  /* 0x0000460000047ab9 */ /* 0x000fe20000000a00 */
[----:B------:R-:W-:Y:S01]  /*04b0*/  SHF.R.S32.HI R0, RZ, 0x1f, R11 ;  /* 0x0000001fff007819 */ /* 0x000fe2000001140b */
[----:B------:R-:W-:Y:S01]  /*04c0*/  ULOP3.LUT UR56, UR38, UR56, URZ, 0x3c, !UPT ;  /* 0x0000003826387292 */ /* 0x000fe2000f8e3c3f */
[----:B------:R-:W-:Y:S01]  /*04d0*/  LOP3.LUT R9, R4, R3, RZ, 0x3c, !PT ;  /* 0x0000000304097212 */ /* 0x000fe200078e3cff */
[----:B------:R-:W-:Y:S01]  /*04e0*/  IMAD R7, R2, 0x8, R7 ;  /* 0x0000000802077824 */ /* 0x000fe200078e0207 */
        /* <DEDUP_REMOVED lines=9> */
[C---:B------:R-:W-:Y:S01]  /*0580*/  IMAD.IADD R0, R21.reuse, 0x1, -R4 ;  /* 0x0000000115007824 */ /* 0x040fe200078e0a04 */
[----:B------:R-:W-:Y:S01]  /*0590*/  LEA.HI R10, R20, R21, RZ, 0x6 ;  /* 0x00000015140a7211 */ /* 0x000fe200078f30ff */
[----:B------:R-:W-:Y:S01]  /*05a0*/  IMAD.IADD R183, R2, 0x1, -R5 ;  /* 0x0000000102b77824 */ /* 0x000fe200078e0a05 */
[----:B------:R-:W-:Y:S01]  /*05b0*/  LOP3.LUT P2, RZ, R8, 0x2, RZ, 0xc0, !PT ;  /* 0x0000000208ff7812 */ /* 0x000fe2000784c0ff */
[----:B------:R-:W-:Y:S01]  /*05c0*/  IMAD.IADD R11, R2, 0x1, -R3 ;  /* 0x00000001020b7824 */ /* 0x000fe200078e0a03 */
[----:B------:R-:W-:Y:S01]  /*05d0*/  SHF.R.S32.HI R4, RZ, 0x1f, R0 ;  /* 0x0000001fff047819 */ /* 0x000fe20000011400 */
[----:B------:R-:W-:Y:S01]  /*05e0*/  USHF.R.S32.HI UR58, URZ, 0x1f, UR33 ;  /* 0x0000001f3f3a7899 */ /* 0x000fe20008011421 */
[----:B------:R-:W-:Y:S01]  /*05f0*/  LOP3.LUT R3, R16, 0xfffffff8, RZ, 0xc0, !PT ;  /* 0xfffffff810037812 */ /* 0x000fe200078ec0ff */
[----:B------:R-:W-:Y:S01]  /*0600*/  USHF.R.S32.HI UR57, URZ, 0x1f, UR38 ;  /* 0x0000001f3f397899 */ /* 0x000fe20008011426 */
[-C--:B------:R-:W-:Y:S01]  /*0610*/  LEA.HI R2, R0, R0.reuse, RZ, 0x1 ;  /* 0x0000000000027211 */ /* 0x080fe200078f08ff */
[----:B------:R-:W-:Y:S01]  /*0620*/  UIMAD.WIDE.U32 UR42, UR36, UR44, URZ ;  /* 0x0000002c242a72a5 */ /* 0x000fe2000f8e003f */
[----:B------:R-:W-:Y:S01]  /*0630*/  LEA.HI R12, R4, R0, RZ, 0x3 ;  /* 0x00000000040c7211 */ /* 0x000fe200078f18ff */
[----:B------:R-:W-:Y:S01]  /*0640*/  IMAD.IADD R3, R21, 0x1, -R3 ;  /* 0x0000000115037824 */ /* 0x000fe200078e0a03 */
[----:B------:R-:W-:Y:S01]  /*0650*/  LOP3.LUT R5, R2, 0x7fffffe, RZ, 0xc0, !PT ;  /* 0x07fffffe02057812 */ /* 0x000fe200078ec0ff */
[----:B------:R-:W-:Y:S01]  /*0660*/  UIMAD UR51, UR37, UR44, URZ ;  /* 0x0000002c253372a4 */ /* 0x000fe2000f8e023f */
[----:B------:R-:W-:Y:S01]  /*0670*/  LOP3.LUT R4, R12, 0xfffffff8, RZ, 0xc0, !PT ;  /* 0xfffffff80c047812 */ /* 0x000fe200078ec0ff */
[----:B------:R-:W-:Y:S01]  /*0680*/  USHF.R.S32.HI UR53, URZ, 0x1f, UR47 ;  /* 0x0000001f3f357899 */ /* 0x000fe2000801142f */
[----:B------:R-:W-:Y:S01]  /*0690*/  LEA.HI R6, R3, R3, RZ, 0x1 ;  /* 0x0000000303067211 */ /* 0x000fe200078f08ff */
[C---:B------:R-:W-:Y:S01]  /*06a0*/  IMAD.IADD R19, R0.reuse, 0x1, -R5 ;  /* 0x0000000100137824 */ /* 0x040fe200078e0a05 */
[----:B------:R-:W-:Y:S01]  /*06b0*/  SHF.R.S32.HI R10, RZ, 0x6, R10 ;  /* 0x00000006ff0a7819 */ /* 0x000fe2000001140a */
[----:B------:R-:W-:Y:S01]  /*06c0*/  IMAD.IADD R14, R0, 0x1, -R4 ;  /* 0x00000001000e7824 */ /* 0x000fe200078e0a04 */
[----:B------:R-:W-:Y:S01]  /*06d0*/  LOP3.LUT R0, R6, 0x3fffffe, RZ, 0xc0, !PT ;  /* 0x03fffffe06007812 */ /* 0x000fe200078ec0ff */
[----:B------:R-:W-:Y:S01]  /*06e0*/  IMAD.U32 R4, R7, 0x20, R9 ;  /* 0x0000002007047824 */ /* 0x000fe200078e0009 */
[----:B------:R-:W-:Y:S01]  /*06f0*/  LEA.HI R9, R20, R21, RZ, 0x7 ;  /* 0x0000001514097211 */ /* 0x000fe200078f38ff */
[----:B------:R-:W-:Y:S01]  /*0700*/  IMAD.SHL.U32 R21, R21, 0x2, RZ ;  /* 0x0000000215157824 */ /* 0x000fe200078e00ff */
[----:B------:R-:W-:Y:S01]  /*0710*/  LOP3.LUT P5, RZ, R14, 0x2, RZ, 0xc0, !PT ;  /* 0x000000020eff7812 */ /* 0x000fe200078ac0ff */
[C---:B------:R-:W-:Y:S01]  /*0720*/  IMAD.IADD R5, R3.reuse, 0x1, -R0 ;  /* 0x0000000103057824 */ /* 0x040fe200078e0a00 */
[----:B------:R1:W-:Y:S01]  /*0730*/  STL [R1+0x4], R4 ;  /* 0x0000040401007387 */ /* 0x0003e20000100800 */
[----:B------:R-:W-:Y:S01]  /*0740*/  IMAD R0, R10, 0x4, R15 ;  /* 0x000000040a007824 */ /* 0x000fe200078e020f */
[----:B------:R-:W-:Y:S01]  /*0750*/  LOP3.LUT P6, RZ, R14, 0x4, RZ, 0xc0, !PT ;  /* 0x000000040eff7812 */ /* 0x000fe200078cc0ff */
[----:B------:R-:W-:Y:S01]  /*0760*/  IMAD.SHL.U32 R3, R3, 0x40, RZ ;  /* 0x0000004003037824 */ /* 0x000fe200078e00ff */
[----:B------:R-:W-:Y:S01]  /*0770*/  SEL R178, R182, 0xffffffe0, !P5 ;  /* 0xffffffe0b6b27807 */ /* 0x000fe20006800000 */
[----:B------:R-:W-:Y:S01]  /*0780*/  IMAD R17, R0, 0x8, R5 ;  /* 0x0000000800117824 */ /* 0x000fe200078e0205 */
[--C-:B------:R-:W-:Y:S01]  /*0790*/  SHF.R.S32.HI R5, RZ, 0x1, R2.reuse ;  /* 0x00000001ff057819 */ /* 0x100fe20000011402 */
[----:B------:R-:W-:Y:S01]  /*07a0*/  UIMAD UR50, UR6, UR50, URZ ;  /* 0x00000032063272a4 */ /* 0x000fe2000f8e023f */
[----:B------:R-:W-:Y:S01]  /*07b0*/  SHF.R.S32.HI R2, RZ, 0x1f, R2 ;  /* 0x0000001fff027819 */ /* 0x000fe20000011402 */
[----:B------:R-:W-:Y:S01]  /*07c0*/  @!UP2 UIMAD UR49, UR7, UR49, URZ ;  /* 0x000000310731a2a4 */ /* 0x000fe2000f8e023f */
[----:B------:R-:W-:Y:S01]  /*07d0*/  SHF.R.S32.HI R0, RZ, 0x1, R6 ;  /* 0x00000001ff007819 */ /* 0x000fe20000011406 */
[----:B------:R-:W-:Y:S01]  /*07e0*/  USHF.R.S32.HI UR48, URZ, 0x1f, UR41 ;  /* 0x0000001f3f307899 */ /* 0x000fe20008011429 */
[----:B------:R-:W-:Y:S01]  /*07f0*/  LEA.HI R6, R8, R8, RZ, 0x1 ;  /* 0x0000000808067211 */ /* 0x000fe200078f08ff */
[----:B------:R-:W-:Y:S01]  /*0800*/  UMOV UR40, 0xffffd000 ;  /* 0xffffd00000287882 */ /* 0x000fe20000000000 */
[----:B------:R-:W-:-:S02]  /*0810*/  LOP3.LUT P4, RZ, R0, 0x2, RZ, 0xc0, !PT ;  /* 0x0000000200ff7812 */ /* 0x000fc4000788c0ff */
[----:B------:R-:W-:Y:S02]  /*0820*/  SEL R179, R179, 0x40, P6 ;  /* 0x00000040b3b37807 */ /* 0x000fe40003000000 */
[----:B------:R-:W-:Y:S02]  /*0830*/  SEL R172, R182, 0xffffffe0, !P4 ;  /* 0xffffffe0b6ac7807 */ /* 0x000fe40006000000 */
[----:B-1----:R-:W-:-:S04]  /*0840*/  LOP3.LUT R4, R8, 0x1, RZ, 0xc0, !PT ;  /* 0x0000000108047812 */ /* 0x002fc800078ec0ff */
[----:B------:R-:W-:Y:S02]  /*0850*/  ISETP.NE.U32.AND P3, PT, R4, 0x1, PT ;  /* 0x000000010400780c */ /* 0x000fe40003f65070 */
[----:B------:R-:W-:Y:S01]  /*0860*/  LEA.HI R4, R2, R5, RZ, 0x2 ;  /* 0x0000000502047211 */ /* 0x000fe200078f10ff */
[----:B------:R-:W-:Y:S01]  /*0870*/  IMAD.SHL.U32 R2, R0, 0x40, RZ ;  /* 0x0000004000027824 */ /* 0x000fe200078e00ff */
[----:B------:R-:W-:Y:S01]  /*0880*/  LOP3.LUT R0, R3, 0x1c0, RZ, 0xc0, !PT ;  /* 0x000001c003007812 */ /* 0x000fe200078ec0ff */
[----:B------:R-:W-:Y:S01]  /*0890*/  IMAD.SHL.U32 R3, R11, 0x10, RZ ;  /* 0x000000100b037824 */ /* 0x000fe200078e00ff */
[----:B------:R-:W-:Y:S02]  /*08a0*/  LOP3.LUT R4, R4, 0xfffffffc, RZ, 0xc0, !PT ;  /* 0xfffffffc04047812 */ /* 0x000fe400078ec0ff */
[----:B------:R-:W-:Y:S02]  /*08b0*/  LOP3.LUT R2, R2, 0xc0, RZ, 0xc0, !PT ;  /* 0x000000c002027812 */ /* 0x000fe400078ec0ff */
[----:B------:R-:W-:Y:S01]  /*08c0*/  LOP3.LUT R3, R0, 0x30, R3, 0xf8, !PT ;  /* 0x0000003000037812 */ /* 0x000fe200078ef803 */
[----:B------:R-:W-:Y:S01]  /*08d0*/  IMAD.IADD R13, R5, 0x1, -R4 ;  /* 0x00000001050d7824 */ /* 0x000fe200078e0a04 */
[----:B------:R-:W-:-:S02]  /*08e0*/  LOP3.LUT R5, R2, 0x8, R16, 0xf8, !PT ;  /* 0x0000000802057812 */ /* 0x000fc400078ef810 */
[----:B------:R-:W-:Y:S02]  /*08f0*/  SHF.R.U32.HI R4, RZ, 0x3, R2 ;  /* 0x00000003ff047819 */ /* 0x000fe40000011602 */
[----:B------:R-:W-:Y:S02]  /*0900*/  LOP3.LUT R2, R3, 0x8, R16, 0xf8, !PT ;  /* 0x0000000803027812 */ /* 0x000fe400078ef810 */
[----:B------:R-:W-:Y:S02]  /*0910*/  SHF.R.U32.HI R0, RZ, 0x3, R0 ;  /* 0x00000003ff007819 */ /* 0x000fe40000011600 */
[----:B------:R-:W-:Y:S01]  /*0920*/  LOP3.LUT R173, R5, R4, RZ, 0x3c, !PT ;  /* 0x0000000405ad7212 */ /* 0x000fe200078e3cff */
[----:B------:R-:W-:Y:S01]  /*0930*/  IMAD.SHL.U32 R5, R18, 0x2, RZ ;  /* 0x0000000212057824 */ /* 0x000fe200078e00ff */
[----:B------:R-:W-:Y:S01]  /*0940*/  LOP3.LUT R16, R2, R0, RZ, 0x3c, !PT ;  /* 0x0000000002107212 */ /* 0x000fe200078e3cff */
[----:B------:R-:W-:Y:S01]  /*0950*/  IMAD.SHL.U32 R2, R8, 0x40, RZ ;  /* 0x0000004008027824 */ /* 0x000fe200078e00ff */
[----:B------:R-:W-:Y:S01]  /*0960*/  LOP3.LUT R0, R6, 0x3fffffe, RZ, 0xc0, !PT ;  /* 0x03fffffe06007812 */ /* 0x000fe200078ec0ff */
[----:B------:R-:W-:Y:S01]  /*0970*/  IMAD.U32 R173, R17, 0x20, R173 ;  /* 0x0000002011ad7824 */ /* 0x000fe200078e00ad */
[----:B------:R-:W-:-:S02]  /*0980*/  SHF.R.S32.HI R3, RZ, 0x3, R12 ;  /* 0x00000003ff037819 */ /* 0x000fc4000001140c */
[----:B------:R-:W-:Y:S01]  /*0990*/  LOP3.LUT R2, R2, 0x1c0, RZ, 0xc0, !PT ;  /* 0x000001c002027812 */ /* 0x000fe200078ec0ff */
[----:B------:R-:W-:Y:S01]  /*09a0*/  IMAD.IADD R7, R8, 0x1, -R0 ;  /* 0x0000000108077824 */ /* 0x000fe200078e0a00 */
[----:B------:R-:W-:Y:S01]  /*09b0*/  SEL R185, R185, 0x10, !P3 ;  /* 0x00000010b9b97807 */ /* 0x000fe20005800000 */
[----:B------:R-:W-:Y:S01]  /*09c0*/  IMAD.SHL.U32 R0, R10, 0x20, RZ ;  /* 0x000000200a007824 */ /* 0x000fe200078e00ff */
[----:B------:R-:W-:Y:S01]  /*09d0*/  LOP3.LUT P0, RZ, R13, 0x2, RZ, 0xc0, !PT ;  /* 0x000000020dff7812 */ /* 0x000fe2000780c0ff */
        /* <DEDUP_REMOVED lines=8> */
[----:B------:R-:W-:Y:S01]  /*0a60*/  IMAD R172, R173, 0x2, R172 ;  /* 0x00000002adac7824 */ /* 0x000fe200078e02ac */
[----:B------:R-:W-:Y:S01]  /*0a70*/  SEL R182, R182, 0xffffffe0, !P0 ;  /* 0xffffffe0b6b67807 */ /* 0x000fe20004000000 */
        /* <DEDUP_REMOVED lines=55> */
[----:B------:R2:W-:Y:S01]  /*0df0*/  STL [R1+0x8], R0 ;  /* 0x0000080001007387 */ /* 0x0005e20000100800 */
[----:B-1----:R-:W-:-:S03]  /*0e00*/  IMAD.SHL.U32 R2, R3, 0x2, RZ ;  /* 0x0000000203027824 */ /* 0x002fc600078e00ff */
.L_x_908:
        /* <DEDUP_REMOVED lines=12> */
[----:B-1-3--:R-:W-:Y:S01]  /*0ed0*/  IMAD.U32 R4, RZ, RZ, UR6 ;  /* 0x00000006ff047e24 */ /* 0x00afe2000f8e00ff */
        /* <DEDUP_REMOVED lines=9> */
[----:B----4-:R1:W4:Y:S01]  /*0f70*/  @P2 LDG.E R3, [R4.64+0x4] ;  /* 0x0000040404032981 */ /* 0x010322000c1e1900 */
        /* <DEDUP_REMOVED lines=30> */
.L_x_867:
        /* <DEDUP_REMOVED lines=58> */
.L_x_869:
        /* <DEDUP_REMOVED lines=18> */
.L_x_870:
        /* <DEDUP_REMOVED lines=71> */
.L_x_871:
[----:B------:R-:W-:Y:S02]  /*1a90*/  UMOV UR11, UR50 ;  /* 0x00000032000b7c82 */ /* 0x000fe40008000000 */
.L_x_872:
        /* <DEDUP_REMOVED lines=23> */
[----:B------:R-:W-:-:S02]  /*1c10*/  ULEA.HI.SX32 UR9, UR34, 0xffffffff, 0x1a ;  /* 0xffffffff22097891 */ /* 0x000fc4000f8fd23f */
[----:B------:R-:W-:Y:S01]  /*1c20*/  ULDC.64 UR12, c[0x0][0x3c8] ;  /* 0x0000f200000c7ab9 */ /* 0x000fe20000000a00 */
[----:B------:R-:W-:Y:S01]  /*1c30*/  IADD3.X R5, R20, UR32, RZ, P1, !PT ;  /* 0x0000002014057c10 */ /* 0x000fe20008ffe4ff */
[----:B------:R-:W-:Y:S01]  /*1c40*/  IMAD.WIDE.U32 R6, R0, c[0x0][0x190], R216 ;  /* 0x0000640000067a25 */ /* 0x000fe200078e00d8 */
[----:B------:R-:W-:-:S03]  /*1c50*/  UIMAD.WIDE UR12, UR8, UR25, UR12 ;  /* 0x00000019080c72a5 */ /* 0x000fc6000f8e020c */
        /* <DEDUP_REMOVED lines=15> */
[----:B------:R-:W-:-:S02]  /*1d50*/  PLOP3.LUT P0, PT, PT, PT, UP4, 0x80, 0x0 ;  /* 0x000000000000781c */ /* 0x000fc40003f0f048 */
[----:B------:R-:W-:Y:S02]  /*1d60*/  LOP3.LUT R9, R0, 0xffffffe0, RZ, 0xc0, !PT ;  /* 0xffffffe000097812 */ /* 0x000fe400078ec0ff */
[----:B------:R-:W-:Y:S01]  /*1d70*/  IADD3 R5, R5, UR10, RZ ;  /* 0x0000000a05057c10 */ /* 0x000fe2000fffe0ff */
[----:B------:R-:W-:Y:S02]  /*1d80*/  UIMAD.WIDE UR10, UR11, UR25, UR34 ;  /* 0x000000190b0a72a5 */ /* 0x000fe4000f8e0222 */
        /* <DEDUP_REMOVED lines=22> */
[----:B------:R-:W-:Y:S01]  /*1ef0*/  BSSY B0, `(.L_x_874) ;  /* 0x0000034000007945 */ /* 0x000fe20003800000 */
[----:B------:R-:W-:Y:S01]  /*1f00*/  UIMAD UR8, UR7, -0x40, UR31 ;  /* 0xffffffc0070878a4 */ /* 0x000fe2000f8e021f */
[----:B------:R-:W-:Y:S01]  /*1f10*/  IMAD.MOV.U32 R194, RZ, RZ, R10 ;  /* 0x000000ffffc27224 */ /* 0x000fe200078e000a */
[----:B------:R-:W-:Y:S01]  /*1f20*/  ULEA.HI UR9, UR7, UR7, URZ, 0x1 ;  /* 0x0000000707097291 */ /* 0x000fe2000f8f083f */
[----:B------:R-:W-:Y:S01]  /*1f30*/  MOV R193, R6 ;  /* 0x0000000600c17202 */ /* 0x000fe20000000f00 */
[----:B------:R-:W-:Y:S01]  /*1f40*/  IMAD.MOV.U32 R192, RZ, RZ, R11 ;  /* 0x000000ffffc07224 */ /* 0x000fe200078e000b */
[----:B------:R-:W-:Y:S01]  /*1f50*/  MOV R191, R4 ;  /* 0x0000000400bf7202 */ /* 0x000fe20000000f00 */
[----:B------:R-:W-:-:S04]  /*1f60*/  ULOP3.LUT UR14, UR9, 0xfffffffe, URZ, 0xc0, !UPT ;  /* 0xfffffffe090e7892 */ /* 0x000fc8000f8ec03f */
[----:B------:R-:W-:Y:S01]  /*1f70*/  @P0 BAR.SYNC.DEFER_BLOCKING 0x0 ;  /* 0x0000000000000b1d */ /* 0x000fe20000010000 */
[----:B------:R-:W-:Y:S01]  /*1f80*/  ISETP.GE.AND P1, PT, R3, UR8, PT ;  /* 0x0000000803007c0c */ /* 0x000fe2000bf26270 */
[----:B------:R-:W-:Y:S01]  /*1f90*/  IMAD.MOV.U32 R190, RZ, RZ, R12 ;  /* 0x000000ffffbe7224 */ /* 0x000fe200078e000c */
[----:B------:R-:W-:Y:S02]  /*1fa0*/  MOV R189, R8 ;  /* 0x0000000800bd7202 */ /* 0x000fe40000000f00 */
[C---:B------:R-:W-:Y:S01]  /*1fb0*/  IADD3 R16, R216.reuse, 0x40, RZ ;  /* 0x00000040d8107810 */ /* 0x040fe20007ffe0ff */
[----:B------:R-:W-:Y:S01]  /*1fc0*/  UMOV UR9, UR11 ;  /* 0x0000000b00097c82 */ /* 0x000fe20008000000 */
[----:B------:R-:W-:Y:S01]  /*1fd0*/  IADD3 R14, R216, 0x20, RZ ;  /* 0x00000020d80e7810 */ /* 0x000fe20007ffe0ff */
[----:B------:R-:W-:-:S04]  /*1fe0*/  UIADD3 UR11, UR7, -UR14, URZ ;  /* 0x8000000e070b7290 */ /* 0x000fc8000fffe03f */
[----:B------:R-:W-:-:S03]  /*1ff0*/  UISETP.NE.AND UP0, UPT, UR11, 0x1, UPT ;  /* 0x000000010b00788c */ /* 0x000fc6000bf05270 */
[----:B------:R-:W-:Y:S01]  /*2000*/  UMOV UR11, UR13 ;  /* 0x0000000d000b7c82 */ /* 0x000fe20008000000 */
[----:B--2---:R-:W-:-:S05]  /*2010*/  IMAD.SHL.U32 R0, R13, 0x2, RZ ;  /* 0x000000020d007824 */ /* 0x004fca00078e00ff */
        /* <DEDUP_REMOVED lines=33> */
.L_x_875:
[----:B------:R-:W-:Y:S05]  /*2230*/  BSYNC B0 ;  /* 0x0000000000007941 */ /* 0x000fea0003800000 */
.L_x_874:
[----:B------:R-:W-:Y:S01]  /*2240*/  PLOP3.LUT P0, PT, PT, PT, UP0, 0x80, 0x0 ;  /* 0x000000000000781c */ /* 0x000fe20003f0f008 */
[----:B------:R-:W-:Y:S01]  /*2250*/  BSSY B0, `(.L_x_876) ;  /* 0x0000034000007945 */ /* 0x000fe20003800000 */
[----:B--2---:R-:W-:-:S04]  /*2260*/  IADD3 R4, R13, 0x1800, RZ ;  /* 0x000018000d047810 */ /* 0x004fc80007ffe0ff */
        /* <DEDUP_REMOVED lines=16> */
.L_x_877:
        /* <DEDUP_REMOVED lines=34> */
.L_x_878:
[----:B------:R-:W-:Y:S05]  /*2590*/  BSYNC B0 ;  /* 0x0000000000007941 */ /* 0x000fea0003800000 */
.L_x_876:
[----:B------:R-:W3:Y:S01]  /*25a0*/  LDL R21, [R1+0x14] ;  /* 0x0000140001157983 */ /* 0x000ee20000100800 */
[----:B------:R-:W-:Y:S01]  /*25b0*/  IMAD.MOV.U32 R239, RZ, RZ, 0x7f800000 ;  /* 0x7f800000ffef7424 */ /* 0x000fe200078e00ff */
[----:B------:R-:W-:Y:S01]  /*25c0*/  ULDC.64 UR14, c[0x0][0x198] ;  /* 0x00006600000e7ab9 */ /* 0x000fe20000000a00 */
[----:B------:R-:W-:Y:S02]  /*25d0*/  IMAD.MOV.U32 R240, RZ, RZ, 0x7f800000 ;  /* 0x7f800000fff07424 */ /* 0x000fe400078e00ff */
[----:B------:R-:W-:Y:S01]  /*25e0*/  IMAD.MOV.U32 R237, RZ, RZ, 0x7f800000 ;  /* 0x7f800000ffed7424 */ /* 0x000fe200078e00ff */
[----:B------:R-:W-:Y:S01]  /*25f0*/  UIMAD UR13, UR19, UR14, URZ ;  /* 0x0000000e130d72a4 */ /* 0x000fe2000f8e023f */
[----:B------:R-:W-:Y:S02]  /*2600*/  IMAD.U32 R17, RZ, RZ, UR23 ;  /* 0x00000017ff117e24 */ /* 0x000fe4000f8e00ff */
[----:B------:R-:W-:Y:S01]  /*2610*/  IMAD.MOV.U32 R238, RZ, RZ, 0x7f800000 ;  /* 0x7f800000ffee7424 */ /* 0x000fe200078e00ff */
[----:B------:R-:W-:Y:S01]  /*2620*/  UIMAD UR13, UR23, UR15, UR13 ;  /* 0x0000000f170d72a4 */ /* 0x000fe2000f8e020d */
[----:B------:R-:W-:Y:S01]  /*2630*/  BSSY B0, `(.L_x_879) ;  /* 0x0000045000007945 */ /* 0x000fe20003800000 */
[----:B--23--:R-:W-:-:S02]  /*2640*/  IADD3 R5, R21, 0x28, RZ ;  /* 0x0000002815057810 */ /* 0x00cfc40007ffe0ff */
[----:B------:R-:W-:Y:S02]  /*2650*/  IADD3 R4, R21, 0x8, RZ ;  /* 0x0000000815047810 */ /* 0x000fe40007ffe0ff */
[----:B------:R-:W-:Y:S02]  /*2660*/  ISETP.GE.AND P3, PT, R5, UR8, PT ;  /* 0x0000000805007c0c */ /* 0x000fe4000bf66270 */
[C---:B------:R-:W-:Y:S02]  /*2670*/  IADD3 R6, R21.reuse, 0x20, RZ ;  /* 0x0000002015067810 */ /* 0x040fe40007ffe0ff */
[----:B------:R-:W-:Y:S01]  /*2680*/  ISETP.GE.AND P5, PT, R4, UR8, PT ;  /* 0x0000000804007c0c */ /* 0x000fe2000bfa6270 */
[C---:B------:R-:W-:Y:S01]  /*2690*/  IMAD.SHL.U32 R4, R21.reuse, 0x4, RZ ;  /* 0x0000000415047824 */ /* 0x040fe200078e00ff */
[----:B------:R-:W-:Y:S02]  /*26a0*/  ISETP.GE.AND P6, PT, R21, UR8, PT ;  /* 0x0000000815007c0c */ /* 0x000fe4000bfc6270 */
[----:B------:R-:W-:-:S02]  /*26b0*/  SHF.R.S32.HI R19, RZ, 0x1f, R21 ;  /* 0x0000001fff137819 */ /* 0x000fc40000011415 */
[----:B------:R-:W-:Y:S02]  /*26c0*/  ISETP.GE.AND P4, PT, R6, UR8, PT ;  /* 0x0000000806007c0c */ /* 0x000fe4000bf86270 */
[----:B------:R-:W-:Y:S02]  /*26d0*/  SHF.R.S32.HI R7, RZ, 0x1f, R5 ;  /* 0x0000001fff077819 */ /* 0x000fe40000011405 */
[----:B------:R-:W-:Y:S02]  /*26e0*/  @!P3 LEA R6, P1, R5, UR10, 0x2 ;  /* 0x0000000a0506bc11 */ /* 0x000fe4000f8210ff */
[----:B------:R-:W-:Y:S02]  /*26f0*/  IADD3 R4, P2, R4, UR10, RZ ;  /* 0x0000000a04047c10 */ /* 0x000fe4000ff5e0ff */
[----:B------:R-:W-:Y:S01]  /*2700*/  SHF.L.U64.HI R8, R21, 0x2, R19 ;  /* 0x0000000215087819 */ /* 0x000fe20000010213 */
[----:B------:R-:W-:Y:S01]  /*2710*/  UIMAD UR8, UR18, -0x80, UR6 ;  /* 0xffffff80120878a4 */ /* 0x000fe2000f8e0206 */
[----:B------:R-:W-:-:S02]  /*2720*/  @!P3 LEA.HI.X R7, R5, UR9, R7, 0x2, P1 ;  /* 0x000000090507bc11 */ /* 0x000fc400088f1407 */
[----:B------:R-:W-:-:S03]  /*2730*/  IADD3.X R5, R8, UR9, RZ, P2, !PT ;  /* 0x0000000908057c10 */ /* 0x000fc600097fe4ff */
[----:B------:R2:W5:Y:S04]  /*2740*/  @!P3 LDG.E R238, [R6.64] ;  /* 0x0000000406eeb981 */ /* 0x000568000c1e1900 */
[----:B------:R3:W5:Y:S01]  /*2750*/  @!P6 LDG.E R239, [R4.64] ;  /* 0x0000000404efe981 */ /* 0x000762000c1e1900 */
[----:B------:R-:W-:-:S03]  /*2760*/  ISETP.GE.AND P6, PT, R3, UR8, PT ;  /* 0x0000000803007c0c */ /* 0x000fc6000bfc6270 */
[----:B------:R3:W5:Y:S04]  /*2770*/  @!P5 LDG.E R240, [R4.64+0x20] ;  /* 0x0000200404f0d981 */ /* 0x000768000c1e1900 */
[----:B------:R3:W5:Y:S06]  /*2780*/  @!P4 LDG.E R237, [R4.64+0x80] ;  /* 0x0000800404edc981 */ /* 0x00076c000c1e1900 */
[----:B------:R4:W-:Y:S04]  /*2790*/  @P6 STS [R0+0x9000], RZ ;  /* 0x009000ff00006388 */ /* 0x0009e80000000800 */
[----:B------:R4:W-:Y:S04]  /*27a0*/  @P6 STS [R0+0x9004], RZ ;  /* 0x009004ff00006388 */ /* 0x0009e80000000800 */
[----:B------:R4:W-:Y:S04]  /*27b0*/  @P6 STS.64 [R0+0x9008], RZ ;  /* 0x009008ff00006388 */ /* 0x0009e80000000a00 */
[----:B------:R4:W-:Y:S04]  /*27c0*/  @P6 STS.128 [R0+0xb000], RZ ;  /* 0x00b000ff00006388 */ /* 0x0009e80000000c00 */
[----:B------:R4:W-:Y:S01]  /*27d0*/  @P6 STS.128 [R0+0xd000], RZ ;  /* 0x00d000ff00006388 */ /* 0x0009e20000000c00 */
[----:B---3--:R-:W-:-:S05]  /*27e0*/  IMAD.WIDE.U32 R4, R17, c[0x0][0x198], R216 ;  /* 0x0000660011047a25 */ /* 0x008fca00078e00d8 */
[----:B--2---:R-:W-:Y:S01]  /*27f0*/  IADD3 R6, P1, R4, UR21, RZ ;  /* 0x0000001504067c10 */ /* 0x004fe2000ff3e0ff */
[----:B------:R-:W-:-:S05]  /*2800*/  IMAD.U32 R4, RZ, RZ, UR13 ;  /* 0x0000000dff047e24 */ /* 0x000fca000f8e00ff */
[----:B------:R-:W-:Y:S01]  /*2810*/  IADD3.X R7, R5, UR27, R4, P1, !PT ;  /* 0x0000001b05077c10 */ /* 0x000fe20008ffe404 */
[----:B------:R-:W-:-:S04]  /*2820*/  IMAD R4, R18, c[0x0][0x1b0], RZ ;  /* 0x00006c0012047a24 */ /* 0x000fc800078e02ff */
[C---:B------:R-:W-:Y:S02]  /*2830*/  IMAD R4, R15.reuse, c[0x0][0x1b4], R4 ;  /* 0x00006d000f047a24 */ /* 0x040fe400078e0204 */
[----:B------:R-:W-:-:S04]  /*2840*/  IMAD.WIDE.U32 R6, R15, c[0x0][0x1b0], R6 ;  /* 0x00006c000f067a25 */ /* 0x000fc800078e0006 */
[----:B------:R-:W-:Y:S01]  /*2850*/  IMAD.IADD R13, R7, 0x1, R4 ;  /* 0x00000001070d7824 */ /* 0x000fe200078e0204 */
[----:B------:R-:W-:Y:S05]  /*2860*/  @P6 BRA `(.L_x_880) ;  /* 0x0000021000006947 */ /* 0x000fea0003800000 */
[----:B----4-:R-:W-:Y:S01]  /*2870*/  ISETP.GE.AND P4, PT, R216, c[0x0][0x220], PT ;  /* 0x00008800d8007a0c */ /* 0x010fe20003f86270 */
        /* <DEDUP_REMOVED lines=32> */
.L_x_880:
[----:B----4-:R-:W-:Y:S05]  /*2a80*/  BSYNC B0 ;  /* 0x0000000000007941 */ /* 0x010fea0003800000 */
.L_x_879:
[----:B------:R-:W-:Y:S01]  /*2a90*/  IADD3 R4, R3, 0x40, RZ ;  /* 0x0000004003047810 */ /* 0x000fe20007ffe0ff */
[----:B------:R-:W-:Y:S03]  /*2aa0*/  BSSY B0, `(.L_x_881) ;  /* 0x0000026000007945 */ /* 0x000fe60003800000 */
[----:B------:R-:W-:-:S13]  /*2ab0*/  ISETP.GE.AND P5, PT, R4, UR8, PT ;  /* 0x0000000804007c0c */ /* 0x000fda000bfa6270 */
        /* <DEDUP_REMOVED lines=10> */
[----:B--2---:R-:W-:-:S04]  /*2b60*/  IMAD.WIDE.U32 R10, R4, c[0x0][0x198], R6 ;  /* 0x00006600040a7a25 */ /* 0x004fc800078e0006 */
        /* <DEDUP_REMOVED lines=25> */
.L_x_882:
[----:B------:R-:W-:Y:S05]  /*2d00*/  BSYNC B0 ;  /* 0x0000000000007941 */ /* 0x000fea0003800000 */
.L_x_881:
[----:B------:R-:W-:Y:S01]  /*2d10*/  ULDC.64 UR14, c[0x0][0x1a0] ;  /* 0x00006800000e7ab9 */ /* 0x000fe20000000a00 */
[----:B------:R-:W-:Y:S01]  /*2d20*/  IMAD.WIDE.U32 R4, R17, c[0x0][0x1a0], R216 ;  /* 0x0000680011047a25 */ /* 0x000fe200078e00d8 */
[----:B------:R-:W-:Y:S01]  /*2d30*/  UIMAD UR8, UR19, UR14, URZ ;  /* 0x0000000e130872a4 */ /* 0x000fe2000f8e023f */
[----:B------:R4:W-:Y:S01]  /*2d40*/  @P6 STS [R0+0xf000], RZ ;  /* 0x00f000ff00006388 */ /* 0x0009e20000000800 */
[----:B------:R-:W-:Y:S02]  /*2d50*/  BSSY B0, `(.L_x_883) ;  /* 0x000002f000007945 */ /* 0x000fe40003800000 */
[----:B------:R-:W-:Y:S01]  /*2d60*/  UIMAD UR8, UR23, UR15, UR8 ;  /* 0x0000000f170872a4 */ /* 0x000fe2000f8e0208 */
[----:B------:R4:W-:Y:S01]  /*2d70*/  @P6 STS [R0+0xf004], RZ ;  /* 0x00f004ff00006388 */ /* 0x0009e20000000800 */
[----:B--2---:R-:W-:-:S03]  /*2d80*/  IADD3 R6, P1, R4, UR24, RZ ;  /* 0x0000001804067c10 */ /* 0x004fc6000ff3e0ff */
[----:B------:R4:W-:Y:S01]  /*2d90*/  @P6 STS.64 [R0+0xf008], RZ ;  /* 0x00f008ff00006388 */ /* 0x0009e20000000a00 */
[----:B------:R-:W-:-:S03]  /*2da0*/  MOV R4, UR8 ;  /* 0x0000000800047c02 */ /* 0x000fc60008000f00 */
[----:B------:R4:W-:Y:S01]  /*2db0*/  @P6 STS.128 [R0+0x11000], RZ ;  /* 0x011000ff00006388 */ /* 0x0009e20000000c00 */
[----:B------:R-:W-:Y:S01]  /*2dc0*/  IADD3.X R7, R5, UR26, R4, P1, !PT ;  /* 0x0000001a05077c10 */ /* 0x000fe20008ffe404 */
[----:B------:R-:W-:Y:S02]  /*2dd0*/  IMAD R4, R18, c[0x0][0x1b8], RZ ;  /* 0x00006e0012047a24 */ /* 0x000fe400078e02ff */
[----:B------:R4:W-:Y:S02]  /*2de0*/  @P6 STS.128 [R0+0x13000], RZ ;  /* 0x013000ff00006388 */ /* 0x0009e40000000c00 */
        /* <DEDUP_REMOVED lines=37> */
.L_x_884:
[----:B------:R-:W-:Y:S05]  /*3040*/  BSYNC B0 ;  /* 0x0000000000007941 */ /* 0x000fea0003800000 */
.L_x_883:
        /* <DEDUP_REMOVED lines=14> */
[C---:B------:R-:W-:Y:S01]  /*3130*/  @!P4 LEA R6, P5, R8.reuse, c[0x0][0x170], 0x1 ;  /* 0x00005c000806ca11 */ /* 0x040fe200078a08ff */
[----:B------:R2:W-:Y:S01]  /*3140*/  @P4 STS.128 [R0+0x10000], RZ ;  /* 0x010000ff00004388 */ /* 0x0005e20000000c00 */
[----:B------:R-:W-:Y:S01]  /*3150*/  @!P3 LEA R4, P2, R8, c[0x0][0x170], 0x1 ;  /* 0x00005c000804ba11 */ /* 0x000fe200078408ff */
[----:B------:R-:W-:-:S05]  /*3160*/  IMAD.IADD R3, R9, 0x1, R3 ;  /* 0x0000000109037824 */ /* 0x000fca00078e0203 */
        /* <DEDUP_REMOVED lines=19> */
.L_x_886:
[----:B------:R-:W-:Y:S05]  /*32a0*/  BSYNC B0 ;  /* 0x0000000000007941 */ /* 0x000fea0003800000 */
.L_x_885:
[----:B------:R-:W-:Y:S01]  /*32b0*/  IADD3 R3, R183, 0x1800, RZ ;  /* 0x00001800b7037810 */ /* 0x000fe20007ffe0ff */
[----:B------:R-:W0:Y:S01]  /*32c0*/  LDGDEPBAR ;  /* 0x00000000000079af */ /* 0x000e220000000000 */
[----:B-1234-:R-:W-:Y:S01]  /*32d0*/  IADD3 R0, R181, 0x1800, RZ ;  /* 0x00001800b5007810 */ /* 0x01efe20007ffe0ff */
[----:B------:R-:W-:Y:S01]  /*32e0*/  IMAD.SHL.U32 R175, R183, 0x2, RZ ;  /* 0x00000002b7af7824 */ /* 0x000fe200078e00ff */
[----:B------:R-:W-:Y:S01]  /*32f0*/  SEL R3, R3, R183, !P0 ;  /* 0x000000b703037207 */ /* 0x000fe20004000000 */
[----:B------:R-:W-:Y:S01]  /*3300*/  UIADD3 UR8, UR23, 0x80, URZ ;  /* 0x0000008017087890 */ /* 0x000fe2000fffe03f */
[----:B------:R-:W-:Y:S01]  /*3310*/  SEL R0, R0, R181, !P0 ;  /* 0x000000b500007207 */ /* 0x000fe20004000000 */
[----:B------:R-:W-:Y:S01]  /*3320*/  IMAD.MOV.U32 R212, RZ, RZ, R184 ;  /* 0x000000ffffd47224 */ /* 0x000fe200078e00b8 */
[----:B------:R-:W-:Y:S01]  /*3330*/  SHF.L.U64.HI R4, R21, 0x2, R19 ;  /* 0x0000000215047819 */ /* 0x000fe20000010213 */
[----:B------:R-:W-:Y:S01]  /*3340*/  IMAD.SHL.U32 R174, R3, 0x2, RZ ;  /* 0x0000000203ae7824 */ /* 0x000fe200078e00ff */
[----:B------:R-:W-:Y:S01]  /*3350*/  SHF.L.U32 R3, R0, 0x1, RZ ;  /* 0x0000000100037819 */ /* 0x000fe200000006ff */
[----:B------:R-:W-:Y:S01]  /*3360*/  IMAD.MOV.U32 R0, RZ, RZ, c[0x0][0x22c] ;  /* 0x00008b00ff007624 */ /* 0x000fe200078e00ff */
[----:B------:R-:W-:Y:S01]  /*3370*/  CS2R R126, SRZ ;  /* 0x00000000007e7805 */ /* 0x000fe2000001ff00 */
[----:B------:R1:W-:Y:S01]  /*3380*/  STL [R1], R4 ;  /* 0x0000000401007387 */ /* 0x0003e20000100800 */
[----:B------:R-:W-:Y:S01]  /*3390*/  CS2R R124, SRZ ;  /* 0x00000000007c7805 */ /* 0x000fe2000001ff00 */
[----:B------:R-:W-:Y:S01]  /*33a0*/  IMAD R0, R0, c[0x0][0x1c0], RZ ;  /* 0x0000700000007a24 */ /* 0x000fe200078e02ff */
[----:B------:R-:W-:Y:S01]  /*33b0*/  CS2R R130, SRZ ;  /* 0x0000000000827805 */ /* 0x000fe2000001ff00 */
[----:B------:R-:W-:Y:S01]  /*33c0*/  CS2R R128, SRZ ;  /* 0x0000000000807805 */ /* 0x000fe2000001ff00 */
[----:B------:R-:W-:Y:S01]  /*33d0*/  CS2R R122, SRZ ;  /* 0x00000000007a7805 */ /* 0x000fe2000001ff00 */
[C---:B------:R-:W-:Y:S01]  /*33e0*/  IMAD.SHL.U32 R5, R0.reuse, 0x10, RZ ;  /* 0x0000001000057824 */ /* 0x040fe200078e00ff */
[----:B------:R-:W-:Y:S01]  /*33f0*/  CS2R R120, SRZ ;  /* 0x0000000000787805 */ /* 0x000fe2000001ff00 */
[----:B------:R-:W-:Y:S01]  /*3400*/  IMAD.SHL.U32 R241, R0, 0x8, RZ ;  /* 0x0000000800f17824 */ /* 0x000fe200078e00ff */
[----:B------:R-:W-:Y:S01]  /*3410*/  CS2R R118, SRZ ;  /* 0x0000000000767805 */ /* 0x000fe2000001ff00 */
[----:B------:R-:W-:Y:S01]  /*3420*/  CS2R R116, SRZ ;  /* 0x0000000000747805 */ /* 0x000fe2000001ff00 */
[----:B------:R-:W-:Y:S01]  /*3430*/  IADD3 R0, R5, 0x40, RZ ;  /* 0x0000004005007810 */ /* 0x000fe20007ffe0ff */
[----:B------:R-:W-:Y:S01]  /*3440*/  CS2R R110, SRZ ;  /* 0x00000000006e7805 */ /* 0x000fe2000001ff00 */
[----:B------:R-:W-:Y:S01]  /*3450*/  CS2R R108, SRZ ;  /* 0x00000000006c7805 */ /* 0x000fe2000001ff00 */
[----:B------:R-:W-:Y:S01]  /*3460*/  CS2R R114, SRZ ;  /* 0x0000000000727805 */ /* 0x000fe2000001ff00 */
[----:B------:R-:W-:Y:S01]  /*3470*/  CS2R R112, SRZ ;  /* 0x0000000000707805 */ /* 0x000fe2000001ff00 */
[----:B------:R-:W-:Y:S01]  /*3480*/  IMAD.IADD R0, R241, 0x1, R0 ;  /* 0x00000001f1007824 */ /* 0x000fe200078e0200 */
        /* <DEDUP_REMOVED lines=9> */
[----:B------:R-:W-:Y:S01]  /*3520*/  CS2R R90, SRZ ;  /* 0x00000000005a7805 */ /* 0x000fe2000001ff00 */
[----:B------:R-:W-:Y:S01]  /*3530*/  CS2R R88, SRZ ;  /* 0x0000000000587805 */ /* 0x000fe2000001ff00 */
[----:B------:R-:W-:Y:S01]  /*3540*/  CS2R R86, SRZ ;  /* 0x0000000000567805 */ /* 0x000fe2000001ff00 */
[C---:B------:R-:W-:Y:S01]  /*3550*/  IADD3 R4, R241.reuse, R4, RZ ;  /* 0x00000004f1047210 */ /* 0x040fe20007ffe0ff */
[----:B------:R-:W-:Y:S01]  /*3560*/  CS2R R84, SRZ ;  /* 0x0000000000547805 */ /* 0x000fe2000001ff00 */
[----:B------:R-:W-:Y:S01]  /*3570*/  CS2R R78, SRZ ;  /* 0x00000000004e7805 */ /* 0x000fe2000001ff00 */
[----:B------:R-:W-:Y:S01]  /*3580*/  CS2R R76, SRZ ;  /* 0x00000000004c7805 */ /* 0x000fe2000001ff00 */
[C---:B------:R-:W-:Y:S01]  /*3590*/  IADD3 R5, R241.reuse, R4, RZ ;  /* 0x00000004f1057210 */ /* 0x040fe20007ffe0ff */
[C---:B------:R-:W-:Y:S01]  /*35a0*/  IMAD.IADD R4, R241.reuse, 0x1, R0 ;  /* 0x00000001f1047824 */ /* 0x040fe200078e0200 */
[----:B------:R-:W-:Y:S01]  /*35b0*/  CS2R R82, SRZ ;  /* 0x0000000000527805 */ /* 0x000fe2000001ff00 */
[----:B------:R-:W-:Y:S01]  /*35c0*/  CS2R R80, SRZ ;  /* 0x0000000000507805 */ /* 0x000fe2000001ff00 */
[----:B------:R-:W-:Y:S01]  /*35d0*/  CS2R R74, SRZ ;  /* 0x00000000004a7805 */ /* 0x000fe2000001ff00 */
[C---:B------:R-:W-:Y:S01]  /*35e0*/  IMAD.IADD R247, R241.reuse, 0x1, R5 ;  /* 0x00000001f1f77824 */ /* 0x040fe200078e0205 */
[C---:B------:R-:W-:Y:S01]  /*35f0*/  IADD3 R245, R241.reuse, R4, RZ ;  /* 0x00000004f1f57210 */ /* 0x040fe20007ffe0ff */
[----:B------:R-:W-:Y:S01]  /*3600*/  CS2R R72, SRZ ;  /* 0x0000000000487805 */ /* 0x000fe2000001ff00 */
[----:B------:R-:W-:Y:S01]  /*3610*/  CS2R R70, SRZ ;  /* 0x0000000000467805 */ /* 0x000fe2000001ff00 */
[C---:B------:R-:W-:Y:S01]  /*3620*/  IMAD.IADD R246, R241.reuse, 0x1, R247 ;  /* 0x00000001f1f67824 */ /* 0x040fe200078e02f7 */
[----:B------:R-:W-:Y:S01]  /*3630*/  IADD3 R244, R241, R245, RZ ;  /* 0x000000f5f1f47210 */ /* 0x000fe20007ffe0ff */
        /* <DEDUP_REMOVED lines=17> */
[----:B------:R-:W-:Y:S01]  /*3750*/  SHF.L.U32 R252, R21, 0x2, RZ ;  /* 0x0000000215fc7819 */ /* 0x000fe200000006ff */
[----:B------:R-:W-:Y:S01]  /*3760*/  IMAD.IADD R176, R175, 0x1, R182 ;  /* 0x00000001afb07824 */ /* 0x000fe200078e02b6 */
[C---:B------:R-:W-:Y:S01]  /*3770*/  IADD3 R242, R216.reuse, 0x20, RZ ;  /* 0x00000020d8f27810 */ /* 0x040fe20007ffe0ff */
[C---:B------:R-:W-:Y:S01]  /*3780*/  IMAD.IADD R249, R241.reuse, 0x1, R246 ;  /* 0x00000001f1f97824 */ /* 0x040fe200078e02f6 */
[----:B------:R-:W-:Y:S01]  /*3790*/  IADD3 R243, R216, 0x40, RZ ;  /* 0x00000040d8f37810 */ /* 0x000fe20007ffe0ff */
[----:B------:R-:W-:Y:S01]  /*37a0*/  UISETP.GE.AND UP0, UPT, UR8, UR6, UPT ;  /* 0x000000060800728c */ /* 0x000fe2000bf06270 */
[----:B------:R-:W-:-:S02]  /*37b0*/  IADD3 R248, R241, R244, RZ ;  /* 0x000000f4f1f87210 */ /* 0x000fc40007ffe0ff */
.L_x_889:
        /* <DEDUP_REMOVED lines=75> */
[----:B------:R-:W-:Y:S01]  /*3c70*/  HMMA.16816.F32.BF16 R32, R144, R154, R32 ;  /* 0x0000009a9020723c */ /* 0x000fe20000041820 */
[----:B------:R-:W2:Y:S07]  /*3c80*/  LDL R144, [R1] ;  /* 0x0000000001907983 */ /* 0x000eae0000100800 */
        /* <DEDUP_REMOVED lines=10> */
[----:B------:R-:W3:Y:S01]  /*3d30*/  MUFU.TANH R164, R5 ;  /* 0x0000000500a47308 */ /* 0x000ee20000002400 */
        /* <DEDUP_REMOVED lines=11> */
[----:B------:R-:W4:Y:S01]  /*3df0*/  MUFU.TANH R198, R6 ;  /* 0x0000000600c67308 */ /* 0x000f220000002400 */
[----:B------:R-:W-:Y:S09]  /*3e00*/  FMUL.FTZ R8, R8, c[0x0][0x2ec] ;  /* 0x0000bb0008087a20 */ /* 0x000ff20000410000 */
[----:B------:R1:W-:Y:S10]  /*3e10*/  MUFU.TANH R211, R8 ;  /* 0x0000000800d37308 */ /* 0x0003f40000002400 */
[----:B------:R3:W-:Y:S10]  /*3e20*/  MUFU.TANH R197, R7 ;  /* 0x0000000700c57308 */ /* 0x0007f40000002400 */
[----:B------:R4:W-:Y:S01]  /*3e30*/  MUFU.TANH R210, R9 ;  /* 0x0000000900d27308 */ /* 0x0009e20000002400 */
[----:B-1----:R-:W-:Y:S05]  /*3e40*/  FMUL.FTZ R8, R239, 1.4426950216293334961 ;  /* 0x3fb8aa3bef087820 */ /* 0x002fea0000410000 */
[----:B------:R-:W-:Y:S04]  /*3e50*/  FSEL R8, R8, RZ, P2 ;  /* 0x000000ff08087208 */ /* 0x000fe80001000000 */
[----:B------:R1:W-:Y:S01]  /*3e60*/  MUFU.TANH R219, R11 ;  /* 0x0000000b00db7308 */ /* 0x0003e20000002400 */
[----:B------:R-:W-:Y:S01]  /*3e70*/  FSETP.NEU.FTZ.AND P2, PT, R240, -INF , PT ;  /* 0xff800000f000780b */ /* 0x000fe20003f5d000 */
[----:B---3--:R-:W3:Y:S08]  /*3e80*/  LDSM.16.M88.4 R4, [R172+0xd400] ;  /* 0x00d40000ac04783b */ /* 0x008ef00000000200 */
[----:B------:R-:W-:Y:S01]  /*3e90*/  MUFU.TANH R208, R12 ;  /* 0x0000000c00d07308 */ /* 0x000fe20000002400 */
[----:B----4-:R-:W-:Y:S04]  /*3ea0*/  MOV R9, UR18 ;  /* 0x0000001200097c02 */ /* 0x010fe80008000f00 */
[----:B------:R-:W-:Y:S05]  /*3eb0*/  @P1 LEA R9, R9, R195, 0x7 ;  /* 0x000000c309091211 */ /* 0x000fea00078e38ff */
[----:B------:R-:W-:Y:S01]  /*3ec0*/  MUFU.TANH R206, R13 ;  /* 0x0000000d00ce7308 */ /* 0x000fe20000002400 */
[----:B------:R-:W-:Y:S02]  /*3ed0*/  PLOP3.LUT P1, PT, PT, PT, UP0, 0x80, 0x0 ;  /* 0x000000000000781c */ /* 0x000fe40003f2f008 */
[C---:B------:R-:W-:Y:S01]  /*3ee0*/  @P3 ISETP.GE.AND P3, PT, R9.reuse, UR6, PT ;  /* 0x0000000609003c0c */ /* 0x040fe2000bf66270 */
[----:B-1----:R-:W-:Y:S01]  /*3ef0*/  FMUL.FTZ R11, R238, 1.4426950216293334961 ;  /* 0x3fb8aa3bee0b7820 */ /* 0x002fe20000410000 */
[----:B------:R-:W-:Y:S02]  /*3f00*/  @P0 IADD3 R0, R9, 0x1, RZ ;  /* 0x0000000109000810 */ /* 0x000fe40007ffe0ff */
[----:B------:R-:W-:Y:S02]  /*3f10*/  PLOP3.LUT P0, PT, PT, PT, UP0, 0x80, 0x0 ;  /* 0x000000000000781c */ /* 0x000fe40003f0f008 */
[----:B------:R-:W-:Y:S01]  /*3f20*/  @P4 ISETP.GE.AND P4, PT, R0, UR6, PT ;  /* 0x0000000600004c0c */ /* 0x000fe2000bf86270 */
[----:B------:R-:W1:Y:S01]  /*3f30*/  MUFU.TANH R215, R14 ;  /* 0x0000000e00d77308 */ /* 0x000e620000002400 */
[----:B------:R-:W-:Y:S05]  /*3f40*/  MOV R0, R148 ;  /* 0x0000009400007202 */ /* 0x000fea0000000f00 */
[----:B------:R-:W-:Y:S02]  /*3f50*/  @P1 FSEL R0, R148, -INF , !P3 ;  /* 0xff80000094001808 */ /* 0x000fe40005800000 */
[----:B------:R-:W-:Y:S02]  /*3f60*/  PLOP3.LUT P1, PT, PT, PT, UP0, 0x80, 0x0 ;  /* 0x000000000000781c */ /* 0x000fe40003f2f008 */
[----:B------:R-:W4:Y:S01]  /*3f70*/  MUFU.TANH R214, R15 ;  /* 0x0000000f00d67308 */ /* 0x000f220000002400 */
[--C-:B------:R-:W-:Y:S01]  /*3f80*/  FFMA.FTZ R10, R0, c[0x0][0x23c], -R8.reuse ;  /* 0x00008f00000a7a23 */ /* 0x100fe20000010808 */
[----:B------:R-:W-:Y:S01]  /*3f90*/  MOV R0, R164 ;  /* 0x000000a400007202 */ /* 0x000fe20000000f00 */
[-C--:B---3--:R-:W-:Y:S03]  /*3fa0*/  HMMA.16816.F32.BF16 R20, R156, R4.reuse, R20 ;  /* 0x000000049c14723c */ /* 0x088fe60000041814 */
[----:B------:R-:W-:Y:S02]  /*3fb0*/  @P0 FSEL R0, R164, -INF , !P4 ;  /* 0xff800000a4000808 */ /* 0x000fe40006000000 */
[----:B------:R-:W-:Y:S02]  /*3fc0*/  PLOP3.LUT P0, PT, PT, PT, UP0, 0x80, 0x0 ;  /* 0x000000000000781c */ /* 0x000fe40003f0f008 */
[----:B------:R-:W-:Y:S01]  /*3fd0*/  MUFU.EX2 R201, R10 ;  /* 0x0000000a00c97308 */ /* 0x000fe20000000800 */
[C---:B------:R-:W-:Y:S07]  /*3fe0*/  HMMA.16816.F32.BF16 R24, R136.reuse, R4, R24 ;  /* 0x000000048818723c */ /* 0x040fee0000041818 */
[----:B------:R-:W-:Y:S02]  /*3ff0*/  FFMA.FTZ R4, R0, c[0x0][0x23c], -R8 ;  /* 0x00008f0000047a23 */ /* 0x000fe40000010808 */
[----:B------:R-:W3:Y:S01]  /*4000*/  MUFU.TANH R154, R16 ;  /* 0x00000010009a7308 */ /* 0x000ee20000002400 */
[-C--:B------:R-:W-:Y:S03]  /*4010*/  HMMA.16816.F32.BF16 R28, R136, R6.reuse, R28 ;  /* 0x00000006881c723c */ /* 0x080fe6000004181c */
[----:B------:R-:W-:Y:S01]  /*4020*/  FMUL.FTZ R5, R240, 1.4426950216293334961 ;  /* 0x3fb8aa3bf0057820 */ /* 0x000fe20000410000 */
[----:B------:R-:W-:Y:S02]  /*4030*/  MOV R0, R198 ;  /* 0x000000c600007202 */ /* 0x000fe40000000f00 */
        /* <DEDUP_REMOVED lines=9> */
[----:B-1----:R-:W-:Y:S01]  /*40d0*/  MOV R6, R215 ;  /* 0x000000d700067202 */ /* 0x002fe20000000f00 */
[----:B------:R-:W-:Y:S02]  /*40e0*/  FMUL.FTZ R23, R23, c[0x0][0x2ec] ;  /* 0x0000bb0017177a20 */ /* 0x000fe40000410000 */
[----:B------:R-:W1:Y:S01]  /*40f0*/  MUFU.TANH R153, R17 ;  /* 0x0000001100997308 */ /* 0x000e620000002400 */
        /* <DEDUP_REMOVED lines=71> */
[----:B------:R-:W-:Y:S02]  /*4570*/  @P4 IADD3 R10, R9, 0x10, RZ ;  /* 0x00000010090a4810 */ /* 0x000fe40007ffe0ff */
        /* <DEDUP_REMOVED lines=17> */
[----:B------:R-:W2:Y:S01]  /*4690*/  MUFU.TANH R152, R34 ;  /* 0x0000002200987308 */ /* 0x000ea20000002400 */
[----:B-1----:R-:W-:Y:S02]  /*46a0*/  MOV R6, R154 ;  /* 0x0000009a00067202 */ /* 0x002fe40000000f00 */
[----:B------:R-:W-:Y:S02]  /*46b0*/  @P0 FSEL R6, R154, -INF , !P6 ;  /* 0xff8000009a060808 */ /* 0x000fe40007000000 */
[----:B------:R-:W-:Y:S05]  /*46c0*/  PLOP3.LUT P0, PT, PT, PT, UP0, 0x80, 0x0 ;  /* 0x000000000000781c */ /* 0x000fea0003f0f008 */
[----:B------:R-:W-:Y:S01]  /*46d0*/  MUFU.TANH R151, R35 ;  /* 0x0000002300977308 */ /* 0x000fe20000002400 */
[--C-:B------:R-:W-:Y:S01]  /*46e0*/  FFMA.FTZ R7, R6, c[0x0][0x23c], -R8.reuse ;  /* 0x00008f0006077a23 */ /* 0x100fe20000010808 */
[----:B------:R-:W-:Y:S02]  /*46f0*/  MOV R6, R153 ;  /* 0x0000009900067202 */ /* 0x000fe40000000f00 */
        /* <DEDUP_REMOVED lines=11> */
[----:B------:R-:W3:Y:S04]  /*47b0*/  MUFU.EX2 R228, R11 ;  /* 0x0000000b00e47308 */ /* 0x000ee80000000800 */
[----:B------:R-:W-:Y:S01]  /*47c0*/  @P6 ISETP.GE.AND P6, PT, R10, UR6, PT ;  /* 0x000000060a006c0c */ /* 0x000fe2000bfc6270 */
[--C-:B-1----:R-:W-:Y:S01]  /*47d0*/  FFMA.FTZ R7, R6, c[0x0][0x23c], -R5.reuse ;  /* 0x00008f0006077a23 */ /* 0x102fe20000010805 */
[----:B--2---:R-:W-:Y:S02]  /*47e0*/  MOV R6, R166 ;  /* 0x000000a600067202 */ /* 0x004fe40000000f00 */
        /* <DEDUP_REMOVED lines=10> */
[----:B------:R1:W2:Y:S01]  /*4890*/  MUFU.EX2 R204, R7 ;  /* 0x0000000700cc7308 */ /* 0x0002a20000000800 */
        /* <DEDUP_REMOVED lines=19> */
[----:B------:R1:W3:Y:S01]  /*49d0*/  MUFU.EX2 R202, R7 ;  /* 0x0000000700ca7308 */ /* 0x0002e20000000800 */
        /* <DEDUP_REMOVED lines=170> */
[----:B------:R2:W3:Y:S03]  /*5480*/  LDG.E R5, [R146.64+0x20] ;  /* 0x0000200492057981 */ /* 0x0004e6000c1e1900 */
[----:B------:R-:W-:Y:S04]  /*5490*/  FMUL.FTZ R4, R201, R4 ;  /* 0x00000004c9047220 */ /* 0x000fe80000410000 */
[----:B------:R-:W-:Y:S02]  /*54a0*/  FMUL.FTZ R148, R4, R0 ;  /* 0x0000000004947220 */ /* 0x000fe40000410000 */
[----:B------:R2:W4:Y:S04]  /*54b0*/  LDG.E R4, [R146.64+0x80] ;  /* 0x0000800492047981 */ /* 0x000528000c1e1900 */
[----:B------:R2:W4:Y:S02]  /*54c0*/  LDG.E R0, [R146.64+0xa0] ;  /* 0x0000a00492007981 */ /* 0x000524000c1e1900 */
        /* <DEDUP_REMOVED lines=9> */
[----:B--2---:R-:W-:Y:S01]  /*5560*/  FMUL.FTZ R146, R145, R132 ;  /* 0x0000008491927220 */ /* 0x004fe20000410000 */
[----:B------:R-:W-:Y:S04]  /*5570*/  HMMA.16816.F32.BF16 R32, R140, R134, R32 ;  /* 0x000000868c20723c */ /* 0x000fe80000041820 */
[----:B------:R-:W-:Y:S02]  /*5580*/  FMUL.FTZ R132, R159, R17 ;  /* 0x000000119f847220 */ /* 0x000fe40000410000 */
[----:B------:R-:W-:Y:S02]  /*5590*/  FFMA.FTZ R17, -R154, R154, 1 ;  /* 0x3f8000009a117423 */ /* 0x000fe4000001019a */
[----:B------:R-:W-:Y:S04]  /*55a0*/  FFMA.FTZ R16, -R153, R153, 1 ;  /* 0x3f80000099107423 */ /* 0x000fe80000010199 */
[----:B------:R-:W-:Y:S02]  /*55b0*/  FADD.FTZ R20, -R144, R20 ;  /* 0x0000001490147221 */ /* 0x000fe40000010100 */
[----:B------:R-:W-:Y:S02]  /*55c0*/  FMUL.FTZ R17, R17, c[0x0][0x2ec] ;  /* 0x0000bb0011117a20 */ /* 0x000fe40000410000 */
[----:B------:R-:W-:Y:S02]  /*55d0*/  FMUL.FTZ R16, R16, c[0x0][0x2ec] ;  /* 0x0000bb0010107a20 */ /* 0x000fe40000410000 */
[----:B------:R-:W-:Y:S02]  /*55e0*/  FADD.FTZ R21, -R144, R21 ;  /* 0x0000001590157221 */ /* 0x000fe40000010100 */
[----:B------:R-:W-:Y:S02]  /*55f0*/  FMUL.FTZ R135, R158, R20 ;  /* 0x000000149e877220 */ /* 0x000fe40000410000 */
[----:B------:R-:W-:Y:S02]  /*5600*/  FMUL.FTZ R145, R133, R17 ;  /* 0x0000001185917220 */ /* 0x000fe40000410000 */
[C---:B------:R-:W-:Y:S02]  /*5610*/  FADD.FTZ R20, -R144.reuse, R32 ;  /* 0x0000002090147221 */ /* 0x040fe40000010100 */
[----:B------:R-:W-:Y:S02]  /*5620*/  FADD.FTZ R32, -R144, R33 ;  /* 0x0000002190207221 */ /* 0x000fe40000010100 */
        /* <DEDUP_REMOVED lines=9> */
[----:B------:R-:W-:Y:S02]  /*56c0*/  FFMA.FTZ R20, -R160, R160, 1 ;  /* 0x3f800000a0147423 */ /* 0x000fe400000101a0 */
[----:B------:R-:W-:Y:S02]  /*56d0*/  FMUL.FTZ R134, R157, R21 ;  /* 0x000000159d867220 */ /* 0x000fe40000410000 */
[----:B------:R-:W-:Y:S02]  /*56e0*/  FMUL.FTZ R20, R20, c[0x0][0x2ec] ;  /* 0x0000bb0014147a20 */ /* 0x000fe40000410000 */
[----:B------:R-:W-:Y:S02]  /*56f0*/  FFMA.FTZ R21, -R161, R161, 1 ;  /* 0x3f800000a1157423 */ /* 0x000fe400000101a1 */
[----:B------:R-:W-:Y:S02]  /*5700*/  FMUL.FTZ R142, R134, R20 ;  /* 0x00000014868e7220 */ /* 0x000fe40000410000 */
[----:B------:R-:W-:Y:S04]  /*5710*/  FMUL.FTZ R21, R21, c[0x0][0x2ec] ;  /* 0x0000bb0015157a20 */ /* 0x000fe80000410000 */
[----:B------:R-:W-:Y:S02]  /*5720*/  FMUL.FTZ R143, R135, R21 ;  /* 0x00000015878f7220 */ /* 0x000fe40000410000 */
[----:B------:R-:W-:Y:S04]  /*5730*/  FFMA.FTZ R21, -R199, R199, 1 ;  /* 0x3f800000c7157423 */ /* 0x000fe800000101c7 */
[----:B------:R-:W-:Y:S02]  /*5740*/  FMUL.FTZ R21, R21, c[0x0][0x2ec] ;  /* 0x0000bb0015157a20 */ /* 0x000fe40000410000 */
[C---:B---3--:R-:W-:Y:S02]  /*5750*/  FADD.FTZ R17, -R5.reuse, R6 ;  /* 0x0000000605117221 */ /* 0x048fe40000010100 */
        /* <DEDUP_REMOVED lines=15> */
[C---:B------:R-:W-:Y:S02]  /*5850*/  FADD.FTZ R20, -R5.reuse, R22 ;  /* 0x0000001605147221 */ /* 0x040fe40000010100 */
[----:B------:R-:W-:Y:S02]  /*5860*/  FADD.FTZ R19, -R5, R23 ;  /* 0x0000001705137221 */ /* 0x000fe40000010100 */
[----:B------:R-:W-:Y:S02]  /*5870*/  FMUL.FTZ R7, R7, c[0x0][0x2ec] ;  /* 0x0000bb0007077a20 */ /* 0x000fe40000410000 */
[----:B------:R-:W-:Y:S02]  /*5880*/  FMUL.FTZ R6, R6, c[0x0][0x2ec] ;  /* 0x0000bb0006067a20 */ /* 0x000fe40000410000 */
[C---:B------:R-:W-:Y:S02]  /*5890*/  FADD.FTZ R18, -R5.reuse, R34 ;  /* 0x0000002205127221 */ /* 0x040fe40000010100 */
[----:B------:R-:W-:Y:S02]  /*58a0*/  FADD.FTZ R35, -R5, R35 ;  /* 0x0000002305237221 */ /* 0x000fe40000010100 */
[----:B------:R-:W-:Y:S02]  /*58b0*/  FFMA.FTZ R5, -R151, R151, 1 ;  /* 0x3f80000097057423 */ /* 0x000fe40000010197 */
[----:B------:R-:W-:Y:S02]  /*58c0*/  FMUL.FTZ R137, R17, R7 ;  /* 0x0000000711897220 */ /* 0x000fe40000410000 */
[----:B------:R-:W-:Y:S02]  /*58d0*/  FMUL.FTZ R136, R16, R6 ;  /* 0x0000000610887220 */ /* 0x000fe40000410000 */
[----:B------:R-:W-:Y:S02]  /*58e0*/  FMUL.FTZ R17, R170, R35 ;  /* 0x00000023aa117220 */ /* 0x000fe40000410000 */
[----:B------:R-:W-:Y:S02]  /*58f0*/  FFMA.FTZ R6, -R152, R152, 1 ;  /* 0x3f80000098067423 */ /* 0x000fe40000010198 */
[----:B------:R-:W-:Y:S02]  /*5900*/  FMUL.FTZ R5, R5, c[0x0][0x2ec] ;  /* 0x0000bb0005057a20 */ /* 0x000fe40000410000 */
[----:B------:R-:W-:Y:S02]  /*5910*/  FMUL.FTZ R18, R171, R18 ;  /* 0x00000012ab127220 */ /* 0x000fe40000410000 */
[----:B------:R-:W-:Y:S02]  /*5920*/  FMUL.FTZ R6, R6, c[0x0][0x2ec] ;  /* 0x0000bb0006067a20 */ /* 0x000fe40000410000 */
[----:B------:R-:W-:Y:S02]  /*5930*/  FMUL.FTZ R132, R17, R5 ;  /* 0x0000000511847220 */ /* 0x000fe40000410000 */
[----:B----4-:R-:W-:Y:S02]  /*5940*/  FADD.FTZ R13, -R4, R13 ;  /* 0x0000000d040d7221 */ /* 0x010fe40000010100 */
[----:B------:R-:W-:Y:S02]  /*5950*/  FFMA.FTZ R5, -R206, R206, 1 ;  /* 0x3f800000ce057423 */ /* 0x000fe400000101ce */
[----:B------:R-:W-:Y:S02]  /*5960*/  FFMA.FTZ R7, -R167, R167, 1 ;  /* 0x3f800000a7077423 */ /* 0x000fe400000101a7 */
[----:B------:R-:W-:Y:S02]  /*5970*/  FMUL.FTZ R133, R18, R6 ;  /* 0x0000000612857220 */ /* 0x000fe40000410000 */
[----:B------:R-:W-:Y:S02]  /*5980*/  FADD.FTZ R12, -R4, R12 ;  /* 0x0000000c040c7221 */ /* 0x000fe40000010100 */
[----:B------:R-:W-:Y:S02]  /*5990*/  FMUL.FTZ R32, R224, R13 ;  /* 0x0000000de0207220 */ /* 0x000fe40000410000 */
[----:B------:R-:W-:Y:S02]  /*59a0*/  FFMA.FTZ R6, -R208, R208, 1 ;  /* 0x3f800000d0067423 */ /* 0x000fe400000101d0 */
[----:B------:R-:W-:Y:S02]  /*59b0*/  FMUL.FTZ R5, R5, c[0x0][0x2ec] ;  /* 0x0000bb0005057a20 */ /* 0x000fe40000410000 */
[----:B------:R-:W-:Y:S02]  /*59c0*/  FMUL.FTZ R19, R202, R19 ;  /* 0x00000013ca137220 */ /* 0x000fe40000410000 */
[----:B------:R-:W-:Y:S02]  /*59d0*/  FMUL.FTZ R7, R7, c[0x0][0x2ec] ;  /* 0x0000bb0007077a20 */ /* 0x000fe40000410000 */
[----:B------:R-:W-:Y:S02]  /*59e0*/  FMUL.FTZ R34, R228, R12 ;  /* 0x0000000ce4227220 */ /* 0x000fe40000410000 */
[----:B------:R-:W-:Y:S02]  /*59f0*/  FMUL.FTZ R6, R6, c[0x0][0x2ec] ;  /* 0x0000bb0006067a20 */ /* 0x000fe40000410000 */
[----:B------:R-:W-:Y:S02]  /*5a00*/  FMUL.FTZ R32, R32, R5 ;  /* 0x0000000520207220 */ /* 0x000fe40000410000 */
[C---:B------:R-:W-:Y:S02]  /*5a10*/  FADD.FTZ R5, -R4.reuse, R24 ;  /* 0x0000001804057221 */ /* 0x040fe40000010100 */
[----:B------:R-:W-:Y:S02]  /*5a20*/  FMUL.FTZ R134, R19, R7 ;  /* 0x0000000713867220 */ /* 0x000fe40000410000 */
[C---:B------:R-:W-:Y:S02]  /*5a30*/  FADD.FTZ R8, -R4.reuse, R8 ;  /* 0x0000000804087221 */ /* 0x040fe40000010100 */
[----:B------:R-:W-:Y:S02]  /*5a40*/  FADD.FTZ R9, -R4, R9 ;  /* 0x0000000904097221 */ /* 0x000fe40000010100 */
[----:B------:R-:W-:Y:S02]  /*5a50*/  FFMA.FTZ R7, -R210, R210, 1 ;  /* 0x3f800000d2077423 */ /* 0x000fe400000101d2 */
[----:B------:R-:W-:Y:S02]  /*5a60*/  FMUL.FTZ R34, R34, R6 ;  /* 0x0000000622227220 */ /* 0x000fe40000410000 */
[C---:B------:R-:W-:Y:S02]  /*5a70*/  FADD.FTZ R24, -R4.reuse, R25 ;  /* 0x0000001904187221 */ /* 0x040fe40000010100 */
[C---:B------:R-:W-:Y:S02]  /*5a80*/  FADD.FTZ R25, -R4.reuse, R28 ;  /* 0x0000001c04197221 */ /* 0x040fe40000010100 */
[----:B------:R-:W-:Y:S02]  /*5a90*/  FADD.FTZ R23, -R4, R29 ;  /* 0x0000001d04177221 */ /* 0x000fe40000010100 */
[----:B------:R-:W-:Y:S02]  /*5aa0*/  FMUL.FTZ R28, R222, R5 ;  /* 0x00000005de1c7220 */ /* 0x000fe40000410000 */
[----:B------:R-:W-:Y:S02]  /*5ab0*/  FFMA.FTZ R6, -R195, R195, 1 ;  /* 0x3f800000c3067423 */ /* 0x000fe400000101c3 */
[----:B------:R-:W-:Y:S02]  /*5ac0*/  FFMA.FTZ R5, -R165, R165, 1 ;  /* 0x3f800000a5057423 */ /* 0x000fe400000101a5 */
[----:B------:R-:W-:Y:S01]  /*5ad0*/  FFMA.FTZ R4, -R162, R162, 1 ;  /* 0x3f800000a2047423 */ /* 0x000fe200000101a2 */
[----:B------:R-:W-:Y:S01]  /*5ae0*/  MOV R162, R190 ;  /* 0x000000be00a27202 */ /* 0x000fe20000000f00 */
        /* <DEDUP_REMOVED lines=8> */
[----:B------:R-:W-:Y:S02]  /*5b70*/  FFMA.FTZ R16, -R169, R169, 1 ;  /* 0x3f800000a9107423 */ /* 0x000fe400000101a9 */
[----:B------:R-:W-:Y:S02]  /*5b80*/  FMUL.FTZ R33, R33, R7 ;  /* 0x0000000721217220 */ /* 0x000fe40000410000 */
[----:B------:R-:W-:Y:S02]  /*5b90*/  FFMA.FTZ R7, -R196, R196, 1 ;  /* 0x3f800000c4077423 */ /* 0x000fe400000101c4 */
[----:B------:R-:W-:Y:S02]  /*5ba0*/  FMUL.FTZ R24, R24, R6 ;  /* 0x0000000618187220 */ /* 0x000fe40000410000 */
[----:B------:R-:W-:Y:S02]  /*5bb0*/  FMUL.FTZ R25, R25, R5 ;  /* 0x0000000519197220 */ /* 0x000fe40000410000 */
[----:B------:R-:W-:Y:S02]  /*5bc0*/  FMUL.FTZ R23, R23, R4 ;  /* 0x0000000417177220 */ /* 0x000fe40000410000 */
[C---:B------:R-:W-:Y:S02]  /*5bd0*/  FADD.FTZ R4, -R0.reuse, R10 ;  /* 0x0000000a00047221 */ /* 0x040fe40000010100 */
[C---:B------:R-:W-:Y:S02]  /*5be0*/  FADD.FTZ R5, -R0.reuse, R11 ;  /* 0x0000000b00057221 */ /* 0x040fe40000010100 */
[----:B------:R-:W-:Y:S02]  /*5bf0*/  FADD.FTZ R6, -R0, R14 ;  /* 0x0000000e00067221 */ /* 0x000fe40000010100 */
[----:B------:R-:W-:Y:S02]  /*5c00*/  FFMA.FTZ R10, -R220, R220, 1 ;  /* 0x3f800000dc0a7423 */ /* 0x000fe400000101dc */
[----:B------:R-:W-:Y:S02]  /*5c10*/  FFMA.FTZ R13, -R219, R219, 1 ;  /* 0x3f800000db0d7423 */ /* 0x000fe400000101db */
[----:B------:R-:W-:Y:S02]  /*5c20*/  FFMA.FTZ R18, -R215, R215, 1 ;  /* 0x3f800000d7127423 */ /* 0x000fe400000101d7 */
[----:B------:R-:W-:Y:S02]  /*5c30*/  FMUL.FTZ R20, R203, R20 ;  /* 0x00000014cb147220 */ /* 0x000fe40000410000 */
[----:B------:R-:W-:Y:S02]  /*5c40*/  FMUL.FTZ R16, R16, c[0x0][0x2ec] ;  /* 0x0000bb0010107a20 */ /* 0x000fe40000410000 */
        /* <DEDUP_REMOVED lines=9> */
[----:B------:R-:W-:Y:S02]  /*5ce0*/  FFMA.FTZ R8, -R211, R211, 1 ;  /* 0x3f800000d3087423 */ /* 0x000fe400000101d3 */
        /* <DEDUP_REMOVED lines=13> */
[----:B------:R-:W-:Y:S02]  /*5dc0*/  FMUL.FTZ R8, R8, c[0x0][0x2ec] ;  /* 0x0000bb0008087a20 */ /* 0x000fe40000410000 */
        /* <DEDUP_REMOVED lines=64> */
.L_x_887:
[----:B------:R-:W-:Y:S01]  /*61d0*/  F2FP.BF16.PACK_AB R16, R146, R148 ;  /* 0x000000949210723e */ /* 0x000fe200000010ff */
[----:B------:R-:W2:Y:S01]  /*61e0*/  LDL R147, [R1+0x4] ;  /* 0x0000040001937983 */ /* 0x000ea20000100800 */
        /* <DEDUP_REMOVED lines=37> */
[----:B------:R-:W5:Y:S04]  /*6440*/  LDSM.16.MT88.4 R20, [R0+0x8000] ;  /* 0x008000000014783b */ /* 0x000f680000004200 */
[----:B------:R-:W-:Y:S04]  /*6450*/  LDSM.16.MT88.4 R24, [R2+0x19800] ;  /* 0x019800000218783b */ /* 0x000fe80000004200 */
[----:B------:R-:W4:Y:S04]  /*6460*/  LDSM.16.MT88.4 R28, [R0+0x6400] ;  /* 0x00640000001c783b */ /* 0x000f280000004200 */
[----:B------:R-:W4:Y:S04]  /*6470*/  LDSM.16.MT88.4 R32, [R2+0x1b800] ;  /* 0x01b800000220783b */ /* 0x000f280000004200 */
[----:B------:R-:W4:Y:S04]  /*6480*/  LDSM.16.MT88.4 R132, [R0+0x7400] ;  /* 0x007400000084783b */ /* 0x000f280000004200 */
        /* <DEDUP_REMOVED lines=23> */
[-C--:B------:R-:W-:Y:S08]  /*6600*/  HMMA.16816.F32.BF16 R52, R24, R132.reuse, R52 ;  /* 0x000000841834723c */ /* 0x080ff00000041834 */
[C---:B------:R-:W-:Y:S08]  /*6610*/  HMMA.16816.F32.BF16 R56, R32.reuse, R132, R56 ;  /* 0x000000842038723c */ /* 0x040ff00000041838 */
[-C--:B------:R-:W-:Y:S08]  /*6620*/  HMMA.16816.F32.BF16 R60, R32, R134.reuse, R60 ;  /* 0x00000086203c723c */ /* 0x080ff0000004183c */
[C---:B------:R-:W-:Y:S01]  /*6630*/  HMMA.16816.F32.BF16 R64, R24.reuse, R134, R64 ;  /* 0x000000861840723c */ /* 0x040fe20000041840 */
[----:B------:R-:W-:Y:S07]  /*6640*/  LDSM.16.MT88.4 R132, [R0+0x6c00] ;  /* 0x006c00000084783b */ /* 0x000fee0000004200 */
[-C--:B-1----:R-:W-:Y:S04]  /*6650*/  HMMA.16816.F32.BF16 R68, R24, R8.reuse, R68 ;  /* 0x000000081844723c */ /* 0x082fe80000041844 */
[----:B--2---:R-:W-:Y:S04]  /*6660*/  IMAD.SHL.U32 R160, R147, 0x2, RZ ;  /* 0x0000000293a07824 */ /* 0x004fe800078e00ff */
[C---:B------:R-:W-:Y:S08]  /*6670*/  HMMA.16816.F32.BF16 R72, R32.reuse, R8, R72 ;  /* 0x000000082048723c */ /* 0x040ff00000041848 */
[-C--:B------:R-:W-:Y:S01]  /*6680*/  HMMA.16816.F32.BF16 R76, R32, R10.reuse, R76 ;  /* 0x0000000a204c723c */ /* 0x080fe2000004184c */
[----:B------:R-:W1:Y:S07]  /*6690*/  LDSM.16.MT88.4 R32, [R2+0x1a800] ;  /* 0x01a800000220783b */ /* 0x000e6e0000004200 */
[----:B------:R-:W-:Y:S01]  /*66a0*/  HMMA.16816.F32.BF16 R80, R24, R10, R80 ;  /* 0x0000000a1850723c */ /* 0x000fe20000041850 */
[----:B------:R-:W2:Y:S04]  /*66b0*/  LDSM.16.MT88.4 R8, [R0+0x7c00] ;  /* 0x007c00000008783b */ /* 0x000ea80000004200 */
        /* <DEDUP_REMOVED lines=59> */
.L_x_888:
        /* <DEDUP_REMOVED lines=9> */
[----:B------:R-:W-:Y:S01]  /*6b00*/  IMAD.SHL.U32 R167, R167, 0x20, RZ ;  /* 0x00000020a7a77824 */ /* 0x000fe200078e00ff */
[----:B------:R-:W-:Y:S01]  /*6b10*/  UIADD3 UR8, UR7, -0x1, URZ ;  /* 0xffffffff07087890 */ /* 0x000fe2000fffe03f */
[----:B------:R-:W-:Y:S01]  /*6b20*/  IMAD R166, R166, 0x28, RZ ;  /* 0x00000028a6a67824 */ /* 0x000fe200078e02ff */
[----:B------:R-:W3:Y:S01]  /*6b30*/  LDSM.16.MT88.4 R28, [R0+0xd000] ;  /* 0x00d00000001c783b */ /* 0x000ee20000004200 */
[----:B------:R-:W-:Y:S03]  /*6b40*/  IMAD.MOV.U32 R161, RZ, RZ, c[0x0][0x22c] ;  /* 0x00008b00ffa17624 */ /* 0x000fe600078e00ff */
[----:B------:R-:W4:Y:S01]  /*6b50*/  LDL R165, [R1+0x8] ;  /* 0x0000080001a57983 */ /* 0x000f220000100800 */
[----:B------:R-:W-:Y:S03]  /*6b60*/  IMAD R161, R161, c[0x0][0x1c0], RZ ;  /* 0x00007000a1a17a24 */ /* 0x000fe600078e02ff */
[----:B------:R-:W-:Y:S01]  /*6b70*/  LDSM.16.M88.4 R32, [R178] ;  /* 0x00000000b220783b */ /* 0x000fe20000000200 */
[----:B------:R-:W-:Y:S03]  /*6b80*/  IMAD.U32 R161, R161, -0x40, RZ ;  /* 0xffffffc0a1a17824 */ /* 0x000fe600078e00ff */
[----:B------:R-:W4:Y:S02]  /*6b90*/  LDL R164, [R1+0xc] ;  /* 0x00000c0001a47983 */ /* 0x000f240000100800 */
[C---:B------:R-:W-:Y:S02]  /*6ba0*/  LEA R190, P1, R161.reuse, R162, 0x2 ;  /* 0x000000a2a1be7211 */ /* 0x040fe400078210ff */
[----:B------:R-:W3:Y:S02]  /*6bb0*/  LDSM.16.MT88.4 R132, [R0+0x9400] ;  /* 0x009400000084783b */ /* 0x000ee40000004200 */
[----:B------:R-:W-:Y:S01]  /*6bc0*/  LEA.HI.X.SX32 R189, R161, R163, 0x2, P1 ;  /* 0x000000a3a1bd7211 */ /* 0x000fe200008f16ff */
[----:B------:R-:W-:Y:S01]  /*6bd0*/  IMAD.MOV.U32 R161, RZ, RZ, c[0x0][0x22c] ;  /* 0x00008b00ffa17624 */ /* 0x000fe200078e00ff */
[----:B------:R-:W3:Y:S03]  /*6be0*/  LDSM.16.MT88.4 R136, [R0+0xb400] ;  /* 0x00b400000088783b */ /* 0x000ee60000004200 */
[----:B------:R-:W-:Y:S01]  /*6bf0*/  IMAD R161, R161, c[0x0][0x1c0], RZ ;  /* 0x00007000a1a17a24 */ /* 0x000fe200078e02ff */
[----:B------:R-:W3:Y:S03]  /*6c00*/  LDSM.16.MT88.4 R140, [R0+0xd400] ;  /* 0x00d40000008c783b */ /* 0x000ee60000004200 */
[----:B------:R-:W-:Y:S01]  /*6c10*/  IMAD.SHL.U32 R161, R161, 0x10, RZ ;  /* 0x00000010a1a17824 */ /* 0x000fe200078e00ff */
[----:B------:R-:W-:Y:S01]  /*6c20*/  LDSM.16.M88.4 R144, [R180] ;  /* 0x00000000b490783b */ /* 0x000fe20000000200 */
[C---:B-1----:R-:W-:Y:S03]  /*6c30*/  HMMA.16816.F32.BF16 R4, R24.reuse, R8, RZ ;  /* 0x000000081804723c */ /* 0x042fe600000418ff */
[----:B------:R-:W1:Y:S04]  /*6c40*/  LDSM.16.MT88.4 R148, [R0+0x9800] ;  /* 0x009800000094783b */ /* 0x000e680000004200 */
[----:B------:R-:W1:Y:S01]  /*6c50*/  LDSM.16.MT88.4 R152, [R0+0xb800] ;  /* 0x00b800000098783b */ /* 0x000e620000004200 */
[C---:B------:R-:W-:Y:S03]  /*6c60*/  HMMA.16816.F32.BF16 R8, R24.reuse, R10, RZ ;  /* 0x0000000a1808723c */ /* 0x040fe600000418ff */
[----:B------:R-:W-:Y:S05]  /*6c70*/  LDSM.16.MT88.4 R156, [R0+0xbc00] ;  /* 0x00bc0000009c783b */ /* 0x000fea0000004200 */
        /* <DEDUP_REMOVED lines=11> */
[C---:B------:R-:W-:Y:S08]  /*6d30*/  HMMA.16816.F32.BF16 R20, R32.reuse, R140, R20 ;  /* 0x0000008c2014723c */ /* 0x040ff00000041814 */
        /* <DEDUP_REMOVED lines=15> */
[----:B------:R-:W3:Y:S07]  /*6e30*/  LDSM.16.M88.4 R136, [R178+0x2000] ;  /* 0x00200000b288783b */ /* 0x000eee0000000200 */
[C---:B------:R-:W-:Y:S08]  /*6e40*/  HMMA.16816.F32.BF16 R12, R132.reuse, R156, R12 ;  /* 0x0000009c840c723c */ /* 0x040ff0000004180c */
[C---:B------:R-:W-:Y:S01]  /*6e50*/  HMMA.16816.F32.BF16 R16, R132.reuse, R158, R16 ;  /* 0x0000009e8410723c */ /* 0x040fe20000041810 */
[----:B------:R-:W2:Y:S07]  /*6e60*/  LDSM.16.MT88.4 R156, [R0+0xc400] ;  /* 0x00c40000009c783b */ /* 0x000eae0000004200 */
        /* <DEDUP_REMOVED lines=17> */
[C---:B------:R-:W-:Y:S08]  /*6f80*/  HMMA.16816.F32.BF16 R12, R136.reuse, R156, R12 ;  /* 0x0000009c880c723c */ /* 0x040ff0000004180c */
[C---:B------:R-:W-:Y:S01]  /*6f90*/  HMMA.16816.F32.BF16 R16, R136.reuse, R158, R16 ;  /* 0x0000009e8810723c */ /* 0x040fe20000041810 */
[----:B------:R-:W2:Y:S07]  /*6fa0*/  LDSM.16.MT88.4 R156, [R0+0xcc00] ;  /* 0x00cc0000009c783b */ /* 0x000eae0000004200 */
[C---:B------:R-:W-:Y:S08]  /*6fb0*/  HMMA.16816.F32.BF16 R20, R136.reuse, R32, R20 ;  /* 0x000000208814723c */ /* 0x040ff00000041814 */
[----:B------:R-:W-:Y:S01]  /*6fc0*/  HMMA.16816.F32.BF16 R24, R136, R34, R24 ;  /* 0x000000228818723c */ /* 0x000fe20000041818 */
[----:B------:R-:W3:Y:S07]  /*6fd0*/  LDSM.16.MT88.4 R32, [R0+0xec00] ;  /* 0x00ec00000020783b */ /* 0x000eee0000004200 */
[C---:B-1----:R-:W-:Y:S08]  /*6fe0*/  HMMA.16816.F32.BF16 R4, R132.reuse, R148, R4 ;  /* 0x000000948404723c */ /* 0x042ff00000041804 */
[C---:B------:R-:W-:Y:S08]  /*6ff0*/  HMMA.16816.F32.BF16 R8, R132.reuse, R150, R8 ;  /* 0x000000968408723c */ /* 0x040ff00000041808 */
[C---:B------:R-:W-:Y:S08]  /*7000*/  HMMA.16816.F32.BF16 R12, R132.reuse, R152, R12 ;  /* 0x00000098840c723c */ /* 0x040ff0000004180c */
[C---:B------:R-:W-:Y:S08]  /*7010*/  HMMA.16816.F32.BF16 R16, R132.reuse, R154, R16 ;  /* 0x0000009a8410723c */ /* 0x040ff00000041810 */
[C---:B--2---:R-:W-:Y:S07]  /*7020*/  HMMA.16816.F32.BF16 R20, R132.reuse, R28, R20 ;  /* 0x0000001c8414723c */ /* 0x044fee0000041814 */
[----:B------:R-:W-:Y:S01]  /*7030*/  IMAD.MOV.U32 R28, RZ, RZ, R190 ;  /* 0x000000ffff1c7224 */ /* 0x000fe200078e00be */
[----:B------:R-:W-:Y:S04]  /*7040*/  HMMA.16816.F32.BF16 R24, R132, R30, R24 ;  /* 0x0000001e8418723c */ /* 0x000fe80000041818 */
[----:B------:R-:W-:Y:S03]  /*7050*/  IMAD.MOV.U32 R29, RZ, RZ, R189 ;  /* 0x000000ffff1d7224 */ /* 0x000fe600078e00bd */
[----:B----4-:R-:W-:Y:S01]  /*7060*/  @P0 IADD3 R30, P2, R165, UR10, RZ ;  /* 0x0000000aa51e0c10 */ /* 0x010fe2000ff5e0ff */
[C---:B---3--:R-:W-:Y:S01]  /*7070*/  HMMA.16816.F32.BF16 R4, R140.reuse, R144, R4 ;  /* 0x000000908c04723c */ /* 0x048fe20000041804 */
        /* <DEDUP_REMOVED lines=8> */
[----:B------:R-:W-:Y:S02]  /*7100*/  IMAD R165, R165, 0x38, RZ ;  /* 0x00000038a5a57824 */ /* 0x000fe400078e02ff */
        /* <DEDUP_REMOVED lines=16> */
[CC--:B------:R-:W-:Y:S01]  /*7210*/  LEA R34, P0, R167.reuse, R28.reuse, 0x2 ;  /* 0x0000001ca7227211 */ /* 0x0c0fe200078010ff */
[----:B------:R3:W-:Y:S03]  /*7220*/  RED.E.ADD.F32.FTZ.RN.STRONG.GPU [R32.64], R5 ;  /* 0x000000052000798e */ /* 0x0007e6000c10e784 */
[-C--:B------:R-:W-:Y:S01]  /*7230*/  LEA.HI.X.SX32 R133, R164, R29.reuse, 0x2, P1 ;  /* 0x0000001da4857211 */ /* 0x080fe200008f16ff */
[----:B------:R-:W-:Y:S01]  /*7240*/  IMAD.MOV.U32 R164, RZ, RZ, c[0x0][0x22c] ;  /* 0x00008b00ffa47624 */ /* 0x000fe200078e00ff */
[----:B------:R4:W-:Y:S01]  /*7250*/  RED.E.ADD.F32.FTZ.RN.STRONG.GPU [R134.64], R6 ;  /* 0x000000068600798e */ /* 0x0009e2000c10e784 */
[-C--:B-1----:R-:W-:Y:S02]  /*7260*/  LEA R30, P2, R166, R28.reuse, 0x2 ;  /* 0x0000001ca61e7211 */ /* 0x082fe400078410ff */
[----:B------:R-:W-:Y:S01]  /*7270*/  IMAD R164, R164, c[0x0][0x1c0], RZ ;  /* 0x00007000a4a47a24 */ /* 0x000fe200078e02ff */
[-C--:B------:R-:W-:Y:S01]  /*7280*/  LEA.HI.X.SX32 R35, R167, R29.reuse, 0x2, P0 ;  /* 0x0000001da7237211 */ /* 0x080fe200000f16ff */
[----:B------:R1:W-:Y:S01]  /*7290*/  RED.E.ADD.F32.FTZ.RN.STRONG.GPU [R132.64], R7 ;  /* 0x000000078400798e */ /* 0x0003e2000c10e784 */
[-C--:B------:R-:W-:Y:S01]  /*72a0*/  LEA.HI.X.SX32 R31, R166, R29.reuse, 0x2, P2 ;  /* 0x0000001da61f7211 */ /* 0x080fe200010f16ff */
[----:B------:R-:W-:Y:S02]  /*72b0*/  IMAD R164, R164, 0x30, RZ ;  /* 0x00000030a4a47824 */ /* 0x000fe400078e02ff */
[----:B------:R1:W-:Y:S03]  /*72c0*/  RED.E.ADD.F32.FTZ.RN.STRONG.GPU [R34.64], R8 ;  /* 0x000000082200798e */ /* 0x0003e6000c10e784 */
[CC--:B--2---:R-:W-:Y:S01]  /*72d0*/  LEA R4, P1, R164.reuse, R28.reuse, 0x2 ;  /* 0x0000001ca4047211 */ /* 0x0c4fe200078210ff */
[----:B------:R2:W-:Y:S03]  /*72e0*/  RED.E.ADD.F32.FTZ.RN.STRONG.GPU [R30.64], R9 ;  /* 0x000000091e00798e */ /* 0x0005e6000c10e784 */
[-C--:B---3--:R-:W-:Y:S01]  /*72f0*/  LEA.HI.X.SX32 R5, R164, R29.reuse, 0x2, P1 ;  /* 0x0000001da4057211 */ /* 0x088fe200008f16ff */
[----:B------:R-:W-:Y:S04]  /*7300*/  IMAD.MOV.U32 R164, RZ, RZ, c[0x0][0x22c] ;  /* 0x00008b00ffa47624 */ /* 0x000fe800078e00ff */
[----:B------:R3:W-:Y:S01]  /*7310*/  RED.E.ADD.F32.FTZ.RN.STRONG.GPU [R4.64], R10 ;  /* 0x0000000a0400798e */ /* 0x0007e2000c10e784 */
[----:B------:R-:W-:Y:S01]  /*7320*/  IMAD R164, R164, c[0x0][0x1c0], RZ ;  /* 0x00007000a4a47a24 */ /* 0x000fe200078e02ff */
[CC--:B----4-:R-:W-:Y:S03]  /*7330*/  LEA R6, P0, R165.reuse, R28.reuse, 0x2 ;  /* 0x0000001ca5067211 */ /* 0x0d0fe600078010ff */
[----:B------:R-:W-:Y:S01]  /*7340*/  IMAD.SHL.U32 R164, R164, 0x10, RZ ;  /* 0x00000010a4a47824 */ /* 0x000fe200078e00ff */
[-C--:B-1----:R-:W-:Y:S02]  /*7350*/  LEA.HI.X.SX32 R7, R165, R29.reuse, 0x2, P0 ;  /* 0x0000001da5077211 */ /* 0x082fe400000f16ff */
[----:B------:R-:W-:Y:S02]  /*7360*/  IADD3 R132, R161, 0x40, RZ ;  /* 0x00000040a1847810 */ /* 0x000fe40007ffe0ff */
[C---:B------:R-:W-:Y:S01]  /*7370*/  IADD3 R137, R164.reuse, 0x20, RZ ;  /* 0x00000020a4897810 */ /* 0x040fe20007ffe0ff */
[----:B------:R1:W-:Y:S01]  /*7380*/  RED.E.ADD.F32.FTZ.RN.STRONG.GPU [R6.64], R11 ;  /* 0x0000000b0600798e */ /* 0x0003e2000c10e784 */
[C---:B------:R-:W-:Y:S01]  /*7390*/  IADD3 R136, R164.reuse, 0x20, RZ ;  /* 0x00000020a4887810 */ /* 0x040fe20007ffe0ff */
[----:B------:R-:W-:Y:S01]  /*73a0*/  IMAD.IADD R132, R241, 0x1, R132 ;  /* 0x00000001f1847824 */ /* 0x000fe200078e0284 */
[----:B------:R-:W-:Y:S01]  /*73b0*/  IADD3 R0, R164, 0x20, RZ ;  /* 0x00000020a4007810 */ /* 0x000fe20007ffe0ff */
[----:B------:R4:W-:Y:S01]  /*73c0*/  RED.E.ADD.F32.FTZ.RN.STRONG.GPU [R28.64+0x80], R12 ;  /* 0x0000800c1c00798e */ /* 0x0009e2000c10e784 */
[-C--:B------:R-:W-:Y:S01]  /*73d0*/  LEA R8, P2, R247, R28.reuse, 0x2 ;  /* 0x0000001cf7087211 */ /* 0x080fe200078410ff */
[----:B------:R-:W-:Y:S01]  /*73e0*/  IMAD.IADD R136, R241, 0x1, R136 ;  /* 0x00000001f1887824 */ /* 0x000fe200078e0288 */
[----:B------:R-:W-:Y:S01]  /*73f0*/  IADD3 R133, R161, 0x40, RZ ;  /* 0x00000040a1857810 */ /* 0x000fe20007ffe0ff */
[----:B------:R4:W-:Y:S01]  /*7400*/  RED.E.ADD.F32.FTZ.RN.STRONG.GPU [R32.64+0x80], R13 ;  /* 0x0000800d2000798e */ /* 0x0009e2000c10e784 */
[----:B------:R-:W-:Y:S01]  /*7410*/  IMAD.IADD R0, R241, 0x1, R0 ;  /* 0x00000001f1007824 */ /* 0x000fe200078e0200 */
[-C--:B--2---:R-:W-:Y:S02]  /*7420*/  LEA.HI.X.SX32 R9, R247, R29.reuse, 0x2, P2 ;  /* 0x0000001df7097211 */ /* 0x084fe400010f16ff */
[CC--:B------:R-:W-:Y:S01]  /*7430*/  LEA R30, P1, R136.reuse, R28.reuse, 0x2 ;  /* 0x0000001c881e7211 */ /* 0x0c0fe200078210ff */
[----:B------:R-:W-:Y:S01]  /*7440*/  IMAD.IADD R0, R241, 0x1, R0 ;  /* 0x00000001f1007824 */ /* 0x000fe200078e0200 */
[CC--:B---3--:R-:W-:Y:S02]  /*7450*/  LEA R4, P0, R137.reuse, R28.reuse, 0x2 ;  /* 0x0000001c89047211 */ /* 0x0c8fe400078010ff */
[-C--:B------:R-:W-:Y:S02]  /*7460*/  LEA.HI.X.SX32 R31, R136, R29.reuse, 0x2, P1 ;  /* 0x0000001d881f7211 */ /* 0x080fe400008f16ff */
[-C--:B------:R-:W-:Y:S02]  /*7470*/  LEA.HI.X.SX32 R5, R137, R29.reuse, 0x2, P0 ;  /* 0x0000001d89057211 */ /* 0x080fe400000f16ff */
[CC--:B------:R-:W-:Y:S01]  /*7480*/  LEA R10, P0, R0.reuse, R28.reuse, 0x2 ;  /* 0x0000001c000a7211 */ /* 0x0c0fe200078010ff */
[----:B------:R-:W-:Y:S04]  /*7490*/  LDSM.16.MT88.4 R136, [R2+0x18800] ;  /* 0x018800000288783b */ /* 0x000fe80000004200 */
[----:B------:R2:W-:Y:S01]  /*74a0*/  RED.E.ADD.F32.FTZ.RN.STRONG.GPU [R4.64], R14 ;  /* 0x0000000e0400798e */ /* 0x0005e2000c10e784 */
[-C--:B-1----:R-:W-:Y:S02]  /*74b0*/  LEA.HI.X.SX32 R11, R0, R29.reuse, 0x2, P0 ;  /* 0x0000001d000b7211 */ /* 0x082fe400000f16ff */
[CC--:B------:R-:W-:Y:S01]  /*74c0*/  LEA R6, P1, R246.reuse, R28.reuse, 0x2 ;  /* 0x0000001cf6067211 */ /* 0x0c0fe200078210ff */
[----:B------:R1:W-:Y:S01]  /*74d0*/  RED.E.ADD.F32.FTZ.RN.STRONG.GPU [R30.64], R15 ;  /* 0x0000000f1e00798e */ /* 0x0003e2000c10e784 */
[----:B------:R-:W-:Y:S02]  /*74e0*/  IADD3 R0, R161, 0x40, RZ ;  /* 0x00000040a1007810 */ /* 0x000fe40007ffe0ff */
[-C--:B------:R-:W-:Y:S01]  /*74f0*/  LEA.HI.X.SX32 R7, R246, R29.reuse, 0x2, P1 ;  /* 0x0000001df6077211 */ /* 0x080fe200008f16ff */
[----:B------:R3:W-:Y:S01]  /*7500*/  RED.E.ADD.F32.FTZ.RN.STRONG.GPU [R10.64], R16 ;  /* 0x000000100a00798e */ /* 0x0007e2000c10e784 */
[CC--:B----4-:R-:W-:Y:S01]  /*7510*/  LEA R12, P4, R132.reuse, R28.reuse, 0x2 ;  /* 0x0000001c840c7211 */ /* 0x0d0fe200078810ff */
[C---:B------:R-:W-:Y:S02]  /*7520*/  IMAD.IADD R0, R241.reuse, 0x1, R0 ;  /* 0x00000001f1007824 */ /* 0x040fe400078e0200 */
[----:B------:R4:W-:Y:S01]  /*7530*/  RED.E.ADD.F32.FTZ.RN.STRONG.GPU [R8.64], R17 ;  /* 0x000000110800798e */ /* 0x0009e2000c10e784 */
[-C--:B------:R-:W-:Y:S01]  /*7540*/  LEA.HI.X.SX32 R13, R132, R29.reuse, 0x2, P4 ;  /* 0x0000001d840d7211 */ /* 0x080fe200020f16ff */
[----:B------:R-:W-:Y:S02]  /*7550*/  IMAD.IADD R0, R241, 0x1, R0 ;  /* 0x00000001f1007824 */ /* 0x000fe400078e0200 */
[----:B------:R4:W-:Y:S01]  /*7560*/  RED.E.ADD.F32.FTZ.RN.STRONG.GPU [R6.64], R18 ;  /* 0x000000120600798e */ /* 0x0009e2000c10e784 */
[-C--:B--2---:R-:W-:Y:S02]  /*7570*/  LEA R4, P0, R249, R28.reuse, 0x2 ;  /* 0x0000001cf9047211 */ /* 0x084fe400078010ff */
[-C--:B------:R-:W-:Y:S02]  /*7580*/  LEA R14, P5, R133, R28.reuse, 0x2 ;  /* 0x0000001c850e7211 */ /* 0x080fe400078a10ff */
[-C--:B------:R-:W-:Y:S02]  /*7590*/  LEA.HI.X.SX32 R5, R249, R29.reuse, 0x2, P0 ;  /* 0x0000001df9057211 */ /* 0x080fe400000f16ff */
[-C--:B-1----:R-:W-:Y:S02]  /*75a0*/  LEA.HI.X.SX32 R15, R133, R29.reuse, 0x2, P5 ;  /* 0x0000001d850f7211 */ /* 0x082fe400028f16ff */
[CC--:B---3--:R-:W-:Y:S01]  /*75b0*/  LEA R10, P3, R0.reuse, R28.reuse, 0x2 ;  /* 0x0000001c000a7211 */ /* 0x0c8fe200078610ff */
[----:B------:R1:W-:Y:S01]  /*75c0*/  RED.E.ADD.F32.FTZ.RN.STRONG.GPU [R4.64], R19 ;  /* 0x000000130400798e */ /* 0x0003e2000c10e784 */
[CC--:B----4-:R-:W-:Y:S03]  /*75d0*/  LEA R8, P2, R245.reuse, R28.reuse, 0x2 ;  /* 0x0000001cf5087211 */ /* 0x0d0fe600078410ff */
        /* <DEDUP_REMOVED lines=9> */
[C---:B------:R-:W-:Y:S01]  /*7670*/  IADD3 R0, R3.reuse, -0x3000, RZ ;  /* 0xffffd00003007810 */ /* 0x040fe20007ffe0ff */
        /* <DEDUP_REMOVED lines=244> */
.L_x_890:
        /* <DEDUP_REMOVED lines=18> */
.L_x_891:
[----:B------:R-:W-:Y:S01]  /*86e0*/  BAR.SYNC.DEFER_BLOCKING 0x0 ;  /* 0x0000000000007b1d */ /* 0x000fe20000010000 */
[----:B------:R-:W-:Y:S01]  /*86f0*/  USHF.L.U32 UR7, UR18, 0x7, URZ ;  /* 0x0000000712077899 */ /* 0x000fe2000800063f */
[--C-:B-1----:R-:W-:Y:S01]  /*8700*/  SHF.R.S32.HI R7, RZ, 0x1f, R216.reuse ;  /* 0x0000001fff077819 */ /* 0x102fe200000114d8 */
[----:B------:R-:W-:Y:S01]  /*8710*/  IMAD.MOV.U32 R6, RZ, RZ, R216 ;  /* 0x000000ffff067224 */ /* 0x000fe200078e00d8 */
[----:B------:R-:W-:Y:S02]  /*8720*/  UIMAD UR6, UR18, -0x80, UR6 ;  /* 0xffffff80120678a4 */ /* 0x000fe4000f8e0206 */
        /* <DEDUP_REMOVED lines=14> */
[----:B------:R2:W4:Y:S01]  /*8810*/  LDS.128 R28, [R160+0xc000] ;  /* 0x00c00000a01c7984 */ /* 0x0005220000000c00 */
[----:B------:R-:W-:Y:S01]  /*8820*/  UIMAD UR8, UR38, UR9, UR8 ;  /* 0x00000009260872a4 */ /* 0x000fe2000f8e0208 */
[----:B-1----:R-:W-:Y:S02]  /*8830*/  SHF.R.S32.HI R0, RZ, 0x1f, R8 ;  /* 0x0000001fff007819 */ /* 0x002fe40000011408 */
[----:B------:R2:W1:Y:S02]  /*8840*/  LDS.128 R24, [R160+0xe000] ;  /* 0x00e00000a0187984 */ /* 0x0004640000000c00 */
[----:B------:R-:W-:Y:S01]  /*8850*/  LEA.HI R0, R0, R8, RZ, 0x2 ;  /* 0x0000000800007211 */ /* 0x000fe200078f10ff */
[----:B------:R-:W-:Y:S01]  /*8860*/  IMAD.U32 R8, RZ, RZ, UR38 ;  /* 0x00000026ff087e24 */ /* 0x000fe2000f8e00ff */
[----:B------:R2:W1:Y:S02]  /*8870*/  LDS.128 R44, [R160+0xf000] ;  /* 0x00f00000a02c7984 */ /* 0x0004640000000c00 */
[----:B------:R-:W-:Y:S01]  /*8880*/  SHF.R.S32.HI R0, RZ, 0x2, R0 ;  /* 0x00000002ff007819 */ /* 0x000fe20000011400 */
[----:B------:R-:W-:Y:S01]  /*8890*/  IMAD.WIDE.U32 R8, R8, c[0x0][0x3b8], R4 ;  /* 0x0000ee0008087a25 */ /* 0x000fe200078e0004 */
[----:B------:R2:W1:Y:S02]  /*88a0*/  LDS.128 R56, [R160+0x10000] ;  /* 0x01000000a0387984 */ /* 0x0004640000000c00 */
[----:B------:R-:W-:-:S02]  /*88b0*/  ISETP.GE.AND P4, PT, R0, UR6, PT ;  /* 0x0000000600007c0c */ /* 0x000fc4000bf86270 */
[----:B------:R2:W1:Y:S01]  /*88c0*/  LDS.128 R40, [R160+0x11000] ;  /* 0x01100000a0287984 */ /* 0x0004620000000c00 */
[----:B------:R-:W-:Y:S02]  /*88d0*/  IADD3 R20, R9, UR8, RZ ;  /* 0x0000000809147c10 */ /* 0x000fe4000fffe0ff */
[----:B------:R-:W-:Y:S01]  /*88e0*/  SHF.R.S32.HI R22, RZ, 0x1f, R0 ;  /* 0x0000001fff167819 */ /* 0x000fe20000011400 */
        /* <DEDUP_REMOVED lines=21> */
.L_x_893:
[----:B------:R-:W-:Y:S05]  /*8a40*/  BSYNC B0 ;  /* 0x0000000000007941 */ /* 0x000fea0003800000 */
.L_x_892:
[----:B------:R-:W-:Y:S01]  /*8a50*/  IADD3 R3, R0, 0x40, RZ ;  /* 0x0000004000037810 */ /* 0x000fe20007ffe0ff */
[----:B------:R-:W-:Y:S03]  /*8a60*/  BSSY B0, `(.L_x_894) ;  /* 0x0000013000007945 */ /* 0x000fe60003800000 */
[----:B------:R-:W-:-:S13]  /*8a70*/  ISETP.GE.AND P3, PT, R3, UR6, PT ;  /* 0x0000000603007c0c */ /* 0x000fda000bf66270 */
        /* <DEDUP_REMOVED lines=17> */
.L_x_895:
[----:B------:R-:W-:Y:S05]  /*8b90*/  BSYNC B0 ;  /* 0x0000000000007941 */ /* 0x000fea0003800000 */
.L_x_894:
        /* <DEDUP_REMOVED lines=15> */
[----:B---3--:R-:W-:Y:S01]  /*8c90*/  MOV R5, R3 ;  /* 0x0000000300057202 */ /* 0x008fe20000000f00 */
        /* <DEDUP_REMOVED lines=13> */
.L_x_897:
[----:B------:R-:W-:Y:S05]  /*8d70*/  BSYNC B0 ;  /* 0x0000000000007941 */ /* 0x000fea0003800000 */
.L_x_896:
        /* <DEDUP_REMOVED lines=18> */
.L_x_873:
        /* <DEDUP_REMOVED lines=20> */
.L_x_899:
        /* <DEDUP_REMOVED lines=18> */
.L_x_900:
[----:B------:R-:W1:Y:S01]  /*9100*/  S2R R7, SR_TID.X ;  /* 0x0000000000077919 */ /* 0x000e620000002100 */
[----:B------:R-:W-:Y:S01]  /*9110*/  USHF.L.U32 UR7, UR18, 0x7, URZ ;  /* 0x0000000712077899 */ /* 0x000fe2000800063f */
[----:B------:R-:W-:Y:S01]  /*9120*/  BSSY B0, `(.L_x_901) ;  /* 0x0000027000007945 */ /* 0x000fe20003800000 */
[----:B------:R-:W-:Y:S01]  /*9130*/  ULDC.64 UR8, c[0x0][0x3a0] ;  /* 0x0000e80000087ab9 */ /* 0x000fe20000000a00 */
[C---:B------:R-:W-:Y:S01]  /*9140*/  IADD3 R12, R216.reuse, 0x40, RZ ;  /* 0x00000040d80c7810 */ /* 0x040fe20007ffe0ff */
[----:B------:R-:W-:Y:S01]  /*9150*/  USHF.R.S32.HI UR10, URZ, 0x1f, UR7 ;  /* 0x0000001f3f0a7899 */ /* 0x000fe20008011407 */
[----:B------:R-:W-:Y:S01]  /*9160*/  IADD3 R11, R216, 0x20, RZ ;  /* 0x00000020d80b7810 */ /* 0x000fe20007ffe0ff */
        /* <DEDUP_REMOVED lines=9> */
[----:B-1----:R-:W-:-:S03]  /*9200*/  SHF.R.S32.HI R0, RZ, 0x1f, R7 ;  /* 0x0000001fff007819 */ /* 0x002fc60000011407 */
[----:B------:R-:W-:Y:S01]  /*9210*/  UIMAD UR8, UR38, UR9, UR8 ;  /* 0x00000009260872a4 */ /* 0x000fe2000f8e0208 */
        /* <DEDUP_REMOVED lines=23> */
.L_x_902:
[----:B------:R-:W-:Y:S05]  /*9390*/  BSYNC B0 ;  /* 0x0000000000007941 */ /* 0x000fea0003800000 */
.L_x_901:
[----:B------:R-:W-:Y:S01]  /*93a0*/  IADD3 R3, R0, 0x40, RZ ;  /* 0x0000004000037810 */ /* 0x000fe20007ffe0ff */
[----:B------:R-:W-:Y:S03]  /*93b0*/  BSSY B0, `(.L_x_903) ;  /* 0x0000012000007945 */ /* 0x000fe60003800000 */
[----:B------:R-:W-:-:S13]  /*93c0*/  ISETP.GE.AND P3, PT, R3, UR6, PT ;  /* 0x0000000603007c0c */ /* 0x000fda000bf66270 */
        /* <DEDUP_REMOVED lines=16> */
.L_x_904:
[----:B------:R-:W-:Y:S05]  /*94d0*/  BSYNC B0 ;  /* 0x0000000000007941 */ /* 0x000fea0003800000 */
.L_x_903:
        /* <DEDUP_REMOVED lines=29> */
.L_x_906:
[----:B------:R-:W-:Y:S05]  /*96b0*/  BSYNC B0 ;  /* 0x0000000000007941 */ /* 0x000fea0003800000 */
.L_x_905:
        /* <DEDUP_REMOVED lines=16> */
.L_x_898:
[----:B------:R-:W-:Y:S05]  /*97c0*/  BSYNC B1 ;  /* 0x0000000000017941 */ /* 0x000fea0003800000 */
.L_x_868:
        /* <DEDUP_REMOVED lines=11> */
.L_x_907:
[----:B------:R-:W-:Y:S05]  /*9880*/  EXIT ;  /* 0x000000000000794d */ /* 0x000fea0003800000 */
.L_x_909:
        /* <DEDUP_REMOVED lines=15> */
.L_x_1302:


//--------------------- .text._ZN5flash44flash_bwd_dq_dk_dv_loop_seqk_parallel_kernelI23Flash_bwd_kernel_traitsILi96ELi64ELi128ELi8ELi2ELi4ELi4ELb0ELb0EN7cutlass10bfloat16_tE19Flash_kernel_traitsILi96ELi64ELi128ELi8ES3_EELb1ELb0ELb1ELb0ELb0ELb0ELb0EEEvNS_16Flash_bwd_paramsE --------------------------
	.section	.text._ZN5flash44flash_bwd_dq_dk_dv_loop_seqk_parallel_kernelI23Flash_bwd_kernel_traitsILi96ELi64ELi128ELi8ELi2ELi4ELi4ELb0ELb0EN7cutlass10bfloat16_tE19Flash_kernel_traitsILi96ELi64ELi128ELi8ES3_EELb1ELb0ELb1ELb0ELb0ELb0ELb0EEEvNS_16Flash_bwd_paramsE,"ax",@progbits
	.sectioninfo	@"SHI_REGISTERS=255"
	.align	128
        .global         _ZN5flash44flash_bwd_dq_dk_dv_loop_seqk_parallel_kernelI23Flash_bwd_kernel_traitsILi96ELi64ELi128ELi8ELi2ELi4ELi4ELb0ELb0EN7cutlass10bfloat16_tE19Flash_kernel_traitsILi96ELi64ELi128ELi8ES3_EELb1ELb0ELb1ELb0ELb0ELb0ELb0EEEvNS_16Flash_bwd_paramsE
        .type           _ZN5flash44flash_bwd_dq_dk_dv_loop_seqk_parallel_kernelI23Flash_bwd_kernel_traitsILi96ELi64ELi128ELi8ELi2ELi4ELi4ELb0ELb0EN7cutlass10bfloat16_tE19Flash_kernel_traitsILi96ELi64ELi128ELi8ES3_EELb1ELb0ELb1ELb0ELb0ELb0ELb0EEEvNS_16Flash_bwd_paramsE,@function
        .size           _ZN5flash44flash_bwd_dq_dk_dv_loop_seqk_parallel_kernelI23Flash_bwd_kernel_traitsILi96ELi64ELi128ELi8ELi2ELi4ELi4ELb0ELb0EN7cutlass10bfloat16_tE19Flash_kernel_traitsILi96ELi64ELi128ELi8ES3_EELb1ELb0ELb1ELb0ELb0ELb0ELb0EEEvNS_16Flash_bwd_paramsE,(.L_x_1303 - _ZN5flash44flash_bwd_dq_dk_dv_loop_seqk_parallel_kernelI23Flash_bwd_kernel_traitsILi96ELi64ELi128ELi8ELi2ELi4ELi4ELb0ELb0EN7cutlass10bfloat16_tE19Flash_kernel_traitsILi96ELi64ELi128ELi8ES3_EELb1ELb0ELb1ELb0ELb0ELb0ELb0EEEvNS_16Flash_bwd_paramsE)
        .other          _ZN5flash44flash_bwd_dq_dk_dv_loop_seqk_parallel_kernelI23Flash_bwd_kernel_traitsILi96ELi64ELi128ELi8ELi2ELi4ELi4ELb0ELb0EN7cutlass10bfloat16_tE19Flash_kernel_traitsILi96ELi64ELi128ELi8ES3_EELb1ELb0ELb1ELb0ELb0ELb0ELb0EEEvNS_16Flash_bwd_paramsE,@"STO_CUDA_ENTRY STV_DEFAULT"
_ZN5flash44flash_bwd_dq_dk_dv_loop_seqk_parallel_kernelI23Flash_bwd_kernel_traitsILi96ELi64ELi128ELi8ELi2ELi4ELi4ELb0ELb0EN7cutlass10bfloat16_tE19Flash_kernel_traitsILi96ELi64ELi128ELi8ES3_EELb1ELb0ELb1ELb0ELb0ELb0ELb0EEEvNS_16Flash_bwd_paramsE:
.text._ZN5flash44flash_bwd_dq_dk_dv_loop_seqk_parallel_kernelI23Flash_bwd_kernel_traitsILi96ELi64ELi128ELi8ELi2ELi4ELi4ELb0ELb0EN7cutlass10bfloat16_tE19Flash_kernel_traitsILi96ELi64ELi128ELi8ES3_EELb1ELb0ELb1ELb0ELb0ELb0ELb0EEEvNS_16Flash_bwd_paramsE:
[----:B------:R-:W-:Y:S02]  /*0000*/  MOV R1, c[0x0][0x28] ;  /* 0x00000a0000017a02 */ /* 0x000fe40000000f00 */
[----:B------:R-:W1:Y:S01]  /*0010*/  S2R R221, SR_CTAID.X ;  /* 0x0000000000dd7919 */ /* 0x000e620000002500 */
[----:B------:R-:W-:Y:S02]  /*0020*/  ULDC UR5, c[0x0][0x218] ;  /* 0x0000860000057ab9 */ /* 0x000fe40000000800 */
        /* <DEDUP_REMOVED lines=15> */
[CC--:B------:R-:W-:Y:S02]  /*0120*/  LEA.HI R4, R0.reuse, R8.reuse, RZ, 0x4 ;  /* 0x0000000800047211 */ /* 0x0c0fe400078f20ff */
[CC--:B------:R-:W-:Y:S02]  /*0130*/  LEA.HI R230, R0.reuse, R8.reuse, RZ, 0x6 ;  /* 0x0000000800e67211 */ /* 0x0c0fe400078f30ff */
[----:B------:R-:W-:-:S02]  /*0140*/  LEA.HI R15, R0, R8, RZ, 0x7 ;  /* 0x00000008000f7211 */ /* 0x000fc400078f38ff */
[----:B------:R-:W-:Y:S02]  /*0150*/  LOP3.LUT R0, R17, 0xfffffff8, RZ, 0xc0, !PT ;  /* 0xfffffff811007812 */ /* 0x000fe400078ec0ff */
[----:B------:R-:W-:Y:S02]  /*0160*/  LOP3.LUT R5, R3, 0xffffffe0, RZ, 0xc0, !PT ;  /* 0xffffffe003057812 */ /* 0x000fe400078ec0ff */
[----:B------:R-:W-:Y:S01]  /*0170*/  LOP3.LUT R7, R2, 0xfffffffc, RZ, 0xc0, !PT ;  /* 0xfffffffc02077812 */ /* 0x000fe200078ec0ff */
[----:B------:R-:W-:Y:S01]  /*0180*/  IMAD.IADD R14, R8, 0x1, -R0 ;  /* 0x00000001080e7824 */ /* 0x000fe200078e0a00 */
        /* <DEDUP_REMOVED lines=8> */
[----:B------:R-:W-:-:S02]  /*0210*/  SHF.R.S32.HI R8, RZ, 0x3, R17 ;  /* 0x00000003ff087819 */ /* 0x000fc40000011411 */
[----:B------:R-:W-:Y:S02]  /*0220*/  SHF.R.S32.HI R9, RZ, 0x4, R4 ;  /* 0x00000004ff097819 */ /* 0x000fe40000011404 */
[-C--:B------:R-:W-:Y:S02]  /*0230*/  LEA.HI R7, R3, R0.reuse, RZ, 0x1 ;  /* 0x0000000003077211 */ /* 0x080fe400078f08ff */
[----:B------:R-:W-:Y:S02]  /*0240*/  LEA.HI R12, R2, R231, RZ, 0x1 ;  /* 0x000000e7020c7211 */ /* 0x000fe400078f08ff */
[----:B------:R-:W-:Y:S01]  /*0250*/  LEA.HI R3, R5, R0, RZ, 0x2 ;  /* 0x0000000005037211 */ /* 0x000fe200078f10ff */
[----:B------:R-:W-:Y:S01]  /*0260*/  IMAD.SHL.U32 R5, R8, 0x40, RZ ;  /* 0x0000004008057824 */ /* 0x000fe200078e00ff */
[----:B------:R-:W-:Y:S02]  /*0270*/  LEA.HI R11, R4, R9, RZ, 0x1 ;  /* 0x00000009040b7211 */ /* 0x000fe400078f08ff */
[----:B------:R-:W-:-:S02]  /*0280*/  LOP3.LUT R4, R12, 0x7fffffe, RZ, 0xc0, !PT ;  /* 0x07fffffe0c047812 */ /* 0x000fc400078ec0ff */
[----:B------:R-:W-:Y:S02]  /*0290*/  LOP3.LUT R8, R7, 0xfffffffe, RZ, 0xc0, !PT ;  /* 0xfffffffe07087812 */ /* 0x000fe400078ec0ff */
[----:B------:R-:W-:Y:S01]  /*02a0*/  LOP3.LUT R7, R3, 0xfffffffc, RZ, 0xc0, !PT ;  /* 0xfffffffc03077812 */ /* 0x000fe200078ec0ff */
[----:B------:R-:W-:Y:S01]  /*02b0*/  IMAD.IADD R4, R231, 0x1, -R4 ;  /* 0x00000001e7047824 */ /* 0x000fe200078e0a04 */
[----:B------:R-:W-:Y:S01]  /*02c0*/  LOP3.LUT R3, R5, 0xc0, RZ, 0xc0, !PT ;  /* 0x000000c005037812 */ /* 0x000fe200078ec0ff */
[C---:B------:R-:W-:Y:S01]  /*02d0*/  IMAD.IADD R241, R0.reuse, 0x1, -R8 ;  /* 0x0000000100f17824 */ /* 0x040fe200078e0a08 */
[----:B------:R-:W-:Y:S01]  /*02e0*/  SHF.R.S32.HI R8, RZ, 0x1f, R10 ;  /* 0x0000001fff087819 */ /* 0x000fe2000001140a */
[C---:B------:R-:W-:Y:S01]  /*02f0*/  IMAD.IADD R13, R0.reuse, 0x1, -R7 ;  /* 0x00000001000d7824 */ /* 0x040fe200078e0a07 */
[----:B------:R-:W-:Y:S01]  /*0300*/  SHF.R.U32.HI R5, RZ, 0x3, R3 ;  /* 0x00000003ff057819 */ /* 0x000fe20000011603 */
[----:B------:R-:W-:Y:S01]  /*0310*/  IMAD R7, R0, 0x8, R4 ;  /* 0x0000000800077824 */ /* 0x000fe200078e0204 */
[----:B------:R-:W-:-:S02]  /*0320*/  LOP3.LUT R3, R3, 0x18, R200, 0xf8, !PT ;  /* 0x0000001803037812 */ /* 0x000fc400078ef8c8 */
[----:B------:R-:W-:Y:S02]  /*0330*/  SHF.R.S32.HI R0, RZ, 0x1f, R2 ;  /* 0x0000001fff007819 */ /* 0x000fe40000011402 */
[----:B------:R-:W-:Y:S02]  /*0340*/  LOP3.LUT R2, R3, R5, RZ, 0x3c, !PT ;  /* 0x0000000503027212 */ /* 0x000fe400078e3cff */
[----:B------:R-:W-:Y:S02]  /*0350*/  LOP3.LUT R4, R11, 0xfffffffe, RZ, 0xc0, !PT ;  /* 0xfffffffe0b047812 */ /* 0x000fe400078ec0ff */
[----:B------:R-:W-:Y:S01]  /*0360*/  SHF.R.S32.HI R230, RZ, 0x6, R230 ;  /* 0x00000006ffe67819 */ /* 0x000fe200000114e6 */
[----:B------:R-:W-:Y:S01]  /*0370*/  IMAD.U32 R239, R7, 0x20, R2 ;  /* 0x0000002007ef7824 */ /* 0x000fe200078e0002 */
[----:B------:R-:W-:Y:S01]  /*0380*/  LEA.HI R2, R6, R6, RZ, 0x1 ;  /* 0x0000000606027211 */ /* 0x000fe200078f08ff */
[----:B------:R-:W-:Y:S01]  /*0390*/  IMAD.IADD R11, R9, 0x1, -R4 ;  /* 0x00000001090b7824 */ /* 0x000fe200078e0a04 */
[----:B------:R-:W-:-:S02]  /*03a0*/  LEA.HI R4, R14, R14, RZ, 0x1 ;  /* 0x0000000e0e047211 */ /* 0x000fc400078f08ff */
[--C-:B------:R-:W-:Y:S02]  /*03b0*/  SHF.R.S32.HI R3, RZ, 0x1, R2.reuse ;  /* 0x00000001ff037819 */ /* 0x100fe40000011402 */
[----:B------:R-:W-:Y:S02]  /*03c0*/  SHF.R.S32.HI R7, RZ, 0x1f, R2 ;  /* 0x0000001fff077819 */ /* 0x000fe40000011402 */
[----:B------:R-:W-:Y:S02]  /*03d0*/  LOP3.LUT R2, R2, 0x7fffffe, RZ, 0xc0, !PT ;  /* 0x07fffffe02027812 */ /* 0x000fe400078ec0ff */
[----:B------:R-:W-:Y:S02]  /*03e0*/  LOP3.LUT R5, R4, 0x7fffffe, RZ, 0xc0, !PT ;  /* 0x07fffffe04057812 */ /* 0x000fe400078ec0ff */
[----:B------:R-:W-:Y:S01]  /*03f0*/  LEA.HI R0, R0, R231, RZ, 0x3 ;  /* 0x000000e700007211 */ /* 0x000fe200078f18ff */
[----:B------:R-:W-:Y:S01]  /*0400*/  IMAD.IADD R18, R6, 0x1, -R2 ;  /* 0x0000000106127824 */ /* 0x000fe200078e0a02 */
[----:B------:R-:W-:Y:S01]  /*0410*/  LEA.HI R207, R8, R10, RZ, 0x2 ;  /* 0x0000000a08cf7211 */ /* 0x000fe200078f10ff */
[----:B------:R-:W-:Y:S01]  /*0420*/  IMAD.IADD R9, R14, 0x1, -R5 ;  /* 0x000000010e097824 */ /* 0x000fe200078e0a05 */
[----:B------:R-:W-:Y:S01]  /*0430*/  LEA.HI R8, R7, R3, RZ, 0x2 ;  /* 0x0000000307087211 */ /* 0x000fe200078f10ff */
[----:B------:R-:W-:Y:S01]  /*0440*/  IMAD R2, R230, 0x4, R11 ;  /* 0x00000004e6027824 */ /* 0x000fe200078e020b */
[----:B------:R-:W-:-:S02]  /*0450*/  SHF.R.S32.HI R10, RZ, 0x1f, R6 ;  /* 0x0000001fff0a7819 */ /* 0x000fc40000011406 */
[----:B------:R-:W-:Y:S01]  /*0460*/  LOP3.LUT R0, R0, 0xfffffff8, RZ, 0xc0, !PT ;  /* 0xfffffff800007812 */ /* 0x000fe200078ec0ff */
[----:B------:R-:W-:Y:S01]  /*0470*/  IMAD R165, R2, 0x8, R9 ;  /* 0x0000000802a57824 */ /* 0x000fe200078e0209 */
[----:B------:R-:W-:Y:S01]  /*0480*/  LOP3.LUT R8, R8, 0xfffffffc, RZ, 0xc0, !PT ;  /* 0xfffffffc08087812 */ /* 0x000fe200078ec0ff */
[----:B------:R-:W-:Y:S01]  /*0490*/  IMAD.SHL.U32 R2, R14, 0x40, RZ ;  /* 0x000000400e027824 */ /* 0x000fe200078e00ff */
[----:B------:R-:W-:Y:S01]  /*04a0*/  LEA.HI R10, R10, R6, RZ, 0x3 ;  /* 0x000000060a0a7211 */ /* 0x000fe200078f18ff */
[----:B------:R-:W-:Y:S01]  /*04b0*/  IMAD.IADD R0, R231, 0x1, -R0 ;  /* 0x00000001e7007824 */ /* 0x000fe200078e0a00 */
[----:B------:R-:W-:Y:S01]  /*04c0*/  SHF.R.S32.HI R207, RZ, 0x2, R207 ;  /* 0x00000002ffcf7819 */ /* 0x000fe200000114cf */
[----:B------:R-:W-:Y:S01]  /*04d0*/  IMAD.IADD R16, R3, 0x1, -R8 ;  /* 0x0000000103107824 */ /* 0x000fe200078e0a08 */
[----:B------:R-:W-:Y:S02]  /*04e0*/  LOP3.LUT R7, R10, 0xfffffff8, RZ, 0xc0, !PT ;  /* 0xfffffff80a077812 */ /* 0x000fe400078ec0ff */
[----:B------:R-:W-:Y:S01]  /*04f0*/  SHF.R.S32.HI R3, RZ, 0x1, R4 ;  /* 0x00000001ff037819 */ /* 0x000fe20000011404 */
[----:B------:R-:W-:Y:S01]  /*0500*/  IMAD.SHL.U32 R4, R13, 0x10, RZ ;  /* 0x000000100d047824 */ /* 0x000fe200078e00ff */
[----:B------:R-:W-:Y:S01]  /*0510*/  LOP3.LUT R2, R2, 0x1c0, RZ, 0xc0, !PT ;  /* 0x000001c002027812 */ /* 0x000fe200078ec0ff */
[----:B------:R-:W-:Y:S01]  /*0520*/  IMAD.IADD R12, R6, 0x1, -R7 ;  /* 0x00000001060c7824 */ /* 0x000fe200078e0a07 */
[C---:B------:R-:W-:Y:S01]  /*0530*/  LEA.HI R9, R0.reuse, R0, RZ, 0x1 ;  /* 0x0000000000097211 */ /* 0x040fe200078f08ff */
[----:B------:R-:W-:Y:S01]  /*0540*/  IMAD.SHL.U32 R7, R19, 0x2, RZ ;  /* 0x0000000213077824 */ /* 0x000fe200078e00ff */
[----:B------:R-:W-:Y:S01]  /*0550*/  LOP3.LUT R5, R0, 0x1, RZ, 0xc0, !PT ;  /* 0x0000000100057812 */ /* 0x000fe200078ec0ff */
[----:B------:R-:W-:Y:S01]  /*0560*/  IMAD R207, R241, 0x10, R207 ;  /* 0x00000010f1cf7824 */ /* 0x000fe200078e02cf */
[----:B------:R-:W-:-:S02]  /*0570*/  LOP3.LUT R6, R2, 0x30, R4, 0xf8, !PT ;  /* 0x0000003002067812 */ /* 0x000fc400078ef804 */
[----:B------:R-:W-:Y:S02]  /*0580*/  LOP3.LUT R4, R9, 0x3fffffe, RZ, 0xc0, !PT ;  /* 0x03fffffe09047812 */ /* 0x000fe400078ec0ff */
[----:B------:R-:W-:Y:S01]  /*0590*/  ISETP.NE.U32.AND P3, PT, R5, 0x1, PT ;  /* 0x000000010500780c */ /* 0x000fe20003f65070 */
[C---:B------:R-:W-:Y:S01]  /*05a0*/  IMAD.SHL.U32 R5, R3.reuse, 0x40, RZ ;  /* 0x0000004003057824 */ /* 0x040fe200078e00ff */
[----:B------:R-:W-:Y:S02]  /*05b0*/  LOP3.LUT P4, RZ, R3, 0x2, RZ, 0xc0, !PT ;  /* 0x0000000203ff7812 */ /* 0x000fe4000788c0ff */
[----:B------:R-:W-:Y:S01]  /*05c0*/  SHF.R.S32.HI R3, RZ, 0x3, R10 ;  /* 0x00000003ff037819 */ /* 0x000fe2000001140a */
[C---:B------:R-:W-:Y:S01]  /*05d0*/  IMAD.IADD R10, R0.reuse, 0x1, -R4 ;  /* 0x00000001000a7824 */ /* 0x040fe200078e0a04 */
[C---:B------:R-:W-:Y:S01]  /*05e0*/  LOP3.LUT P2, RZ, R0.reuse, 0x2, RZ, 0xc0, !PT ;  /* 0x0000000200ff7812 */ /* 0x040fe2000784c0ff */
[----:B------:R-:W-:Y:S01]  /*05f0*/  IMAD.SHL.U32 R0, R0, 0x40, RZ ;  /* 0x0000004000007824 */ /* 0x000fe200078e00ff */
[----:B------:R-:W-:Y:S01]  /*0600*/  SHF.R.S32.HI R8, RZ, 0x7, R15 ;  /* 0x00000007ff087819 */ /* 0x000fe2000001140f */
[----:B------:R-:W-:Y:S01]  /*0610*/  IMAD.SHL.U32 R15, R230, 0x20, RZ ;  /* 0x00000020e60f7824 */ /* 0x000fe200078e00ff */
[----:B------:R-:W-:Y:S01]  /*0620*/  SHF.R.U32.HI R14, RZ, 0x3, R2 ;  /* 0x00000003ff0e7819 */ /* 0x000fe20000011602 */
[----:B------:R-:W-:Y:S01]  /*0630*/  IMAD R18, R3, 0x8, R18 ;  /* 0x0000000803127824 */ /* 0x000fe200078e0212 */
[----:B------:R-:W-:Y:S01]  /*0640*/  LOP3.LUT R2, R5, 0xc0, RZ, 0xc0, !PT ;  /* 0x000000c005027812 */ /* 0x000fe200078ec0ff */
[C---:B------:R-:W-:Y:S01]  /*0650*/  IMAD R19, R13.reuse, 0x2, R3 ;  /* 0x000000020d137824 */ /* 0x040fe200078e0203 */
[----:B------:R-:W-:Y:S01]  /*0660*/  LOP3.LUT R0, R0, 0x1c0, RZ, 0xc0, !PT ;  /* 0x000001c000007812 */ /* 0x000fe200078ec0ff */
[----:B------:R-:W-:Y:S01]  /*0670*/  IMAD R13, R13, 0x200, R7 ;  /* 0x000002000d0d7824 */ /* 0x000fe200078e0207 */
[----:B------:R-:W-:-:S02]  /*0680*/  LOP3.LUT R5, R2, 0x8, R17, 0xf8, !PT ;  /* 0x0000000802057812 */ /* 0x000fc400078ef811 */
[----:B------:R-:W-:Y:S01]  /*0690*/  SHF.R.U32.HI R4, RZ, 0x3, R2 ;  /* 0x00000003ff047819 */ /* 0x000fe20000011602 */
[----:B------:R-:W-:Y:S01]  /*06a0*/  IMAD R13, R10, 0x20, R13 ;  /* 0x000000200a0d7824 */ /* 0x000fe200078e020d */
[----:B------:R-:W-:Y:S02]  /*06b0*/  LOP3.LUT R3, R0, 0x20, R15, 0xf8, !PT ;  /* 0x0000002000037812 */ /* 0x000fe400078ef80f */
[----:B------:R-:W-:Y:S01]  /*06c0*/  SHF.R.U32.HI R2, RZ, 0x3, R0 ;  /* 0x00000003ff027819 */ /* 0x000fe20000011600 */
[----:B------:R-:W-:Y:S01]  /*06d0*/  IMAD R0, R8, 0x1000, R7 ;  /* 0x0000100008007824 */ /* 0x000fe200078e0207 */
[----:B------:R-:W-:Y:S02]  /*06e0*/  LOP3.LUT R4, R5, R4, RZ, 0x3c, !PT ;  /* 0x0000000405047212 */ /* 0x000fe400078e3cff */
[----:B------:R-:W-:Y:S01]  /*06f0*/  LOP3.LUT R3, R3, R2, RZ, 0x3c, !PT ;  /* 0x0000000203037212 */ /* 0x000fe200078e3cff */
[----:B------:R-:W-:Y:S01]  /*0700*/  IMAD R2, R241, 0x400, R0 ;  /* 0x00000400f1027824 */ /* 0x000fe200078e0200 */
[----:B------:R-:W-:Y:S01]  /*0710*/  LOP3.LUT R6, R6, 0x8, R17, 0xf8, !PT ;  /* 0x0000000806067812 */ /* 0x000fe200078ef811 */
[----:B------:R-:W-:Y:S01]  /*0720*/  IMAD.SHL.U32 R0, R8, 0x8, RZ ;  /* 0x0000000808007824 */ /* 0x000fe200078e00ff */
[----:B------:R-:W-:Y:S01]  /*0730*/  LOP3.LUT P5, RZ, R12, 0x2, RZ, 0xc0, !PT ;  /* 0x000000020cff7812 */ /* 0x000fe200078ac0ff */
[----:B------:R-:W-:Y:S01]  /*0740*/  IMAD.U32 R165, R165, 0x20, R4 ;  /* 0x00000020a5a57824 */ /* 0x000fe200078e0004 */
[----:B------:R-:W-:Y:S01]  /*0750*/  LOP3.LUT R5, R6, R14, RZ, 0x3c, !PT ;  /* 0x0000000e06057212 */ /* 0x000fe200078e3cff */
[----:B------:R-:W-:Y:S01]  /*0760*/  IMAD.SHL.U32 R4, R12, 0x40, RZ ;  /* 0x000000400c047824 */ /* 0x000fe200078e00ff */
[----:B------:R-:W-:Y:S01]  /*0770*/  LOP3.LUT R7, R0, 0x8, RZ, 0xc0, !PT ;  /* 0x0000000800077812 */ /* 0x000fe200078ec0ff */
[----:B------:R-:W-:Y:S01]  /*0780*/  IMAD.IADD R199, R3, 0x1, R2 ;  /* 0x0000000103c77824 */ /* 0x000fe200078e0202 */
[----:B------:R-:W-:Y:S01]  /*0790*/  SHF.R.S32.HI R0, RZ, 0x1, R9 ;  /* 0x00000001ff007819 */ /* 0x000fe20000011409 */
[C---:B------:R-:W-:Y:S01]  /*07a0*/  IMAD.SHL.U32 R2, R11.reuse, 0x8, RZ ;  /* 0x000000080b027824 */ /* 0x040fe200078e00ff */
[----:B------:R-:W-:Y:S01]  /*07b0*/  LOP3.LUT R4, R4, 0x1c0, RZ, 0xc0, !PT ;  /* 0x000001c004047812 */ /* 0x000fe200078ec0ff */
[----:B------:R-:W-:Y:S01]  /*07c0*/  IMAD.SHL.U32 R6, R11, 0x10, RZ ;  /* 0x000000100b067824 */ /* 0x000fe200078e00ff */
[C---:B------:R-:W-:Y:S01]  /*07d0*/  LOP3.LUT P1, RZ, R0.reuse, 0x2, RZ, 0xc0, !PT ;  /* 0x0000000200ff7812 */ /* 0x040fe2000782c0ff */
[----:B------:R-:W-:Y:S01]  /*07e0*/  IMAD.SHL.U32 R3, R0, 0x40, RZ ;  /* 0x0000004000037824 */ /* 0x000fe200078e00ff */
[----:B------:R-:W-:Y:S01]  /*07f0*/  LOP3.LUT R8, R2, 0x8, RZ, 0xc0, !PT ;  /* 0x0000000802087812 */ /* 0x000fe200078ec0ff */
[----:B------:R-:W-:Y:S01]  /*0800*/  IMAD.SHL.U32 R2, R16, 0x40, RZ ;  /* 0x0000004010027824 */ /* 0x000fe200078e00ff */
[----:B------:R-:W-:Y:S01]  /*0810*/  SHF.R.U32.HI R168, RZ, 0x3, R4 ;  /* 0x00000003ffa87819 */ /* 0x000fe20000011604 */
[----:B------:R-:W-:Y:S01]  /*0820*/  IMAD.SHL.U32 R199, R199, 0x2, RZ ;  /* 0x00000002c7c77824 */ /* 0x000fe200078e00ff */
[----:B------:R-:W-:Y:S01]  /*0830*/  LOP3.LUT R3, R3, 0xc0, RZ, 0xc0, !PT ;  /* 0x000000c003037812 */ /* 0x000fe200078ec0ff */
[----:B------:R-:W-:Y:S01]  /*0840*/  IMAD.SHL.U32 R0, R18, 0x20, RZ ;  /* 0x0000002012007824 */ /* 0x000fe200078e00ff */
[----:B------:R-:W-:Y:S01]  /*0850*/  LOP3.LUT R168, R168, R4, R8, 0x1e, !PT ;  /* 0x00000004a8a87212 */ /* 0x000fe200078e1e08 */
[----:B------:R-:W-:Y:S01]  /*0860*/  IMAD R5, R11, 0x200, R5 ;  /* 0x000002000b057824 */ /* 0x000fe200078e0205 */
[----:B------:R-:W-:Y:S01]  /*0870*/  SHF.R.U32.HI R9, RZ, 0x3, R3 ;  /* 0x00000003ff097819 */ /* 0x000fe20000011603 */
[----:B------:R-:W-:Y:S01]  /*0880*/  IMAD R4, R241, 0x200, R0 ;  /* 0x00000200f1047824 */ /* 0x000fe200078e0200 */
[----:B------:R-:W-:Y:S01]  /*0890*/  LOP3.LUT R2, R2, 0xc0, RZ, 0xc0, !PT ;  /* 0x000000c002027812 */ /* 0x000fe200078ec0ff */
[----:B------:R-:W-:Y:S01]  /*08a0*/  IMAD.U32 R168, R19, 0x200, R168 ;  /* 0x0000020013a87824 */ /* 0x000fe200078e00a8 */
[----:B------:R-:W-:Y:S01]  /*08b0*/  LOP3.LUT R9, R9, R3, R7, 0x1e, !PT ;  /* 0x0000000309097212 */ /* 0x000fe200078e1e07 */
[----:B------:R-:W-:Y:S01]  /*08c0*/  IMAD.SHL.U32 R165, R165, 0x2, RZ ;  /* 0x00000002a5a57824 */ /* 0x000fe200078e00ff */
[----:B------:R-:W-:-:S02]  /*08d0*/  LOP3.LUT R10, R7, 0x10, R6, 0xf8, !PT ;  /* 0x00000010070a7812 */ /* 0x000fc400078ef806 */
[----:B------:R-:W-:Y:S01]  /*08e0*/  LOP3.LUT P6, RZ, R12, 0x4, RZ, 0xc0, !PT ;  /* 0x000000040cff7812 */ /* 0x000fe200078cc0ff */
[----:B------:R-:W-:Y:S01]  /*08f0*/  IMAD.IADD R9, R9, 0x1, R13 ;  /* 0x0000000109097824 */ /* 0x000fe200078e020d */
[----:B------:R-:W-:Y:S02]  /*0900*/  SHF.R.U32.HI R6, RZ, 0x3, R2 ;  /* 0x00000003ff067819 */ /* 0x000fe40000011602 */
[----:B------:R-:W-:Y:S02]  /*0910*/  SEL R169, R172, 0xffffffe0, !P5 ;  /* 0xffffffe0aca97807 */ /* 0x000fe40006800000 */
[----:B------:R-:W-:Y:S02]  /*0920*/  LEA R168, R168, 0x15000, 0x1 ;  /* 0x00015000a8a87811 */ /* 0x000fe400078e08ff */
[----:B------:R-:W-:Y:S02]  /*0930*/  LOP3.LUT R3, R6, R2, R8, 0x1e, !PT ;  /* 0x0000000206037212 */ /* 0x000fe400078e1e08 */
[----:B------:R-:W-:Y:S01]  /*0940*/  SEL R196, R196, 0x10, !P3 ;  /* 0x00000010c4c47807 */ /* 0x000fe20005800000 */
[----:B------:R-:W-:Y:S01]  /*0950*/  IMAD.IADD R169, R168, 0x1, R169 ;  /* 0x00000001a8a97824 */ /* 0x000fe200078e02a9 */
[----:B------:R-:W-:Y:S01]  /*0960*/  SEL R170, R170, 0xffffffc0, !P6 ;  /* 0xffffffc0aaaa7807 */ /* 0x000fe20007000000 */
[----:B------:R-:W-:Y:S01]  /*0970*/  IMAD.IADD R174, R4, 0x1, R3 ;  /* 0x0000000104ae7824 */ /* 0x000fe200078e0203 */
[C---:B------:R-:W-:Y:S01]  /*0980*/  IADD3 R197, R199.reuse, 0x20, RZ ;  /* 0x00000020c7c57810 */ /* 0x040fe20007ffe0ff */
[----:B------:R-:W-:Y:S01]  /*0990*/  IMAD.IADD R198, R199, 0x1, R196 ;  /* 0x00000001c7c67824 */ /* 0x000fe200078e02c4 */
[----:B------:R-:W-:Y:S01]  /*09a0*/  LOP3.LUT R2, R6, R10, R2, 0x1e, !PT ;  /* 0x0000000a06027212 */ /* 0x000fe200078e1e02 */
[----:B------:R-:W-:Y:S01]  /*09b0*/  IMAD.IADD R171, R168, 0x1, R170 ;  /* 0x00000001a8ab7824 */ /* 0x000fe200078e02aa */
[----:B------:R-:W-:Y:S01]  /*09c0*/  SEL R166, R172, 0xffffffe0, !P4 ;  /* 0xffffffe0aca67807 */ /* 0x000fe20006000000 */
[----:B------:R-:W-:Y:S01]  /*09d0*/  IMAD.SHL.U32 R3, R5, 0x2, RZ ;  /* 0x0000000205037824 */ /* 0x000fe200078e00ff */
[----:B------:R-:W-:Y:S01]  /*09e0*/  LEA R234, R9, 0x9000, 0x1 ;  /* 0x0000900009ea7811 */ /* 0x000fe200078e08ff */
[----:B------:R-:W-:Y:S01]  /*09f0*/  IMAD.IADD R173, R0, 0x1, R2 ;  /* 0x0000000100ad7824 */ /* 0x000fe200078e0202 */
[----:B------:R-:W-:Y:S01]  /*0a00*/  @P2 IADD3 R197, R199, -0x20, RZ ;  /* 0xffffffe0c7c52810 */ /* 0x000fe20007ffe0ff */
[----:B------:R-:W-:Y:S01]  /*0a10*/  IMAD.IADD R166, R165, 0x1, R166 ;  /* 0x00000001a5a67824 */ /* 0x000fe200078e02a6 */
[----:B------:R-:W-:Y:S01]  /*0a20*/  LOP3.LUT P0, RZ, R16, 0x2, RZ, 0xc0, !PT ;  /* 0x0000000210ff7812 */ /* 0x000fe2000780c0ff */
[----:B------:R-:W-:Y:S01]  /*0a30*/  IMAD.IADD R170, R169, 0x1, R170 ;  /* 0x00000001a9aa7824 */ /* 0x000fe200078e02aa */
[----:B------:R-:W-:Y:S01]  /*0a40*/  IADD3 R235, R234, 0x20, RZ ;  /* 0x00000020eaeb7810 */ /* 0x000fe20007ffe0ff */
[----:B------:R-:W-:Y:S01]  /*0a50*/  IMAD.IADD R196, R196, 0x1, R197 ;  /* 0x00000001c4c47824 */ /* 0x000fe200078e02c5 */
[----:B------:R-:W-:-:S02]  /*0a60*/  SEL R172, R172, 0xffffffe0, !P0 ;  /* 0xffffffe0acac7807 */ /* 0x000fc40004000000 */
[----:B------:R-:W-:Y:S02]  /*0a70*/  @P1 IADD3 R235, R234, -0x20, RZ ;  /* 0xffffffe0eaeb1810 */ /* 0x000fe40007ffe0ff */
.L_x_953:
[----:B-1-3--:R-:W1:Y:S01]  /*0a80*/  S2R R33, SR_CTAID.Y ;  /* 0x0000000000217919 */ /* 0x00ae620000002600 */
[----:B--2---:R-:W2:Y:S01]  /*0a90*/  LDC.U8 R0, c[0x0][0x312] ;  /* 0x0000c480ff007b82 */ /* 0x004ea20000000000 */
[----:B------:R-:W-:Y:S02]  /*0aa0*/  ISETP.NE.U32.AND P2, PT, RZ, c[0x0][0x240], PT ;  /* 0x00009000ff007a0c */ /* 0x000fe40003f45070 */
[----:B------:R-:W-:Y:S02]  /*0ab0*/  ISETP.NE.U32.AND P3, PT, RZ, c[0x0][0x250], PT ;  /* 0x00009400ff007a0c */ /* 0x000fe40003f65070 */
[----:B------:R-:W-:Y:S02]  /*0ac0*/  ISETP.NE.AND.EX P2, PT, RZ, c[0x0][0x244], PT, P2 ;  /* 0x00009100ff007a0c */ /* 0x000fe40003f45320 */
[----:B------:R-:W-:Y:S02]  /*0ad0*/  ISETP.NE.AND.EX P3, PT, RZ, c[0x0][0x254], PT, P3 ;  /* 0x00009500ff007a0c */ /* 0x000fe40003f65330 */
[----:B------:R-:W-:Y:S01]  /*0ae0*/  ISETP.EQ.U32.AND P5, PT, RZ, c[0x0][0x248], PT ;  /* 0x00009200ff007a0c */ /* 0x000fe20003fa2070 */
[----:B-1----:R-:W-:Y:S01]  /*0af0*/  IMAD.SHL.U32 R9, R33, 0x4, RZ ;  /* 0x0000000421097824 */ /* 0x002fe200078e00ff */
[----:B----4-:R-:W-:-:S02]  /*0b00*/  SHF.R.S32.HI R30, RZ, 0x1f, R33 ;  /* 0x0000001fff1e7819 */ /* 0x010fc40000011421 */
[----:B--2---:R-:W-:Y:S01]  /*0b10*/  ISETP.NE.AND P4, PT, R0, RZ, PT ;  /* 0x000000ff0000720c */ /* 0x004fe20003f85270 */
[----:B------:R-:W-:Y:S01]  /*0b20*/  IMAD.MOV.U32 R0, RZ, RZ, -0x1 ;  /* 0xffffffffff007424 */ /* 0x000fe200078e00ff */
[----:B------:R-:W-:Y:S02]  /*0b30*/  SHF.L.U64.HI R8, R33, 0x2, R30 ;  /* 0x0000000221087819 */ /* 0x000fe4000001021e */
[C---:B------:R-:W-:Y:S02]  /*0b40*/  IADD3 R4, P0, R9.reuse, c[0x0][0x240], RZ ;  /* 0x0000900009047a10 */ /* 0x040fe40007f1e0ff */
[----:B------:R-:W-:Y:S02]  /*0b50*/  ISETP.EQ.OR.EX P5, PT, RZ, c[0x0][0x24c], !P4, P5 ;  /* 0x00009300ff007a0c */ /* 0x000fe400067a2750 */
[----:B------:R-:W-:Y:S02]  /*0b60*/  IADD3.X R5, R8, c[0x0][0x244], RZ, P0, !PT ;  /* 0x0000910008057a10 */ /* 0x000fe400007fe4ff */
[----:B------:R-:W-:-:S03]  /*0b70*/  @P3 IADD3 R6, P0, R9, c[0x0][0x250], RZ ;  /* 0x0000940009063a10 */ /* 0x000fc60007f1e0ff */
[----:B------:R1:W2:Y:S04]  /*0b80*/  @P2 LDG.E R0, [R4.64] ;  /* 0x0000000604002981 */ /* 0x0002a8000c1e1900 */
[----:B------:R1:W2:Y:S01]  /*0b90*/  @P2 LDG.E R2, [R4.64+0x4] ;  /* 0x0000040604022981 */ /* 0x0002a2000c1e1900 */
[----:B------:R-:W-:Y:S01]  /*0ba0*/  IMAD.MOV.U32 R232, RZ, RZ, RZ ;  /* 0x000000ffffe87224 */ /* 0x000fe200078e00ff */
[----:B------:R-:W-:Y:S01]  /*0bb0*/  @P3 IADD3.X R7, R8, c[0x0][0x254], RZ, P0, !PT ;  /* 0x0000950008073a10 */ /* 0x000fe200007fe4ff */
[----:B------:R-:W-:-:S04]  /*0bc0*/  IMAD.MOV.U32 R244, RZ, RZ, -0x1 ;  /* 0xfffffffffff47424 */ /* 0x000fc800078e00ff */
[----:B-----5:R3:W5:Y:S01]  /*0bd0*/  @P3 LDG.E R232, [R6.64] ;  /* 0x0000000606e83981 */ /* 0x020762000c1e1900 */
        /* <DEDUP_REMOVED lines=12> */
.L_x_910:
        /* <DEDUP_REMOVED lines=13> */
[C---:B------:R-:W-:Y:S01]  /*0d70*/  IADD3 R2, R212.reuse, 0x80, R17 ;  /* 0x00000080d4027810 */ /* 0x040fe20007ffe011 */
[----:B------:R-:W-:Y:S01]  /*0d80*/  IMAD.WIDE.U32 R10, R33, c[0x0][0x178], RZ ;  /* 0x00005e00210a7a25 */ /* 0x000fe200078e00ff */
[----:B------:R-:W-:Y:S02]  /*0d90*/  IADD3 R4, R212, 0x3f, RZ ;  /* 0x0000003fd4047810 */ /* 0x000fe40007ffe0ff */
[----:B------:R-:W-:Y:S02]  /*0da0*/  IADD3 R2, R2, c[0x0][0x2e4], -R193 ;  /* 0x0000b90002027a10 */ /* 0x000fe40007ffe8c1 */
[----:B------:R-:W-:Y:S02]  /*0db0*/  ISETP.NE.AND P0, PT, R244, -0x1, PT ;  /* 0xfffffffff400780c */ /* 0x000fe40003f05270 */
[----:B------:R-:W-:Y:S02]  /*0dc0*/  IADD3 R2, R2, 0x3f, RZ ;  /* 0x0000003f02027810 */ /* 0x000fe40007ffe0ff */
[----:B------:R-:W-:-:S02]  /*0dd0*/  SHF.R.S32.HI R5, RZ, 0x1f, R4 ;  /* 0x0000001fff057819 */ /* 0x000fc40000011404 */
[----:B------:R-:W-:Y:S02]  /*0de0*/  SHF.R.S32.HI R6, RZ, 0x1f, R2 ;  /* 0x0000001fff067819 */ /* 0x000fe40000011402 */
[----:B------:R-:W-:Y:S02]  /*0df0*/  LEA.HI R4, R5, R4, RZ, 0x6 ;  /* 0x0000000405047211 */ /* 0x000fe400078f30ff */
[----:B------:R-:W-:Y:S01]  /*0e00*/  LEA.HI R2, R6, R2, RZ, 0x6 ;  /* 0x0000000206027211 */ /* 0x000fe200078f30ff */
[----:B------:R-:W-:Y:S01]  /*0e10*/  IMAD R6, R30, c[0x0][0x178], RZ ;  /* 0x00005e001e067a24 */ /* 0x000fe200078e02ff */
[C---:B------:R-:W-:Y:S02]  /*0e20*/  ISETP.NE.AND P1, PT, R0.reuse, -0x1, PT ;  /* 0xffffffff0000780c */ /* 0x040fe40003f25270 */
[----:B------:R-:W-:Y:S01]  /*0e30*/  SHF.R.S32.HI R8, RZ, 0x6, R4 ;  /* 0x00000006ff087819 */ /* 0x000fe20000011404 */
[----:B------:R-:W-:Y:S01]  /*0e40*/  IMAD R4, R33, c[0x0][0x17c], R6 ;  /* 0x00005f0021047a24 */ /* 0x000fe200078e0206 */
[----:B------:R-:W-:Y:S01]  /*0e50*/  SHF.R.S32.HI R5, RZ, 0x6, R2 ;  /* 0x00000006ff057819 */ /* 0x000fe20000011402 */
[----:B------:R-:W-:-:S03]  /*0e60*/  IMAD.WIDE.U32 R6, R0, c[0x0][0x190], RZ ;  /* 0x0000640000067a25 */ /* 0x000fc600078e00ff */
[----:B------:R-:W-:Y:S01]  /*0e70*/  IMNMX R192, R8, R5, PT ;  /* 0x0000000508c07217 */ /* 0x000fe20003800200 */
[----:B------:R-:W-:Y:S01]  /*0e80*/  @P0 IMAD.IADD R2, R232, 0x1, R244 ;  /* 0x00000001e8020824 */ /* 0x000fe200078e02f4 */
[----:B------:R-:W-:Y:S01]  /*0e90*/  SEL R27, R10, R6, !P1 ;  /* 0x000000060a1b7207 */ /* 0x000fe20004800000 */
[----:B------:R-:W-:Y:S01]  /*0ea0*/  IMAD.IADD R24, R11, 0x1, R4 ;  /* 0x000000010b187824 */ /* 0x000fe200078e0204 */
[----:B------:R-:W-:Y:S01]  /*0eb0*/  LEA R10, R192, 0xffffffc0, 0x6 ;  /* 0xffffffc0c00a7811 */ /* 0x000fe200078e30ff */
[----:B------:R-:W-:Y:S02]  /*0ec0*/  IMAD R8, R0, c[0x0][0x194], RZ ;  /* 0x0000650000087a24 */ /* 0x000fe400078e02ff */
[----:B------:R-:W-:Y:S01]  /*0ed0*/  @P0 IMAD.WIDE.U32 R4, R2, c[0x0][0x198], RZ ;  /* 0x0000660002040a25 */ /* 0x000fe200078e00ff */
[----:B------:R-:W-:-:S03]  /*0ee0*/  SHF.R.S32.HI R19, RZ, 0x1f, R10 ;  /* 0x0000001fff137819 */ /* 0x000fc6000001140a */
[----:B------:R-:W-:Y:S02]  /*0ef0*/  @P1 IMAD.IADD R24, R7, 0x1, R8 ;  /* 0x0000000107181824 */ /* 0x000fe400078e0208 */
        /* <DEDUP_REMOVED lines=13> */
.L_x_912:
        /* <DEDUP_REMOVED lines=15> */
.L_x_913:
        /* <DEDUP_REMOVED lines=39> */
[----:B------:R-:W-:-:S03]  /*1330*/  IMAD R8, R23, R20, RZ ;  /* 0x0000001417087224 */ /* 0x000fc600078e02ff */
[----:B------:R-:W-:Y:S01]  /*1340*/  IADD3 R5, R21, R5, RZ ;  /* 0x0000000515057210 */ /* 0x000fe20007ffe0ff */
[----:B------:R-:W-:-:S04]  /*1350*/  IMAD.WIDE.U32 R20, R22, R20, RZ ;  /* 0x0000001416147225 */ /* 0x000fc800078e00ff */
[----:B------:R-:W-:Y:S01]  /*1360*/  IMAD R8, R22, R5, R8 ;  /* 0x0000000516087224 */ /* 0x000fe200078e0208 */
[----:B------:R-:W-:Y:S01]  /*1370*/  SEL R5, R6, RZ, P2 ;  /* 0x000000ff06057207 */ /* 0x000fe20001000000 */
[-C--:B------:R-:W-:Y:S01]  /*1380*/  IMAD.WIDE.U32 R6, R22, R0.reuse, RZ ;  /* 0x0000000016067225 */ /* 0x080fe200078e00ff */
[----:B------:R-:W-:Y:S02]  /*1390*/  @!P5 IADD3 R4, R4, -R11, RZ ;  /* 0x8000000b0404d210 */ /* 0x000fe40007ffe0ff */
[----:B------:R-:W-:Y:S02]  /*13a0*/  IADD3 R5, P2, R10, R5, RZ ;  /* 0x000000050a057210 */ /* 0x000fe40007f5e0ff */
[----:B------:R-:W-:Y:S01]  /*13b0*/  ISETP.GE.U32.AND P6, PT, R4, R11, PT ;  /* 0x0000000b0400720c */ /* 0x000fe20003fc6070 */
[----:B------:R-:W-:Y:S01]  /*13c0*/  IMAD R11, R23, R0, RZ ;  /* 0x00000000170b7224 */ /* 0x000fe200078e02ff */
[----:B------:R-:W-:Y:S01]  /*13d0*/  @!P5 IADD3 R2, R2, 0x1, RZ ;  /* 0x000000010202d810 */ /* 0x000fe20007ffe0ff */
[----:B------:R-:W-:Y:S01]  /*13e0*/  IMAD.X R9, R19, 0x1, R9, P2 ;  /* 0x0000000113097824 */ /* 0x000fe200010e0609 */
[----:B------:R-:W-:Y:S01]  /*13f0*/  ISETP.NE.AND P2, PT, RZ, c[0x0][0x1c8], PT ;  /* 0x00007200ff007a0c */ /* 0x000fe20003f45270 */
[----:B------:R-:W-:Y:S01]  /*1400*/  IMAD R15, R23, R5, RZ ;  /* 0x00000005170f7224 */ /* 0x000fe200078e02ff */
[----:B------:R-:W-:Y:S01]  /*1410*/  SEL R16, R20, R6, !P1 ;  /* 0x0000000614107207 */ /* 0x000fe20004800000 */
[----:B------:R-:W-:Y:S01]  /*1420*/  @P3 IMAD R6, R33, c[0x0][0x214], RZ ;  /* 0x0000850021063a24 */ /* 0x000fe200078e02ff */
[----:B------:R-:W-:Y:S01]  /*1430*/  IADD3 R13, R21, R8, RZ ;  /* 0x00000008150d7210 */ /* 0x000fe20007ffe0ff */
[----:B------:R-:W-:Y:S01]  /*1440*/  IMAD R9, R22, R9, R15 ;  /* 0x0000000916097224 */ /* 0x000fe200078e020f */
[----:B------:R-:W-:Y:S01]  /*1450*/  @P1 IADD3 R13, R7, R11, RZ ;  /* 0x0000000b070d1210 */ /* 0x000fe20007ffe0ff */
[----:B----4-:R-:W-:Y:S01]  /*1460*/  IMAD.WIDE.U32 R20, R18, c[0x0][0x3d8], RZ ;  /* 0x0000f60012147a25 */ /* 0x010fe200078e00ff */
[----:B------:R-:W-:-:S02]  /*1470*/  @P3 SEL R6, R6, R0, !P1 ;  /* 0x0000000006063207 */ /* 0x000fc40004800000 */
[----:B------:R-:W-:Y:S01]  /*1480*/  @P6 IADD3 R2, R2, 0x1, RZ ;  /* 0x0000000102026810 */ /* 0x000fe20007ffe0ff */
[----:B------:R-:W-:Y:S01]  /*1490*/  IMAD R7, R18, c[0x0][0x3dc], R21 ;  /* 0x0000f70012077a24 */ /* 0x000fe200078e0215 */
[----:B-----5:R-:W-:Y:S01]  /*14a0*/  ISETP.NE.AND P5, PT, R32, RZ, PT ;  /* 0x000000ff2000720c */ /* 0x020fe20003fa5270 */
[----:B------:R-:W-:Y:S01]  /*14b0*/  IMAD.WIDE.U32 R4, R22, R5, RZ ;  /* 0x0000000516047225 */ /* 0x000fe200078e00ff */
[----:B------:R-:W-:Y:S02]  /*14c0*/  SHF.R.S32.HI R21, RZ, 0x1f, R17 ;  /* 0x0000001fff157819 */ /* 0x000fe40000011411 */
[----:B------:R-:W-:Y:S01]  /*14d0*/  SEL R18, R7, RZ, P5 ;  /* 0x000000ff07127207 */ /* 0x000fe20002800000 */
[----:B------:R-:W-:Y:S01]  /*14e0*/  IMAD.MOV.U32 R15, RZ, RZ, R2 ;  /* 0x000000ffff0f7224 */ /* 0x000fe200078e0002 */
[----:B------:R-:W-:Y:S01]  /*14f0*/  SEL R20, R20, RZ, P5 ;  /* 0x000000ff14147207 */ /* 0x000fe20002800000 */
[--C-:B------:R-:W-:Y:S01]  /*1500*/  @!P3 IMAD R8, R33, c[0x0][0x1c0], R34.reuse ;  /* 0x000070002108ba24 */ /* 0x100fe200078e0222 */
[----:B------:R-:W-:Y:S01]  /*1510*/  SHF.R.S32.HI R32, RZ, 0x1f, R34 ;  /* 0x0000001fff207819 */ /* 0x000fe20000011422 */
[C---:B------:R-:W-:Y:S01]  /*1520*/  IMAD R11, R34.reuse, c[0x0][0x22c], RZ ;  /* 0x00008b00220b7a24 */ /* 0x040fe200078e02ff */
[----:B------:R-:W-:Y:S01]  /*1530*/  @!P4 IADD3 R15, -R15, RZ, RZ ;  /* 0x000000ff0f0fc210 */ /* 0x000fe20007ffe1ff */
[----:B------:R-:W-:Y:S01]  /*1540*/  @P3 IMAD R6, R34, c[0x0][0x234], R6 ;  /* 0x00008d0022063a24 */ /* 0x000fe200078e0206 */
[----:B------:R-:W-:Y:S01]  /*1550*/  @!P2 LOP3.LUT R15, RZ, c[0x0][0x1c8], RZ, 0x33, !PT ;  /* 0x00007200ff0faa12 */ /* 0x000fe200078e33ff */
[----:B------:R-:W-:Y:S01]  /*1560*/  @!P3 IMAD R6, R8, c[0x0][0x214], RZ ;  /* 0x000085000806ba24 */ /* 0x000fe200078e02ff */
[----:B------:R-:W-:-:S02]  /*1570*/  SHF.R.S32.HI R8, RZ, 0x1f, R11 ;  /* 0x0000001fff087819 */ /* 0x000fc4000001140b */
        /* <DEDUP_REMOVED lines=10> */
.L_x_914:
[----:B------:R-:W-:-:S04]  /*1620*/  IMAD R0, R33, c[0x0][0x1c0], R34 ;  /* 0x0000700021007a24 */ /* 0x000fc800078e0222 */
[----:B------:R-:W-:Y:S02]  /*1630*/  IMAD R0, R0, c[0x0][0x224], RZ ;  /* 0x0000890000007a24 */ /* 0x000fe400078e02ff */
.L_x_915:
[----:B------:R-:W1:Y:S01]  /*1640*/  S2R R23, SR_TID.X ;  /* 0x0000000000177919 */ /* 0x000e620000002100 */
[----:B------:R-:W-:Y:S01]  /*1650*/  IMAD R31, R31, c[0x0][0x1c0], RZ ;  /* 0x000070001f1f7a24 */ /* 0x000fe200078e02ff */
[----:B------:R-:W-:Y:S01]  /*1660*/  SHF.R.S32.HI R201, RZ, 0x1f, R200 ;  /* 0x0000001fffc97819 */ /* 0x000fe200000114c8 */
[----:B------:R-:W-:Y:S01]  /*1670*/  IMAD.IADD R210, R10, 0x1, R6 ;  /* 0x000000010ad27824 */ /* 0x000fe200078e0206 */
[----:B------:R-:W-:Y:S01]  /*1680*/  BSSY B1, `(.L_x_911) ;  /* 0x000080b000017945 */ /* 0x000fe20003800000 */
[----:B------:R-:W-:Y:S02]  /*1690*/  IMAD.SHL.U32 R2, R31, 0x40, RZ ;  /* 0x000000401f027824 */ /* 0x000fe400078e00ff */
[----:B------:R-:W-:-:S03]  /*16a0*/  IMAD.MOV.U32 R211, RZ, RZ, 0x4 ;  /* 0x00000004ffd37424 */ /* 0x000fc600078e00ff */
[----:B------:R-:W-:Y:S02]  /*16b0*/  IADD3 R4, P2, P1, R4, R2, R11 ;  /* 0x0000000204047210 */ /* 0x000fe4000795e00b */
[----:B------:R-:W-:-:S04]  /*16c0*/  SHF.R.S32.HI R2, RZ, 0x1f, R2 ;  /* 0x0000001fff027819 */ /* 0x000fc80000011402 */
[----:B------:R-:W-:Y:S01]  /*16d0*/  IADD3.X R11, R7, R2, R8, P2, P1 ;  /* 0x00000002070b7210 */ /* 0x000fe200017e2408 */
[----:B------:R-:W-:Y:S01]  /*16e0*/  IMAD.IADD R2, R10, 0x1, R0 ;  /* 0x000000010a027824 */ /* 0x000fe200078e0200 */
[----:B------:R-:W-:Y:S01]  /*16f0*/  IADD3 R16, P2, P1, R20, R4, R16 ;  /* 0x0000000414107210 */ /* 0x000fe2000795e010 */
[----:B------:R-:W-:Y:S01]  /*1700*/  IMAD R0, R19, c[0x0][0x370], RZ ;  /* 0x0000dc0013007a24 */ /* 0x000fe200078e02ff */
[----:B------:R-:W-:Y:S01]  /*1710*/  IADD3 R4, P3, R200, R12, RZ ;  /* 0x0000000cc8047210 */ /* 0x000fe20007f7e0ff */
[----:B------:R-:W-:Y:S01]  /*1720*/  IMAD.WIDE R8, R2, R211, c[0x0][0x3c8] ;  /* 0x0000f20002087625 */ /* 0x000fe200078e02d3 */
[----:B------:R-:W-:Y:S02]  /*1730*/  SHF.R.S32.HI R20, RZ, 0x1f, R231 ;  /* 0x0000001fff147819 */ /* 0x000fe400000114e7 */
[----:B-1----:R-:W-:Y:S01]  /*1740*/  SHF.R.S32.HI R7, RZ, 0x1f, R23 ;  /* 0x0000001fff077819 */ /* 0x002fe20000011417 */
[----:B------:R-:W-:Y:S01]  /*1750*/  IMAD.X R5, R201, 0x1, R14, P3 ;  /* 0x00000001c9057824 */ /* 0x000fe200018e060e */
[----:B------:R-:W-:Y:S01]  /*1760*/  IADD3 R6, P3, R231, R10, RZ ;  /* 0x0000000ae7067210 */ /* 0x000fe20007f7e0ff */
[C---:B------:R-:W-:Y:S01]  /*1770*/  IMAD R0, R10.reuse, c[0x0][0x374], R0 ;  /* 0x0000dd000a007a24 */ /* 0x040fe200078e0200 */
[----:B------:R-:W-:Y:S01]  /*1780*/  LEA.HI R7, R7, R23, RZ, 0x5 ;  /* 0x0000001707077211 */ /* 0x000fe200078f28ff */
[----:B------:R-:W-:Y:S01]  /*1790*/  IMAD.WIDE.U32 R4, R10, c[0x0][0x370], R4 ;  /* 0x0000dc000a047a25 */ /* 0x000fe200078e0004 */
[----:B------:R-:W-:-:S02]  /*17a0*/  IADD3.X R11, R18, R11, R13, P2, P1 ;  /* 0x0000000b120b7210 */ /* 0x000fc400017e240d */
[----:B------:R-:W-:Y:S01]  /*17b0*/  LOP3.LUT R2, R7, 0xffffffe0, RZ, 0xc0, !PT ;  /* 0xffffffe007027812 */ /* 0x000fe200078ec0ff */
[----:B------:R-:W-:Y:S01]  /*17c0*/  IMAD.IADD R5, R5, 0x1, R0 ;  /* 0x0000000105057824 */ /* 0x000fe200078e0200 */
[----:B------:R-:W-:Y:S01]  /*17d0*/  IADD3 R14, R200, 0x20, RZ ;  /* 0x00000020c80e7810 */ /* 0x000fe20007ffe0ff */
[----:B------:R-:W-:Y:S02]  /*17e0*/  IMAD.X R0, R20, 0x1, R19, P3 ;  /* 0x0000000114007824 */ /* 0x000fe400018e0613 */
[----:B------:R-:W-:Y:S02]  /*17f0*/  IMAD.MOV.U32 R220, RZ, RZ, R8 ;  /* 0x000000ffffdc7224 */ /* 0x000fe400078e0008 */
[----:B------:R-:W-:Y:S01]  /*1800*/  IMAD R8, R0, c[0x0][0x190], RZ ;  /* 0x0000640000087a24 */ /* 0x000fe200078e02ff */
[----:B------:R-:W-:Y:S01]  /*1810*/  SHF.R.S32.HI R0, RZ, 0x5, R7 ;  /* 0x00000005ff007819 */ /* 0x000fe20000011407 */
[----:B------:R-:W-:Y:S01]  /*1820*/  IMAD.IADD R18, R23, 0x1, -R2 ;  /* 0x0000000117127824 */ /* 0x000fe200078e0a02 */
[----:B------:R-:W-:Y:S01]  /*1830*/  IADD3 R2, -R193, R212, R17 ;  /* 0x000000d4c1027210 */ /* 0x000fe20007ffe111 */
[----:B------:R-:W-:-:S02]  /*1840*/  IMAD R12, R6, c[0x0][0x194], R8 ;  /* 0x00006500060c7a24 */ /* 0x000fc400078e0208 */
[----:B------:R-:W-:Y:S01]  /*1850*/  IMAD.WIDE.U32 R6, R6, c[0x0][0x190], R200 ;  /* 0x0000640006067a25 */ /* 0x000fe200078e00c8 */
[----:B------:R-:W-:-:S03]  /*1860*/  IADD3 R2, R2, -c[0x0][0x2e8], RZ ;  /* 0x8000ba0002027a10 */ /* 0x000fc60007ffe0ff */
[----:B------:R-:W-:Y:S01]  /*1870*/  IMAD.MOV.U32 R219, RZ, RZ, R9 ;  /* 0x000000ffffdb7224 */ /* 0x000fe200078e0009 */
[----:B------:R-:W-:Y:S01]  /*1880*/  SHF.R.S32.HI R9, RZ, 0x1f, R2 ;  /* 0x0000001fff097819 */ /* 0x000fe20000011402 */
[----:B------:R-:W-:Y:S01]  /*1890*/  IMAD R13, R32, c[0x0][0x1a8], RZ ;  /* 0x00006a00200d7a24 */ /* 0x000fe200078e02ff */
[----:B------:R-:W-:Y:S01]  /*18a0*/  IADD3 R6, P2, R27, R6, RZ ;  /* 0x000000061b067210 */ /* 0x000fe20007f5e0ff */
[----:B------:R-:W-:Y:S01]  /*18b0*/  IMAD R0, R0, R31, R18 ;  /* 0x0000001f00007224 */ /* 0x000fe200078e0212 */
[----:B------:R-:W-:Y:S01]  /*18c0*/  LEA.HI R2, R9, R2, RZ, 0x6 ;  /* 0x0000000209027211 */ /* 0x000fe200078f30ff */
[----:B------:R-:W-:Y:S01]  /*18d0*/  IMAD R9, R34, c[0x0][0x1ac], R13 ;  /* 0x00006b0022097a24 */ /* 0x000fe200078e020d */
[----:B------:R-:W-:Y:S01]  /*18e0*/  IADD3.X R7, R24, R7, R12, P2, !PT ;  /* 0x0000000718077210 */ /* 0x000fe200017fe40c */
[----:B------:R-:W-:Y:S01]  /*18f0*/  IMAD R10, R32, c[0x0][0x378], RZ ;  /* 0x0000de00200a7a24 */ /* 0x000fe200078e02ff */
[----:B------:R-:W-:Y:S01]  /*1900*/  SHF.R.S32.HI R2, RZ, 0x6, R2 ;  /* 0x00000006ff027819 */ /* 0x000fe20000011402 */
[----:B------:R-:W-:Y:S01]  /*1910*/  IMAD.WIDE.U32 R4, R34, c[0x0][0x378], R4 ;  /* 0x0000de0022047a25 */ /* 0x000fe200078e0004 */
[----:B------:R-:W-:-:S02]  /*1920*/  IADD3 R8, P1, R0, R16, RZ ;  /* 0x0000001000087210 */ /* 0x000fc40007f3e0ff */
[----:B------:R-:W-:Y:S01]  /*1930*/  IMNMX R229, RZ, R2, !PT ;  /* 0x00000002ffe57217 */ /* 0x000fe20007800200 */
[----:B------:R-:W-:Y:S01]  /*1940*/  IMAD.WIDE.U32 R6, R34, c[0x0][0x1a8], R6 ;  /* 0x00006a0022067a25 */ /* 0x000fe200078e0006 */
[----:B------:R-:W-:Y:S02]  /*1950*/  LEA.HI.X.SX32 R179, R0, R11, 0x1, P1 ;  /* 0x0000000b00b37211 */ /* 0x000fe400008f0eff */
[----:B------:R-:W-:Y:S01]  /*1960*/  LEA R180, P1, R8, c[0x0][0x350], 0x2 ;  /* 0x0000d40008b47a11 */ /* 0x000fe200078210ff */
[----:B------:R-:W-:Y:S01]  /*1970*/  IMAD.IADD R2, R7, 0x1, R9 ;  /* 0x0000000107027824 */ /* 0x000fe200078e0209 */
[----:B------:R-:W-:Y:S01]  /*1980*/  LEA R205, P3, R6, c[0x0][0x160], 0x1 ;  /* 0x0000580006cd7a11 */ /* 0x000fe200078608ff */
[----:B------:R-:W-:Y:S01]  /*1990*/  IMAD R10, R34, c[0x0][0x37c], R10 ;  /* 0x0000df00220a7a24 */ /* 0x000fe200078e020a */
[----:B------:R-:W-:Y:S01]  /*19a0*/  LEA.HI.X R179, R8, c[0x0][0x354], R179, 0x2, P1 ;  /* 0x0000d50008b37a11 */ /* 0x000fe200008f14b3 */
[----:B------:R-:W-:Y:S01]  /*19b0*/  IMAD R0, R20, c[0x0][0x370], RZ ;  /* 0x0000dc0014007a24 */ /* 0x000fe200078e02ff */
[----:B------:R-:W-:Y:S01]  /*19c0*/  LEA.HI.X R203, R6, c[0x0][0x164], R2, 0x1, P3 ;  /* 0x0000590006cb7a11 */ /* 0x000fe200018f0c02 */
[----:B------:R-:W-:Y:S01]  /*19d0*/  IMAD.IADD R5, R5, 0x1, R10 ;  /* 0x0000000105057824 */ /* 0x000fe200078e020a */
[C---:B------:R-:W-:Y:S01]  /*19e0*/  ISETP.GT.AND P3, PT, R192.reuse, R229, PT ;  /* 0x000000e5c000720c */ /* 0x040fe20003f64270 */
[C---:B------:R-:W-:Y:S01]  /*19f0*/  IMAD R0, R231.reuse, c[0x0][0x374], R0 ;  /* 0x0000dd00e7007a24 */ /* 0x040fe200078e0200 */
[----:B------:R-:W-:Y:S01]  /*1a00*/  IADD3 R192, R192, -0x1, RZ ;  /* 0xffffffffc0c07810 */ /* 0x000fe20007ffe0ff */
[----:B------:R-:W-:Y:S01]  /*1a10*/  IMAD.WIDE.U32 R4, R231, c[0x0][0x370], R4 ;  /* 0x0000dc00e7047a25 */ /* 0x000fe200078e0004 */
[----:B------:R-:W-:-:S03]  /*1a20*/  IADD3 R16, R200, 0x40, RZ ;  /* 0x00000040c8107810 */ /* 0x000fc60007ffe0ff */
[----:B------:R-:W-:Y:S01]  /*1a30*/  IMAD.IADD R0, R5, 0x1, R0 ;  /* 0x0000000105007824 */ /* 0x000fe200078e0200 */
[----:B------:R-:W-:Y:S01]  /*1a40*/  LEA R204, P2, R4, c[0x0][0x330], 0x1 ;  /* 0x0000cc0004cc7a11 */ /* 0x000fe200078408ff */
[----:B------:R-:W-:-:S03]  /*1a50*/  IMAD.WIDE R210, R210, R211, c[0x0][0x200] ;  /* 0x00008000d2d27625 */ /* 0x000fc600078e02d3 */
[----:B------:R-:W-:Y:S01]  /*1a60*/  LEA.HI.X R202, R4, c[0x0][0x334], R0, 0x1, P2 ;  /* 0x0000cd0004ca7a11 */ /* 0x000fe200010f0c00 */
[----:B------:R-:W-:Y:S05]  /*1a70*/  @P3 BRA `(.L_x_916) ;  /* 0x000007a000003947 */ /* 0x000fea0003800000 */
        /* <DEDUP_REMOVED lines=15> */
.L_x_917:
        /* <DEDUP_REMOVED lines=15> */
.L_x_918:
[----:B------:R-:W-:Y:S01]  /*1c60*/  IMAD R10, R221, -0x80, R193 ;  /* 0xffffff80dd0a7824 */ /* 0x000fe200078e02c1 */
[----:B------:R-:W-:Y:S01]  /*1c70*/  BSSY B0, `(.L_x_919) ;  /* 0x000001a000007945 */ /* 0x000fe20003800000 */
[----:B------:R-:W-:Y:S02]  /*1c80*/  IMAD R0, R21, c[0x0][0x3a0], RZ ;  /* 0x0000e80015007a24 */ /* 0x000fe400078e02ff */
[----:B------:R-:W-:Y:S01]  /*1c90*/  IMAD.WIDE.U32 R4, R17, c[0x0][0x3a0], R200 ;  /* 0x0000e80011047a25 */ /* 0x000fe200078e00c8 */
[----:B------:R-:W-:-:S03]  /*1ca0*/  ISETP.GE.AND P4, PT, R231, R10, PT ;  /* 0x0000000ae700720c */ /* 0x000fc60003f86270 */
[----:B------:R-:W-:Y:S01]  /*1cb0*/  IMAD R0, R17, c[0x0][0x3a4], R0 ;  /* 0x0000e90011007a24 */ /* 0x000fe200078e0200 */
[----:B------:R-:W-:Y:S01]  /*1cc0*/  IADD3 R6, P0, R6, R4, RZ ;  /* 0x0000000406067210 */ /* 0x000fe20007f1e0ff */
        /* <DEDUP_REMOVED lines=20> */
.L_x_920:
[----:B------:R-:W-:Y:S05]  /*1e10*/  BSYNC B0 ;  /* 0x0000000000007941 */ /* 0x000fea0003800000 */
.L_x_919:
        /* <DEDUP_REMOVED lines=19> */
.L_x_922:
[----:B------:R-:W-:Y:S05]  /*1f50*/  BSYNC B0 ;  /* 0x0000000000007941 */ /* 0x000fea0003800000 */
.L_x_921:
[----:B-1----:R-:W-:Y:S01]  /*1f60*/  IMAD.WIDE.U32 R4, R17, c[0x0][0x3a8], R200 ;  /* 0x0000ea0011047a25 */ /* 0x002fe200078e00c8 */
[----:B------:R-:W-:Y:S03]  /*1f70*/  BSSY B0, `(.L_x_923) ;  /* 0x0000018000007945 */ /* 0x000fe60003800000 */
[----:B------:R-:W-:Y:S01]  /*1f80*/  IMAD R0, R21, c[0x0][0x3a8], RZ ;  /* 0x0000ea0015007a24 */ /* 0x000fe200078e02ff */
[----:B------:R-:W-:Y:S01]  /*1f90*/  IADD3 R6, P0, R11, R4, RZ ;  /* 0x000000040b067210 */ /* 0x000fe20007f1e0ff */
[----:B------:R-:W-:-:S02]  /*1fa0*/  IMAD R2, R32, c[0x0][0x3c0], RZ ;  /* 0x0000f00020027a24 */ /* 0x000fc400078e02ff */
[----:B------:R-:W-:Y:S02]  /*1fb0*/  IMAD R0, R17, c[0x0][0x3ac], R0 ;  /* 0x0000eb0011007a24 */ /* 0x000fe400078e0200 */
[----:B------:R-:W-:-:S03]  /*1fc0*/  IMAD R2, R34, c[0x0][0x3c4], R2 ;  /* 0x0000f10022027a24 */ /* 0x000fc600078e0202 */
[----:B------:R-:W-:-:S05]  /*1fd0*/  IADD3.X R7, R12, R5, R0, P0, !PT ;  /* 0x000000050c077210 */ /* 0x000fca00007fe400 */
        /* <DEDUP_REMOVED lines=17> */
.L_x_924:
[----:B------:R-:W-:Y:S05]  /*20f0*/  BSYNC B0 ;  /* 0x0000000000007941 */ /* 0x000fea0003800000 */
.L_x_923:
[----:B------:R-:W-:Y:S05]  /*2100*/  @P3 BRA `(.L_x_925) ;  /* 0x0000762000003947 */ /* 0x000fea0003800000 */
[----:B------:R-:W-:Y:S01]  /*2110*/  IADD3 R0, P0, R231, 0x40, RZ ;  /* 0x00000040e7007810 */ /* 0x000fe20007f1e0ff */
[----:B------:R-:W-:Y:S01]  /*2120*/  IMAD.MOV.U32 R7, RZ, RZ, R2 ;  /* 0x000000ffff077224 */ /* 0x000fe200078e0002 */
[----:B------:R-:W-:-:S03]  /*2130*/  ISETP.GE.AND P1, PT, R200, c[0x0][0x220], PT ;  /* 0x00008800c8007a0c */ /* 0x000fc60003f26270 */
        /* <DEDUP_REMOVED lines=14> */
.L_x_916:
[----:B------:R-:W-:Y:S01]  /*2220*/  @P5 BAR.SYNC.DEFER_BLOCKING 0x0 ;  /* 0x0000000000005b1d */ /* 0x000fe20000010000 */
[C---:B------:R-:W-:Y:S01]  /*2230*/  IMAD R2, R192.reuse, -0x40, R212 ;  /* 0xffffffc0c0027824 */ /* 0x040fe200078e02d4 */
[----:B------:R-:W-:Y:S01]  /*2240*/  LEA.HI R4, R192, R192, RZ, 0x1 ;  /* 0x000000c0c0047211 */ /* 0x000fe200078f08ff */
[----:B------:R-:W-:-:S03]  /*2250*/  IMAD.SHL.U32 R0, R239, 0x2, RZ ;  /* 0x00000002ef007824 */ /* 0x000fc600078e00ff */
[----:B------:R-:W-:Y:S01]  /*2260*/  ISETP.GE.AND P0, PT, R231, R2, PT ;  /* 0x00000002e700720c */ /* 0x000fe20003f06270 */
[----:B------:R-:W-:Y:S01]  /*2270*/  BSSY B0, `(.L_x_926) ;  /* 0x0000025000007945 */ /* 0x000fe20003800000 */
[----:B------:R-:W-:-:S05]  /*2280*/  LOP3.LUT R4, R4, 0xfffffffe, RZ, 0xc0, !PT ;  /* 0xfffffffe04047812 */ /* 0x000fca00078ec0ff */
[----:B------:R-:W-:-:S05]  /*2290*/  IMAD.IADD R4, R192, 0x1, -R4 ;  /* 0x00000001c0047824 */ /* 0x000fca00078e0a04 */
[----:B------:R-:W-:Y:S01]  /*22a0*/  ISETP.NE.AND P6, PT, R4, 0x1, PT ;  /* 0x000000010400780c */ /* 0x000fe20003fc5270 */
        /* <DEDUP_REMOVED lines=33> */
.L_x_927:
[----:B------:R-:W-:Y:S05]  /*24c0*/  BSYNC B0 ;  /* 0x0000000000007941 */ /* 0x000fea0003800000 */
.L_x_926:
        /* <DEDUP_REMOVED lines=18> */
.L_x_929:
        /* <DEDUP_REMOVED lines=34> */
.L_x_930:
[----:B------:R-:W-:Y:S05]  /*2810*/  BSYNC B0 ;  /* 0x0000000000007941 */ /* 0x000fea0003800000 */
.L_x_928:
        /* <DEDUP_REMOVED lines=68> */
.L_x_932:
[----:B--2---:R-:W-:Y:S05]  /*2c60*/  BSYNC B0 ;  /* 0x0000000000007941 */ /* 0x004fea0003800000 */
.L_x_931:
        /* <DEDUP_REMOVED lines=39> */
.L_x_934:
[----:B------:R-:W-:Y:S05]  /*2ee0*/  BSYNC B0 ;  /* 0x0000000000007941 */ /* 0x000fea0003800000 */
.L_x_933:
        /* <DEDUP_REMOVED lines=49> */
.L_x_936:
[----:B------:R-:W-:Y:S05]  /*3200*/  BSYNC B0 ;  /* 0x0000000000007941 */ /* 0x000fea0003800000 */
.L_x_935:
        /* <DEDUP_REMOVED lines=36> */
.L_x_938:
[----:B------:R-:W-:Y:S05]  /*3450*/  BSYNC B0 ;  /* 0x0000000000007941 */ /* 0x000fea0003800000 */
.L_x_937:
[----:B------:R-:W-:Y:S01]  /*3460*/  IMAD.MOV.U32 R194, RZ, RZ, c[0x0][0x308] ;  /* 0x0000c200ffc27624 */ /* 0x000fe200078e00ff */
[----:B------:R-:W0:Y:S01]  /*3470*/  LDGDEPBAR ;  /* 0x00000000000079af */ /* 0x000e220000000000 */
[----:B------:R-:W-:-:S05]  /*3480*/  IMAD.MOV.U32 R195, RZ, RZ, c[0x0][0x30c] ;  /* 0x0000c300ffc37624 */ /* 0x000fca00078e00ff */
[----:B--23--:R3:W2:Y:S04]  /*3490*/  LDG.E.64 R4, [R194.64+0x8] ;  /* 0x00000806c2047981 */ /* 0x00c6a8000c1e1b00 */
[----:B---3--:R-:W3:Y:S01]  /*34a0*/  LDG.E.64 R194, [R194.64] ;  /* 0x00000006c2c27981 */ /* 0x008ee2000c1e1b00 */
[----:B-1--4-:R-:W-:Y:S01]  /*34b0*/  IMAD R0, R33, c[0x0][0x1c0], R34 ;  /* 0x0000700021007a24 */ /* 0x012fe200078e0222 */
[----:B------:R-:W-:Y:S01]  /*34c0*/  SHF.R.S32.HI R2, RZ, 0x1f, R18 ;  /* 0x0000001fff027819 */ /* 0x000fe20000011412 */
[----:B------:R-:W-:Y:S01]  /*34d0*/  IMAD.IADD R17, R17, 0x1, R212 ;  /* 0x0000000111117824 */ /* 0x000fe200078e02d4 */
[----:B------:R-:W-:Y:S01]  /*34e0*/  MOV R206, R191 ;  /* 0x000000bf00ce7202 */ /* 0x000fe20000000f00 */
[----:B------:R-:W-:Y:S01]  /*34f0*/  IMAD.MOV.U32 R213, RZ, RZ, c[0x0][0x2e4] ;  /* 0x0000b900ffd57624 */ /* 0x000fe200078e00ff */
[----:B------:R-:W-:Y:S01]  /*3500*/  SHF.L.U32 R0, R0, 0x5, RZ ;  /* 0x0000000500007819 */ /* 0x000fe200000006ff */
[----:B------:R-:W-:Y:S01]  /*3510*/  CS2R R126, SRZ ;  /* 0x00000000007e7805 */ /* 0x000fe2000001ff00 */
[----:B------:R-:W-:Y:S01]  /*3520*/  IADD3 R17, -R193, 0x80, R17 ;  /* 0x00000080c1117810 */ /* 0x000fe20007ffe111 */
        /* <DEDUP_REMOVED lines=47> */
[----:B------:R-:W-:-:S02]  /*3820*/  IADD3 R236, R17, -c[0x0][0x2e8], RZ ;  /* 0x8000ba0011ec7a10 */ /* 0x000fc40007ffe0ff */
[----:B--2---:R-:W-:Y:S02]  /*3830*/  IADD3 R233, P1, P0, R0, R4, R18 ;  /* 0x0000000400e97210 */ /* 0x004fe4000783e012 */
[----:B------:R-:W-:-:S04]  /*3840*/  SHF.R.S32.HI R0, RZ, 0x1f, R0 ;  /* 0x0000001fff007819 */ /* 0x000fc80000011400 */
[----:B------:R-:W-:Y:S02]  /*3850*/  IADD3.X R228, R0, R5, R2, P1, P0 ;  /* 0x0000000500e47210 */ /* 0x000fe40000fe0402 */
[----:B------:R-:W-:Y:S02]  /*3860*/  IADD3 R0, R173, 0x1800, RZ ;  /* 0x00001800ad007810 */ /* 0x000fe40007ffe0ff */
[----:B------:R-:W-:Y:S02]  /*3870*/  IADD3 R2, R174, 0x1800, RZ ;  /* 0x00001800ae027810 */ /* 0x000fe40007ffe0ff */
[----:B------:R-:W-:Y:S02]  /*3880*/  SEL R0, R0, R173, !P6 ;  /* 0x000000ad00007207 */ /* 0x000fe40007000000 */
[----:B------:R-:W-:-:S03]  /*3890*/  SEL R2, R2, R174, !P6 ;  /* 0x000000ae02027207 */ /* 0x000fc60007000000 */
[----:B------:R-:W-:Y:S01]  /*38a0*/  IMAD.SHL.U32 R164, R0, 0x2, RZ ;  /* 0x0000000200a47824 */ /* 0x000fe200078e00ff */
[----:B------:R-:W-:Y:S01]  /*38b0*/  MOV R0, c[0x0][0x22c] ;  /* 0x00008b0000007a02 */ /* 0x000fe20000000f00 */
[----:B------:R-:W-:-:S04]  /*38c0*/  IMAD.SHL.U32 R167, R2, 0x2, RZ ;  /* 0x0000000202a77824 */ /* 0x000fc800078e00ff */
[----:B------:R-:W-:Y:S01]  /*38d0*/  IMAD R0, R0, c[0x0][0x1c0], RZ ;  /* 0x0000700000007a24 */ /* 0x000fe200078e02ff */
[----:B---3--:R-:W-:-:S03]  /*38e0*/  LOP3.LUT R228, R228, R194, RZ, 0x3c, !PT ;  /* 0x000000c2e4e47212 */ /* 0x008fc600078e3cff */
[C---:B------:R-:W-:Y:S01]  /*38f0*/  IMAD.SHL.U32 R240, R0.reuse, 0x10, RZ ;  /* 0x0000001000f07824 */ /* 0x040fe200078e00ff */
[C---:B------:R-:W-:Y:S01]  /*3900*/  SHF.L.U32 R249, R0.reuse, 0x5, RZ ;  /* 0x0000000500f97819 */ /* 0x040fe200000006ff */
[C---:B------:R-:W-:Y:S02]  /*3910*/  IMAD.SHL.U32 R218, R0.reuse, 0x8, RZ ;  /* 0x0000000800da7824 */ /* 0x040fe400078e00ff */
[----:B------:R-:W-:Y:S01]  /*3920*/  IMAD.U32 R246, R0, -0x40, RZ ;  /* 0xffffffc000f67824 */ /* 0x000fe200078e00ff */
[----:B------:R-:W-:Y:S01]  /*3930*/  IADD3 R242, R240, 0x40, RZ ;  /* 0x00000040f0f27810 */ /* 0x000fe20007ffe0ff */
[----:B------:R-:W-:Y:S01]  /*3940*/  IMAD R250, R0, 0x18, RZ ;  /* 0x0000001800fa7824 */ /* 0x000fe200078e02ff */
[----:B------:R-:W-:Y:S01]  /*3950*/  IADD3 R243, R240, 0x20, RZ ;  /* 0x00000020f0f37810 */ /* 0x000fe20007ffe0ff */
[----:B------:R-:W-:Y:S02]  /*3960*/  IMAD R248, R0, 0x28, RZ ;  /* 0x0000002800f87824 */ /* 0x000fe400078e02ff */
[C---:B------:R-:W-:Y:S01]  /*3970*/  IMAD.IADD R237, R218.reuse, 0x1, R242 ;  /* 0x00000001daed7824 */ /* 0x040fe200078e02f2 */
[----:B------:R-:W-:Y:S01]  /*3980*/  IADD3 R238, R218, R243, RZ ;  /* 0x000000f3daee7210 */ /* 0x000fe20007ffe0ff */
[----:B------:R-:W-:-:S02]  /*3990*/  IMAD R247, R0, 0x30, RZ ;  /* 0x0000003000f77824 */ /* 0x000fc400078e02ff */
[----:B------:R-:W-:Y:S01]  /*39a0*/  IMAD R245, R0, 0x38, RZ ;  /* 0x0000003800f57824 */ /* 0x000fe200078e02ff */
[C---:B------:R-:W-:Y:S01]  /*39b0*/  IADD3 R251, R218.reuse, R237, RZ ;  /* 0x000000eddafb7210 */ /* 0x040fe20007ffe0ff */
[----:B------:R-:W-:-:S04]  /*39c0*/  IMAD.IADD R252, R218, 0x1, R238 ;  /* 0x00000001dafc7824 */ /* 0x000fc800078e02ee */
[C---:B------:R-:W-:Y:S01]  /*39d0*/  IMAD.IADD R223, R218.reuse, 0x1, R251 ;  /* 0x00000001dadf7824 */ /* 0x040fe200078e02fb */
[----:B------:R-:W-:-:S04]  /*39e0*/  IADD3 R225, R218, R252, RZ ;  /* 0x000000fcdae17210 */ /* 0x000fc80007ffe0ff */
[C---:B------:R-:W-:Y:S01]  /*39f0*/  IADD3 R222, R218.reuse, R223, RZ ;  /* 0x000000dfdade7210 */ /* 0x040fe20007ffe0ff */
[----:B------:R-:W-:-:S03]  /*3a00*/  IMAD.IADD R224, R218, 0x1, R225 ;  /* 0x00000001dae07824 */ /* 0x000fc600078e02e1 */
[C---:B------:R-:W-:Y:S01]  /*3a10*/  IADD3 R226, R218.reuse, R222, RZ ;  /* 0x000000dedae27210 */ /* 0x040fe20007ffe0ff */
[----:B------:R-:W-:Y:S02]  /*3a20*/  IMAD.IADD R227, R218, 0x1, R224 ;  /* 0x00000001dae37824 */ /* 0x000fe400078e02e0 */
.L_x_943:
[----:B------:R-:W0:Y:S01]  /*3a30*/  LDGDEPBAR ;  /* 0x00000000000079af */ /* 0x000e220000000000 */
[----:B------:R-:W-:Y:S01]  /*3a40*/  IMAD.MOV.U32 R4, RZ, RZ, R220 ;  /* 0x000000ffff047224 */ /* 0x000fe200078e00dc */
[----:B------:R-:W-:Y:S01]  /*3a50*/  IADD3 R0, R172, R167, RZ ;  /* 0x000000a7ac007210 */ /* 0x000fe20007ffe0ff */
[----:B------:R-:W-:Y:S01]  /*3a60*/  IMAD.MOV.U32 R5, RZ, RZ, R219 ;  /* 0x000000ffff057224 */ /* 0x000fe200078e00db */
[----:B------:R-:W-:Y:S01]  /*3a70*/  MOV R209, R179 ;  /* 0x000000b300d17202 */ /* 0x000fe20000000f00 */
[----:B------:R-:W-:Y:S01]  /*3a80*/  IMAD.MOV.U32 R208, RZ, RZ, R180 ;  /* 0x000000ffffd07224 */ /* 0x000fe200078e00b4 */
[C---:B------:R-:W-:Y:S04]  /*3a90*/  LEA R4, P0, R207.reuse, R4, 0x2 ;  /* 0x00000004cf047211 */ /* 0x040fe800078010ff */
[----:B------:R-:W-:Y:S01]  /*3aa0*/  LEA.HI.X.SX32 R5, R207, R5, 0x2, P0 ;  /* 0x00000005cf057211 */ /* 0x000fe200000f16ff */
[----:B------:R-:W-:Y:S04]  /*3ab0*/  DEPBAR.LE SB0, 0x0 ;  /* 0x000080000000791a */ /* 0x000fe80000000000 */
[----:B------:R-:W-:Y:S06]  /*3ac0*/  BAR.SYNC.DEFER_BLOCKING 0x0 ;  /* 0x0000000000007b1d */ /* 0x000fec0000010000 */
[----:B------:R-:W-:Y:S05]  /*3ad0*/  LDSM.16.M88.4 R32, [R167] ;  /* 0x00000000a720783b */ /* 0x000fea0000000200 */
[----:B------:R-:W1:Y:S05]  /*3ae0*/  LDSM.16.M88.4 R16, [R165+0x9000] ;  /* 0x00900000a510783b */ /* 0x000e6a0000000200 */
[----:B------:R-:W2:Y:S05]  /*3af0*/  LDSM.16.M88.4 R28, [R167+0x800] ;  /* 0x00080000a71c783b */ /* 0x000eaa0000000200 */
[----:B-----5:R1:W5:Y:S05]  /*3b00*/  LDG.E R178, [R4.64] ;  /* 0x0000000604b27981 */ /* 0x02036a000c1e1900 */
[----:B------:R1:W5:Y:S05]  /*3b10*/  LDG.E R177, [R4.64+0x20] ;  /* 0x0000200604b17981 */ /* 0x00036a000c1e1900 */
[----:B------:R1:W5:Y:S05]  /*3b20*/  LDG.E R176, [R4.64+0x80] ;  /* 0x0000800604b07981 */ /* 0x00036a000c1e1900 */
[----:B------:R1:W5:Y:S05]  /*3b30*/  LDG.E R175, [R4.64+0xa0] ;  /* 0x0000a00604af7981 */ /* 0x00036a000c1e1900 */
[----:B------:R-:W3:Y:S05]  /*3b40*/  LDSM.16.M88.4 R132, [R165+0x9400] ;  /* 0x00940000a584783b */ /* 0x000eea0000000200 */
[----:B------:R-:W-:Y:S05]  /*3b50*/  LDSM.16.M88.4 R136, [R0] ;  /* 0x000000000088783b */ /* 0x000fea0000000200 */
[----:B------:R-:W4:Y:S05]  /*3b60*/  LDSM.16.M88.4 R140, [R166+0x9000] ;  /* 0x00900000a68c783b */ /* 0x000f2a0000000200 */
[----:B------:R-:W4:Y:S01]  /*3b70*/  LDSM.16.M88.4 R144, [R0+0x800] ;  /* 0x000800000090783b */ /* 0x000f220000000200 */
[-C--:B-1----:R-:W-:Y:S04]  /*3b80*/  HMMA.16816.F32.BF16 R4, R32, R16.reuse, RZ ;  /* 0x000000102004723c */ /* 0x082fe800000418ff */
[----:B------:R-:W1:Y:S05]  /*3b90*/  LDSM.16.M88.4 R148, [R166+0x9400] ;  /* 0x00940000a694783b */ /* 0x000e6a0000000200 */
[----:B------:R-:W-:Y:S01]  /*3ba0*/  LDSM.16.M88.4 R152, [R165+0xb000] ;  /* 0x00b00000a598783b */ /* 0x000fe20000000200 */
[C---:B--2---:R-:W-:Y:S04]  /*3bb0*/  HMMA.16816.F32.BF16 R8, R28.reuse, R16, RZ ;  /* 0x000000101c08723c */ /* 0x044fe800000418ff */
[----:B------:R-:W-:Y:S04]  /*3bc0*/  LDSM.16.M88.4 R156, [R167+0x1800] ;  /* 0x00180000a79c783b */ /* 0x000fe80000000200 */
[-C--:B------:R-:W-:Y:S01]  /*3bd0*/  HMMA.16816.F32.BF16 R12, R28, R18.reuse, RZ ;  /* 0x000000121c0c723c */ /* 0x080fe200000418ff */
[----:B------:R-:W-:Y:S07]  /*3be0*/  LDSM.16.M88.4 R160, [R165+0xb400] ;  /* 0x00b40000a5a0783b */ /* 0x000fee0000000200 */
[C---:B------:R-:W-:Y:S08]  /*3bf0*/  HMMA.16816.F32.BF16 R16, R32.reuse, R18, RZ ;  /* 0x000000122010723c */ /* 0x040ff000000418ff */
[-C--:B---3--:R-:W-:Y:S08]  /*3c00*/  HMMA.16816.F32.BF16 R20, R32, R132.reuse, RZ ;  /* 0x000000842014723c */ /* 0x088ff000000418ff */
[C---:B------:R-:W-:Y:S08]  /*3c10*/  HMMA.16816.F32.BF16 R24, R28.reuse, R132, RZ ;  /* 0x000000841c18723c */ /* 0x040ff000000418ff */
[-C--:B------:R-:W-:Y:S08]  /*3c20*/  HMMA.16816.F32.BF16 R28, R28, R134.reuse, RZ ;  /* 0x000000861c1c723c */ /* 0x080ff000000418ff */
[----:B------:R-:W-:Y:S01]  /*3c30*/  HMMA.16816.F32.BF16 R32, R32, R134, RZ ;  /* 0x000000862020723c */ /* 0x000fe200000418ff */
[----:B------:R-:W2:Y:S07]  /*3c40*/  LDSM.16.M88.4 R132, [R167+0x1000] ;  /* 0x00100000a784783b */ /* 0x000eae0000000200 */
        /* <DEDUP_REMOVED lines=8> */
[----:B------:R-:W-:Y:S07]  /*3cd0*/  LDSM.16.M88.4 R144, [R0+0x1800] ;  /* 0x001800000090783b */ /* 0x000fee0000000200 */
[----:B------:R-:W-:Y:S01]  /*3ce0*/  HMMA.16816.F32.BF16 R32, R136, R150, R32 ;  /* 0x000000968820723c */ /* 0x000fe20000041820 */
[----:B------:R-:W1:Y:S05]  /*3cf0*/  LDSM.16.M88.4 R136, [R0+0x1000] ;  /* 0x001000000088783b */ /* 0x000e6a0000000200 */
[----:B------:R-:W3:Y:S02]  /*3d00*/  LDSM.16.M88.4 R148, [R166+0xb400] ;  /* 0x00b40000a694783b */ /* 0x000ee40000000200 */
[-C--:B--2---:R-:W-:Y:S08]  /*3d10*/  HMMA.16816.F32.BF16 R4, R132, R152.reuse, R4 ;  /* 0x000000988404723c */ /* 0x084ff00000041804 */
        /* <DEDUP_REMOVED lines=9> */
[----:B------:R-:W2:Y:S05]  /*3db0*/  LDSM.16.M88.4 R132, [R167+0x2000] ;  /* 0x00200000a784783b */ /* 0x000eaa0000000200 */
[----:B------:R-:W4:Y:S02]  /*3dc0*/  LDSM.16.M88.4 R160, [R165+0xd400] ;  /* 0x00d40000a5a0783b */ /* 0x000f240000000200 */
[-C--:B-1----:R-:W-:Y:S08]  /*3dd0*/  HMMA.16816.F32.BF16 R4, R136, R140.reuse, R4 ;  /* 0x0000008c8804723c */ /* 0x082ff00000041804 */
[C---:B------:R-:W-:Y:S08]  /*3de0*/  HMMA.16816.F32.BF16 R8, R144.reuse, R140, R8 ;  /* 0x0000008c9008723c */ /* 0x040ff00000041808 */
        /* <DEDUP_REMOVED lines=8> */
[----:B------:R1:W3:Y:S05]  /*3e70*/  LDSM.16.M88.4 R136, [R0+0x2000] ;  /* 0x002000000088783b */ /* 0x0002ea0000000200 */
[----:B------:R-:W3:Y:S02]  /*3e80*/  LDSM.16.M88.4 R148, [R166+0xd400] ;  /* 0x00d40000a694783b */ /* 0x000ee40000000200 */
[-C--:B--2---:R-:W-:Y:S08]  /*3e90*/  HMMA.16816.F32.BF16 R4, R132, R152.reuse, R4 ;  /* 0x000000988404723c */ /* 0x084ff00000041804 */
[C---:B------:R-:W-:Y:S08]  /*3ea0*/  HMMA.16816.F32.BF16 R8, R156.reuse, R152, R8 ;  /* 0x000000989c08723c */ /* 0x040ff00000041808 */
[-C--:B------:R-:W-:Y:S04]  /*3eb0*/  HMMA.16816.F32.BF16 R12, R156, R154.reuse, R12 ;  /* 0x0000009a9c0c723c */ /* 0x080fe8000004180c */
[----:B-1----:R-:W-:Y:S04]  /*3ec0*/  IMAD.SHL.U32 R0, R192, 0x40, RZ ;  /* 0x00000040c0007824 */ /* 0x002fe800078e00ff */
[C---:B------:R-:W-:Y:S04]  /*3ed0*/  HMMA.16816.F32.BF16 R16, R132.reuse, R154, R16 ;  /* 0x0000009a8410723c */ /* 0x040fe80000041810 */
[----:B------:R-:W-:Y:S04]  /*3ee0*/  ISETP.GE.AND P0, PT, R0, R236, PT ;  /* 0x000000ec0000720c */ /* 0x000fe80003f06270 */
[-C--:B----4-:R-:W-:Y:S08]  /*3ef0*/  HMMA.16816.F32.BF16 R20, R132, R160.reuse, R20 ;  /* 0x000000a08414723c */ /* 0x090ff00000041814 */
[C---:B------:R-:W-:Y:S08]  /*3f00*/  HMMA.16816.F32.BF16 R24, R156.reuse, R160, R24 ;  /* 0x000000a09c18723c */ /* 0x040ff00000041818 */
[-C--:B------:R-:W-:Y:S08]  /*3f10*/  HMMA.16816.F32.BF16 R28, R156, R162.reuse, R28 ;  /* 0x000000a29c1c723c */ /* 0x080ff0000004181c */
[----:B------:R-:W-:Y:S08]  /*3f20*/  HMMA.16816.F32.BF16 R32, R132, R162, R32 ;  /* 0x000000a28420723c */ /* 0x000ff00000041820 */
[-C--:B---3--:R-:W-:Y:S08]  /*3f30*/  HMMA.16816.F32.BF16 R4, R136, R140.reuse, R4 ;  /* 0x0000008c8804723c */ /* 0x088ff00000041804 */
[C---:B------:R-:W-:Y:S08]  /*3f40*/  HMMA.16816.F32.BF16 R8, R144.reuse, R140, R8 ;  /* 0x0000008c9008723c */ /* 0x040ff00000041808 */
[-C--:B------:R-:W-:Y:S08]  /*3f50*/  HMMA.16816.F32.BF16 R12, R144, R142.reuse, R12 ;  /* 0x0000008e900c723c */ /* 0x080ff0000004180c */
[C---:B------:R-:W-:Y:S08]  /*3f60*/  HMMA.16816.F32.BF16 R16, R136.reuse, R142, R16 ;  /* 0x0000008e8810723c */ /* 0x040ff00000041810 */
[-C--:B------:R-:W-:Y:S08]  /*3f70*/  HMMA.16816.F32.BF16 R20, R136, R148.reuse, R20 ;  /* 0x000000948814723c */ /* 0x080ff00000041814 */
[C---:B------:R-:W-:Y:S08]  /*3f80*/  HMMA.16816.F32.BF16 R24, R144.reuse, R148, R24 ;  /* 0x000000949018723c */ /* 0x040ff00000041818 */
[-C--:B------:R-:W-:Y:S07]  /*3f90*/  HMMA.16816.F32.BF16 R28, R144, R150.reuse, R28 ;  /* 0x00000096901c723c */ /* 0x080fee000004181c */
[----:B------:R-:W-:Y:S01]  /*3fa0*/  MOV R145, c[0x0][0x2e4] ;  /* 0x0000b90000917a02 */ /* 0x000fe20000000f00 */
[----:B------:R-:W-:Y:S01]  /*3fb0*/  HMMA.16816.F32.BF16 R32, R136, R150, R32 ;  /* 0x000000968820723c */ /* 0x000fe20000041820 */
[----:B------:R-:W-:-:S07]  /*3fc0*/  @!P0 BRA `(.L_x_939) ;  /* 0x000000a000008947 */ /* 0x000fce0003800000 */
[----:B------:R-:W-:Y:S01]  /*3fd0*/  IADD3 R134, R0, 0x40, RZ ;  /* 0x0000004000867810 */ /* 0x000fe20007ffe0ff */
[----:B------:R-:W-:Y:S02]  /*3fe0*/  IMAD.SHL.U32 R2, R221, 0x80, RZ ;  /* 0x00000080dd027824 */ /* 0x000fe400078e00ff */
[----:B------:R-:W-:Y:S02]  /*3ff0*/  IMAD.MOV.U32 R145, RZ, RZ, R213 ;  /* 0x000000ffff917224 */ /* 0x000fe400078e00d5 */
[C---:B------:R-:W-:Y:S01]  /*4000*/  IMAD.IADD R132, R2.reuse, 0x1, R212 ;  /* 0x0000000102847824 */ /* 0x040fe200078e02d4 */
[----:B------:R-:W-:Y:S04]  /*4010*/  IADD3 R133, R2, 0x80, RZ ;  /* 0x0000008002857810 */ /* 0x000fe80007ffe0ff */
[----:B------:R-:W-:Y:S02]  /*4020*/  IADD3 R2, R213, R132, -R193 ;  /* 0x00000084d5027210 */ /* 0x000fe40007ffe8c1 */
[----:B------:R-:W-:Y:S02]  /*4030*/  ISETP.LT.AND P0, PT, R133, R193, PT ;  /* 0x000000c18500720c */ /* 0x000fe40003f01270 */
[----:B------:R-:W-:Y:S11]  /*4040*/  ISETP.GE.AND P1, PT, R134, R2, PT ;  /* 0x000000028600720c */ /* 0x000ff60003f26270 */
[----:B------:R-:W-:Y:S02]  /*4050*/  @!UPT UIADD3 URZ, URZ, URZ, URZ ;  /* 0x0000003f3f3ff290 */ /* 0x000fe4000fffe03f */
[----:B------:R-:W-:-:S05]  /*4060*/  @!P1 BRA P0, `(.L_x_940) ;  /* 0x0000084000009947 */ /* 0x000fca0000000000 */
.L_x_939:
[----:B------:R-:W-:Y:S01]  /*4070*/  IADD3 R2, R193, 0x1, -R212 ;  /* 0x00000001c1027810 */ /* 0x000fe20007ffe8d4 */
[----:B------:R-:W1:Y:S01]  /*4080*/  S2R R132, SR_TID.X ;  /* 0x0000000000847919 */ /* 0x000e620000002100 */
[----:B------:R-:W-:Y:S02]  /*4090*/  IMAD.SHL.U32 R137, R230, 0x20, RZ ;  /* 0x00000020e6897824 */ /* 0x000fe400078e00ff */
[----:B------:R-:W-:Y:S01]  /*40a0*/  IADD3 R2, R2, c[0x0][0x2e8], RZ ;  /* 0x0000ba0002027a10 */ /* 0x000fe20007ffe0ff */
[----:B------:R-:W-:Y:S02]  /*40b0*/  IMAD.IADD R0, R207, 0x1, R0 ;  /* 0x00000001cf007824 */ /* 0x000fe400078e0200 */
[----:B------:R-:W-:Y:S02]  /*40c0*/  IMAD.MOV.U32 R213, RZ, RZ, R145 ;  /* 0x000000ffffd57224 */ /* 0x000fe400078e0091 */
[C---:B------:R-:W-:Y:S01]  /*40d0*/  IMAD.IADD R141, R0.reuse, 0x1, R2 ;  /* 0x00000001008d7824 */ /* 0x040fe200078e0202 */
[C---:B------:R-:W-:Y:S02]  /*40e0*/  IADD3 R135, R0.reuse, 0x8, RZ ;  /* 0x0000000800877810 */ /* 0x040fe40007ffe0ff */
[C---:B------:R-:W-:Y:S02]  /*40f0*/  IADD3 R134, R0.reuse, 0x20, RZ ;  /* 0x0000002000867810 */ /* 0x040fe40007ffe0ff */
[----:B------:R-:W-:Y:S03]  /*4100*/  IADD3 R133, R0, 0x28, RZ ;  /* 0x0000002800857810 */ /* 0x000fe60007ffe0ff */
[----:B------:R-:W-:Y:S02]  /*4110*/  IMAD.IADD R139, R2, 0x1, R134 ;  /* 0x00000001028b7824 */ /* 0x000fe400078e0286 */
[----:B-1----:R-:W-:Y:S05]  /*4120*/  IMAD.SHL.U32 R132, R132, 0x2, RZ ;  /* 0x0000000284847824 */ /* 0x002fea00078e00ff */
[----:B------:R-:W-:Y:S02]  /*4130*/  LOP3.LUT R137, R137, 0x6, R132, 0xf8, !PT ;  /* 0x0000000689897812 */ /* 0x000fe400078ef884 */
[-C--:B------:R-:W-:Y:S05]  /*4140*/  IADD3 R132, -R145, R193.reuse, -R212 ;  /* 0x000000c191847210 */ /* 0x080fea0007ffe9d4 */
[----:B------:R-:W-:Y:S02]  /*4150*/  IMAD.IADD R138, R0, 0x1, R132 ;  /* 0x00000001008a7824 */ /* 0x000fe400078e0284 */
[C---:B------:R-:W-:Y:S02]  /*4160*/  IMAD.IADD R136, R132.reuse, 0x1, R135 ;  /* 0x0000000184887824 */ /* 0x040fe400078e0287 */
[C---:B------:R-:W-:Y:S01]  /*4170*/  IMAD.IADD R140, R132.reuse, 0x1, R134 ;  /* 0x00000001848c7824 */ /* 0x040fe200078e0286 */
[----:B------:R-:W-:Y:S01]  /*4180*/  IMNMX R138, RZ, R138, !PT ;  /* 0x0000008aff8a7217 */ /* 0x000fe20007800200 */
[----:B------:R-:W-:Y:S01]  /*4190*/  IMAD.IADD R132, R132, 0x1, R133 ;  /* 0x0000000184847824 */ /* 0x000fe200078e0285 */
[----:B------:R-:W-:Y:S01]  /*41a0*/  IMNMX R136, RZ, R136, !PT ;  /* 0x00000088ff887217 */ /* 0x000fe20007800200 */
[C---:B------:R-:W-:Y:S01]  /*41b0*/  IMAD.IADD R135, R2.reuse, 0x1, R135 ;  /* 0x0000000102877824 */ /* 0x040fe200078e0287 */
[----:B------:R-:W-:Y:S01]  /*41c0*/  IMNMX R134, RZ, R140, !PT ;  /* 0x0000008cff867217 */ /* 0x000fe20007800200 */
[----:B------:R-:W-:Y:S01]  /*41d0*/  IMAD.IADD R2, R2, 0x1, R133 ;  /* 0x0000000102027824 */ /* 0x000fe200078e0285 */
[----:B------:R-:W-:Y:S01]  /*41e0*/  IMNMX R132, RZ, R132, !PT ;  /* 0x00000084ff847217 */ /* 0x000fe20007800200 */
[----:B------:R-:W-:Y:S01]  /*41f0*/  IMAD R0, R221, 0x80, R137 ;  /* 0x00000080dd007824 */ /* 0x000fe200078e0289 */
[-C--:B------:R-:W-:Y:S02]  /*4200*/  IMNMX R137, R141, R193.reuse, PT ;  /* 0x000000c18d897217 */ /* 0x080fe40003800200 */
[-C--:B------:R-:W-:Y:S02]  /*4210*/  IMNMX R135, R135, R193.reuse, PT ;  /* 0x000000c187877217 */ /* 0x080fe40003800200 */
[-C--:B------:R-:W-:Y:S02]  /*4220*/  IMNMX R133, R139, R193.reuse, PT ;  /* 0x000000c18b857217 */ /* 0x080fe40003800200 */
[----:B------:R-:W-:Y:S02]  /*4230*/  IMNMX R2, R2, R193, PT ;  /* 0x000000c102027217 */ /* 0x000fe40003800200 */
[C---:B------:R-:W-:Y:S02]  /*4240*/  ISETP.GE.AND P3, PT, R0.reuse, R138, PT ;  /* 0x0000008a0000720c */ /* 0x040fe40003f66270 */
[C---:B------:R-:W-:Y:S02]  /*4250*/  ISETP.GE.AND P2, PT, R0.reuse, R136, PT ;  /* 0x000000880000720c */ /* 0x040fe40003f46270 */
[C---:B------:R-:W-:Y:S02]  /*4260*/  ISETP.GE.AND P1, PT, R0.reuse, R134, PT ;  /* 0x000000860000720c */ /* 0x040fe40003f26270 */
[C---:B------:R-:W-:Y:S02]  /*4270*/  ISETP.GE.AND P0, PT, R0.reuse, R132, PT ;  /* 0x000000840000720c */ /* 0x040fe40003f06270 */
[C---:B------:R-:W-:Y:S02]  /*4280*/  IADD3 R144, R0.reuse, 0x1, RZ ;  /* 0x0000000100907810 */ /* 0x040fe40007ffe0ff */
[C---:B------:R-:W-:Y:S02]  /*4290*/  IADD3 R143, R0.reuse, 0x8, RZ ;  /* 0x00000008008f7810 */ /* 0x040fe40007ffe0ff */
[C---:B------:R-:W-:Y:S02]  /*42a0*/  IADD3 R142, R0.reuse, 0x9, RZ ;  /* 0x00000009008e7810 */ /* 0x040fe40007ffe0ff */
[C---:B------:R-:W-:Y:S02]  /*42b0*/  IADD3 R141, R0.reuse, 0x10, RZ ;  /* 0x00000010008d7810 */ /* 0x040fe40007ffe0ff */
[C---:B------:R-:W-:Y:S02]  /*42c0*/  IADD3 R140, R0.reuse, 0x11, RZ ;  /* 0x00000011008c7810 */ /* 0x040fe40007ffe0ff */
[C---:B------:R-:W-:Y:S02]  /*42d0*/  IADD3 R139, R0.reuse, 0x18, RZ ;  /* 0x00000018008b7810 */ /* 0x040fe40007ffe0ff */
[C---:B------:R-:W-:Y:S02]  /*42e0*/  ISETP.GE.OR P3, PT, R0.reuse, R137, !P3 ;  /* 0x000000890000720c */ /* 0x040fe40005f66670 */
[C---:B------:R-:W-:Y:S02]  /*42f0*/  ISETP.GE.OR P2, PT, R0.reuse, R135, !P2 ;  /* 0x000000870000720c */ /* 0x040fe40005746670 */
[C---:B------:R-:W-:Y:S02]  /*4300*/  ISETP.GE.OR P1, PT, R0.reuse, R133, !P1 ;  /* 0x000000850000720c */ /* 0x040fe40004f26670 */
[C---:B------:R-:W-:Y:S02]  /*4310*/  ISETP.GE.OR P0, PT, R0.reuse, R2, !P0 ;  /* 0x000000020000720c */ /* 0x040fe40004706670 */
[----:B------:R-:W-:Y:S02]  /*4320*/  IADD3 R0, R0, 0x19, RZ ;  /* 0x0000001900007810 */ /* 0x000fe40007ffe0ff */
[-C--:B------:R-:W-:Y:S02]  /*4330*/  ISETP.GE.AND P6, PT, R144, R138.reuse, PT ;  /* 0x0000008a9000720c */ /* 0x080fe40003fc6270 */
[-C--:B------:R-:W-:Y:S02]  /*4340*/  ISETP.GE.AND P5, PT, R143, R138.reuse, PT ;  /* 0x0000008a8f00720c */ /* 0x080fe40003fa6270 */
        /* <DEDUP_REMOVED lines=86> */
.L_x_940:
[C---:B------:R-:W-:Y:S01]  /*48b0*/  FSETP.NEU.FTZ.AND P0, PT, R216.reuse, -INF , PT ;  /* 0xff800000d800780b */ /* 0x040fe20003f1d000 */
[----:B------:R-:W-:Y:S01]  /*48c0*/  FMUL.FTZ R132, R216, 1.4426950216293334961 ;  /* 0x3fb8aa3bd8847820 */ /* 0x000fe20000410000 */
[----:B------:R-:W-:Y:S01]  /*48d0*/  ULDC.U8 UR4, c[0x0][0x2d8] ;  /* 0x0000b60000047ab9 */ /* 0x000fe20000000000 */
[C---:B------:R-:W-:Y:S02]  /*48e0*/  FMUL.FTZ R0, R217.reuse, 1.4426950216293334961 ;  /* 0x3fb8aa3bd9007820 */ /* 0x040fe40000410000 */
[----:B------:R-:W-:Y:S01]  /*48f0*/  FMUL.FTZ R2, R214, 1.4426950216293334961 ;  /* 0x3fb8aa3bd6027820 */ /* 0x000fe20000410000 */
        /* <DEDUP_REMOVED lines=8> */
[----:B------:R-:W-:Y:S03]  /*4980*/  FFMA.FTZ R157, R21, c[0x0][0x23c], -R132 ;  /* 0x00008f00159d7a23 */ /* 0x000fe60000010884 */
[----:B------:R-:W-:Y:S10]  /*4990*/  MUFU.EX2 R184, R33 ;  /* 0x0000002100b87308 */ /* 0x000ff40000000800 */
[----:B------:R2:W-:Y:S01]  /*49a0*/  MUFU.EX2 R182, R16 ;  /* 0x0000001000b67308 */ /* 0x0005e20000000800 */
[----:B-1----:R-:W-:Y:S01]  /*49b0*/  FSEL R32, R0, RZ, P0 ;  /* 0x000000ff00207208 */ /* 0x002fe20000000000 */
[----:B------:R-:W-:Y:S01]  /*49c0*/  FMUL.FTZ R0, R215, 1.4426950216293334961 ;  /* 0x3fb8aa3bd7007820 */ /* 0x000fe20000410000 */
[----:B------:R-:W-:Y:S03]  /*49d0*/  FSETP.NEU.FTZ.AND P0, PT, R214, -INF , PT ;  /* 0xff800000d600780b */ /* 0x000fe60003f1d000 */
[--C-:B------:R-:W-:Y:S01]  /*49e0*/  FFMA.FTZ R19, R19, c[0x0][0x23c], -R32.reuse ;  /* 0x00008f0013137a23 */ /* 0x100fe20000010820 */
[----:B------:R-:W-:Y:S01]  /*49f0*/  FSEL R2, R2, RZ, P0 ;  /* 0x000000ff02027208 */ /* 0x000fe20000000000 */
[--C-:B------:R-:W-:Y:S01]  /*4a00*/  FFMA.FTZ R18, R18, c[0x0][0x23c], -R32.reuse ;  /* 0x00008f0012127a23 */ /* 0x100fe20000010820 */
[----:B------:R-:W-:Y:S01]  /*4a10*/  FSETP.NEU.FTZ.AND P0, PT, R215, -INF , PT ;  /* 0xff800000d700780b */ /* 0x000fe20003f1d000 */
[----:B------:R-:W-:Y:S01]  /*4a20*/  MUFU.EX2 R183, R19 ;  /* 0x0000001300b77308 */ /* 0x000fe20000000800 */
[----:B------:R-:W-:Y:S02]  /*4a30*/  FFMA.FTZ R7, R7, c[0x0][0x23c], -R32 ;  /* 0x00008f0007077a23 */ /* 0x000fe40000010820 */
[----:B------:R-:W-:Y:S01]  /*4a40*/  FSEL R0, R0, RZ, P0 ;  /* 0x000000ff00007208 */ /* 0x000fe20000000000 */
[----:B------:R-:W-:Y:S02]  /*4a50*/  FFMA.FTZ R12, R12, c[0x0][0x23c], -R2 ;  /* 0x00008f000c0c7a23 */ /* 0x000fe40000010802 */
[----:B------:R-:W-:Y:S02]  /*4a60*/  FFMA.FTZ R22, R22, c[0x0][0x23c], -R32 ;  /* 0x00008f0016167a23 */ /* 0x000fe40000010820 */
[----:B------:R-:W-:Y:S02]  /*4a70*/  FFMA.FTZ R15, R15, c[0x0][0x23c], -R0 ;  /* 0x00008f000f0f7a23 */ /* 0x000fe40000010800 */
[----:B------:R1:W-:Y:S01]  /*4a80*/  MUFU.EX2 R160, R4 ;  /* 0x0000000400a07308 */ /* 0x0003e20000000800 */
[----:B--2---:R-:W-:Y:S02]  /*4a90*/  IMAD R16, R192, 0x4, R241 ;  /* 0x00000004c0107824 */ /* 0x004fe400078e02f1 */
[--C-:B------:R-:W-:Y:S02]  /*4aa0*/  FFMA.FTZ R23, R23, c[0x0][0x23c], -R32.reuse ;  /* 0x00008f0017177a23 */ /* 0x100fe40000010820 */
[--C-:B------:R-:W-:Y:S02]  /*4ab0*/  FFMA.FTZ R35, R35, c[0x0][0x23c], -R32.reuse ;  /* 0x00008f0023237a23 */ /* 0x100fe40000010820 */
[--C-:B------:R-:W-:Y:S02]  /*4ac0*/  FFMA.FTZ R34, R34, c[0x0][0x23c], -R32.reuse ;  /* 0x00008f0022227a23 */ /* 0x100fe40000010820 */
[----:B------:R-:W-:Y:S01]  /*4ad0*/  FFMA.FTZ R32, R6, c[0x0][0x23c], -R32 ;  /* 0x00008f0006207a23 */ /* 0x000fe20000010820 */
[----:B------:R-:W-:Y:S01]  /*4ae0*/  IADD3 R6, R16, 0x2, RZ ;  /* 0x0000000210067810 */ /* 0x000fe20007ffe0ff */
[----:B------:R2:W-:Y:S01]  /*4af0*/  MUFU.EX2 R180, R18 ;  /* 0x0000001200b47308 */ /* 0x0005e20000000800 */
[--C-:B------:R-:W-:Y:S02]  /*4b00*/  FFMA.FTZ R21, R8, c[0x0][0x23c], -R2.reuse ;  /* 0x00008f0008157a23 */ /* 0x100fe40000010802 */
[--C-:B------:R-:W-:Y:S02]  /*4b10*/  FFMA.FTZ R145, R9, c[0x0][0x23c], -R2.reuse ;  /* 0x00008f0009917a23 */ /* 0x100fe40000010802 */
[----:B------:R-:W-:Y:S02]  /*4b20*/  FFMA.FTZ R150, R13, c[0x0][0x23c], -R2 ;  /* 0x00008f000d967a23 */ /* 0x000fe40000010802 */
[--C-:B------:R-:W-:Y:S02]  /*4b30*/  FFMA.FTZ R11, R11, c[0x0][0x23c], -R0.reuse ;  /* 0x00008f000b0b7a23 */ /* 0x100fe40000010800 */
[----:B------:R-:W-:Y:S01]  /*4b40*/  FFMA.FTZ R149, R10, c[0x0][0x23c], -R0 ;  /* 0x00008f000a957a23 */ /* 0x000fe20000010800 */
[----:B------:R3:W-:Y:S01]  /*4b50*/  MUFU.EX2 R162, R7 ;  /* 0x0000000700a27308 */ /* 0x0007e20000000800 */
[----:B------:R-:W-:Y:S02]  /*4b60*/  FFMA.FTZ R28, R28, c[0x0][0x23c], -R2 ;  /* 0x00008f001c1c7a23 */ /* 0x000fe40000010802 */
[----:B-1----:R-:W-:Y:S02]  /*4b70*/  IMAD R4, R221, 0x4, R230 ;  /* 0x00000004dd047824 */ /* 0x002fe400078e02e6 */
[----:B------:R-:W-:Y:S02]  /*4b80*/  FFMA.FTZ R31, R31, c[0x0][0x23c], -R0 ;  /* 0x00008f001f1f7a23 */ /* 0x000fe40000010800 */
[--C-:B------:R-:W-:Y:S02]  /*4b90*/  FFMA.FTZ R24, R24, c[0x0][0x23c], -R2.reuse ;  /* 0x00008f0018187a23 */ /* 0x100fe40000010802 */
[--C-:B------:R-:W-:Y:S01]  /*4ba0*/  FFMA.FTZ R25, R25, c[0x0][0x23c], -R2.reuse ;  /* 0x00008f0019197a23 */ /* 0x100fe20000010802 */
[----:B------:R1:W-:Y:S01]  /*4bb0*/  MUFU.EX2 R179, R12 ;  /* 0x0000000c00b37308 */ /* 0x0003e20000000800 */
[----:B------:R-:W-:Y:S02]  /*4bc0*/  FFMA.FTZ R2, R29, c[0x0][0x23c], -R2 ;  /* 0x00008f001d027a23 */ /* 0x000fe40000010802 */
[--C-:B------:R-:W-:Y:S02]  /*4bd0*/  FFMA.FTZ R27, R27, c[0x0][0x23c], -R0.reuse ;  /* 0x00008f001b1b7a23 */ /* 0x100fe40000010800 */
[----:B--2---:R-:W-:Y:S04]  /*4be0*/  IMAD.WIDE.U32 R18, R233, -0x2daee0ad, RZ ;  /* 0xd2511f53e9127825 */ /* 0x004fe800078e00ff */
[----:B------:R-:W-:Y:S01]  /*4bf0*/  FFMA.FTZ R26, R26, c[0x0][0x23c], -R0 ;  /* 0x00008f001a1a7a23 */ /* 0x000fe20000010800 */
[----:B------:R-:W-:Y:S01]  /*4c00*/  LOP3.LUT R4, R19, R195, R4, 0x96, !PT ;  /* 0x000000c313047212 */ /* 0x000fe200078e9604 */
[----:B------:R2:W-:Y:S01]  /*4c10*/  MUFU.EX2 R163, R15 ;  /* 0x0000000f00a37308 */ /* 0x0005e20000000800 */
[--C-:B------:R-:W-:Y:S01]  /*4c20*/  FFMA.FTZ R19, R17, c[0x0][0x23c], -R132.reuse ;  /* 0x00008f0011137a23 */ /* 0x100fe20000010884 */
[----:B---3--:R-:W-:Y:S01]  /*4c30*/  IADD3 R7, R195, -0x4498517b, RZ ;  /* 0xbb67ae85c3077810 */ /* 0x008fe20007ffe0ff */
[----:B------:R-:W-:Y:S03]  /*4c40*/  IMAD.WIDE.U32 R16, R16, -0x326172a9, RZ ;  /* 0xcd9e8d5710107825 */ /* 0x000fe600078e00ff */
[----:B------:R-:W-:Y:S01]  /*4c50*/  LOP3.LUT R18, R18, R7, RZ, 0x3c, !PT ;  /* 0x0000000712127212 */ /* 0x000fe200078e3cff */
[----:B------:R-:W-:Y:S01]  /*4c60*/  FFMA.FTZ R132, R5, c[0x0][0x23c], -R132 ;  /* 0x00008f0005847a23 */ /* 0x000fe20000010884 */
[----:B------:R-:W-:Y:S02]  /*4c70*/  LOP3.LUT R8, R17, R228, RZ, 0x3c, !PT ;  /* 0x000000e411087212 */ /* 0x000fe400078e3cff */
[----:B------:R3:W-:Y:S01]  /*4c80*/  MUFU.EX2 R185, R20 ;  /* 0x0000001400b97308 */ /* 0x0007e20000000800 */
[----:B------:R-:W-:Y:S01]  /*4c90*/  IMAD.WIDE.U32 R4, R4, -0x326172a9, RZ ;  /* 0xcd9e8d5704047825 */ /* 0x000fe200078e00ff */
[----:B-1----:R-:W-:Y:S03]  /*4ca0*/  IADD3 R12, R194, -0x61c88647, RZ ;  /* 0x9e3779b9c20c7810 */ /* 0x002fe60007ffe0ff */
[----:B------:R-:W-:Y:S01]  /*4cb0*/  IMAD.WIDE.U32 R6, R6, -0x326172a9, RZ ;  /* 0xcd9e8d5706067825 */ /* 0x000fe200078e00ff */
[C-C-:B------:R-:W-:Y:S03]  /*4cc0*/  LOP3.LUT R16, R5.reuse, R16, R12.reuse, 0x96, !PT ;  /* 0x0000001005107212 */ /* 0x140fe600078e960c */
[----:B------:R-:W-:Y:S01]  /*4cd0*/  IMAD.WIDE.U32 R8, R8, -0x2daee0ad, RZ ;  /* 0xd2511f5308087825 */ /* 0x000fe200078e00ff */
[----:B------:R-:W-:Y:S01]  /*4ce0*/  LOP3.LUT R12, R5, R6, R12, 0x96, !PT ;  /* 0x00000006050c7212 */ /* 0x000fe200078e960c */
[----:B------:R1:W-:Y:S01]  /*4cf0*/  MUFU.EX2 R181, R22 ;  /* 0x0000001600b57308 */ /* 0x0003e20000000800 */
[----:B------:R-:W-:Y:S01]  /*4d00*/  LOP3.LUT R6, R7, R228, RZ, 0x3c, !PT ;  /* 0x000000e407067212 */ /* 0x000fe200078e3cff */
[----:B------:R-:W-:Y:S01]  /*4d10*/  IMAD.WIDE.U32 R16, R16, -0x2daee0ad, RZ ;  /* 0xd2511f5310107825 */ /* 0x000fe200078e00ff */
[----:B--2---:R-:W-:Y:S03]  /*4d20*/  IADD3 R15, R194, 0x3c6ef372, RZ ;  /* 0x3c6ef372c20f7810 */ /* 0x004fe60007ffe0ff */
[----:B------:R-:W-:Y:S01]  /*4d30*/  IMAD.WIDE.U32 R6, R6, -0x2daee0ad, RZ ;  /* 0xd2511f5306067825 */ /* 0x000fe200078e00ff */
[----:B------:R-:W-:Y:S02]  /*4d40*/  LOP3.LUT R15, R4, R15, RZ, 0x3c, !PT ;  /* 0x0000000f040f7212 */ /* 0x000fe400078e3cff */
[C---:B------:R-:W-:Y:S01]  /*4d50*/  LOP3.LUT R4, R18.reuse, R9, RZ, 0x3c, !PT ;  /* 0x0000000912047212 */ /* 0x040fe200078e3cff */
[----:B------:R2:W-:Y:S01]  /*4d60*/  MUFU.EX2 R186, R23 ;  /* 0x0000001700ba7308 */ /* 0x0005e20000000800 */
[----:B------:R-:W-:Y:S01]  /*4d70*/  LOP3.LUT R5, R18, R7, RZ, 0x3c, !PT ;  /* 0x0000000712057212 */ /* 0x000fe200078e3cff */
[----:B------:R-:W-:Y:S01]  /*4d80*/  IMAD.WIDE.U32 R12, R12, -0x2daee0ad, RZ ;  /* 0xd2511f530c0c7825 */ /* 0x000fe200078e00ff */
[----:B---3--:R-:W-:Y:S02]  /*4d90*/  IADD3 R20, R195, 0x76cf5d0a, RZ ;  /* 0x76cf5d0ac3147810 */ /* 0x008fe40007ffe0ff */
[----:B------:R-:W-:Y:S05]  /*4da0*/  IADD3 R18, R194, -0x255992d5, RZ ;  /* 0xdaa66d2bc2127810 */ /* 0x000fea0007ffe0ff */
[----:B------:R3:W-:Y:S01]  /*4db0*/  MUFU.EX2 R161, R19 ;  /* 0x0000001300a17308 */ /* 0x0007e20000000800 */
[----:B-1----:R-:W-:Y:S01]  /*4dc0*/  LOP3.LUT R22, R17, R8, R20, 0x96, !PT ;  /* 0x0000000811167212 */ /* 0x002fe200078e9614 */
[----:B------:R-:W-:Y:S01]  /*4dd0*/  FFMA.FTZ R17, R14, c[0x0][0x23c], -R0 ;  /* 0x00008f000e117a23 */ /* 0x000fe20000010800 */
[----:B------:R-:W-:Y:S01]  /*4de0*/  LOP3.LUT R8, R13, R6, R20, 0x96, !PT ;  /* 0x000000060d087212 */ /* 0x000fe200078e9614 */
[----:B------:R-:W-:Y:S01]  /*4df0*/  IMAD.WIDE.U32 R6, R4, -0x326172a9, RZ ;  /* 0xcd9e8d5704067825 */ /* 0x000fe200078e00ff */
[----:B------:R-:W-:Y:S05]  /*4e00*/  IADD3 R14, R195, -0x126145ec, RZ ;  /* 0xed9eba14c30e7810 */ /* 0x000fea0007ffe0ff */
[----:B------:R1:W-:Y:S01]  /*4e10*/  MUFU.EX2 R158, R21 ;  /* 0x00000015009e7308 */ /* 0x0003e20000000800 */
[----:B------:R-:W-:Y:S01]  /*4e20*/  IMAD.WIDE.U32 R4, R5, -0x326172a9, RZ ;  /* 0xcd9e8d5705047825 */ /* 0x000fe200078e00ff */
[C---:B------:R-:W-:Y:S03]  /*4e30*/  LOP3.LUT R7, R15.reuse, R7, RZ, 0x3c, !PT ;  /* 0x000000070f077212 */ /* 0x040fe600078e3cff */
[----:B--2---:R-:W-:Y:S01]  /*4e40*/  IMAD.WIDE.U32 R22, R22, -0x326172a9, RZ ;  /* 0xcd9e8d5716167825 */ /* 0x004fe200078e00ff */
[----:B------:R-:W-:Y:S03]  /*4e50*/  LOP3.LUT R5, R15, R5, RZ, 0x3c, !PT ;  /* 0x000000050f057212 */ /* 0x000fe600078e3cff */
[----:B------:R-:W-:Y:S01]  /*4e60*/  IMAD.WIDE.U32 R8, R8, -0x326172a9, RZ ;  /* 0xcd9e8d5708087825 */ /* 0x000fe200078e00ff */
[----:B------:R2:W-:Y:S01]  /*4e70*/  MUFU.EX2 R156, R11 ;  /* 0x0000000b009c7308 */ /* 0x0005e20000000800 */
[--C-:B------:R-:W-:Y:S02]  /*4e80*/  LOP3.LUT R20, R23, R6, R18.reuse, 0x96, !PT ;  /* 0x0000000617147212 */ /* 0x100fe400078e9612 */
[----:B------:R-:W-:Y:S01]  /*4e90*/  IMAD.WIDE.U32 R6, R7, -0x2daee0ad, RZ ;  /* 0xd2511f5307067825 */ /* 0x000fe200078e00ff */
[----:B------:R-:W-:Y:S02]  /*4ea0*/  LOP3.LUT R18, R9, R4, R18, 0x96, !PT ;  /* 0x0000000409127212 */ /* 0x000fe400078e9612 */
[----:B------:R-:W-:Y:S01]  /*4eb0*/  IADD3 R9, R195, 0x32370b8f, RZ ;  /* 0x32370b8fc3097810 */ /* 0x000fe20007ffe0ff */
[----:B------:R-:W-:Y:S03]  /*4ec0*/  IMAD.WIDE.U32 R4, R5, -0x2daee0ad, RZ ;  /* 0xd2511f5305047825 */ /* 0x000fe600078e00ff */
[--C-:B------:R-:W-:Y:S01]  /*4ed0*/  LOP3.LUT R7, R7, R16, R9.reuse, 0x96, !PT ;  /* 0x0000001007077212 */ /* 0x100fe200078e9609 */
[----:B---3--:R-:W-:Y:S01]  /*4ee0*/  IMAD.WIDE.U32 R18, R18, -0x2daee0ad, RZ ;  /* 0xd2511f5312127825 */ /* 0x008fe200078e00ff */
[----:B------:R-:W-:Y:S01]  /*4ef0*/  LOP3.LUT R5, R5, R12, R9, 0x96, !PT ;  /* 0x0000000c05057212 */ /* 0x000fe200078e9609 */
[----:B------:R3:W-:Y:S01]  /*4f00*/  MUFU.EX2 R154, R17 ;  /* 0x00000011009a7308 */ /* 0x0007e20000000800 */
[----:B------:R-:W-:Y:S01]  /*4f10*/  IADD3 R9, R194, 0x78dde6e4, RZ ;  /* 0x78dde6e4c2097810 */ /* 0x000fe20007ffe0ff */
[----:B-1----:R-:W-:Y:S01]  /*4f20*/  IMAD.WIDE.U32 R20, R20, -0x2daee0ad, RZ ;  /* 0xd2511f5314147825 */ /* 0x002fe200078e00ff */
[----:B------:R-:W-:Y:S03]  /*4f30*/  IADD3 R16, R194, 0x1715609d, RZ ;  /* 0x1715609dc2107810 */ /* 0x000fe60007ffe0ff */
[----:B------:R-:W-:Y:S01]  /*4f40*/  FFMA.FTZ R0, R30, c[0x0][0x23c], -R0 ;  /* 0x00008f001e007a23 */ /* 0x000fe20000010800 */
[--C-:B------:R-:W-:Y:S01]  /*4f50*/  LOP3.LUT R12, R21, R6, R14.reuse, 0x96, !PT ;  /* 0x00000006150c7212 */ /* 0x100fe200078e960e */
[----:B------:R-:W-:Y:S01]  /*4f60*/  IMAD.WIDE.U32 R6, R7, -0x326172a9, RZ ;  /* 0xcd9e8d5707067825 */ /* 0x000fe200078e00ff */
[----:B------:R-:W-:Y:S01]  /*4f70*/  LOP3.LUT R14, R19, R4, R14, 0x96, !PT ;  /* 0x00000004130e7212 */ /* 0x000fe200078e960e */
[----:B------:R-:W-:Y:S02]  /*4f80*/  MUFU.EX2 R190, R35 ;  /* 0x0000002300be7308 */ /* 0x000fe40000000800 */
[----:B------:R-:W-:Y:S01]  /*4f90*/  IMAD.WIDE.U32 R4, R5, -0x326172a9, RZ ;  /* 0xcd9e8d5705047825 */ /* 0x000fe200078e00ff */
[--C-:B------:R-:W-:Y:S03]  /*4fa0*/  LOP3.LUT R10, R7, R22, R9.reuse, 0x96, !PT ;  /* 0x00000016070a7212 */ /* 0x100fe600078e9609 */
[----:B------:R-:W-:Y:S01]  /*4fb0*/  IMAD.WIDE.U32 R12, R12, -0x326172a9, RZ ;  /* 0xcd9e8d570c0c7825 */ /* 0x000fe200078e00ff */
[----:B------:R-:W-:Y:S03]  /*4fc0*/  LOP3.LUT R8, R5, R8, R9, 0x96, !PT ;  /* 0x0000000805087212 */ /* 0x000fe600078e9609 */
[----:B------:R-:W-:Y:S01]  /*4fd0*/  IMAD.WIDE.U32 R14, R14, -0x326172a9, RZ ;  /* 0xcd9e8d570e0e7825 */ /* 0x000fe200078e00ff */
[--C-:B------:R-:W-:Y:S01]  /*4fe0*/  LOP3.LUT R6, R13, R6, R16.reuse, 0x96, !PT ;  /* 0x000000060d067212 */ /* 0x100fe200078e9610 */
[----:B------:R-:W-:Y:S01]  /*4ff0*/  MUFU.EX2 R187, R34 ;  /* 0x0000002200bb7308 */ /* 0x000fe20000000800 */
[----:B------:R-:W-:Y:S01]  /*5000*/  IADD3 R13, R195, -0x56f99767, RZ ;  /* 0xa9066899c30d7810 */ /* 0x000fe20007ffe0ff */
[----:B--2---:R-:W-:Y:S01]  /*5010*/  IMAD.WIDE.U32 R10, R10, -0x2daee0ad, RZ ;  /* 0xd2511f530a0a7825 */ /* 0x004fe200078e00ff */
[----:B------:R-:W-:Y:S02]  /*5020*/  LOP3.LUT R4, R15, R4, R16, 0x96, !PT ;  /* 0x000000040f047212 */ /* 0x000fe400078e9610 */
[----:B------:R-:W-:Y:S01]  /*5030*/  IADD3 R15, R195, 0x646e171e, RZ ;  /* 0x646e171ec30f7810 */ /* 0x000fe20007ffe0ff */
[----:B------:R-:W-:Y:S01]  /*5040*/  IMAD.WIDE.U32 R8, R8, -0x2daee0ad, RZ ;  /* 0xd2511f5308087825 */ /* 0x000fe200078e00ff */
[--C-:B------:R-:W-:Y:S03]  /*5050*/  LOP3.LUT R20, R11, R20, R13.reuse, 0x96, !PT ;  /* 0x000000140b147212 */ /* 0x100fe600078e960d */
[----:B------:R-:W-:Y:S01]  /*5060*/  IMAD.WIDE.U32 R6, R6, -0x2daee0ad, RZ ;  /* 0xd2511f5306067825 */ /* 0x000fe200078e00ff */
[----:B------:R-:W-:Y:S01]  /*5070*/  LOP3.LUT R18, R9, R18, R13, 0x96, !PT ;  /* 0x0000001209127212 */ /* 0x000fe200078e960d */
[----:B------:R-:W-:Y:S02]  /*5080*/  MUFU.EX2 R188, R28 ;  /* 0x0000001c00bc7308 */ /* 0x000fe40000000800 */
[----:B------:R-:W-:Y:S01]  /*5090*/  IMAD.WIDE.U32 R4, R4, -0x2daee0ad, RZ ;  /* 0xd2511f5304047825 */ /* 0x000fe200078e00ff */
[--C-:B------:R-:W-:Y:S02]  /*50a0*/  SHF.R.U32.HI R16, RZ, 0x10, R6.reuse ;  /* 0x00000010ff107819 */ /* 0x100fe40000011606 */
[C---:B------:R-:W-:Y:S02]  /*50b0*/  LOP3.LUT R19, R6.reuse, 0xffff, RZ, 0xc0, !PT ;  /* 0x0000ffff06137812 */ /* 0x040fe400078ec0ff */
[--C-:B------:R-:W-:Y:S02]  /*50c0*/  LOP3.LUT R9, R5, R8, R15.reuse, 0x96, !PT ;  /* 0x0000000805097212 */ /* 0x100fe400078e960f */
[----:B------:R-:W-:Y:S01]  /*50d0*/  LOP3.LUT R10, R7, R10, R15, 0x96, !PT ;  /* 0x0000000a070a7212 */ /* 0x000fe200078e960f */
[----:B------:R-:W-:Y:S01]  /*50e0*/  MUFU.EX2 R159, R32 ;  /* 0x00000020009f7308 */ /* 0x000fe20000000800 */
[----:B------:R-:W-:Y:S02]  /*50f0*/  LOP3.LUT R13, R6, 0xff, RZ, 0xc0, !PT ;  /* 0x000000ff060d7812 */ /* 0x000fe400078ec0ff */
[----:B------:R-:W-:Y:S01]  /*5100*/  SHF.R.U32.HI R8, RZ, 0x18, R6 ;  /* 0x00000018ff087819 */ /* 0x000fe20000011606 */
[----:B------:R-:W-:Y:S01]  /*5110*/  IMAD.WIDE.U32 R6, R20, -0x326172a9, RZ ;  /* 0xcd9e8d5714067825 */ /* 0x000fe200078e00ff */
[----:B------:R-:W-:Y:S02]  /*5120*/  IADD3 R20, R194, -0x4ab325aa, RZ ;  /* 0xb54cda56c2147810 */ /* 0x000fe40007ffe0ff */
[----:B------:R-:W-:Y:S02]  /*5130*/  ISETP.LE.U32.AND P4, PT, R13, UR4, PT ;  /* 0x000000040d007c0c */ /* 0x000fe4000bf83070 */
[----:B------:R-:W-:Y:S01]  /*5140*/  LOP3.LUT R11, R4, 0xff, RZ, 0xc0, !PT ;  /* 0x000000ff040b7812 */ /* 0x000fe200078ec0ff */
[----:B------:R-:W-:Y:S01]  /*5150*/  MUFU.EX2 R157, R157 ;  /* 0x0000009d009d7308 */ /* 0x000fe20000000800 */
[----:B------:R-:W-:Y:S02]  /*5160*/  ISETP.LE.U32.AND P1, PT, R8, UR4, PT ;  /* 0x0000000408007c0c */ /* 0x000fe4000bf23070 */
[----:B------:R-:W-:Y:S02]  /*5170*/  LOP3.LUT R8, R7, R12, R20, 0x96, !PT ;  /* 0x0000000c07087212 */ /* 0x000fe400078e9614 */
[----:B------:R-:W-:Y:S02]  /*5180*/  LOP3.LUT R12, R6, 0xff, RZ, 0xc0, !PT ;  /* 0x000000ff060c7812 */ /* 0x000fe400078ec0ff */
[----:B------:R-:W-:Y:S02]  /*5190*/  ISETP.LE.U32.AND P5, PT, R11, UR4, PT ;  /* 0x000000040b007c0c */ /* 0x000fe4000bfa3070 */
[----:B------:R-:W-:Y:S01]  /*51a0*/  SHF.R.U32.HI R11, RZ, 0x18, R6 ;  /* 0x00000018ff0b7819 */ /* 0x000fe20000011606 */
[----:B------:R-:W-:Y:S01]  /*51b0*/  MUFU.EX2 R147, R2 ;  /* 0x0000000200937308 */ /* 0x000fe20000000800 */
[----:B------:R-:W-:Y:S02]  /*51c0*/  ISETP.LE.U32.AND P2, PT, R12, UR4, PT ;  /* 0x000000040c007c0c */ /* 0x000fe4000bf43070 */
[--C-:B------:R-:W-:Y:S02]  /*51d0*/  SHF.R.U32.HI R15, RZ, 0x18, R4.reuse ;  /* 0x00000018ff0f7819 */ /* 0x100fe40000011604 */
[----:B------:R-:W-:Y:S02]  /*51e0*/  SHF.R.U32.HI R21, RZ, 0x10, R4 ;  /* 0x00000010ff157819 */ /* 0x000fe40000011604 */
[----:B------:R-:W-:Y:S01]  /*51f0*/  LOP3.LUT R22, R4, 0xffff, RZ, 0xc0, !PT ;  /* 0x0000ffff04167812 */ /* 0x000fe200078ec0ff */
[----:B------:R-:W-:Y:S01]  /*5200*/  IMAD.WIDE.U32 R4, R18, -0x326172a9, RZ ;  /* 0xcd9e8d5712047825 */ /* 0x000fe200078e00ff */
[----:B------:R-:W-:Y:S01]  /*5210*/  ISETP.LE.U32.AND P6, PT, R11, UR4, PT ;  /* 0x000000040b007c0c */ /* 0x000fe2000bfc3070 */
[----:B------:R-:W-:Y:S01]  /*5220*/  MUFU.EX2 R149, R149 ;  /* 0x0000009500957308 */ /* 0x000fe20000000800 */
[----:B------:R-:W-:Y:S02]  /*5230*/  SHF.R.U32.HI R11, RZ, 0x18, R10 ;  /* 0x00000018ff0b7819 */ /* 0x000fe4000001160a */
[----:B---3--:R-:W-:Y:S02]  /*5240*/  LOP3.LUT R17, R6, 0xffff, RZ, 0xc0, !PT ;  /* 0x0000ffff06117812 */ /* 0x008fe400078ec0ff */
[----:B------:R-:W-:Y:S02]  /*5250*/  LOP3.LUT R7, R10, 0xff, RZ, 0xc0, !PT ;  /* 0x000000ff0a077812 */ /* 0x000fe400078ec0ff */
[----:B------:R-:W-:Y:S02]  /*5260*/  SHF.R.U32.HI R13, RZ, 0x10, R6 ;  /* 0x00000010ff0d7819 */ /* 0x000fe40000011606 */
[----:B------:R-:W-:Y:S01]  /*5270*/  LOP3.LUT R6, R5, R14, R20, 0x96, !PT ;  /* 0x0000000e05067212 */ /* 0x000fe200078e9614 */
[----:B------:R-:W-:Y:S01]  /*5280*/  MUFU.EX2 R151, R132 ;  /* 0x0000008400977308 */ /* 0x000fe20000000800 */
[----:B------:R-:W-:Y:S02]  /*5290*/  ISETP.LE.U32.AND P3, PT, R7, UR4, PT ;  /* 0x0000000407007c0c */ /* 0x000fe4000bf63070 */
[----:B------:R-:W-:Y:S02]  /*52a0*/  LOP3.LUT R7, R16, 0xff, RZ, 0xc0, !PT ;  /* 0x000000ff10077812 */ /* 0x000fe400078ec0ff */
[----:B------:R-:W-:Y:S02]  /*52b0*/  ISETP.LE.U32.AND P0, PT, R15, UR4, PT ;  /* 0x000000040f007c0c */ /* 0x000fe4000bf03070 */
[--C-:B------:R-:W-:Y:S02]  /*52c0*/  SHF.R.U32.HI R12, RZ, 0x18, R4.reuse ;  /* 0x00000018ff0c7819 */ /* 0x100fe40000011604 */
[----:B------:R-:W-:Y:S01]  /*52d0*/  SHF.R.U32.HI R14, RZ, 0x10, R4 ;  /* 0x00000010ff0e7819 */ /* 0x000fe20000011604 */
[----:B------:R-:W-:Y:S01]  /*52e0*/  MUFU.EX2 R145, R145 ;  /* 0x0000009100917308 */ /* 0x000fe20000000800 */
[----:B------:R-:W-:Y:S02]  /*52f0*/  LOP3.LUT R15, R4, 0xffff, RZ, 0xc0, !PT ;  /* 0x0000ffff040f7812 */ /* 0x000fe400078ec0ff */
[----:B------:R-:W-:Y:S07]  /*5300*/  SHF.R.U32.HI R5, RZ, 0x18, R9 ;  /* 0x00000018ff057819 */ /* 0x000fee0000011609 */
[----:B------:R-:W-:Y:S10]  /*5310*/  MUFU.EX2 R144, R0 ;  /* 0x0000000000907308 */ /* 0x000ff40000000800 */
[----:B------:R-:W-:Y:S10]  /*5320*/  MUFU.EX2 R150, R150 ;  /* 0x0000009600967308 */ /* 0x000ff40000000800 */
[----:B------:R-:W-:Y:S10]  /*5330*/  MUFU.EX2 R153, R24 ;  /* 0x0000001800997308 */ /* 0x000ff40000000800 */
[----:B------:R-:W-:Y:S10]  /*5340*/  MUFU.EX2 R152, R27 ;  /* 0x0000001b00987308 */ /* 0x000ff40000000800 */
[----:B------:R-:W-:Y:S10]  /*5350*/  MUFU.EX2 R148, R25 ;  /* 0x0000001900947308 */ /* 0x000ff40000000800 */
[----:B------:R-:W-:Y:S10]  /*5360*/  MUFU.EX2 R146, R26 ;  /* 0x0000001a00927308 */ /* 0x000ff40000000800 */
[----:B------:R-:W1:Y:S02]  /*5370*/  MUFU.EX2 R155, R31 ;  /* 0x0000001f009b7308 */ /* 0x000e640000000800 */
[----:B-1----:R-:W-:Y:S02]  /*5380*/  @!P0 FADD.FTZ R155, -R155, -RZ ;  /* 0x800000ff9b9b8221 */ /* 0x002fe40000010100 */
[----:B------:R-:W-:Y:S01]  /*5390*/  @!P4 FADD.FTZ R189, -R189, -RZ ;  /* 0x800000ffbdbdc221 */ /* 0x000fe20000010100 */
[----:B------:R-:W-:Y:S01]  /*53a0*/  ISETP.LE.U32.AND P4, PT, R11, UR4, PT ;  /* 0x000000040b007c0c */ /* 0x000fe2000bf83070 */
[----:B------:R-:W-:Y:S01]  /*53b0*/  @!P1 FADD.FTZ R190, -R190, -RZ ;  /* 0x800000ffbebe9221 */ /* 0x000fe20000010100 */
[----:B------:R-:W-:Y:S01]  /*53c0*/  LOP3.LUT R11, R4, 0xff, RZ, 0xc0, !PT ;  /* 0x000000ff040b7812 */ /* 0x000fe200078ec0ff */
[----:B------:R-:W-:Y:S01]  /*53d0*/  @!P2 FADD.FTZ R182, -R182, -RZ ;  /* 0x800000ffb6b6a221 */ /* 0x000fe20000010100 */
[----:B------:R-:W-:Y:S01]  /*53e0*/  SHF.R.U32.HI R4, RZ, 0x18, R8 ;  /* 0x00000018ff047819 */ /* 0x000fe20000011608 */
[----:B------:R-:W-:Y:S01]  /*53f0*/  @!P6 FADD.FTZ R183, -R183, -RZ ;  /* 0x800000ffb7b7e221 */ /* 0x000fe20000010100 */
[----:B------:R-:W-:Y:S01]  /*5400*/  ISETP.LE.U32.AND P1, PT, R7, UR4, PT ;  /* 0x0000000407007c0c */ /* 0x000fe2000bf23070 */
[----:B------:R-:W-:Y:S01]  /*5410*/  @!P3 FADD.FTZ R185, -R185, -RZ ;  /* 0x800000ffb9b9b221 */ /* 0x000fe20000010100 */
[----:B------:R-:W-:Y:S01]  /*5420*/  ISETP.LE.U32.AND P2, PT, R4, UR4, PT ;  /* 0x0000000404007c0c */ /* 0x000fe2000bf43070 */
[----:B------:R-:W-:Y:S01]  /*5430*/  @!P5 FADD.FTZ R188, -R188, -RZ ;  /* 0x800000ffbcbcd221 */ /* 0x000fe20000010100 */
        /* <DEDUP_REMOVED lines=9> */
[----:B------:R-:W-:Y:S02]  /*54d0*/  SHF.R.U32.HI R4, RZ, 0x10, R10 ;  /* 0x00000010ff047819 */ /* 0x000fe4000001160a */
[----:B------:R-:W-:Y:S01]  /*54e0*/  ISETP.LE.U32.AND P1, PT, R11, UR4, PT ;  /* 0x000000040b007c0c */ /* 0x000fe2000bf23070 */
[----:B------:R-:W-:Y:S01]  /*54f0*/  @!P3 FADD.FTZ R152, -R152, -RZ ;  /* 0x800000ff9898b221 */ /* 0x000fe20000010100 */
[----:B------:R-:W-:Y:S01]  /*5500*/  LOP3.LUT R4, R4, 0xff, RZ, 0xc0, !PT ;  /* 0x000000ff04047812 */ /* 0x000fe200078ec0ff */
[----:B------:R-:W-:Y:S01]  /*5510*/  @!P6 FADD.FTZ R160, -R160, -RZ ;  /* 0x800000ffa0a0e221 */ /* 0x000fe20000010100 */
[----:B------:R-:W-:Y:S02]  /*5520*/  ISETP.LE.U32.AND P2, PT, R12, UR4, PT ;  /* 0x000000040c007c0c */ /* 0x000fe4000bf43070 */
[----:B------:R-:W-:Y:S02]  /*5530*/  LOP3.LUT R7, R9, 0xff, RZ, 0xc0, !PT ;  /* 0x000000ff09077812 */ /* 0x000fe400078ec0ff */
[----:B------:R-:W-:Y:S01]  /*5540*/  ISETP.LE.U32.AND P6, PT, R4, UR4, PT ;  /* 0x0000000404007c0c */ /* 0x000fe2000bfc3070 */
[----:B------:R-:W-:Y:S01]  /*5550*/  @!P4 FADD.FTZ R180, -R180, -RZ ;  /* 0x800000ffb4b4c221 */ /* 0x000fe20000010100 */
[----:B------:R-:W-:Y:S02]  /*5560*/  LOP3.LUT R4, R5, 0xffff, RZ, 0xc0, !PT ;  /* 0x0000ffff05047812 */ /* 0x000fe400078ec0ff */
[----:B------:R-:W-:Y:S01]  /*5570*/  SHF.R.U32.HI R5, RZ, 0x10, R8 ;  /* 0x00000010ff057819 */ /* 0x000fe20000011608 */
[----:B------:R-:W-:Y:S01]  /*5580*/  @!P1 FADD.FTZ R179, -R179, -RZ ;  /* 0x800000ffb3b39221 */ /* 0x000fe20000010100 */
[----:B------:R-:W-:Y:S02]  /*5590*/  ISETP.LE.U32.AND P5, PT, R7, UR4, PT ;  /* 0x0000000407007c0c */ /* 0x000fe4000bfa3070 */
[----:B------:R-:W-:Y:S01]  /*55a0*/  SHF.R.U32.HI R7, RZ, 0x8, R17 ;  /* 0x00000008ff077819 */ /* 0x000fe20000011611 */
[----:B------:R-:W-:Y:S01]  /*55b0*/  @!P2 FADD.FTZ R163, -R163, -RZ ;  /* 0x800000ffa3a3a221 */ /* 0x000fe20000010100 */
[----:B------:R-:W-:Y:S02]  /*55c0*/  ISETP.LE.U32.AND P4, PT, R4, UR4, PT ;  /* 0x0000000404007c0c */ /* 0x000fe4000bf83070 */
[----:B------:R-:W-:Y:S01]  /*55d0*/  LOP3.LUT R4, R5, 0xff, RZ, 0xc0, !PT ;  /* 0x000000ff05047812 */ /* 0x000fe200078ec0ff */
[----:B------:R-:W-:Y:S01]  /*55e0*/  @!P6 FADD.FTZ R181, -R181, -RZ ;  /* 0x800000ffb5b5e221 */ /* 0x000fe20000010100 */
[----:B------:R-:W-:Y:S02]  /*55f0*/  LOP3.LUT R5, R7, 0xffff, RZ, 0xc0, !PT ;  /* 0x0000ffff07057812 */ /* 0x000fe400078ec0ff */
[----:B------:R-:W-:Y:S02]  /*5600*/  ISETP.LE.U32.AND P1, PT, R4, UR4, PT ;  /* 0x0000000404007c0c */ /* 0x000fe4000bf23070 */
[----:B------:R-:W-:Y:S01]  /*5610*/  LOP3.LUT R4, R6, 0xff, RZ, 0xc0, !PT ;  /* 0x000000ff06047812 */ /* 0x000fe200078ec0ff */
[----:B------:R-:W-:Y:S01]  /*5620*/  @!P5 FADD.FTZ R153, -R153, -RZ ;  /* 0x800000ff9999d221 */ /* 0x000fe20000010100 */
[----:B------:R-:W-:Y:S02]  /*5630*/  ISETP.LE.U32.AND P2, PT, R5, UR4, PT ;  /* 0x0000000405007c0c */ /* 0x000fe4000bf43070 */
[----:B------:R-:W-:Y:S01]  /*5640*/  ISETP.LE.U32.AND P6, PT, R4, UR4, PT ;  /* 0x0000000404007c0c */ /* 0x000fe2000bfc3070 */
[----:B------:R-:W-:Y:S01]  /*5650*/  @!P4 FADD.FTZ R184, -R184, -RZ ;  /* 0x800000ffb8b8c221 */ /* 0x000fe20000010100 */
[----:B------:R-:W-:Y:S02]  /*5660*/  SHF.R.U32.HI R5, RZ, 0x18, R6 ;  /* 0x00000018ff057819 */ /* 0x000fe40000011606 */
        /* <DEDUP_REMOVED lines=66> */
[----:B------:R-:W-:Y:S02]  /*5a90*/  FSETP.GE.FTZ.AND P4, PT, R184, RZ, PT ;  /* 0x000000ffb800720b */ /* 0x000fe40003f96000 */
[----:B------:R-:W-:Y:S02]  /*5aa0*/  ISETP.GT.AND P6, PT, R192, R229, PT ;  /* 0x000000e5c000720c */ /* 0x000fe40003fc4270 */
[----:B------:R-:W-:Y:S02]  /*5ab0*/  FSETP.GE.FTZ.AND P5, PT, R189, RZ, PT ;  /* 0x000000ffbd00720b */ /* 0x000fe40003fb6000 */
        /* <DEDUP_REMOVED lines=16> */
[----:B------:R2:W-:Y:S04]  /*5bc0*/  STS [R196+0x1a400], R2 ;  /* 0x01a40002c4007388 */ /* 0x0005e80000000800 */
[----:B------:R-:W-:Y:S01]  /*5bd0*/  LDSM.16.M88.4 R16, [R165+0xf000] ;  /* 0x00f00000a510783b */ /* 0x000fe20000000200 */
[----:B-1----:R-:W-:Y:S07]  /*5be0*/  IMAD.SHL.U32 R0, R174, 0x2, RZ ;  /* 0x00000002ae007824 */ /* 0x002fee00078e00ff */
[----:B------:R-:W-:Y:S08]  /*5bf0*/  LDSM.16.M88.4 R132, [R165+0xf400] ;  /* 0x00f40000a584783b */ /* 0x000ff00000000200 */
[----:B------:R-:W1:Y:S01]  /*5c00*/  LDSM.16.M88.4 R32, [R0+0x6000] ;  /* 0x006000000020783b */ /* 0x000e620000000200 */
[----:B--2---:R-:W-:Y:S07]  /*5c10*/  IMAD.IADD R2, R0, 0x1, R172 ;  /* 0x0000000100027824 */ /* 0x004fee00078e02ac */
[----:B------:R-:W2:Y:S08]  /*5c20*/  LDSM.16.M88.4 R28, [R0+0x6800] ;  /* 0x00680000001c783b */ /* 0x000eb00000000200 */
[----:B------:R-:W-:Y:S08]  /*5c30*/  LDSM.16.M88.4 R136, [R2+0x6000] ;  /* 0x006000000288783b */ /* 0x000ff00000000200 */
[----:B------:R-:W-:Y:S01]  /*5c40*/  LDSM.16.M88.4 R140, [R2+0x6800] ;  /* 0x00680000028c783b */ /* 0x000fe20000000200 */
[-C--:B-1----:R-:W-:Y:S08]  /*5c50*/  HMMA.16816.F32.BF16 R4, R32, R16.reuse, RZ ;  /* 0x000000102004723c */ /* 0x082ff000000418ff */
[C---:B--2---:R-:W-:Y:S08]  /*5c60*/  HMMA.16816.F32.BF16 R8, R28.reuse, R16, RZ ;  /* 0x000000101c08723c */ /* 0x044ff000000418ff */
[-C--:B------:R-:W-:Y:S08]  /*5c70*/  HMMA.16816.F32.BF16 R12, R28, R18.reuse, RZ ;  /* 0x000000121c0c723c */ /* 0x080ff000000418ff */
[C---:B------:R-:W-:Y:S08]  /*5c80*/  HMMA.16816.F32.BF16 R16, R32.reuse, R18, RZ ;  /* 0x000000122010723c */ /* 0x040ff000000418ff */
[-C--:B------:R-:W-:Y:S08]  /*5c90*/  HMMA.16816.F32.BF16 R20, R32, R132.reuse, RZ ;  /* 0x000000842014723c */ /* 0x080ff000000418ff */
[C---:B------:R-:W-:Y:S08]  /*5ca0*/  HMMA.16816.F32.BF16 R24, R28.reuse, R132, RZ ;  /* 0x000000841c18723c */ /* 0x040ff000000418ff */
[-C--:B------:R-:W-:Y:S08]  /*5cb0*/  HMMA.16816.F32.BF16 R28, R28, R134.reuse, RZ ;  /* 0x000000861c1c723c */ /* 0x080ff000000418ff */
[----:B------:R-:W-:Y:S01]  /*5cc0*/  HMMA.16816.F32.BF16 R32, R32, R134, RZ ;  /* 0x000000862020723c */ /* 0x000fe200000418ff */
[----:B------:R-:W1:Y:S07]  /*5cd0*/  LDSM.16.M88.4 R132, [R166+0xf000] ;  /* 0x00f00000a684783b */ /* 0x000e6e0000000200 */
[-C--:B-1----:R-:W-:Y:S08]  /*5ce0*/  HMMA.16816.F32.BF16 R4, R136, R132.reuse, R4 ;  /* 0x000000848804723c */ /* 0x082ff00000041804 */
[C---:B------:R-:W-:Y:S08]  /*5cf0*/  HMMA.16816.F32.BF16 R8, R140.reuse, R132, R8 ;  /* 0x000000848c08723c */ /* 0x040ff00000041808 */
        /* <DEDUP_REMOVED lines=8> */
[----:B------:R-:W-:Y:S08]  /*5d80*/  LDSM.16.M88.4 R132, [R0+0x7000] ;  /* 0x007000000084783b */ /* 0x000ff00000000200 */
[----:B------:R-:W1:Y:S02]  /*5d90*/  LDSM.16.M88.4 R136, [R165+0x11000] ;  /* 0x01100000a588783b */ /* 0x000e640000000200 */
        /* <DEDUP_REMOVED lines=39> */
[C---:B-----5:R-:W-:Y:S01]  /*6010*/  FADD.FTZ R0, -R178.reuse, R4 ;  /* 0x00000004b2007221 */ /* 0x060fe20000010100 */
[C---:B------:R-:W-:Y:S01]  /*6020*/  HMMA.16816.F32.BF16 R16, R140.reuse, R134, R16 ;  /* 0x000000868c10723c */ /* 0x040fe20000041810 */
[----:B------:R-:W1:Y:S02]  /*6030*/  LDSM.16.M88.4 R132, [R166+0x13400] ;  /* 0x01340000a684783b */ /* 0x000e640000000200 */
[----:B------:R-:W-:Y:S01]  /*6040*/  FADD.FTZ R5, -R178, R5 ;  /* 0x00000005b2057221 */ /* 0x000fe20000010100 */
[-C--:B------:R-:W-:Y:S01]  /*6050*/  FSEL R0, R0, R178.reuse, P0 ;  /* 0x000000b200007208 */ /* 0x080fe20000000000 */
[C---:B------:R-:W-:Y:S01]  /*6060*/  FADD.FTZ R7, -R177.reuse, R7 ;  /* 0x00000007b1077221 */ /* 0x040fe20000010100 */
[----:B------:R-:W-:Y:S01]  /*6070*/  FSETP.GE.FTZ.AND P0, PT, R162, RZ, PT ;  /* 0x000000ffa200720b */ /* 0x000fe20003f16000 */
[----:B------:R-:W-:Y:S01]  /*6080*/  FADD.FTZ R6, -R177, R6 ;  /* 0x00000006b1067221 */ /* 0x000fe20000010100 */
[----:B------:R-:W-:Y:S01]  /*6090*/  FSEL R5, R5, R178, P2 ;  /* 0x000000b205057208 */ /* 0x000fe20001000000 */
[----:B------:R-:W-:Y:S01]  /*60a0*/  FADD.FTZ R11, -R175, R11 ;  /* 0x0000000baf0b7221 */ /* 0x000fe20000010100 */
[----:B------:R-:W-:Y:S02]  /*60b0*/  FSETP.GE.FTZ.AND P2, PT, R145, RZ, PT ;  /* 0x000000ff9100720b */ /* 0x000fe40003f56000 */
[----:B------:R-:W-:Y:S01]  /*60c0*/  FADD.FTZ R10, -R175, R10 ;  /* 0x0000000aaf0a7221 */ /* 0x000fe20000010100 */
[-C--:B------:R-:W-:Y:S01]  /*60d0*/  FSEL R7, R7, R177.reuse, P0 ;  /* 0x000000b107077208 */ /* 0x080fe20000000000 */
[----:B------:R-:W-:Y:S01]  /*60e0*/  FADD.FTZ R8, -R176, R8 ;  /* 0x00000008b0087221 */ /* 0x000fe20000010100 */
[----:B------:R-:W-:Y:S01]  /*60f0*/  FSETP.GE.FTZ.AND P0, PT, R156, RZ, PT ;  /* 0x000000ff9c00720b */ /* 0x000fe20003f16000 */
[----:B------:R-:W-:Y:S01]  /*6100*/  FADD.FTZ R9, -R176, R9 ;  /* 0x00000009b0097221 */ /* 0x000fe20000010100 */
[----:B------:R-:W-:Y:S01]  /*6110*/  FSEL R6, R6, R177, P1 ;  /* 0x000000b106067208 */ /* 0x000fe20000800000 */
[----:B------:R-:W-:Y:S01]  /*6120*/  FMUL.FTZ R160, R160, R0 ;  /* 0x00000000a0a07220 */ /* 0x000fe20000410000 */
[----:B------:R-:W-:Y:S01]  /*6130*/  FSETP.GE.FTZ.AND P1, PT, R149, RZ, PT ;  /* 0x000000ff9500720b */ /* 0x000fe20003f36000 */
[----:B------:R-:W-:Y:S01]  /*6140*/  FADD.FTZ R0, -R175, R15 ;  /* 0x0000000faf007221 */ /* 0x000fe20000010100 */
[----:B------:R-:W-:Y:S01]  /*6150*/  FSEL R11, R11, R175, P0 ;  /* 0x000000af0b0b7208 */ /* 0x000fe20000000000 */
[----:B------:R-:W-:Y:S01]  /*6160*/  FADD.FTZ R2, -R175, R14 ;  /* 0x0000000eaf027221 */ /* 0x000fe20000010100 */
[----:B------:R-:W-:Y:S01]  /*6170*/  FSETP.GE.FTZ.AND P0, PT, R163, RZ, PT ;  /* 0x000000ffa300720b */ /* 0x000fe20003f16000 */
[----:B------:R-:W-:Y:S01]  /*6180*/  FMUL.FTZ R151, R151, R5 ;  /* 0x0000000597977220 */ /* 0x000fe20000410000 */
        /* <DEDUP_REMOVED lines=13> */
[----:B------:R-:W-:Y:S01]  /*6260*/  FMUL.FTZ R149, R149, R10 ;  /* 0x0000000a95957220 */ /* 0x000fe20000410000 */
[----:B------:R-:W-:Y:S01]  /*6270*/  FSEL R2, R2, R175, P1 ;  /* 0x000000af02027208 */ /* 0x000fe20000800000 */
[----:B------:R-:W-:Y:S01]  /*6280*/  FMUL.FTZ R156, R156, R11 ;  /* 0x0000000b9c9c7220 */ /* 0x000fe20000410000 */
[-C--:B-1----:R-:W-:Y:S01]  /*6290*/  HMMA.16816.F32.BF16 R20, R140, R132.reuse, R20 ;  /* 0x000000848c14723c */ /* 0x082fe20000041814 */
[----:B------:R-:W-:Y:S01]  /*62a0*/  FMUL.FTZ R163, R163, R0 ;  /* 0x00000000a3a37220 */ /* 0x000fe20000410000 */
[----:B------:R-:W-:Y:S01]  /*62b0*/  FSETP.GE.FTZ.AND P0, PT, R182, RZ, PT ;  /* 0x000000ffb600720b */ /* 0x000fe20003f16000 */
[----:B------:R-:W-:Y:S01]  /*62c0*/  FMUL.FTZ R154, R154, R2 ;  /* 0x000000029a9a7220 */ /* 0x000fe20000410000 */
[----:B------:R-:W-:Y:S01]  /*62d0*/  FSEL R5, R5, R176, P3 ;  /* 0x000000b005057208 */ /* 0x000fe20001800000 */
[----:B------:R-:W-:Y:S01]  /*62e0*/  FMUL.FTZ R159, R159, R6 ;  /* 0x000000069f9f7220 */ /* 0x000fe20000410000 */
[----:B------:R-:W-:Y:S01]  /*62f0*/  FSETP.GE.FTZ.AND P1, PT, R180, RZ, PT ;  /* 0x000000ffb400720b */ /* 0x000fe20003f36000 */
[----:B------:R-:W-:Y:S01]  /*6300*/  FMUL.FTZ R162, R162, R7 ;  /* 0x00000007a2a27220 */ /* 0x000fe20000410000 */
[C---:B------:R-:W-:Y:S01]  /*6310*/  HMMA.16816.F32.BF16 R24, R136.reuse, R132, R24 ;  /* 0x000000848818723c */ /* 0x040fe20000041818 */
[----:B------:R-:W-:Y:S01]  /*6320*/  FMUL.FTZ R179, R179, R5 ;  /* 0x00000005b3b37220 */ /* 0x000fe20000410000 */
[----:B------:R-:W-:Y:S02]  /*6330*/  FSETP.GE.FTZ.AND P3, PT, R187, RZ, PT ;  /* 0x000000ffbb00720b */ /* 0x000fe40003f76000 */
[----:B------:R-:W-:Y:S01]  /*6340*/  FMUL.FTZ R158, R158, R8 ;  /* 0x000000089e9e7220 */ /* 0x000fe20000410000 */
[----:B------:R-:W-:Y:S01]  /*6350*/  FSEL R4, R4, R176, P2 ;  /* 0x000000b004047208 */ /* 0x000fe20001000000 */
[----:B------:R-:W-:Y:S01]  /*6360*/  FMUL.FTZ R145, R145, R9 ;  /* 0x0000000991917220 */ /* 0x000fe20000410000 */
[----:B------:R-:W-:Y:S01]  /*6370*/  FSETP.GE.FTZ.AND P2, PT, R161, RZ, PT ;  /* 0x000000ffa100720b */ /* 0x000fe20003f56000 */
[-C--:B------:R-:W-:Y:S01]  /*6380*/  HMMA.16816.F32.BF16 R28, R136, R134.reuse, R28 ;  /* 0x00000086881c723c */ /* 0x080fe2000004181c */
[----:B------:R-:W-:Y:S02]  /*6390*/  FSEL R0, R16, R178, P0 ;  /* 0x000000b210007208 */ /* 0x000fe40000000000 */
[----:B------:R-:W-:Y:S01]  /*63a0*/  FSETP.GE.FTZ.AND P0, PT, R183, RZ, PT ;  /* 0x000000ffb700720b */ /* 0x000fe20003f16000 */
[----:B------:R-:W-:Y:S01]  /*63b0*/  FMUL.FTZ R150, R150, R4 ;  /* 0x0000000496967220 */ /* 0x000fe20000410000 */
[-C--:B------:R-:W-:Y:S01]  /*63c0*/  FSEL R2, R18, R177.reuse, P1 ;  /* 0x000000b112027208 */ /* 0x080fe20000800000 */
[----:B------:R-:W-:Y:S01]  /*63d0*/  FMUL.FTZ R13, R182, R0 ;  /* 0x00000000b60d7220 */ /* 0x000fe20000410000 */
[----:B------:R-:W-:Y:S01]  /*63e0*/  FSETP.GE.FTZ.AND P1, PT, R157, RZ, PT ;  /* 0x000000ff9d00720b */ /* 0x000fe20003f36000 */
[C---:B------:R-:W-:Y:S01]  /*63f0*/  FADD.FTZ R21, -R178.reuse, R21 ;  /* 0x00000015b2157221 */ /* 0x040fe20000010100 */
[-C--:B------:R-:W-:Y:S01]  /*6400*/  FSEL R4, R17, R178.reuse, P2 ;  /* 0x000000b211047208 */ /* 0x080fe20001000000 */
[----:B------:R-:W-:Y:S01]  /*6410*/  HMMA.16816.F32.BF16 R32, R140, R134, R32 ;  /* 0x000000868c20723c */ /* 0x000fe20000041820 */
        /* <DEDUP_REMOVED lines=8> */
[----:B------:R-:W-:Y:S02]  /*64a0*/  FSEL R2, R21, R178, P1 ;  /* 0x000000b215027208 */ /* 0x000fe40000800000 */
[----:B------:R-:W-:Y:S01]  /*64b0*/  FSETP.GE.FTZ.AND P2, PT, R186, RZ, PT ;  /* 0x000000ffba00720b */ /* 0x000fe20003f56000 */
[----:B------:R-:W-:Y:S01]  /*64c0*/  FMUL.FTZ R10, R183, R0 ;  /* 0x00000000b70a7220 */ /* 0x000fe20000410000 */
[-C--:B------:R-:W-:Y:S01]  /*64d0*/  FSEL R0, R22, R177.reuse, P0 ;  /* 0x000000b116007208 */ /* 0x080fe20000000000 */
[----:B------:R-:W-:Y:S01]  /*64e0*/  FADD.FTZ R24, -R176, R24 ;  /* 0x00000018b0187221 */ /* 0x000fe20000010100 */
[----:B------:R-:W-:Y:S01]  /*64f0*/  FSETP.GE.FTZ.AND P1, PT, R153, RZ, PT ;  /* 0x000000ff9900720b */ /* 0x000fe20003f36000 */
[----:B------:R-:W-:Y:S01]  /*6500*/  FMUL.FTZ R11, R161, R4 ;  /* 0x00000004a10b7220 */ /* 0x000fe20000410000 */
[----:B------:R-:W-:Y:S01]  /*6510*/  FSETP.GE.FTZ.AND P0, PT, R148, RZ, PT ;  /* 0x000000ff9400720b */ /* 0x000fe20003f16000 */
[----:B------:R-:W-:Y:S02]  /*6520*/  FADD.FTZ R4, -R176, R25 ;  /* 0x00000019b0047221 */ /* 0x000fe40000010100 */
[----:B------:R-:W-:Y:S02]  /*6530*/  FADD.FTZ R26, -R175, R26 ;  /* 0x0000001aaf1a7221 */ /* 0x000fe40000010100 */
[----:B------:R-:W-:Y:S01]  /*6540*/  FMUL.FTZ R21, R157, R2 ;  /* 0x000000029d157220 */ /* 0x000fe20000410000 */
[----:B------:R-:W-:Y:S01]  /*6550*/  FSEL R2, R23, R177, P2 ;  /* 0x000000b117027208 */ /* 0x000fe20001000000 */
[----:B------:R-:W-:Y:S01]  /*6560*/  FADD.FTZ R27, -R175, R27 ;  /* 0x0000001baf1b7221 */ /* 0x000fe20000010100 */
[----:B------:R-:W-:Y:S01]  /*6570*/  FSETP.GE.FTZ.AND P2, PT, R146, RZ, PT ;  /* 0x000000ff9200720b */ /* 0x000fe20003f56000 */
[----:B------:R-:W-:Y:S01]  /*6580*/  FMUL.FTZ R20, R181, R0 ;  /* 0x00000000b5147220 */ /* 0x000fe20000410000 */
[----:B------:R-:W-:Y:S01]  /*6590*/  FSEL R0, R24, R176, P1 ;  /* 0x000000b018007208 */ /* 0x000fe20000800000 */
[----:B------:R-:W-:Y:S01]  /*65a0*/  FADD.FTZ R28, -R176, R28 ;  /* 0x0000001cb01c7221 */ /* 0x000fe20000010100 */
[----:B------:R-:W-:Y:S01]  /*65b0*/  FSETP.GE.FTZ.AND P1, PT, R147, RZ, PT ;  /* 0x000000ff9300720b */ /* 0x000fe20003f36000 */
[----:B------:R-:W-:Y:S01]  /*65c0*/  FMUL.FTZ R19, R186, R2 ;  /* 0x00000002ba137220 */ /* 0x000fe20000410000 */
[----:B------:R-:W-:Y:S01]  /*65d0*/  FSEL R4, R4, R176, P0 ;  /* 0x000000b004047208 */ /* 0x000fe20000000000 */
[----:B------:R-:W-:Y:S01]  /*65e0*/  FMUL.FTZ R153, R153, R0 ;  /* 0x0000000099997220 */ /* 0x000fe20000410000 */
[----:B------:R-:W-:Y:S01]  /*65f0*/  FSETP.GE.FTZ.AND P0, PT, R152, RZ, PT ;  /* 0x000000ff9800720b */ /* 0x000fe20003f16000 */
[----:B------:R-:W-:Y:S01]  /*6600*/  FMUL.FTZ R22, R185, R5 ;  /* 0x00000005b9167220 */ /* 0x000fe20000410000 */
[-C--:B------:R-:W-:Y:S01]  /*6610*/  FSEL R2, R26, R175.reuse, P2 ;  /* 0x000000af1a027208 */ /* 0x080fe20001000000 */
        /* <DEDUP_REMOVED lines=12> */
[----:B------:R-:W-:Y:S01]  /*66e0*/  @P1 FADD.FTZ R176, -R176, R29 ;  /* 0x0000001db0b01221 */ /* 0x000fe20000010100 */
[----:B------:R-:W-:Y:S01]  /*66f0*/  FSETP.GE.FTZ.AND P1, PT, R144, RZ, PT ;  /* 0x000000ff9000720b */ /* 0x000fe20003f36000 */
[----:B------:R-:W-:Y:S01]  /*6700*/  @P4 FADD.FTZ R178, -R178, R33 ;  /* 0x00000021b2b24221 */ /* 0x000fe20000010100 */
[----:B------:R-:W-:Y:S01]  /*6710*/  FSEL R0, R0, R177, P3 ;  /* 0x000000b100007208 */ /* 0x000fe20001800000 */
[----:B------:R-:W-:Y:S01]  /*6720*/  FMUL.FTZ R28, R188, R28 ;  /* 0x0000001cbc1c7220 */ /* 0x000fe20000410000 */
[----:B------:R-:W-:Y:S01]  /*6730*/  FSEL R4, R4, R175, P1 ;  /* 0x000000af04047208 */ /* 0x000fe20000800000 */
[----:B------:R-:W-:Y:S01]  /*6740*/  @P0 FADD.FTZ R175, -R175, R31 ;  /* 0x0000001fafaf0221 */ /* 0x000fe20000010100 */
[----:B------:R-:W-:Y:S01]  /*6750*/  IADD3 R181, R200, 0x40, RZ ;  /* 0x00000040c8b57810 */ /* 0x000fe20007ffe0ff */
[----:B------:R-:W-:Y:S02]  /*6760*/  FMUL.FTZ R17, R189, R2 ;  /* 0x00000002bd117220 */ /* 0x000fe40000410000 */
[----:B------:R-:W-:Y:S02]  /*6770*/  @P2 FADD.FTZ R177, -R177, R35 ;  /* 0x00000023b1b12221 */ /* 0x000fe40000010100 */
[----:B------:R-:W-:Y:S02]  /*6780*/  FMUL.FTZ R18, R144, R4 ;  /* 0x0000000490127220 */ /* 0x000fe40000410000 */
[----:B------:R-:W-:Y:S02]  /*6790*/  FMUL.FTZ R16, R187, R0 ;  /* 0x00000000bb107220 */ /* 0x000fe40000410000 */
[----:B------:R-:W-:Y:S02]  /*67a0*/  FMUL.FTZ R176, R147, R176 ;  /* 0x000000b093b07220 */ /* 0x000fe40000410000 */
[----:B------:R-:W-:Y:S02]  /*67b0*/  FMUL.FTZ R175, R155, R175 ;  /* 0x000000af9baf7220 */ /* 0x000fe40000410000 */
[----:B------:R-:W-:Y:S01]  /*67c0*/  FMUL.FTZ R2, R184, R178 ;  /* 0x000000b2b8027220 */ /* 0x000fe20000410000 */
[----:B------:R-:W-:Y:S01]  /*67d0*/  IADD3 R178, R200, 0x20, RZ ;  /* 0x00000020c8b27810 */ /* 0x000fe20007ffe0ff */
[----:B------:R-:W-:Y:S01]  /*67e0*/  FMUL.FTZ R177, R190, R177 ;  /* 0x000000b1beb17220 */ /* 0x000fe20000410000 */
        /* <DEDUP_REMOVED lines=47> */
.L_x_941:
        /* <DEDUP_REMOVED lines=9> */
[----:B-1----:R-:W-:Y:S01]  /*6b70*/  F2FP.BF16.PACK_AB R9, R150, R179 ;  /* 0x000000b39609723e */ /* 0x002fe200000010ff */
        /* <DEDUP_REMOVED lines=127> */
.L_x_942:
[----:B------:R-:W-:Y:S01]  /*7370*/  LDSM.16.M88.4 R24, [R168] ;  /* 0x00000000a818783b */ /* 0x000fe20000000200 */
[C---:B------:R-:W-:Y:S03]  /*7380*/  LEA R180, P0, R246.reuse, R208, 0x2 ;  /* 0x000000d0f6b47211 */ /* 0x040fe600078010ff */
[----:B-1----:R-:W1:Y:S01]  /*7390*/  LDSM.16.MT88.4 R8, [R0+0x9000] ;  /* 0x009000000008783b */ /* 0x002e620000004200 */
[----:B------:R-:W-:Y:S03]  /*73a0*/  LEA.HI.X.SX32 R179, R246, R209, 0x2, P0 ;  /* 0x000000d1f6b37211 */ /* 0x000fe600000f16ff */
[----:B------:R-:W2:Y:S04]  /*73b0*/  LDSM.16.MT88.4 R16, [R0+0xb000] ;  /* 0x00b000000010783b */ /* 0x000ea80000004200 */
[----:B------:R-:W3:Y:S04]  /*73c0*/  LDSM.16.MT88.4 R28, [R0+0xd000] ;  /* 0x00d00000001c783b */ /* 0x000ee80000004200 */
[----:B------:R-:W-:Y:S04]  /*73d0*/  LDSM.16.M88.4 R32, [R169] ;  /* 0x00000000a920783b */ /* 0x000fe80000000200 */
[----:B------:R-:W4:Y:S04]  /*73e0*/  LDSM.16.MT88.4 R132, [R0+0x9400] ;  /* 0x009400000084783b */ /* 0x000f280000004200 */
[----:B------:R-:W3:Y:S04]  /*73f0*/  LDSM.16.MT88.4 R136, [R0+0xb400] ;  /* 0x00b400000088783b */ /* 0x000ee80000004200 */
[----:B------:R-:W3:Y:S04]  /*7400*/  LDSM.16.MT88.4 R140, [R0+0xd400] ;  /* 0x00d40000008c783b */ /* 0x000ee80000004200 */
[----:B------:R-:W-:Y:S04]  /*7410*/  LDSM.16.M88.4 R144, [R171] ;  /* 0x00000000ab90783b */ /* 0x000fe80000000200 */
[----:B------:R-:W3:Y:S04]  /*7420*/  LDSM.16.MT88.4 R148, [R0+0x9800] ;  /* 0x009800000094783b */ /* 0x000ee80000004200 */
[----:B------:R-:W4:Y:S01]  /*7430*/  LDSM.16.MT88.4 R152, [R0+0xb800] ;  /* 0x00b800000098783b */ /* 0x000f220000004200 */
[C---:B-1----:R-:W-:Y:S03]  /*7440*/  HMMA.16816.F32.BF16 R4, R24.reuse, R8, RZ ;  /* 0x000000081804723c */ /* 0x042fe600000418ff */
[----:B------:R-:W-:Y:S05]  /*7450*/  LDSM.16.MT88.4 R156, [R0+0xbc00] ;  /* 0x00bc0000009c783b */ /* 0x000fea0000004200 */
        /* <DEDUP_REMOVED lines=59> */
[----:B---3--:R-:W-:Y:S04]  /*7810*/  LOP3.LUT R0, R192, 0x1, RZ, 0xc0, !PT ;  /* 0x00000001c0007812 */ /* 0x008fe800078ec0ff */
        /* <DEDUP_REMOVED lines=40> */
[CC--:B--2---:R-:W-:Y:S03]  /*7aa0*/  LEA R8, P2, R225.reuse, R28.reuse, 0x2 ;  /* 0x0000001ce1087211 */ /* 0x0c4fe600078410ff */
[----:B------:R1:W-:Y:S04]  /*7ab0*/  RED.E.ADD.F32.FTZ.RN.STRONG.GPU [R6.64], R11 ;  /* 0x0000000b0600798e */ /* 0x0003e8000c10e786 */
[----:B------:R2:W-:Y:S04]  /*7ac0*/  RED.E.ADD.F32.FTZ.RN.STRONG.GPU [R28.64+0x80], R12 ;  /* 0x0000800c1c00798e */ /* 0x0005e8000c10e786 */
[----:B------:R2:W-:Y:S01]  /*7ad0*/  RED.E.ADD.F32.FTZ.RN.STRONG.GPU [R30.64+0x80], R13 ;  /* 0x0000800d1e00798e */ /* 0x0005e2000c10e786 */
[CC--:B---3--:R-:W-:Y:S02]  /*7ae0*/  LEA R32, P1, R238.reuse, R28.reuse, 0x2 ;  /* 0x0000001cee207211 */ /* 0x0c8fe400078210ff */
[-C--:B------:R-:W-:Y:S02]  /*7af0*/  LEA.HI.X.SX32 R9, R225, R29.reuse, 0x2, P2 ;  /* 0x0000001de1097211 */ /* 0x080fe400010f16ff */
[CC--:B----4-:R-:W-:Y:S02]  /*7b00*/  LEA R4, P0, R243.reuse, R28.reuse, 0x2 ;  /* 0x0000001cf3047211 */ /* 0x0d0fe400078010ff */
[-C--:B------:R-:W-:Y:S02]  /*7b10*/  LEA.HI.X.SX32 R33, R238, R29.reuse, 0x2, P1 ;  /* 0x0000001dee217211 */ /* 0x080fe400008f16ff */
[-C--:B------:R-:W-:Y:S02]  /*7b20*/  LEA.HI.X.SX32 R5, R243, R29.reuse, 0x2, P0 ;  /* 0x0000001df3057211 */ /* 0x080fe400000f16ff */
[-C--:B------:R-:W-:Y:S02]  /*7b30*/  LEA R10, P0, R252, R28.reuse, 0x2 ;  /* 0x0000001cfc0a7211 */ /* 0x080fe400078010ff */
[-C--:B-1----:R-:W-:Y:S01]  /*7b40*/  LEA R6, P1, R224, R28.reuse, 0x2 ;  /* 0x0000001ce0067211 */ /* 0x082fe200078210ff */
[----:B------:R1:W-:Y:S01]  /*7b50*/  RED.E.ADD.F32.FTZ.RN.STRONG.GPU [R4.64], R14 ;  /* 0x0000000e0400798e */ /* 0x0003e2000c10e786 */
[-C--:B------:R-:W-:Y:S02]  /*7b60*/  LEA.HI.X.SX32 R11, R252, R29.reuse, 0x2, P0 ;  /* 0x0000001dfc0b7211 */ /* 0x080fe400000f16ff */
[-C--:B------:R-:W-:Y:S01]  /*7b70*/  LEA.HI.X.SX32 R7, R224, R29.reuse, 0x2, P1 ;  /* 0x0000001de0077211 */ /* 0x080fe200008f16ff */
[----:B------:R3:W-:Y:S01]  /*7b80*/  RED.E.ADD.F32.FTZ.RN.STRONG.GPU [R32.64], R15 ;  /* 0x0000000f2000798e */ /* 0x0007e2000c10e786 */
[CC--:B--2---:R-:W-:Y:S03]  /*7b90*/  LEA R12, P4, R237.reuse, R28.reuse, 0x2 ;  /* 0x0000001ced0c7211 */ /* 0x0c4fe600078810ff */
[----:B------:R2:W-:Y:S01]  /*7ba0*/  RED.E.ADD.F32.FTZ.RN.STRONG.GPU [R10.64], R16 ;  /* 0x000000100a00798e */ /* 0x0005e2000c10e786 */
[-C--:B------:R-:W-:Y:S03]  /*7bb0*/  LEA.HI.X.SX32 R13, R237, R29.reuse, 0x2, P4 ;  /* 0x0000001ded0d7211 */ /* 0x080fe600020f16ff */
[----:B------:R4:W-:Y:S04]  /*7bc0*/  RED.E.ADD.F32.FTZ.RN.STRONG.GPU [R8.64], R17 ;  /* 0x000000110800798e */ /* 0x0009e8000c10e786 */
[----:B------:R4:W-:Y:S04]  /*7bd0*/  RED.E.ADD.F32.FTZ.RN.STRONG.GPU [R6.64], R18 ;  /* 0x000000120600798e */ /* 0x0009e8000c10e786 */
[----:B------:R-:W-:Y:S01]  /*7be0*/  LDSM.16.MT88.4 R32, [R3+0x15800] ;  /* 0x015800000320783b */ /* 0x000fe20000004200 */
[CC--:B-1----:R-:W-:Y:S02]  /*7bf0*/  LEA R4, P0, R227.reuse, R28.reuse, 0x2 ;  /* 0x0000001ce3047211 */ /* 0x0c2fe400078010ff */
[CC--:B------:R-:W-:Y:S02]  /*7c00*/  LEA R14, P5, R242.reuse, R28.reuse, 0x2 ;  /* 0x0000001cf20e7211 */ /* 0x0c0fe400078a10ff */
[-C--:B------:R-:W-:Y:S02]  /*7c10*/  LEA.HI.X.SX32 R5, R227, R29.reuse, 0x2, P0 ;  /* 0x0000001de3057211 */ /* 0x080fe400000f16ff */
[-C--:B---3--:R-:W-:Y:S02]  /*7c20*/  LEA.HI.X.SX32 R15, R242, R29.reuse, 0x2, P5 ;  /* 0x0000001df20f7211 */ /* 0x088fe400028f16ff */
[-C--:B--2---:R-:W-:Y:S01]  /*7c30*/  LEA R10, P3, R251, R28.reuse, 0x2 ;  /* 0x0000001cfb0a7211 */ /* 0x084fe200078610ff */
[----:B------:R1:W-:Y:S01]  /*7c40*/  RED.E.ADD.F32.FTZ.RN.STRONG.GPU [R4.64], R19 ;  /* 0x000000130400798e */ /* 0x0003e2000c10e786 */
[-C--:B----4-:R-:W-:Y:S03]  /*7c50*/  LEA R8, P2, R223, R28.reuse, 0x2 ;  /* 0x0000001cdf087211 */ /* 0x090fe600078410ff */
[----:B------:R-:W-:Y:S01]  /*7c60*/  RED.E.ADD.F32.FTZ.RN.STRONG.GPU [R28.64+0x100], R20 ;  /* 0x000100141c00798e */ /* 0x000fe2000c10e786 */
[-C--:B------:R-:W-:Y:S02]  /*7c70*/  LEA.HI.X.SX32 R11, R251, R29.reuse, 0x2, P3 ;  /* 0x0000001dfb0b7211 */ /* 0x080fe400018f16ff */
[CC--:B------:R-:W-:Y:S01]  /*7c80*/  LEA R6, P1, R222.reuse, R28.reuse, 0x2 ;  /* 0x0000001cde067211 */ /* 0x0c0fe200078210ff */
[----:B------:R-:W-:Y:S01]  /*7c90*/  RED.E.ADD.F32.FTZ.RN.STRONG.GPU [R30.64+0x100], R21 ;  /* 0x000100151e00798e */ /* 0x000fe2000c10e786 */
[-C--:B------:R-:W-:Y:S02]  /*7ca0*/  LEA.HI.X.SX32 R9, R223, R29.reuse, 0x2, P2 ;  /* 0x0000001ddf097211 */ /* 0x080fe400010f16ff */
[----:B------:R-:W-:Y:S01]  /*7cb0*/  LEA.HI.X.SX32 R7, R222, R29, 0x2, P1 ;  /* 0x0000001dde077211 */ /* 0x000fe200008f16ff */
[----:B------:R-:W-:Y:S01]  /*7cc0*/  RED.E.ADD.F32.FTZ.RN.STRONG.GPU [R14.64], R22 ;  /* 0x000000160e00798e */ /* 0x000fe2000c10e786 */
[----:B------:R-:W-:Y:S02]  /*7cd0*/  ISETP.GT.AND P3, PT, R192, R229, PT ;  /* 0x000000e5c000720c */ /* 0x000fe40003f64270 */
[----:B------:R-:W-:Y:S01]  /*7ce0*/  @P6 IADD3 R220, P1, R220, -0x100, RZ ;  /* 0xffffff00dcdc6810 */ /* 0x000fe20007f3e0ff */
[----:B------:R-:W-:Y:S03]  /*7cf0*/  RED.E.ADD.F32.FTZ.RN.STRONG.GPU [R12.64], R23 ;  /* 0x000000170c00798e */ /* 0x000fe6000c10e786 */
[----:B------:R-:W-:Y:S01]  /*7d00*/  @P6 IADD3.X R219, R219, -0x1, RZ, P1, !PT ;  /* 0xffffffffdbdb6810 */ /* 0x000fe20000ffe4ff */
[----:B------:R-:W-:Y:S04]  /*7d10*/  RED.E.ADD.F32.FTZ.RN.STRONG.GPU [R10.64], R24 ;  /* 0x000000180a00798e */ /* 0x000fe8000c10e786 */
        /* <DEDUP_REMOVED lines=291> */
.L_x_944:
        /* <DEDUP_REMOVED lines=15> */
.L_x_945:
        /* <DEDUP_REMOVED lines=47> */
.L_x_947:
[----:B------:R-:W-:Y:S05]  /*9330*/  BSYNC B0 ;  /* 0x0000000000007941 */ /* 0x000fea0003800000 */
.L_x_946:
        /* <DEDUP_REMOVED lines=20> */
.L_x_949:
[----:B------:R-:W-:Y:S05]  /*9480*/  BSYNC B0 ;  /* 0x0000000000007941 */ /* 0x000fea0003800000 */
.L_x_948:
        /* <DEDUP_REMOVED lines=25> */
.L_x_951:
[----:B------:R-:W-:Y:S05]  /*9620*/  BSYNC B0 ;  /* 0x0000000000007941 */ /* 0x000fea0003800000 */
.L_x_950:
[----:B------:R-:W-:Y:S05]  /*9630*/  @P3 BRA `(.L_x_925) ;  /* 0x000000f000003947 */ /* 0x000fea0003800000 */
[----:B------:R-:W-:Y:S01]  /*9640*/  IADD3 R0, P0, R231, 0x40, RZ ;  /* 0x00000040e7007810 */ /* 0x000fe20007f1e0ff */
[----:B------:R-:W-:Y:S01]  /*9650*/  IMAD.MOV.U32 R7, RZ, RZ, R2 ;  /* 0x000000ffff077224 */ /* 0x000fe200078e0002 */
[----:B------:R-:W-:-:S02]  /*9660*/  ISETP.GE.AND P1, PT, R178, c[0x0][0x220], PT ;  /* 0x00008800b2007a0c */ /* 0x000fc40003f26270 */
[----:B------:R-:W-:Y:S01]  /*9670*/  ISETP.GE.AND P2, PT, R200, c[0x0][0x220], PT ;  /* 0x00008800c8007a0c */ /* 0x000fe20003f46270 */
        /* <DEDUP_REMOVED lines=11> */
.L_x_925:
[----:B------:R-:W-:Y:S05]  /*9730*/  BSYNC B1 ;  /* 0x0000000000017941 */ /* 0x000fea0003800000 */
.L_x_911:
        /* <DEDUP_REMOVED lines=9> */
.L_x_952:
[----:B------:R-:W-:Y:S05]  /*97d0*/  EXIT ;  /* 0x000000000000794d */ /* 0x000fea0003800000 */
.L_x_954:
        /* <DEDUP_REMOVED lines=10> */
.L_x_1303:


//--------------------- .text._ZN5flash44flash_bwd_dq_dk_dv_loop_seqk_parallel_kernelI23Flash_bwd_kernel_traitsILi96ELi64ELi128ELi8ELi2ELi4ELi4ELb0ELb0EN7cutlass10bfloat16_tE19Flash_kernel_traitsILi96ELi64ELi128ELi8ES3_EELb0ELb0ELb1ELb0ELb0ELb0ELb1EEEvNS_16Flash_bwd_paramsE --------------------------
	.section	.text._ZN5flash44flash_bwd_dq_dk_dv_loop_seqk_parallel_kernelI23Flash_bwd_kernel_traitsILi96ELi64ELi128ELi8ELi2ELi4ELi4ELb0ELb0EN7cutlass10bfloat16_tE19Flash_kernel_traitsILi96ELi64ELi128ELi8ES3_EELb0ELb0ELb1ELb0ELb0ELb0ELb1EEEvNS_16Flash_bwd_paramsE,"ax",@progbits
	.sectioninfo	@"SHI_REGISTERS=255"
	.align	128
        .global         _ZN5flash44flash_bwd_dq_dk_dv_loop_seqk_parallel_kernelI23Flash_bwd_kernel_traitsILi96ELi64ELi128ELi8ELi2ELi4ELi4ELb0ELb0EN7cutlass10bfloat16_tE19Flash_kernel_traitsILi96ELi64ELi128ELi8ES3_EELb0ELb0ELb1ELb0ELb0ELb0ELb1EEEvNS_16Flash_bwd_paramsE
        .type           _ZN5flash44flash_bwd_dq_dk_dv_loop_seqk_parallel_kernelI23Flash_bwd_kernel_traitsILi96ELi64ELi128ELi8ELi2ELi4ELi4ELb0ELb0EN7cutlass10bfloat16_tE19Flash_kernel_traitsILi96ELi64ELi128ELi8ES3_EELb0ELb0ELb1ELb0ELb0ELb0ELb1EEEvNS_16Flash_bwd_paramsE,@function
        .size           _ZN5flash44flash_bwd_dq_dk_dv_loop_seqk_parallel_kernelI23Flash_bwd_kernel_traitsILi96ELi64ELi128ELi8ELi2ELi4ELi4ELb0ELb0EN7cutlass10bfloat16_tE19Flash_kernel_traitsILi96ELi64ELi128ELi8ES3_EELb0ELb0ELb1ELb0ELb0ELb0ELb1EEEvNS_16Flash_bwd_paramsE,(.L_x_1304 - _ZN5flash44flash_bwd_dq_dk_dv_loop_seqk_parallel_kernelI23Flash_bwd_kernel_traitsILi96ELi64ELi128ELi8ELi2ELi4ELi4ELb0ELb0EN7cutlass10bfloat16_tE19Flash_kernel_traitsILi96ELi64ELi128ELi8ES3_EELb0ELb0ELb1ELb0ELb0ELb0ELb1EEEvNS_16Flash_bwd_paramsE)
        .other          _ZN5flash44flash_bwd_dq_dk_dv_loop_seqk_parallel_kernelI23Flash_bwd_kernel_traitsILi96ELi64ELi128ELi8ELi2ELi4ELi4ELb0ELb0EN7cutlass10bfloat16_tE19Flash_kernel_traitsILi96ELi64ELi128ELi8ES3_EELb0ELb0ELb1ELb0ELb0ELb0ELb1EEEvNS_16Flash_bwd_paramsE,@"STO_CUDA_ENTRY STV_DEFAULT"
_ZN5flash44flash_bwd_dq_dk_dv_loop_seqk_parallel_kernelI23Flash_bwd_kernel_traitsILi96ELi64ELi128ELi8ELi2ELi4ELi4ELb0ELb0EN7cutlass10bfloat16_tE19Flash_kernel_traitsILi96ELi64ELi128ELi8ES3_EELb0ELb0ELb1ELb0ELb0ELb0ELb1EEEvNS_16Flash_bwd_paramsE:
.text._ZN5flash44flash_bwd_dq_dk_dv_loop_seqk_parallel_kernelI23Flash_bwd_kernel_traitsILi96ELi64ELi128ELi8ELi2ELi4ELi4ELb0ELb0EN7cutlass10bfloat16_tE19Flash_kernel_traitsILi96ELi64ELi128ELi8ES3_EELb0ELb0ELb1ELb0ELb0ELb0ELb1EEEvNS_16Flash_bwd_paramsE:
        /* <DEDUP_REMOVED lines=35> */
[----:B------:R-:W-:Y:S01]  /*0230*/  SHF.R.S32.HI R2, RZ, 0x4, R10 ;  /* 0x00000004ff027819 */ /* 0x000fe2000001140a */
[----:B---3--:R-:W-:Y:S01]  /*0240*/  UIMAD UR51, UR40, UR50, URZ ;  /* 0x00000032283372a4 */ /* 0x008fe2000f8e023f */
[C---:B------:R-:W-:Y:S01]  /*0250*/  LEA.HI R11, R21.reuse, R22, RZ, 0x5 ;  /* 0x00000016150b7211 */ /* 0x040fe200078f28ff */
[----:B------:R-:W-:Y:S01]  /*0260*/  UIMAD UR50, UR50, UR12, URZ ;  /* 0x0000000c323272a4 */ /* 0x000fe2000f8e023f */
[----:B------:R-:W-:Y:S01]  /*0270*/  LEA.HI R0, R10, R2, RZ, 0x1 ;  /* 0x000000020a007211 */ /* 0x000fe200078f08ff */
[----:B------:R-:W-:Y:S01]  /*0280*/  ULDC UR13, c[0x0][0x1c0] ;  /* 0x00007000000d7ab9 */ /* 0x000fe20000000800 */
[----:B------:R-:W-:Y:S01]  /*0290*/  LEA.HI R16, R21, R22, RZ, 0x3 ;  /* 0x0000001615107211 */ /* 0x000fe200078f18ff */
[----:B------:R-:W-:Y:S01]  /*02a0*/  ULDC UR11, c[0x0][0x1c0] ;  /* 0x00007000000b7ab9 */ /* 0x000fe20000000800 */
[----:B------:R-:W-:Y:S01]  /*02b0*/  LOP3.LUT R0, R0, 0xfffffffe, RZ, 0xc0, !PT ;  /* 0xfffffffe00007812 */ /* 0x000fe200078ec0ff */
[----:B------:R-:W-:Y:S01]  /*02c0*/  UIMAD UR56, UR7, UR36, URZ ;  /* 0x00000024073872a4 */ /* 0x000fe2000f8e023f */
[----:B------:R-:W-:Y:S01]  /*02d0*/  LOP3.LUT R6, R3, 0xfffffffc, RZ, 0xc0, !PT ;  /* 0xfffffffc03067812 */ /* 0x000fe200078ec0ff */
[----:B------:R-:W-:Y:S01]  /*02e0*/  UIMAD UR6, UR36, UR11, UR40 ;  /* 0x0000000b240672a4 */ /* 0x000fe2000f8e0228 */
[----:B------:R-:W-:Y:S01]  /*02f0*/  LOP3.LUT R4, R11, 0xffffffe0, RZ, 0xc0, !PT ;  /* 0xffffffe00b047812 */ /* 0x000fe200078ec0ff */
[----:B------:R-:W-:Y:S01]  /*0300*/  IMAD.IADD R15, R2, 0x1, -R0 ;  /* 0x00000001020f7824 */ /* 0x000fe200078e0a00 */
[--C-:B------:R-:W-:Y:S01]  /*0310*/  SHF.R.S32.HI R0, RZ, 0x2, R3.reuse ;  /* 0x00000002ff007819 */ /* 0x100fe20000011403 */
[C---:B------:R-:W-:Y:S01]  /*0320*/  IMAD.IADD R18, R22.reuse, 0x1, -R6 ;  /* 0x0000000116127824 */ /* 0x040fe200078e0a06 */
[----:B------:R-:W-:Y:S01]  /*0330*/  SHF.R.S32.HI R2, RZ, 0x1f, R3 ;  /* 0x0000001fff027819 */ /* 0x000fe20000011403 */
[----:B------:R-:W-:Y:S01]  /*0340*/  IMAD.IADD R4, R22, 0x1, -R4 ;  /* 0x0000000116047824 */ /* 0x000fe200078e0a04 */
[----:B------:R-:W-:Y:S01]  /*0350*/  SHF.R.S32.HI R5, RZ, 0x3, R16 ;  /* 0x00000003ff057819 */ /* 0x000fe20000011410 */
[----:B------:R-:W-:Y:S01]  /*0360*/  IMAD.SHL.U32 R204, R18, 0x8, RZ ;  /* 0x0000000812cc7824 */ /* 0x000fe200078e00ff */
[-C--:B------:R-:W-:Y:S01]  /*0370*/  LEA.HI R3, R3, R0.reuse, RZ, 0x1 ;  /* 0x0000000003037211 */ /* 0x080fe200078f08ff */
[----:B------:R-:W-:Y:S01]  /*0380*/  @!UP5 UIMAD UR7, UR36, UR13, UR40 ;  /* 0x0000000d2407d2a4 */ /* 0x000fe2000f8e0228 */
[----:B------:R-:W-:Y:S01]  /*0390*/  LEA.HI R2, R2, R0, RZ, 0x3 ;  /* 0x0000000002027211 */ /* 0x000fe200078f18ff */
[----:B------:R-:W-:Y:S01]  /*03a0*/  IMAD.SHL.U32 R5, R5, 0x40, RZ ;  /* 0x0000004005057824 */ /* 0x000fe200078e00ff */
[----:B------:R-:W-:Y:S01]  /*03b0*/  LOP3.LUT R3, R3, 0x7fffffe, RZ, 0xc0, !PT ;  /* 0x07fffffe03037812 */ /* 0x000fe200078ec0ff */
[----:B------:R-:W-:Y:S01]  /*03c0*/  USHF.L.U32 UR45, UR50, 0x6, URZ ;  /* 0x00000006322d7899 */ /* 0x000fe2000800063f */
[----:B------:R-:W-:Y:S01]  /*03d0*/  LOP3.LUT R2, R2, 0xfffffff8, RZ, 0xc0, !PT ;  /* 0xfffffff802027812 */ /* 0x000fe200078ec0ff */
[----:B------:R-:W-:Y:S01]  /*03e0*/  ULDC UR53, c[0x0][0x214] ;  /* 0x0000850000357ab9 */ /* 0x000fe20000000800 */
[----:B------:R-:W-:Y:S01]  /*03f0*/  SHF.R.S32.HI R6, RZ, 0x1f, R4 ;  /* 0x0000001fff067819 */ /* 0x000fe20000011404 */
[C---:B------:R-:W-:Y:S01]  /*0400*/  IMAD.IADD R7, R0.reuse, 0x1, -R3 ;  /* 0x0000000100077824 */ /* 0x040fe200078e0a03 */
[----:B------:R-:W-:Y:S01]  /*0410*/  ULDC UR60, c[0x0][0x1c8] ;  /* 0x00007200003c7ab9 */ /* 0x000fe20000000800 */
[----:B------:R-:W-:Y:S01]  /*0420*/  IMAD.IADD R8, R0, 0x1, -R2 ;  /* 0x0000000100087824 */ /* 0x000fe200078e0a02 */
[----:B------:R-:W-:Y:S01]  /*0430*/  LOP3.LUT R0, R5, 0xc0, RZ, 0xc0, !PT ;  /* 0x000000c005007812 */ /* 0x000fe200078ec0ff */
[----:B------:R-:W-:Y:S01]  /*0440*/  ULDC.U8 UR10, c[0x0][0x3d0] ;  /* 0x0000f400000a7ab9 */ /* 0x000fe20000000000 */
[----:B------:R-:W-:Y:S01]  /*0450*/  LEA.HI R23, R6, R4, RZ, 0x2 ;  /* 0x0000000406177211 */ /* 0x000fe200078f10ff */
[----:B------:R-:W-:Y:S01]  /*0460*/  ULDC UR54, c[0x0][0x224] ;  /* 0x0000890000367ab9 */ /* 0x000fe20000000800 */
[----:B------:R-:W-:Y:S01]  /*0470*/  SHF.R.U32.HI R4, RZ, 0x3, R0 ;  /* 0x00000003ff047819 */ /* 0x000fe20000011600 */
[----:B------:R-:W-:Y:S01]  /*0480*/  @UP5 UIMAD UR58, UR36, UR53, URZ ;  /* 0x00000035243a52a4 */ /* 0x000fe2000f8e023f */
[----:B------:R-:W-:Y:S01]  /*0490*/  LOP3.LUT R3, R0, 0x18, R204, 0xf8, !PT ;  /* 0x0000001800037812 */ /* 0x000fe200078ef8cc */
[----:B------:R-:W-:Y:S01]  /*04a0*/  ULDC.64 UR4, c[0x0][0x118] ;  /* 0x0000460000047ab9 */ /* 0x000fe20000000a00 */
[--C-:B------:R-:W-:Y:S01]  /*04b0*/  SHF.R.S32.HI R2, RZ, 0x5, R11.reuse ;  /* 0x00000005ff027819 */ /* 0x100fe2000001140b */
[----:B------:R-:W-:Y:S01]  /*04c0*/  ULDC UR44, c[0x0][0x2e8] ;  /* 0x0000ba00002c7ab9 */ /* 0x000fe20000000800 */
        /* <DEDUP_REMOVED lines=9> */
[----:B------:R-:W-:Y:S01]  /*0560*/  UIMAD.WIDE.U32 UR46, UR38, UR48, URZ ;  /* 0x00000030262e72a5 */ /* 0x000fe2000f8e003f */
[----:B------:R-:W-:Y:S01]  /*0570*/  LOP3.LUT R5, R3, 0xfffffffe, RZ, 0xc0, !PT ;  /* 0xfffffffe03057812 */ /* 0x000fe200078ec0ff */
[----:B------:R-:W-:Y:S01]  /*0580*/  UIMAD UR55, UR39, UR48, URZ ;  /* 0x00000030273772a4 */ /* 0x000fe2000f8e023f */
[----:B------:R-:W-:Y:S01]  /*0590*/  LOP3.LUT R3, R0, 0xfffffffc, RZ, 0xc0, !PT ;  /* 0xfffffffc00037812 */ /* 0x000fe200078ec0ff */
[----:B------:R-:W-:Y:S01]  /*05a0*/  IMAD.IADD R0, R22, 0x1, -R4 ;  /* 0x0000000116007824 */ /* 0x000fe200078e0a04 */
[----:B------:R-:W-:Y:S01]  /*05b0*/  LEA.HI R10, R21, R22, RZ, 0x6 ;  /* 0x00000016150a7211 */ /* 0x000fe200078f30ff */
[----:B------:R-:W-:Y:S01]  /*05c0*/  IMAD.IADD R17, R2, 0x1, -R5 ;  /* 0x0000000102117824 */ /* 0x000fe200078e0a05 */
[----:B------:R-:W-:Y:S01]  /*05d0*/  LOP3.LUT P2, RZ, R8, 0x2, RZ, 0xc0, !PT ;  /* 0x0000000208ff7812 */ /* 0x000fe2000784c0ff */
[----:B------:R-:W-:Y:S01]  /*05e0*/  IMAD.IADD R11, R2, 0x1, -R3 ;  /* 0x00000001020b7824 */ /* 0x000fe200078e0a03 */
[----:B------:R-:W-:Y:S01]  /*05f0*/  SHF.R.S32.HI R4, RZ, 0x1f, R0 ;  /* 0x0000001fff047819 */ /* 0x000fe20000011400 */
[----:B------:R-:W-:Y:S01]  /*0600*/  USHF.R.S32.HI UR57, URZ, 0x1f, UR51 ;  /* 0x0000001f3f397899 */ /* 0x000fe20008011433 */
[----:B------:R-:W-:Y:S01]  /*0610*/  LOP3.LUT R3, R16, 0xfffffff8, RZ, 0xc0, !PT ;  /* 0xfffffff810037812 */ /* 0x000fe200078ec0ff */
[----:B------:R-:W-:Y:S01]  /*0620*/  UIMAD UR54, UR6, UR54, URZ ;  /* 0x00000036063672a4 */ /* 0x000fe2000f8e023f */
[-C--:B------:R-:W-:Y:S01]  /*0630*/  LEA.HI R2, R0, R0.reuse, RZ, 0x1 ;  /* 0x0000000000027211 */ /* 0x080fe200078f08ff */
[----:B------:R-:W-:Y:S01]  /*0640*/  @!UP5 UIMAD UR53, UR7, UR53, URZ ;  /* 0x000000350735d2a4 */ /* 0x000fe2000f8e023f */
[----:B------:R-:W-:Y:S01]  /*0650*/  LEA.HI R12, R4, R0, RZ, 0x3 ;  /* 0x00000000040c7211 */ /* 0x000fe200078f18ff */
[----:B------:R-:W-:Y:S01]  /*0660*/  IMAD.IADD R3, R22, 0x1, -R3 ;  /* 0x0000000116037824 */ /* 0x000fe200078e0a03 */
[----:B------:R-:W-:Y:S01]  /*0670*/  LOP3.LUT R5, R2, 0x7fffffe, RZ, 0xc0, !PT ;  /* 0x07fffffe02057812 */ /* 0x000fe200078ec0ff */
[----:B------:R-:W-:Y:S01]  /*0680*/  USHF.R.S32.HI UR52, URZ, 0x1f, UR45 ;  /* 0x0000001f3f347899 */ /* 0x000fe2000801142d */
[----:B------:R-:W-:Y:S01]  /*0690*/  LOP3.LUT R4, R12, 0xfffffff8, RZ, 0xc0, !PT ;  /* 0xfffffff80c047812 */ /* 0x000fe200078ec0ff */
[----:B------:R-:W-:Y:S01]  /*06a0*/  UMOV UR43, 0xffffd000 ;  /* 0xffffd000002b7882 */ /* 0x000fe20000000000 */
        /* <DEDUP_REMOVED lines=10> */
[----:B------:R1:W-:Y:S01]  /*0750*/  STL [R1], R4 ;  /* 0x0000000401007387 */ /* 0x0003e20000100800 */
[----:B------:R-:W-:Y:S01]  /*0760*/  IMAD R0, R10, 0x4, R15 ;  /* 0x000000040a007824 */ /* 0x000fe200078e020f */
[----:B------:R-:W-:Y:S01]  /*0770*/  LOP3.LUT P6, RZ, R14, 0x4, RZ, 0xc0, !PT ;  /* 0x000000040eff7812 */ /* 0x000fe200078cc0ff */
[----:B------:R-:W-:Y:S01]  /*0780*/  IMAD.SHL.U32 R3, R3, 0x40, RZ ;  /* 0x0000004003037824 */ /* 0x000fe200078e00ff */
[----:B------:R-:W-:Y:S01]  /*0790*/  SEL R177, R180, 0xffffffe0, !P5 ;  /* 0xffffffe0b4b17807 */ /* 0x000fe20006800000 */
[----:B------:R-:W-:Y:S01]  /*07a0*/  IMAD R19, R0, 0x8, R5 ;  /* 0x0000000800137824 */ /* 0x000fe200078e0205 */
[----:B------:R-:W-:-:S02]  /*07b0*/  SHF.R.S32.HI R5, RZ, 0x1, R2 ;  /* 0x00000001ff057819 */ /* 0x000fc40000011402 */
[----:B------:R-:W-:Y:S02]  /*07c0*/  SHF.R.S32.HI R2, RZ, 0x1f, R2 ;  /* 0x0000001fff027819 */ /* 0x000fe40000011402 */
[----:B------:R-:W-:Y:S01]  /*07d0*/  SHF.R.S32.HI R0, RZ, 0x1, R6 ;  /* 0x00000001ff007819 */ /* 0x000fe20000011406 */
[----:B------:R-:W-:Y:S01]  /*07e0*/  IMAD.SHL.U32 R6, R18, 0x2, RZ ;  /* 0x0000000212067824 */ /* 0x000fe200078e00ff */
[----:B------:R-:W-:Y:S02]  /*07f0*/  SEL R178, R178, 0x40, P6 ;  /* 0x00000040b2b27807 */ /* 0x000fe40003000000 */
[----:B------:R-:W-:-:S04]  /*0800*/  LOP3.LUT P4, RZ, R0, 0x2, RZ, 0xc0, !PT ;  /* 0x0000000200ff7812 */ /* 0x000fc8000788c0ff */
        /* <DEDUP_REMOVED lines=25> */
[----:B------:R-:W-:Y:S01]  /*09a0*/  IMAD.IADD R7, R8, 0x1, -R0 ;  /* 0x0000000108077824 */ /* 0x000fe200078e0a00 */
[----:B------:R-:W-:Y:S01]  /*09b0*/  SEL R200, R200, 0x10, !P3 ;  /* 0x00000010c8c87807 */ /* 0x000fe20005800000 */
[----:B------:R-:W-:Y:S01]  /*09c0*/  IMAD.SHL.U32 R0, R10, 0x20, RZ ;  /* 0x000000200a007824 */ /* 0x000fe200078e00ff */
[----:B------:R-:W-:Y:S01]  /*09d0*/  LOP3.LUT P0, RZ, R13, 0x2, RZ, 0xc0, !PT ;  /* 0x000000020dff7812 */ /* 0x000fe2000780c0ff */
[----:B------:R-:W-:-:S02]  /*09e0*/  IMAD R12, R3, 0x8, R20 ;  /* 0x00000008030c7824 */ /* 0x000fc400078e0214 */
[C---:B------:R-:W-:Y:S01]  /*09f0*/  IMAD R176, R11.reuse, 0x2, R3 ;  /* 0x000000020bb07824 */ /* 0x040fe200078e0203 */
[----:B------:R-:W-:Y:S02]  /*0a00*/  LOP3.LUT R8, R0, 0x6, R22, 0xf8, !PT ;  /* 0x0000000600087812 */ /* 0x000fe400078ef816 */
[----:B------:R-:W-:Y:S01]  /*0a10*/  LOP3.LUT R5, R2, 0x20, R0, 0xf8, !PT ;  /* 0x0000002002057812 */ /* 0x000fe200078ef800 */
[----:B------:R-:W-:Y:S01]  /*0a20*/  IMAD R0, R11, 0x200, R6 ;  /* 0x000002000b007824 */ /* 0x000fe200078e0206 */
[----:B------:R-:W-:Y:S01]  /*0a30*/  SHF.R.U32.HI R2, RZ, 0x3, R2 ;  /* 0x00000003ff027819 */ /* 0x000fe20000011602 */
[----:B------:R1:W-:Y:S01]  /*0a40*/  STL [R1+0x4], R8 ;  /* 0x0000040801007387 */ /* 0x0003e20000100800 */
[----:B------:R-:W-:Y:S01]  /*0a50*/  SEL R180, R180, 0xffffffe0, !P0 ;  /* 0xffffffe0b4b47807 */ /* 0x000fe20004000000 */
        /* <DEDUP_REMOVED lines=15> */
[----:B------:R-:W-:Y:S01]  /*0b50*/  IMAD R5, R15, 0x200, R16 ;  /* 0x000002000f057824 */ /* 0x000fe200078e0210 */
[----:B------:R-:W-:Y:S01]  /*0b60*/  LOP3.LUT R8, R3, R0, R2, 0x1e, !PT ;  /* 0x0000000003087212 */ /* 0x000fe200078e1e02 */
[----:B------:R-:W-:Y:S01]  /*0b70*/  IMAD.SHL.U32 R0, R14, 0x40, RZ ;  /* 0x000000400e007824 */ /* 0x000fe200078e00ff */
[----:B------:R-:W-:Y:S01]  /*0b80*/  LOP3.LUT R7, R2, 0x10, R4, 0xf8, !PT ;  /* 0x0000001002077812 */ /* 0x000fe200078ef804 */
[----:B------:R-:W-:-:S02]  /*0b90*/  IMAD.SHL.U32 R2, R13, 0x40, RZ ;  /* 0x000000400d027824 */ /* 0x000fc400078e00ff */
[----:B------:R-:W-:Y:S01]  /*0ba0*/  IMAD.SHL.U32 R3, R15, 0x8, RZ ;  /* 0x000000080f037824 */ /* 0x000fe200078e00ff */
[----:B------:R-:W-:Y:S01]  /*0bb0*/  LOP3.LUT R0, R0, 0x1c0, RZ, 0xc0, !PT ;  /* 0x000001c000007812 */ /* 0x000fe200078ec0ff */
[----:B------:R-:W-:Y:S01]  /*0bc0*/  IMAD.SHL.U32 R203, R203, 0x2, RZ ;  /* 0x00000002cbcb7824 */ /* 0x000fe200078e00ff */
[----:B------:R-:W-:Y:S01]  /*0bd0*/  LOP3.LUT R2, R2, 0xc0, RZ, 0xc0, !PT ;  /* 0x000000c002027812 */ /* 0x000fe200078ec0ff */
[----:B------:R-:W-:Y:S01]  /*0be0*/  IMAD.IADD R8, R8, 0x1, R10 ;  /* 0x0000000108087824 */ /* 0x000fe200078e020a */
[----:B------:R-:W-:Y:S01]  /*0bf0*/  LOP3.LUT R3, R3, 0x8, RZ, 0xc0, !PT ;  /* 0x0000000803037812 */ /* 0x000fe200078ec0ff */
[C---:B------:R-:W-:Y:S01]  /*0c00*/  IMAD.IADD R202, R203.reuse, 0x1, R200 ;  /* 0x00000001cbca7824 */ /* 0x040fe200078e02c8 */
[----:B------:R-:W-:Y:S02]  /*0c10*/  SHF.R.U32.HI R6, RZ, 0x3, R0 ;  /* 0x00000003ff067819 */ /* 0x000fe40000011600 */
        /* <DEDUP_REMOVED lines=18> */
[----:B------:R-:W-:Y:S01]  /*0d40*/  IMAD.IADD R182, R4, 0x1, R3 ;  /* 0x0000000104b67824 */ /* 0x000fe200078e0203 */
[C---:B------:R-:W-:Y:S01]  /*0d50*/  IADD3 R250, R249.reuse, 0x20, RZ ;  /* 0x00000020f9fa7810 */ /* 0x040fe20007ffe0ff */
[----:B------:R-:W-:Y:S01]  /*0d60*/  IMAD.IADD R179, R176, 0x1, R178 ;  /* 0x00000001b0b37824 */ /* 0x000fe200078e02b2 */
[----:B------:R-:W-:Y:S01]  /*0d70*/  SHF.R.S32.HI R2, RZ, 0x1f, R0 ;  /* 0x0000001fff027819 */ /* 0x000fe20000011400 */
[----:B------:R-:W-:Y:S01]  /*0d80*/  IMAD.U32 R7, RZ, RZ, UR8 ;  /* 0x00000008ff077e24 */ /* 0x000fe2000f8e00ff */
[----:B------:R-:W-:Y:S01]  /*0d90*/  @P1 IADD3 R250, R249, -0x20, RZ ;  /* 0xffffffe0f9fa1810 */ /* 0x000fe20007ffe0ff */
[----:B------:R-:W-:Y:S01]  /*0da0*/  IMAD.SHL.U32 R3, R5, 0x2, RZ ;  /* 0x0000000205037824 */ /* 0x000fe200078e00ff */
[C---:B------:R-:W-:Y:S01]  /*0db0*/  SHF.L.U64.HI R2, R0.reuse, 0x2, R2 ;  /* 0x0000000200027819 */ /* 0x040fe20000010202 */
[----:B------:R-:W-:-:S02]  /*0dc0*/  IMAD.SHL.U32 R0, R0, 0x4, RZ ;  /* 0x0000000400007824 */ /* 0x000fc400078e00ff */
[----:B------:R-:W-:Y:S02]  /*0dd0*/  IMAD.IADD R200, R200, 0x1, R201 ;  /* 0x00000001c8c87824 */ /* 0x000fe400078e02c9 */
[----:B------:R-:W-:Y:S02]  /*0de0*/  IMAD.IADD R178, R177, 0x1, R178 ;  /* 0x00000001b1b27824 */ /* 0x000fe400078e02b2 */
.L_x_998:
[----:B------:R-:W-:Y:S02]  /*0df0*/  ULDC.64 UR6, c[0x0][0x240] ;  /* 0x0000900000067ab9 */ /* 0x000fe40000000a00 */
[----:B------:R-:W-:Y:S02]  /*0e00*/  UISETP.NE.U32.AND UP1, UPT, URZ, UR6, UPT ;  /* 0x000000063f00728c */ /* 0x000fe4000bf25070 */
[----:B------:R-:W-:Y:S02]  /*0e10*/  USHF.L.U32 UR13, UR36, 0x2, URZ ;  /* 0x00000002240d7899 */ /* 0x000fe4000800063f */
[----:B------:R-:W-:Y:S02]  /*0e20*/  USHF.R.S32.HI UR42, URZ, 0x1f, UR36 ;  /* 0x0000001f3f2a7899 */ /* 0x000fe40008011424 */
[----:B------:R-:W-:-:S02]  /*0e30*/  UISETP.NE.AND.EX UP1, UPT, URZ, UR7, UPT, UP1 ;  /* 0x000000073f00728c */ /* 0x000fc4000bf25310 */
[----:B------:R-:W-:Y:S02]  /*0e40*/  ULDC.64 UR10, c[0x0][0x250] ;  /* 0x00009400000a7ab9 */ /* 0x000fe40000000a00 */
[----:B------:R-:W-:Y:S02]  /*0e50*/  UISETP.NE.U32.AND UP3, UPT, URZ, UR10, UPT ;  /* 0x0000000a3f00728c */ /* 0x000fe4000bf65070 */
[----:B------:R-:W-:Y:S01]  /*0e60*/  USHF.L.U64.HI UR12, UR36, 0x2, UR42 ;  /* 0x00000002240c7899 */ /* 0x000fe2000801022a */
[----:B------:R-:W-:Y:S01]  /*0e70*/  PLOP3.LUT P2, PT, PT, PT, UP1, 0x80, 0x0 ;  /* 0x000000000000781c */ /* 0x000fe20003f4f018 */
[----:B------:R-:W-:Y:S02]  /*0e80*/  UIADD3 UR6, UP0, UR13, UR6, URZ ;  /* 0x000000060d067290 */ /* 0x000fe4000ff1e03f */
[----:B------:R-:W-:Y:S02]  /*0e90*/  UISETP.NE.AND.EX UP3, UPT, URZ, UR11, UPT, UP3 ;  /* 0x0000000b3f00728c */ /* 0x000fe4000bf65330 */
[----:B------:R-:W-:-:S02]  /*0ea0*/  UIADD3.X UR7, UR12, UR7, URZ, UP0, !UPT ;  /* 0x000000070c077290 */ /* 0x000fc400087fe43f */
[----:B-123--:R-:W-:Y:S01]  /*0eb0*/  IMAD.U32 R4, RZ, RZ, UR6 ;  /* 0x00000006ff047e24 */ /* 0x00efe2000f8e00ff */
[----:B------:R-:W-:Y:S01]  /*0ec0*/  ULDC.U8 UR14, c[0x0][0x312] ;  /* 0x0000c480000e7ab9 */ /* 0x000fe20000000000 */
[----:B------:R-:W-:Y:S01]  /*0ed0*/  PLOP3.LUT P0, PT, PT, PT, UP3, 0x80, 0x0 ;  /* 0x000000000000781c */ /* 0x000fe20003f0f038 */
[----:B------:R-:W-:Y:S01]  /*0ee0*/  ULDC.64 UR8, c[0x0][0x248] ;  /* 0x0000920000087ab9 */ /* 0x000fe20000000a00 */
[----:B------:R-:W-:Y:S01]  /*0ef0*/  IMAD.U32 R5, RZ, RZ, UR7 ;  /* 0x00000007ff057e24 */ /* 0x000fe2000f8e00ff */
[----:B------:R-:W-:Y:S02]  /*0f00*/  UISETP.NE.AND UP4, UPT, UR14, URZ, UPT ;  /* 0x0000003f0e00728c */ /* 0x000fe4000bf85270 */
[----:B------:R-:W-:Y:S02]  /*0f10*/  @UP3 UIADD3 UR6, UP0, UR13, UR10, URZ ;  /* 0x0000000a0d063290 */ /* 0x000fe4000ff1e03f */
[----:B------:R1:W2:Y:S01]  /*0f20*/  @P2 LDG.E R8, [R4.64] ;  /* 0x0000000404082981 */ /* 0x0002a2000c1e1900 */
[----:B------:R-:W-:-:S02]  /*0f30*/  UISETP.EQ.U32.AND UP2, UPT, URZ, UR8, UPT ;  /* 0x000000083f00728c */ /* 0x000fc4000bf42070 */
        /* <DEDUP_REMOVED lines=32> */
.L_x_955:
        /* <DEDUP_REMOVED lines=67> */
.L_x_957:
        /* <DEDUP_REMOVED lines=18> */
.L_x_958:
        /* <DEDUP_REMOVED lines=40> */
[----:B------:R-:W-:Y:S02]  /*1910*/  ULDC UR12, c[0x0][0x234] ;  /* 0x00008d00000c7ab9 */ /* 0x000fe40000000800 */
[----:B------:R-:W-:-:S02]  /*1920*/  UIADD3 UR8, UP1, UR18, UR8, URZ ;  /* 0x0000000812087290 */ /* 0x000fc4000ff3e03f */
[----:B------:R-:W-:Y:S01]  /*1930*/  USEL UR13, UR13, URZ, UP6 ;  /* 0x0000003f0d0d7287 */ /* 0x000fe2000b000000 */
        /* <DEDUP_REMOVED lines=28> */
.L_x_959:
[----:B------:R-:W-:Y:S02]  /*1b00*/  UMOV UR12, UR54 ;  /* 0x00000036000c7c82 */ /* 0x000fe40008000000 */
.L_x_960:
[----:B------:R-:W1:Y:S01]  /*1b10*/  S2R R10, SR_TID.X ;  /* 0x00000000000a7919 */ /* 0x000e620000002100 */
[----:B------:R-:W-:Y:S01]  /*1b20*/  UIADD3 UR8, UP4, UP3, UR8, UR45, UR51 ;  /* 0x0000002d08087290 */ /* 0x000fe2000fb9e033 */
[----:B------:R-:W-:Y:S01]  /*1b30*/  SHF.R.S32.HI R205, RZ, 0x1f, R204 ;  /* 0x0000001fffcd7819 */ /* 0x000fe200000114cc */
[----:B------:R-:W-:Y:S01]  /*1b40*/  IMAD.U32 R9, RZ, RZ, UR18 ;  /* 0x00000012ff097e24 */ /* 0x000fe2000f8e00ff */
[----:B------:R-:W-:Y:S01]  /*1b50*/  BSSY B1, `(.L_x_956) ;  /* 0x00007fb000017945 */ /* 0x000fe20003800000 */
[----:B------:R-:W-:Y:S01]  /*1b60*/  UIADD3 UR32, UP2, UP1, UR15, UR8, UR22 ;  /* 0x000000080f207290 */ /* 0x000fe2000f95e016 */
[C---:B------:R-:W-:Y:S01]  /*1b70*/  IADD3 R14, R204.reuse, 0x20, RZ ;  /* 0x00000020cc0e7810 */ /* 0x040fe20007ffe0ff */
[----:B------:R-:W-:Y:S01]  /*1b80*/  UIADD3.X UR7, UR10, UR52, UR57, UP4, UP3 ;  /* 0x000000340a077290 */ /* 0x000fe2000a7e6439 */
[----:B------:R-:W-:Y:S01]  /*1b90*/  IADD3 R16, R204, 0x40, RZ ;  /* 0x00000040cc107810 */ /* 0x000fe20007ffe0ff */
[----:B------:R-:W-:-:S02]  /*1ba0*/  ULDC.64 UR8, c[0x0][0x1a8] ;  /* 0x00006a0000087ab9 */ /* 0x000fc40000000a00 */
[----:B------:R-:W-:Y:S02]  /*1bb0*/  UIADD3.X UR30, UR13, UR7, UR14, UP2, UP1 ;  /* 0x000000070d1e7290 */ /* 0x000fe400097e240e */
[----:B------:R-:W-:Y:S02]  /*1bc0*/  UIMAD UR7, UR61, UR8, URZ ;  /* 0x000000083d0772a4 */ /* 0x000fe4000f8e023f */
[----:B------:R-:W-:Y:S02]  /*1bd0*/  UMOV UR14, 0x4 ;  /* 0x00000004000e7882 */ /* 0x000fe40000000000 */
        /* <DEDUP_REMOVED lines=12> */
[----:B------:R-:W-:Y:S01]  /*1ca0*/  ULDC.64 UR12, c[0x0][0x3c8] ;  /* 0x0000f200000c7ab9 */ /* 0x000fe20000000a00 */
[----:B------:R-:W-:Y:S01]  /*1cb0*/  IADD3 R0, P0, R2, UR18, RZ ;  /* 0x0000001202007c10 */ /* 0x000fe2000ff1e0ff */
[----:B------:R-:W-:-:S02]  /*1cc0*/  UIMAD.WIDE UR8, UR8, UR14, UR12 ;  /* 0x0000000e080872a5 */ /* 0x000fc4000f8e020c */
[----:B------:R-:W-:Y:S01]  /*1cd0*/  UIADD3 UR7, -UR6, UR11, UR21 ;  /* 0x0000000b06077290 */ /* 0x000fe2000fffe115 */
[----:B------:R-:W-:Y:S01]  /*1ce0*/  IADD3.X R7, R20, UR34, RZ, P0, !PT ;  /* 0x0000002214077c10 */ /* 0x000fe200087fe4ff */
[----:B------:R-:W-:Y:S01]  /*1cf0*/  IMAD.WIDE.U32 R4, R0, c[0x0][0x190], R204 ;  /* 0x0000640000047a25 */ /* 0x000fe200078e00cc */
[----:B------:R-:W-:Y:S02]  /*1d00*/  ULDC UR34, c[0x0][0x2e8] ;  /* 0x0000ba0000227ab9 */ /* 0x000fe40000000800 */
[----:B------:R-:W-:Y:S01]  /*1d10*/  UIADD3 UR7, UR7, -UR34, URZ ;  /* 0x8000002207077290 */ /* 0x000fe2000fffe03f */
[----:B------:R-:W-:Y:S01]  /*1d20*/  IMAD R7, R7, c[0x0][0x190], RZ ;  /* 0x0000640007077a24 */ /* 0x000fe200078e02ff */
[----:B------:R-:W-:Y:S01]  /*1d30*/  IADD3 R6, P0, R4, UR41, RZ ;  /* 0x0000002904067c10 */ /* 0x000fe2000ff1e0ff */
[----:B------:R-:W-:Y:S02]  /*1d40*/  UMOV UR16, UR8 ;  /* 0x0000000800107c82 */ /* 0x000fe40008000000 */
[----:B------:R-:W-:Y:S01]  /*1d50*/  IMAD R0, R0, c[0x0][0x194], R7 ;  /* 0x0000650000007a24 */ /* 0x000fe200078e0207 */
[----:B------:R-:W-:-:S02]  /*1d60*/  UIADD3 UR8, UR18, UR17, URZ ;  /* 0x0000001112087290 */ /* 0x000fc4000fffe03f */
[----:B------:R-:W-:Y:S02]  /*1d70*/  USHF.R.S32.HI UR17, URZ, 0x1f, UR7 ;  /* 0x0000001f3f117899 */ /* 0x000fe40008011407 */
[----:B------:R-:W-:Y:S01]  /*1d80*/  IADD3.X R7, R5, UR37, R0, P0, !PT ;  /* 0x0000002505077c10 */ /* 0x000fe200087fe400 */
[----:B------:R-:W-:Y:S01]  /*1d90*/  ULDC.64 UR12, c[0x0][0x200] ;  /* 0x00008000000c7ab9 */ /* 0x000fe20000000a00 */
[----:B------:R-:W-:Y:S01]  /*1da0*/  LEA.HI R0, R8, R10, RZ, 0x5 ;  /* 0x0000000a08007211 */ /* 0x000fe200078f28ff */
[----:B------:R-:W-:Y:S01]  /*1db0*/  ULEA.HI UR17, UR17, UR7, URZ, 0x6 ;  /* 0x0000000711117291 */ /* 0x000fe2000f8f303f */
[----:B------:R-:W-:Y:S01]  /*1dc0*/  IADD3 R4, P0, R204, UR31, RZ ;  /* 0x0000001fcc047c10 */ /* 0x000fe2000ff1e0ff */
[----:B------:R-:W-:Y:S01]  /*1dd0*/  UMOV UR15, UR9 ;  /* 0x00000009000f7c82 */ /* 0x000fe20008000000 */
[----:B------:R-:W-:Y:S01]  /*1de0*/  LOP3.LUT R8, R0, 0xffffffe0, RZ, 0xc0, !PT ;  /* 0xffffffe000087812 */ /* 0x000fe200078ec0ff */
[----:B------:R-:W-:Y:S01]  /*1df0*/  USHF.R.S32.HI UR17, URZ, 0x6, UR17 ;  /* 0x000000063f117899 */ /* 0x000fe20008011411 */
[----:B------:R-:W-:Y:S01]  /*1e00*/  SHF.R.S32.HI R0, RZ, 0x5, R0 ;  /* 0x00000005ff007819 */ /* 0x000fe20000011400 */
[----:B------:R-:W-:Y:S01]  /*1e10*/  UIMAD.WIDE UR8, UR8, UR14, UR12 ;  /* 0x0000000e080872a5 */ /* 0x000fe2000f8e020c */
[----:B------:R-:W-:Y:S01]  /*1e20*/  IADD3.X R5, R205, UR33, RZ, P0, !PT ;  /* 0x00000021cd057c10 */ /* 0x000fe200087fe4ff */
[----:B------:R-:W-:Y:S01]  /*1e30*/  IMAD.IADD R8, R10, 0x1, -R8 ;  /* 0x000000010a087824 */ /* 0x000fe200078e0a08 */
[----:B------:R-:W-:-:S02]  /*1e40*/  UISETP.LT.AND UP1, UPT, URZ, UR17, UPT ;  /* 0x000000113f00728c */ /* 0x000fc4000bf21270 */
[----:B------:R-:W-:Y:S01]  /*1e50*/  UIADD3 UR7, UR35, -0x1, URZ ;  /* 0xffffffff23077890 */ /* 0x000fe2000fffe03f */
[----:B------:R-:W-:Y:S01]  /*1e60*/  IMAD R0, R0, UR50, R8 ;  /* 0x0000003200007c24 */ /* 0x000fe2000f8e0208 */
[----:B------:R-:W-:Y:S01]  /*1e70*/  USEL UR17, URZ, UR17, !UP1 ;  /* 0x000000113f117287 */ /* 0x000fe2000c800000 */
[----:B------:R-:W-:Y:S01]  /*1e80*/  IMAD.WIDE.U32 R4, R9, c[0x0][0x370], R4 ;  /* 0x0000dc0009047a25 */ /* 0x000fe200078e0004 */
[----:B------:R-:W-:Y:S02]  /*1e90*/  UMOV UR14, UR8 ;  /* 0x00000008000e7c82 */ /* 0x000fe40008000000 */
[C---:B------:R-:W-:Y:S01]  /*1ea0*/  IADD3 R8, P0, R0.reuse, UR32, RZ ;  /* 0x0000002000087c10 */ /* 0x040fe2000ff1e0ff */
[----:B------:R-:W-:Y:S01]  /*1eb0*/  UISETP.GT.AND UP1, UPT, UR35, UR17, UPT ;  /* 0x000000112300728c */ /* 0x000fe2000bf24270 */
[----:B------:R-:W-:Y:S01]  /*1ec0*/  IADD3 R5, R5, UR10, RZ ;  /* 0x0000000a05057c10 */ /* 0x000fe2000fffe0ff */
[----:B------:R-:W-:Y:S01]  /*1ed0*/  UMOV UR13, UR9 ;  /* 0x00000009000d7c82 */ /* 0x000fe20008000000 */
[----:B------:R-:W-:Y:S01]  /*1ee0*/  LEA.HI.X.SX32 R198, R0, UR30, 0x1, P0 ;  /* 0x0000001e00c67c11 */ /* 0x000fe200080f0eff */
[----:B------:R-:W-:Y:S01]  /*1ef0*/  IMAD.U32 R0, RZ, RZ, UR40 ;  /* 0x00000028ff007e24 */ /* 0x000fe2000f8e00ff */
[----:B------:R-:W-:-:S02]  /*1f00*/  LEA R199, P2, R8, c[0x0][0x350], 0x2 ;  /* 0x0000d40008c77a11 */ /* 0x000fc400078410ff */
[----:B------:R-:W-:Y:S01]  /*1f10*/  PLOP3.LUT P0, PT, PT, PT, UP1, 0x80, 0x0 ;  /* 0x000000000000781c */ /* 0x000fe20003f0f018 */
[----:B------:R-:W-:Y:S01]  /*1f20*/  IMAD.WIDE.U32 R4, R0, c[0x0][0x378], R4 ;  /* 0x0000de0000047a25 */ /* 0x000fe200078e0004 */
[----:B------:R-:W-:-:S03]  /*1f30*/  LEA.HI.X R198, R8, c[0x0][0x354], R198, 0x2, P2 ;  /* 0x0000d50008c67a11 */ /* 0x000fc600010f14c6 */
        /* <DEDUP_REMOVED lines=30> */
.L_x_962:
        /* <DEDUP_REMOVED lines=18> */
.L_x_963:
        /* <DEDUP_REMOVED lines=32> */
.L_x_965:
[----:B------:R-:W-:Y:S05]  /*2440*/  BSYNC B0 ;  /* 0x0000000000007941 */ /* 0x000fea0003800000 */
.L_x_964:
        /* <DEDUP_REMOVED lines=19> */
.L_x_967:
[----:B------:R-:W-:Y:S05]  /*2580*/  BSYNC B0 ;  /* 0x0000000000007941 */ /* 0x000fea0003800000 */
.L_x_966:
        /* <DEDUP_REMOVED lines=29> */
.L_x_969:
[----:B------:R-:W-:Y:S05]  /*2760*/  BSYNC B0 ;  /* 0x0000000000007941 */ /* 0x000fea0003800000 */
.L_x_968:
        /* <DEDUP_REMOVED lines=18> */
.L_x_961:
[----:B------:R-:W2:Y:S01]  /*2890*/  LDL R8, [R1] ;  /* 0x0000000001087983 */ /* 0x000ea20000100800 */
[----:B------:R-:W-:Y:S01]  /*28a0*/  PLOP3.LUT P0, PT, PT, PT, UP6, 0x80, 0x0 ;  /* 0x000000000000781c */ /* 0x000fe20003f0f068 */
[----:B------:R-:W-:Y:S01]  /*28b0*/  ULEA.HI UR8, UR7, UR7, URZ, 0x1 ;  /* 0x0000000707087291 */ /* 0x000fe2000f8f083f */
[----:B------:R-:W-:Y:S03]  /*28c0*/  BSSY B0, `(.L_x_971) ;  /* 0x0000029000007945 */ /* 0x000fe60003800000 */
[----:B------:R-:W-:-:S04]  /*28d0*/  ULOP3.LUT UR8, UR8, 0xfffffffe, URZ, 0xc0, !UPT ;  /* 0xfffffffe08087892 */ /* 0x000fc8000f8ec03f */
[----:B------:R-:W-:-:S04]  /*28e0*/  UIADD3 UR8, UR7, -UR8, URZ ;  /* 0x8000000807087290 */ /* 0x000fc8000fffe03f */
[----:B------:R-:W-:Y:S02]  /*28f0*/  UISETP.NE.AND UP0, UPT, UR8, 0x1, UPT ;  /* 0x000000010800788c */ /* 0x000fe4000bf05270 */
[----:B------:R-:W-:Y:S01]  /*2900*/  UIMAD UR8, UR7, -0x40, UR11 ;  /* 0xffffffc0070878a4 */ /* 0x000fe2000f8e020b */
[----:B------:R-:W-:Y:S05]  /*2910*/  @P0 BAR.SYNC.DEFER_BLOCKING 0x0 ;  /* 0x0000000000000b1d */ /* 0x000fea0000010000 */
[----:B------:R-:W-:Y:S01]  /*2920*/  ISETP.GE.AND P1, PT, R2, UR8, PT ;  /* 0x0000000802007c0c */ /* 0x000fe2000bf26270 */
[----:B--2---:R-:W-:-:S12]  /*2930*/  IMAD.SHL.U32 R0, R8, 0x2, RZ ;  /* 0x0000000208007824 */ /* 0x004fd800078e00ff */
        /* <DEDUP_REMOVED lines=33> */
.L_x_972:
[----:B------:R-:W-:Y:S05]  /*2b50*/  BSYNC B0 ;  /* 0x0000000000007941 */ /* 0x000fea0003800000 */
.L_x_971:
        /* <DEDUP_REMOVED lines=19> */
.L_x_974:
        /* <DEDUP_REMOVED lines=34> */
.L_x_975:
[----:B------:R-:W-:Y:S05]  /*2eb0*/  BSYNC B0 ;  /* 0x0000000000007941 */ /* 0x000fea0003800000 */
.L_x_973:
[C---:B--2---:R-:W-:Y:S01]  /*2ec0*/  IADD3 R5, R248.reuse, 0x28, RZ ;  /* 0x00000028f8057810 */ /* 0x044fe20007ffe0ff */
[----:B------:R-:W-:Y:S01]  /*2ed0*/  IMAD.MOV.U32 R239, RZ, RZ, 0x7f800000 ;  /* 0x7f800000ffef7424 */ /* 0x000fe200078e00ff */
[C---:B------:R-:W-:Y:S01]  /*2ee0*/  IADD3 R4, R248.reuse, 0x20, RZ ;  /* 0x00000020f8047810 */ /* 0x040fe20007ffe0ff */
[----:B------:R-:W-:Y:S01]  /*2ef0*/  ULDC.64 UR22, c[0x0][0x198] ;  /* 0x0000660000167ab9 */ /* 0x000fe20000000a00 */
[C---:B------:R-:W-:Y:S01]  /*2f00*/  ISETP.GE.AND P3, PT, R5.reuse, UR8, PT ;  /* 0x0000000805007c0c */ /* 0x040fe2000bf66270 */
[----:B------:R-:W-:Y:S01]  /*2f10*/  IMAD.MOV.U32 R240, RZ, RZ, 0x7f800000 ;  /* 0x7f800000fff07424 */ /* 0x000fe200078e00ff */
[----:B------:R-:W-:Y:S01]  /*2f20*/  IADD3 R6, R248, 0x8, RZ ;  /* 0x00000008f8067810 */ /* 0x000fe20007ffe0ff */
[----:B------:R-:W-:Y:S01]  /*2f30*/  IMAD.MOV.U32 R237, RZ, RZ, 0x7f800000 ;  /* 0x7f800000ffed7424 */ /* 0x000fe200078e00ff */
[----:B------:R-:W-:Y:S01]  /*2f40*/  ISETP.GE.AND P4, PT, R4, UR8, PT ;  /* 0x0000000804007c0c */ /* 0x000fe2000bf86270 */
[C---:B------:R-:W-:Y:S01]  /*2f50*/  IMAD.SHL.U32 R4, R248.reuse, 0x4, RZ ;  /* 0x00000004f8047824 */ /* 0x040fe200078e00ff */
[----:B------:R-:W-:Y:S01]  /*2f60*/  ISETP.GE.AND P6, PT, R248, UR8, PT ;  /* 0x00000008f8007c0c */ /* 0x000fe2000bfc6270 */
[----:B------:R-:W-:Y:S01]  /*2f70*/  UIMAD UR9, UR24, UR22, URZ ;  /* 0x00000016180972a4 */ /* 0x000fe2000f8e023f */
[----:B------:R-:W-:Y:S01]  /*2f80*/  SHF.R.S32.HI R19, RZ, 0x1f, R248 ;  /* 0x0000001fff137819 */ /* 0x000fe200000114f8 */
[----:B------:R-:W-:Y:S01]  /*2f90*/  IMAD.MOV.U32 R238, RZ, RZ, 0x7f800000 ;  /* 0x7f800000ffee7424 */ /* 0x000fe200078e00ff */
[----:B------:R-:W-:Y:S01]  /*2fa0*/  ISETP.GE.AND P5, PT, R6, UR8, PT ;  /* 0x0000000806007c0c */ /* 0x000fe2000bfa6270 */
[----:B------:R-:W-:Y:S01]  /*2fb0*/  IMAD.U32 R17, RZ, RZ, UR21 ;  /* 0x00000015ff117e24 */ /* 0x000fe2000f8e00ff */
[----:B------:R-:W-:Y:S01]  /*2fc0*/  SHF.R.S32.HI R7, RZ, 0x1f, R5 ;  /* 0x0000001fff077819 */ /* 0x000fe20000011405 */
[----:B------:R-:W-:Y:S01]  /*2fd0*/  UIMAD UR9, UR21, UR23, UR9 ;  /* 0x00000017150972a4 */ /* 0x000fe2000f8e0209 */
[----:B------:R-:W-:-:S02]  /*2fe0*/  @!P3 LEA R6, P1, R5, UR14, 0x2 ;  /* 0x0000000e0506bc11 */ /* 0x000fc4000f8210ff */
[----:B------:R-:W-:Y:S02]  /*2ff0*/  IADD3 R4, P2, R4, UR14, RZ ;  /* 0x0000000e04047c10 */ /* 0x000fe4000ff5e0ff */
[----:B------:R-:W-:Y:S01]  /*3000*/  SHF.L.U64.HI R8, R248, 0x2, R19 ;  /* 0x00000002f8087819 */ /* 0x000fe20000010213 */
[----:B------:R-:W-:Y:S01]  /*3010*/  UIMAD UR8, UR19, -0x80, UR6 ;  /* 0xffffff80130878a4 */ /* 0x000fe2000f8e0206 */
[----:B------:R-:W-:Y:S01]  /*3020*/  @!P3 LEA.HI.X R7, R5, UR13, R7, 0x2, P1 ;  /* 0x0000000d0507bc11 */ /* 0x000fe200088f1407 */
[----:B------:R-:W-:Y:S01]  /*3030*/  IMAD.U32 R9, RZ, RZ, UR9 ;  /* 0x00000009ff097e24 */ /* 0x000fe2000f8e00ff */
        /* <DEDUP_REMOVED lines=13> */
[----:B------:R-:W-:-:S03]  /*3110*/  IMAD R4, R18, c[0x0][0x1b0], RZ ;  /* 0x00006c0012047a24 */ /* 0x000fc600078e02ff */
[----:B------:R-:W-:Y:S01]  /*3120*/  IADD3.X R7, R5, UR28, R9, P1, !PT ;  /* 0x0000001c05077c10 */ /* 0x000fe20008ffe409 */
[C---:B------:R-:W-:Y:S01]  /*3130*/  IMAD R4, R15.reuse, c[0x0][0x1b4], R4 ;  /* 0x00006d000f047a24 */ /* 0x040fe200078e0204 */
[----:B------:R-:W-:Y:S03]  /*3140*/  BSSY B0, `(.L_x_976) ;  /* 0x0000025000007945 */ /* 0x000fe60003800000 */
[----:B------:R-:W-:-:S04]  /*3150*/  IMAD.WIDE.U32 R6, R15, c[0x0][0x1b0], R6 ;  /* 0x00006c000f067a25 */ /* 0x000fc800078e0006 */
[----:B------:R-:W-:Y:S01]  /*3160*/  IMAD.IADD R13, R7, 0x1, R4 ;  /* 0x00000001070d7824 */ /* 0x000fe200078e0204 */
        /* <DEDUP_REMOVED lines=34> */
.L_x_977:
[----:B------:R-:W-:Y:S05]  /*3390*/  BSYNC B0 ;  /* 0x0000000000007941 */ /* 0x000fea0003800000 */
.L_x_976:
        /* <DEDUP_REMOVED lines=39> */
.L_x_979:
[----:B------:R-:W-:Y:S05]  /*3610*/  BSYNC B0 ;  /* 0x0000000000007941 */ /* 0x000fea0003800000 */
.L_x_978:
        /* <DEDUP_REMOVED lines=51> */
.L_x_981:
[----:B------:R-:W-:Y:S05]  /*3950*/  BSYNC B0 ;  /* 0x0000000000007941 */ /* 0x000fea0003800000 */
.L_x_980:
        /* <DEDUP_REMOVED lines=37> */
.L_x_983:
[----:B------:R-:W-:Y:S05]  /*3bb0*/  BSYNC B0 ;  /* 0x0000000000007941 */ /* 0x000fea0003800000 */
.L_x_982:
[----:B-1234-:R-:W-:Y:S01]  /*3bc0*/  IADD3 R0, R182, 0x1800, RZ ;  /* 0x00001800b6007810 */ /* 0x01efe20007ffe0ff */
[----:B------:R-:W0:Y:S01]  /*3bd0*/  LDGDEPBAR ;  /* 0x00000000000079af */ /* 0x000e220000000000 */
[----:B------:R-:W-:Y:S01]  /*3be0*/  IADD3 R2, R181, 0x1800, RZ ;  /* 0x00001800b5027810 */ /* 0x000fe20007ffe0ff */
[----:B------:R-:W-:Y:S01]  /*3bf0*/  UIADD3 UR8, UR21, UR11, URZ ;  /* 0x0000000b15087290 */ /* 0x000fe2000fffe03f */
[----:B------:R-:W-:Y:S01]  /*3c00*/  SEL R0, R0, R182, !P0 ;  /* 0x000000b600007207 */ /* 0x000fe20004000000 */
[----:B------:R-:W-:Y:S01]  /*3c10*/  IMAD.MOV.U32 R226, RZ, RZ, R187 ;  /* 0x000000ffffe27224 */ /* 0x000fe200078e00bb */
[----:B------:R-:W-:Y:S01]  /*3c20*/  SEL R2, R2, R181, !P0 ;  /* 0x000000b502027207 */ /* 0x000fe20004000000 */
[----:B------:R-:W-:Y:S01]  /*3c30*/  UIADD3 UR8, -UR6, 0x80, UR8 ;  /* 0x0000008006087890 */ /* 0x000fe2000fffe108 */
[----:B------:R-:W-:Y:S01]  /*3c40*/  CS2R R126, SRZ ;  /* 0x00000000007e7805 */ /* 0x000fe2000001ff00 */
[----:B------:R-:W-:Y:S01]  /*3c50*/  IMAD.SHL.U32 R175, R0, 0x2, RZ ;  /* 0x0000000200af7824 */ /* 0x000fe200078e00ff */
[----:B------:R-:W-:Y:S01]  /*3c60*/  SHF.L.U32 R172, R2, 0x1, RZ ;  /* 0x0000000102ac7819 */ /* 0x000fe200000006ff */
[----:B------:R-:W-:Y:S01]  /*3c70*/  IMAD.MOV.U32 R0, RZ, RZ, c[0x0][0x22c] ;  /* 0x00008b00ff007624 */ /* 0x000fe200078e00ff */
[----:B------:R-:W-:Y:S01]  /*3c80*/  CS2R R124, SRZ ;  /* 0x00000000007c7805 */ /* 0x000fe2000001ff00 */
[----:B------:R-:W-:Y:S01]  /*3c90*/  CS2R R130, SRZ ;  /* 0x0000000000827805 */ /* 0x000fe2000001ff00 */
[----:B------:R-:W-:Y:S01]  /*3ca0*/  CS2R R128, SRZ ;  /* 0x0000000000807805 */ /* 0x000fe2000001ff00 */
[----:B------:R-:W-:Y:S01]  /*3cb0*/  IMAD R0, R0, c[0x0][0x1c0], RZ ;  /* 0x0000700000007a24 */ /* 0x000fe200078e02ff */
[----:B------:R-:W-:Y:S01]  /*3cc0*/  CS2R R122, SRZ ;  /* 0x00000000007a7805 */ /* 0x000fe2000001ff00 */
[----:B------:R-:W-:Y:S01]  /*3cd0*/  CS2R R120, SRZ ;  /* 0x0000000000787805 */ /* 0x000fe2000001ff00 */
[----:B------:R-:W-:Y:S01]  /*3ce0*/  CS2R R118, SRZ ;  /* 0x0000000000767805 */ /* 0x000fe2000001ff00 */
[C---:B------:R-:W-:Y:S01]  /*3cf0*/  IMAD.SHL.U32 R5, R0.reuse, 0x10, RZ ;  /* 0x0000001000057824 */ /* 0x040fe200078e00ff */
[----:B------:R-:W-:Y:S01]  /*3d00*/  SHF.L.U32 R241, R0, 0x3, RZ ;  /* 0x0000000300f17819 */ /* 0x000fe200000006ff */
[----:B------:R-:W-:Y:S01]  /*3d10*/  CS2R R116, SRZ ;  /* 0x0000000000747805 */ /* 0x000fe2000001ff00 */
[----:B------:R-:W-:Y:S01]  /*3d20*/  CS2R R110, SRZ ;  /* 0x00000000006e7805 */ /* 0x000fe2000001ff00 */
[----:B------:R-:W-:Y:S01]  /*3d30*/  CS2R R108, SRZ ;  /* 0x00000000006c7805 */ /* 0x000fe2000001ff00 */
[C---:B------:R-:W-:Y:S01]  /*3d40*/  IADD3 R4, R5.reuse, 0x20, RZ ;  /* 0x0000002005047810 */ /* 0x040fe20007ffe0ff */
[----:B------:R-:W-:Y:S01]  /*3d50*/  CS2R R114, SRZ ;  /* 0x0000000000727805 */ /* 0x000fe2000001ff00 */
[----:B------:R-:W-:Y:S01]  /*3d60*/  IADD3 R0, R5, 0x40, RZ ;  /* 0x0000004005007810 */ /* 0x000fe20007ffe0ff */
[----:B------:R-:W-:Y:S01]  /*3d70*/  CS2R R112, SRZ ;  /* 0x0000000000707805 */ /* 0x000fe2000001ff00 */
[----:B------:R-:W-:Y:S01]  /*3d80*/  CS2R R106, SRZ ;  /* 0x00000000006a7805 */ /* 0x000fe2000001ff00 */
[C---:B------:R-:W-:Y:S01]  /*3d90*/  IMAD.IADD R2, R241.reuse, 0x1, R4 ;  /* 0x00000001f1027824 */ /* 0x040fe200078e0204 */
[----:B------:R-:W-:Y:S01]  /*3da0*/  CS2R R104, SRZ ;  /* 0x0000000000687805 */ /* 0x000fe2000001ff00 */
[C---:B------:R-:W-:Y:S01]  /*3db0*/  IMAD.IADD R0, R241.reuse, 0x1, R0 ;  /* 0x00000001f1007824 */ /* 0x040fe200078e0200 */
[----:B------:R-:W-:Y:S01]  /*3dc0*/  CS2R R102, SRZ ;  /* 0x0000000000667805 */ /* 0x000fe2000001ff00 */
[C---:B------:R-:W-:Y:S01]  /*3dd0*/  IMAD.IADD R4, R241.reuse, 0x1, R2 ;  /* 0x00000001f1047824 */ /* 0x040fe200078e0202 */
[----:B------:R-:W-:Y:S01]  /*3de0*/  CS2R R100, SRZ ;  /* 0x0000000000647805 */ /* 0x000fe2000001ff00 */
[----:B------:R-:W-:Y:S01]  /*3df0*/  CS2R R94, SRZ ;  /* 0x00000000005e7805 */ /* 0x000fe2000001ff00 */
[C---:B------:R-:W-:Y:S01]  /*3e00*/  IADD3 R2, R241.reuse, R0, RZ ;  /* 0x00000000f1027210 */ /* 0x040fe20007ffe0ff */
        /* <DEDUP_REMOVED lines=36> */
[C---:B------:R-:W-:Y:S01]  /*4050*/  IMAD.IADD R247, R241.reuse, 0x1, R244 ;  /* 0x00000001f1f77824 */ /* 0x040fe200078e02f4 */
[----:B------:R-:W-:Y:S01]  /*4060*/  SHF.L.U32 R251, R248, 0x2, RZ ;  /* 0x00000002f8fb7819 */ /* 0x000fe200000006ff */
[----:B------:R-:W-:Y:S01]  /*4070*/  ULDC UR9, c[0x0][0x2e8] ;  /* 0x0000ba0000097ab9 */ /* 0x000fe20000000800 */
[----:B------:R-:W-:Y:S01]  /*4080*/  IADD3 R246, R241, R242, RZ ;  /* 0x000000f2f1f67210 */ /* 0x000fe20007ffe0ff */
[----:B------:R-:W-:-:S02]  /*4090*/  UIADD3 UR18, UR8, -UR9, URZ ;  /* 0x8000000908127290 */ /* 0x000fc4000fffe03f */
[----:B------:R-:W-:Y:S02]  /*40a0*/  ULDC UR12, c[0x0][0x2e4] ;  /* 0x0000b900000c7ab9 */ /* 0x000fe40000000800 */
.L_x_988:
[----:B------:R-:W0:Y:S01]  /*40b0*/  LDGDEPBAR ;  /* 0x00000000000079af */ /* 0x000e220000000000 */
[----:B------:R-:W-:Y:S01]  /*40c0*/  IADD3 R0, R180, R175, RZ ;  /* 0x000000afb4007210 */ /* 0x000fe20007ffe0ff */
[----:B------:R-:W-:Y:S01]  /*40d0*/  USHF.L.U32 UR8, UR7, 0x6, URZ ;  /* 0x0000000607087899 */ /* 0x000fe2000800063f */
[----:B------:R-:W-:Y:S01]  /*40e0*/  MOV R214, R199 ;  /* 0x000000c700d67202 */ /* 0x000fe20000000f00 */
[----:B------:R-:W-:Y:S01]  /*40f0*/  ULDC UR10, c[0x0][0x2e4] ;  /* 0x0000b900000a7ab9 */ /* 0x000fe20000000800 */
[----:B------:R-:W-:Y:S01]  /*4100*/  MOV R215, R198 ;  /* 0x000000c600d77202 */ /* 0x000fe20000000f00 */
[----:B------:R-:W-:Y:S01]  /*4110*/  UISETP.GE.AND UP0, UPT, UR8, UR18, UPT ;  /* 0x000000120800728c */ /* 0x000fe2000bf06270 */
        /* <DEDUP_REMOVED lines=30> */
[C---:B------:R-:W-:Y:S07]  /*4300*/  HMMA.16816.F32.BF16 R24, R144.reuse, R148, R24 ;  /* 0x000000949018723c */ /* 0x040fee0000041818 */
[----:B------:R-:W-:Y:S01]  /*4310*/  IADD3 R148, P0, R251, UR16, RZ ;  /* 0x00000010fb947c10 */ /* 0x000fe2000ff1e0ff */
[-C--:B------:R-:W-:Y:S01]  /*4320*/  HMMA.16816.F32.BF16 R28, R144, R150.reuse, R28 ;  /* 0x00000096901c723c */ /* 0x080fe2000004181c */
[----:B------:R-:W-:Y:S03]  /*4330*/  LDSM.16.M88.4 R144, [R173+0xb400] ;  /* 0x00b40000ad90783b */ /* 0x000fe60000000200 */
[----:B------:R-:W-:Y:S02]  /*4340*/  IADD3.X R149, R252, UR15, RZ, P0, !PT ;  /* 0x0000000ffc957c10 */ /* 0x000fe400087fe4ff */
[----:B------:R-:W-:Y:S02]  /*4350*/  PLOP3.LUT P0, PT, PT, PT, UP0, 0x80, 0x0 ;  /* 0x000000000000781c */ /* 0x000fe40003f0f008 */
[----:B------:R-:W-:Y:S01]  /*4360*/  HMMA.16816.F32.BF16 R32, R136, R150, R32 ;  /* 0x000000968820723c */ /* 0x000fe20000041820 */
[----:B------:R-:W2:Y:S07]  /*4370*/  LDSM.16.M88.4 R136, [R0+0x1800] ;  /* 0x001800000088783b */ /* 0x000eae0000000200 */
[-C--:B------:R-:W-:Y:S01]  /*4380*/  HMMA.16816.F32.BF16 R4, R152, R156.reuse, R4 ;  /* 0x0000009c9804723c */ /* 0x080fe20000041804 */
[----:B-----5:R4:W5:Y:S04]  /*4390*/  LDG.E R185, [R148.64] ;  /* 0x0000000494b97981 */ /* 0x020968000c1e1900 */
[----:B------:R4:W5:Y:S03]  /*43a0*/  LDG.E R186, [R148.64+0x20] ;  /* 0x0000200494ba7981 */ /* 0x000966000c1e1900 */
[C---:B---3--:R-:W-:Y:S01]  /*43b0*/  HMMA.16816.F32.BF16 R8, R132.reuse, R156, R8 ;  /* 0x0000009c8408723c */ /* 0x048fe20000041808 */
[----:B------:R4:W5:Y:S04]  /*43c0*/  LDG.E R184, [R148.64+0x80] ;  /* 0x0000800494b87981 */ /* 0x000968000c1e1900 */
[----:B------:R4:W5:Y:S03]  /*43d0*/  LDG.E R183, [R148.64+0xa0] ;  /* 0x0000a00494b77981 */ /* 0x000966000c1e1900 */
[-C--:B------:R-:W-:Y:S08]  /*43e0*/  HMMA.16816.F32.BF16 R12, R132, R158.reuse, R12 ;  /* 0x0000009e840c723c */ /* 0x080ff0000004180c */
[C---:B------:R-:W-:Y:S01]  /*43f0*/  HMMA.16816.F32.BF16 R16, R152.reuse, R158, R16 ;  /* 0x0000009e9810723c */ /* 0x040fe20000041810 */
[----:B------:R-:W-:Y:S07]  /*4400*/  LDSM.16.M88.4 R156, [R173+0xd000] ;  /* 0x00d00000ad9c783b */ /* 0x000fee0000000200 */
[-C--:B-1----:R-:W-:Y:S01]  /*4410*/  HMMA.16816.F32.BF16 R20, R152, R140.reuse, R20 ;  /* 0x0000008c9814723c */ /* 0x082fe20000041814 */
[----:B----4-:R-:W1:Y:S07]  /*4420*/  LDSM.16.M88.4 R148, [R175+0x2000] ;  /* 0x00200000af94783b */ /* 0x010e6e0000000200 */
[C---:B------:R-:W-:Y:S08]  /*4430*/  HMMA.16816.F32.BF16 R24, R132.reuse, R140, R24 ;  /* 0x0000008c8418723c */ /* 0x040ff00000041818 */
[-C--:B------:R-:W-:Y:S01]  /*4440*/  HMMA.16816.F32.BF16 R28, R132, R142.reuse, R28 ;  /* 0x0000008e841c723c */ /* 0x080fe2000004181c */
[----:B------:R-:W3:Y:S07]  /*4450*/  LDSM.16.M88.4 R132, [R175+0x2800] ;  /* 0x00280000af84783b */ /* 0x000eee0000000200 */
[----:B------:R-:W-:Y:S01]  /*4460*/  HMMA.16816.F32.BF16 R32, R152, R142, R32 ;  /* 0x0000008e9820723c */ /* 0x000fe20000041820 */
[----:B------:R-:W4:Y:S07]  /*4470*/  LDSM.16.M88.4 R140, [R174+0xd400] ;  /* 0x00d40000ae8c783b */ /* 0x000f2e0000000200 */
[-C--:B------:R-:W-:Y:S01]  /*4480*/  HMMA.16816.F32.BF16 R4, R160, R164.reuse, R4 ;  /* 0x000000a4a004723c */ /* 0x080fe20000041804 */
[----:B------:R-:W1:Y:S07]  /*4490*/  LDSM.16.M88.4 R152, [R0+0x2000] ;  /* 0x002000000098783b */ /* 0x000e6e0000000200 */
[C---:B--2---:R-:W-:Y:S08]  /*44a0*/  HMMA.16816.F32.BF16 R8, R136.reuse, R164, R8 ;  /* 0x000000a48808723c */ /* 0x044ff00000041808 */
[-C--:B------:R-:W-:Y:S08]  /*44b0*/  HMMA.16816.F32.BF16 R12, R136, R166.reuse, R12 ;  /* 0x000000a6880c723c */ /* 0x080ff0000004180c */
[C---:B------:R-:W-:Y:S08]  /*44c0*/  HMMA.16816.F32.BF16 R16, R160.reuse, R166, R16 ;  /* 0x000000a6a010723c */ /* 0x040ff00000041810 */
[-C--:B------:R-:W-:Y:S08]  /*44d0*/  HMMA.16816.F32.BF16 R20, R160, R144.reuse, R20 ;  /* 0x00000090a014723c */ /* 0x080ff00000041814 */
[C---:B------:R-:W-:Y:S08]  /*44e0*/  HMMA.16816.F32.BF16 R24, R136.reuse, R144, R24 ;  /* 0x000000908818723c */ /* 0x040ff00000041818 */
[-C--:B------:R-:W-:Y:S01]  /*44f0*/  HMMA.16816.F32.BF16 R28, R136, R146.reuse, R28 ;  /* 0x00000092881c723c */ /* 0x080fe2000004181c */
[----:B------:R-:W2:Y:S07]  /*4500*/  LDSM.16.M88.4 R136, [R0+0x2800] ;  /* 0x002800000088783b */ /* 0x000eae0000000200 */
[----:B------:R-:W-:Y:S08]  /*4510*/  HMMA.16816.F32.BF16 R32, R160, R146, R32 ;  /* 0x00000092a020723c */ /* 0x000ff00000041820 */
[-C--:B-1----:R-:W-:Y:S08]  /*4520*/  HMMA.16816.F32.BF16 R4, R148, R168.reuse, R4 ;  /* 0x000000a89404723c */ /* 0x082ff00000041804 */
[C---:B---3--:R-:W-:Y:S08]  /*4530*/  HMMA.16816.F32.BF16 R8, R132.reuse, R168, R8 ;  /* 0x000000a88408723c */ /* 0x048ff00000041808 */
[-C--:B------:R-:W-:Y:S08]  /*4540*/  HMMA.16816.F32.BF16 R12, R132, R170.reuse, R12 ;  /* 0x000000aa840c723c */ /* 0x080ff0000004180c */
[C---:B------:R-:W-:Y:S08]  /*4550*/  HMMA.16816.F32.BF16 R16, R148.reuse, R170, R16 ;  /* 0x000000aa9410723c */ /* 0x040ff00000041810 */
[-C--:B----4-:R-:W-:Y:S08]  /*4560*/  HMMA.16816.F32.BF16 R20, R148, R140.reuse, R20 ;  /* 0x0000008c9414723c */ /* 0x090ff00000041814 */
[C---:B------:R-:W-:Y:S08]  /*4570*/  HMMA.16816.F32.BF16 R24, R132.reuse, R140, R24 ;  /* 0x0000008c8418723c */ /* 0x040ff00000041818 */
[-C--:B------:R-:W-:Y:S08]  /*4580*/  HMMA.16816.F32.BF16 R28, R132, R142.reuse, R28 ;  /* 0x0000008e841c723c */ /* 0x080ff0000004181c */
[----:B------:R-:W-:Y:S08]  /*4590*/  HMMA.16816.F32.BF16 R32, R148, R142, R32 ;  /* 0x0000008e9420723c */ /* 0x000ff00000041820 */
[-C--:B------:R-:W-:Y:S08]  /*45a0*/  HMMA.16816.F32.BF16 R4, R152, R156.reuse, R4 ;  /* 0x0000009c9804723c */ /* 0x080ff00000041804 */
[C---:B--2---:R-:W-:Y:S08]  /*45b0*/  HMMA.16816.F32.BF16 R8, R136.reuse, R156, R8 ;  /* 0x0000009c8808723c */ /* 0x044ff00000041808 */
        /* <DEDUP_REMOVED lines=14> */
[----:B------:R-:W3:Y:S01]  /*46a0*/  MUFU.TANH R147, R6 ;  /* 0x0000000600937308 */ /* 0x000ee20000002400 */
[----:B------:R-:W-:Y:S02]  /*46b0*/  FMUL.FTZ R14, R14, c[0x0][0x2ec] ;  /* 0x0000bb000e0e7a20 */ /* 0x000fe40000410000 */
[----:B------:R-:W-:Y:S02]  /*46c0*/  FMUL.FTZ R15, R15, c[0x0][0x2ec] ;  /* 0x0000bb000f0f7a20 */ /* 0x000fe40000410000 */
[----:B------:R-:W-:Y:S02]  /*46d0*/  FMUL.FTZ R16, R16, c[0x0][0x2ec] ;  /* 0x0000bb0010107a20 */ /* 0x000fe40000410000 */
[----:B------:R-:W-:Y:S02]  /*46e0*/  FMUL.FTZ R17, R17, c[0x0][0x2ec] ;  /* 0x0000bb0011117a20 */ /* 0x000fe40000410000 */
[----:B------:R-:W-:Y:S01]  /*46f0*/  FMUL.FTZ R18, R18, c[0x0][0x2ec] ;  /* 0x0000bb0012127a20 */ /* 0x000fe20000410000 */
[----:B------:R4:W1:Y:S01]  /*4700*/  MUFU.TANH R146, R7 ;  /* 0x0000000700927308 */ /* 0x0008620000002400 */
[----:B------:R-:W-:Y:S09]  /*4710*/  FMUL.FTZ R19, R19, c[0x0][0x2ec] ;  /* 0x0000bb0013137a20 */ /* 0x000ff20000410000 */
[----:B------:R1:W1:Y:S10]  /*4720*/  MUFU.TANH R160, R8 ;  /* 0x0000000800a07308 */ /* 0x0002740000002400 */
[----:B------:R1:W1:Y:S01]  /*4730*/  MUFU.TANH R157, R9 ;  /* 0x00000009009d7308 */ /* 0x0002620000002400 */
[----:B----4-:R-:W4:Y:S09]  /*4740*/  LDSM.16.M88.4 R4, [R173+0xd400] ;  /* 0x00d40000ad04783b */ /* 0x010f320000000200 */
[----:B------:R1:W1:Y:S10]  /*4750*/  MUFU.TANH R156, R10 ;  /* 0x0000000a009c7308 */ /* 0x0002740000002400 */
[----:B------:R1:W1:Y:S10]  /*4760*/  MUFU.TANH R150, R11 ;  /* 0x0000000b00967308 */ /* 0x0002740000002400 */
[----:B------:R1:W1:Y:S10]  /*4770*/  MUFU.TANH R162, R12 ;  /* 0x0000000c00a27308 */ /* 0x0002740000002400 */
[----:B------:R1:W1:Y:S01]  /*4780*/  MUFU.TANH R161, R13 ;  /* 0x0000000d00a17308 */ /* 0x0002620000002400 */
[-C--:B----4-:R-:W-:Y:S09]  /*4790*/  HMMA.16816.F32.BF16 R20, R152, R4.reuse, R20 ;  /* 0x000000049814723c */ /* 0x090ff20000041814 */
[----:B------:R4:W1:Y:S01]  /*47a0*/  MUFU.TANH R159, R14 ;  /* 0x0000000e009f7308 */ /* 0x0008620000002400 */
[C---:B------:R-:W-:Y:S09]  /*47b0*/  HMMA.16816.F32.BF16 R24, R136.reuse, R4, R24 ;  /* 0x000000048818723c */ /* 0x040ff20000041818 */
[----:B------:R4:W1:Y:S01]  /*47c0*/  MUFU.TANH R158, R15 ;  /* 0x0000000f009e7308 */ /* 0x0008620000002400 */
[-C--:B------:R-:W-:Y:S04]  /*47d0*/  HMMA.16816.F32.BF16 R28, R136, R6.reuse, R28 ;  /* 0x00000006881c723c */ /* 0x080fe8000004181c */
[----:B------:R-:W-:Y:S04]  /*47e0*/  FMUL.FTZ R20, R20, c[0x0][0x2ec] ;  /* 0x0000bb0014147a20 */ /* 0x000fe80000410000 */
[----:B------:R-:W-:Y:S01]  /*47f0*/  HMMA.16816.F32.BF16 R32, R152, R6, R32 ;  /* 0x000000069820723c */ /* 0x000fe20000041820 */
[----:B------:R4:W1:Y:S03]  /*4800*/  MUFU.TANH R166, R16 ;  /* 0x0000001000a67308 */ /* 0x0008660000002400 */
[----:B------:R-:W-:Y:S02]  /*4810*/  FMUL.FTZ R21, R21, c[0x0][0x2ec] ;  /* 0x0000bb0015157a20 */ /* 0x000fe40000410000 */
[----:B------:R-:W-:Y:S02]  /*4820*/  FMUL.FTZ R22, R22, c[0x0][0x2ec] ;  /* 0x0000bb0016167a20 */ /* 0x000fe40000410000 */
[----:B------:R-:W-:Y:S03]  /*4830*/  FMUL.FTZ R23, R23, c[0x0][0x2ec] ;  /* 0x0000bb0017177a20 */ /* 0x000fe60000410000 */
        /* <DEDUP_REMOVED lines=14> */
[----:B------:R-:W-:Y:S07]  /*4920*/  FMUL.FTZ R35, R35, c[0x0][0x2ec] ;  /* 0x0000bb0023237a20 */ /* 0x000fee0000410000 */
        /* <DEDUP_REMOVED lines=17> */
[----:B-123--:R-:W-:Y:S01]  /*4a40*/  MOV R12, R155 ;  /* 0x0000009b000c7202 */ /* 0x00efe20000000f00 */
[----:B------:R-:W-:Y:S01]  /*4a50*/  USHF.L.U32 UR9, UR19, 0x7, URZ ;  /* 0x0000000713097899 */ /* 0x000fe2000800063f */
[----:B----4-:R-:W-:Y:S01]  /*4a60*/  MOV R19, R188 ;  /* 0x000000bc00137202 */ /* 0x010fe20000000f00 */
        /* <DEDUP_REMOVED lines=24> */
[----:B------:R-:W-:Y:S01]  /*4bf0*/  UIADD3 UR9, UR9, UR11, URZ ;  /* 0x0000000b09097290 */ /* 0x000fe2000fffe03f */
[----:B------:R-:W-:Y:S01]  /*4c00*/  MOV R21, R157 ;  /* 0x0000009d00157202 */ /* 0x000fe20000000f00 */
[----:B------:R-:W-:Y:S01]  /*4c10*/  IMAD.MOV.U32 R13, RZ, RZ, R156 ;  /* 0x000000ffff0d7224 */ /* 0x000fe200078e009c */
[----:B------:R-:W-:Y:S01]  /*4c20*/  MOV R20, R146 ;  /* 0x0000009200147202 */ /* 0x000fe20000000f00 */
[----:B------:R-:W-:Y:S01]  /*4c30*/  UIADD3 UR9, UR12, UR9, -UR6 ;  /* 0x000000090c097290 */ /* 0x000fe2000fffe806 */
[----:B------:R-:W-:Y:S01]  /*4c40*/  IMAD.U32 R0, RZ, RZ, UR10 ;  /* 0x0000000aff007e24 */ /* 0x000fe2000f8e00ff */
[----:B------:R-:W-:Y:S01]  /*4c50*/  UIADD3 UR10, UR8, 0x40, URZ ;  /* 0x00000040080a7890 */ /* 0x000fe2000fffe03f */
[----:B------:R-:W-:Y:S01]  /*4c60*/  MOV R29, R148 ;  /* 0x00000094001d7202 */ /* 0x000fe20000000f00 */
[----:B------:R-:W-:Y:S02]  /*4c70*/  IMAD.MOV.U32 R24, RZ, RZ, R160 ;  /* 0x000000ffff187224 */ /* 0x000fe400078e00a0 */
[----:B------:R-:W-:Y:S01]  /*4c80*/  UISETP.GE.AND UP0, UPT, UR10, UR9, UPT ;  /* 0x000000090a00728c */ /* 0x000fe2000bf06270 */
[----:B------:R-:W-:Y:S01]  /*4c90*/  ISETP.LT.AND P0, PT, R0, UR6, PT ;  /* 0x0000000600007c0c */ /* 0x000fe2000bf01270 */
[----:B------:R-:W-:Y:S01]  /*4ca0*/  IMAD.MOV.U32 R30, RZ, RZ, R147 ;  /* 0x000000ffff1e7224 */ /* 0x000fe200078e0093 */
[----:B------:R-:W-:Y:S01]  /*4cb0*/  UMOV UR10, UR12 ;  /* 0x0000000c000a7c82 */ /* 0x000fe20008000000 */
[----:B------:R-:W-:Y:S02]  /*4cc0*/  IMAD.MOV.U32 R33, RZ, RZ, R149 ;  /* 0x000000ffff217224 */ /* 0x000fe400078e0095 */
[----:B------:R-:W-:Y:S11]  /*4cd0*/  PLOP3.LUT P1, PT, PT, PT, UP0, 0x80, 0x0 ;  /* 0x000000000000781c */ /* 0x000ff60003f2f008 */
[----:B------:R-:W-:Y:S02]  /*4ce0*/  @!UPT UIADD3 URZ, URZ, URZ, URZ ;  /* 0x0000003f3f3ff290 */ /* 0x000fe4000fffe03f */
[----:B------:R-:W-:-:S05]  /*4cf0*/  @!P1 BRA P0, `(.L_x_985) ;  /* 0x0000082000009947 */ /* 0x000fca0000000000 */
.L_x_984:
[----:B-123--:R-:W-:Y:S01]  /*4d00*/  IADD3 R13, R248, UR8, RZ ;  /* 0x00000008f80d7c10 */ /* 0x00efe2000fffe0ff */
[----:B------:R-:W2:Y:S01]  /*4d10*/  LDL R4, [R1+0x4] ;  /* 0x0000040001047983 */ /* 0x000ea20000100800 */
[----:B------:R-:W-:Y:S01]  /*4d20*/  UIADD3 UR9, -UR10, UR6, -UR11 ;  /* 0x000000060a097290 */ /* 0x000fe2000fffe90b */
[----:B------:R-:W-:Y:S01]  /*4d30*/  IMAD.U32 R0, RZ, RZ, UR19 ;  /* 0x00000013ff007e24 */ /* 0x000fe2000f8e00ff */
[----:B------:R-:W-:Y:S04]  /*4d40*/  UIADD3 UR12, UR6, 0x1, -UR11 ;  /* 0x00000001060c7890 */ /* 0x000fe8000fffe80b */
[C---:B------:R-:W-:Y:S01]  /*4d50*/  IADD3 R2, R13.reuse, UR9, RZ ;  /* 0x000000090d027c10 */ /* 0x040fe2000fffe0ff */
[----:B------:R-:W-:Y:S03]  /*4d60*/  UIADD3 UR8, UR12, UR44, URZ ;  /* 0x0000002c0c087290 */ /* 0x000fe6000fffe03f */
[----:B------:R-:W-:Y:S01]  /*4d70*/  IMNMX R2, RZ, R2, !PT ;  /* 0x00000002ff027217 */ /* 0x000fe20007800200 */
[----:B------:R-:W-:Y:S02]  /*4d80*/  UMOV UR12, UR10 ;  /* 0x0000000a000c7c82 */ /* 0x000fe40008000000 */
[----:B------:R-:W-:Y:S04]  /*4d90*/  IADD3 R5, R13, UR8, RZ ;  /* 0x000000080d057c10 */ /* 0x000fe8000fffe0ff */
[----:B------:R-:W-:Y:S01]  /*4da0*/  IMNMX R5, R5, UR6, PT ;  /* 0x0000000605057c17 */ /* 0x000fe2000b800200 */
[----:B--2---:R-:W-:Y:S01]  /*4db0*/  IMAD R0, R0, 0x80, R4 ;  /* 0x0000008000007824 */ /* 0x004fe200078e0204 */
[----:B------:R-:W-:Y:S04]  /*4dc0*/  IADD3 R4, R13, 0x8, RZ ;  /* 0x000000080d047810 */ /* 0x000fe80007ffe0ff */
[C---:B------:R-:W-:Y:S02]  /*4dd0*/  IADD3 R12, R0.reuse, 0x1, RZ ;  /* 0x00000001000c7810 */ /* 0x040fe40007ffe0ff */
[CC--:B------:R-:W-:Y:S02]  /*4de0*/  ISETP.GE.AND P3, PT, R0.reuse, R2.reuse, PT ;  /* 0x000000020000720c */ /* 0x0c0fe40003f66270 */
[C---:B------:R-:W-:Y:S02]  /*4df0*/  IADD3 R11, R0.reuse, 0x8, RZ ;  /* 0x00000008000b7810 */ /* 0x040fe40007ffe0ff */
[C---:B------:R-:W-:Y:S02]  /*4e00*/  IADD3 R10, R0.reuse, 0x9, RZ ;  /* 0x00000009000a7810 */ /* 0x040fe40007ffe0ff */
[C---:B------:R-:W-:Y:S02]  /*4e10*/  IADD3 R9, R0.reuse, 0x10, RZ ;  /* 0x0000001000097810 */ /* 0x040fe40007ffe0ff */
[C---:B------:R-:W-:Y:S02]  /*4e20*/  IADD3 R8, R0.reuse, 0x11, RZ ;  /* 0x0000001100087810 */ /* 0x040fe40007ffe0ff */
[C---:B------:R-:W-:Y:S02]  /*4e30*/  IADD3 R7, R0.reuse, 0x18, RZ ;  /* 0x0000001800077810 */ /* 0x040fe40007ffe0ff */
[----:B------:R-:W-:Y:S02]  /*4e40*/  IADD3 R6, R0, 0x19, RZ ;  /* 0x0000001900067810 */ /* 0x000fe40007ffe0ff */
[----:B----4-:R-:W-:Y:S02]  /*4e50*/  IADD3 R14, R4, UR9, RZ ;  /* 0x00000009040e7c10 */ /* 0x010fe4000fffe0ff */
[-C--:B------:R-:W-:Y:S02]  /*4e60*/  ISETP.GE.AND P2, PT, R12, R2.reuse, PT ;  /* 0x000000020c00720c */ /* 0x080fe40003f46270 */
[-C--:B------:R-:W-:Y:S02]  /*4e70*/  ISETP.GE.OR P3, PT, R0, R5.reuse, !P3 ;  /* 0x000000050000720c */ /* 0x080fe40005f66670 */
        /* <DEDUP_REMOVED lines=12> */
[----:B------:R-:W-:Y:S02]  /*4f40*/  ISETP.GE.AND P2, PT, R0, R4, PT ;  /* 0x000000040000720c */ /* 0x000fe40003f46270 */
[-C--:B------:R-:W-:Y:S02]  /*4f50*/  ISETP.GE.OR P1, PT, R11, R5.reuse, !P1 ;  /* 0x000000050b00720c */ /* 0x080fe40004f26670 */
[-C--:B------:R-:W-:Y:S02]  /*4f60*/  ISETP.GE.OR P0, PT, R10, R5.reuse, !P0 ;  /* 0x000000050a00720c */ /* 0x080fe40004706670 */
[-C--:B------:R-:W-:Y:S02]  /*4f70*/  ISETP.GE.OR P6, PT, R9, R5.reuse, !P6 ;  /* 0x000000050900720c */ /* 0x080fe400077c6670 */
[-C--:B------:R-:W-:Y:S02]  /*4f80*/  ISETP.GE.OR P5, PT, R8, R5.reuse, !P5 ;  /* 0x000000050800720c */ /* 0x080fe40006fa6670 */
[-C--:B------:R-:W-:Y:S02]  /*4f90*/  ISETP.GE.OR P4, PT, R7, R5.reuse, !P4 ;  /* 0x000000050700720c */ /* 0x080fe40006786670 */
[----:B------:R-:W-:Y:S02]  /*4fa0*/  ISETP.GE.OR P3, PT, R6, R5, !P3 ;  /* 0x000000050600720c */ /* 0x000fe40005f66670 */
        /* <DEDUP_REMOVED lines=24> */
[----:B------:R-:W-:Y:S02]  /*5130*/  IADD3 R13, R13, 0x28, RZ ;  /* 0x000000280d0d7810 */ /* 0x000fe40007ffe0ff */
[----:B------:R-:W-:Y:S02]  /*5140*/  IADD3 R5, R4, UR8, RZ ;  /* 0x0000000804057c10 */ /* 0x000fe4000fffe0ff */
[----:B------:R-:W-:Y:S02]  /*5150*/  IMNMX R2, RZ, R2, !PT ;  /* 0x00000002ff027217 */ /* 0x000fe40007800200 */
[----:B------:R-:W-:Y:S02]  /*5160*/  IADD3 R4, R13, UR9, RZ ;  /* 0x000000090d047c10 */ /* 0x000fe4000fffe0ff */
[----:B------:R-:W-:Y:S02]  /*5170*/  IMNMX R5, R5, UR6, PT ;  /* 0x0000000605057c17 */ /* 0x000fe4000b800200 */
        /* <DEDUP_REMOVED lines=58> */
.L_x_985:
[C---:B------:R-:W-:Y:S01]  /*5520*/  FMUL.FTZ R5, R239.reuse, 1.4426950216293334961 ;  /* 0x3fb8aa3bef057820 */ /* 0x040fe20000410000 */
[----:B------:R-:W-:Y:S01]  /*5530*/  FSETP.NEU.FTZ.AND P0, PT, R239, -INF , PT ;  /* 0xff800000ef00780b */ /* 0x000fe20003f1d000 */
[C---:B------:R-:W-:Y:S01]  /*5540*/  FMUL.FTZ R4, R240.reuse, 1.4426950216293334961 ;  /* 0x3fb8aa3bf0047820 */ /* 0x040fe20000410000 */
[----:B------:R-:W-:Y:S01]  /*5550*/  UISETP.GT.AND UP3, UPT, UR7, UR17, UPT ;  /* 0x000000110700728c */ /* 0x000fe2000bf64270 */
[----:B------:R-:W-:Y:S01]  /*5560*/  FMUL.FTZ R2, R237, 1.4426950216293334961 ;  /* 0x3fb8aa3bed027820 */ /* 0x000fe20000410000 */
[----:B------:R-:W-:Y:S02]  /*5570*/  FSEL R5, R5, RZ, P0 ;  /* 0x000000ff05057208 */ /* 0x000fe40000000000 */
[----:B------:R-:W-:Y:S03]  /*5580*/  FSETP.NEU.FTZ.AND P0, PT, R240, -INF , PT ;  /* 0xff800000f000780b */ /* 0x000fe60003f1d000 */
[--C-:B------:R-:W-:Y:S01]  /*5590*/  FFMA.FTZ R0, R33, c[0x0][0x23c], -R5.reuse ;  /* 0x00008f0021007a23 */ /* 0x100fe20000010805 */
[----:B------:R-:W-:Y:S02]  /*55a0*/  FSEL R4, R4, RZ, P0 ;  /* 0x000000ff04047208 */ /* 0x000fe40000000000 */
[----:B------:R-:W-:Y:S01]  /*55b0*/  FSETP.NEU.FTZ.AND P0, PT, R237, -INF , PT ;  /* 0xff800000ed00780b */ /* 0x000fe20003f1d000 */
[----:B------:R1:W-:Y:S03]  /*55c0*/  MUFU.EX2 R154, R0 ;  /* 0x00000000009a7308 */ /* 0x0003e60000000800 */
[----:B------:R-:W-:Y:S02]  /*55d0*/  FSEL R2, R2, RZ, P0 ;  /* 0x000000ff02027208 */ /* 0x000fe40000000000 */
[----:B------:R-:W-:Y:S01]  /*55e0*/  FSETP.NEU.FTZ.AND P0, PT, R238, -INF , PT ;  /* 0xff800000ee00780b */ /* 0x000fe20003f1d000 */
[--C-:B-1----:R-:W-:Y:S04]  /*55f0*/  FFMA.FTZ R0, R29, c[0x0][0x23c], -R5.reuse ;  /* 0x00008f001d007a23 */ /* 0x102fe80000010805 */
[----:B------:R1:W-:Y:S02]  /*5600*/  MUFU.EX2 R145, R0 ;  /* 0x0000000000917308 */ /* 0x0003e40000000800 */
[--C-:B-1----:R-:W-:Y:S08]  /*5610*/  FFMA.FTZ R0, R30, c[0x0][0x23c], -R4.reuse ;  /* 0x00008f001e007a23 */ /* 0x102ff00000010804 */
[----:B------:R1:W-:Y:S02]  /*5620*/  MUFU.EX2 R144, R0 ;  /* 0x0000000000907308 */ /* 0x0003e40000000800 */
[--C-:B-1----:R-:W-:Y:S02]  /*5630*/  FFMA.FTZ R0, R20, c[0x0][0x23c], -R4.reuse ;  /* 0x00008f0014007a23 */ /* 0x102fe40000010804 */
[----:B------:R-:W-:Y:S06]  /*5640*/  FMUL.FTZ R20, R238, 1.4426950216293334961 ;  /* 0x3fb8aa3bee147820 */ /* 0x000fec0000410000 */
        /* <DEDUP_REMOVED lines=18> */
[----:B------:R-:W3:Y:S01]  /*5770*/  MUFU.EX2 R152, R13 ;  /* 0x0000000d00987308 */ /* 0x000ee20000000800 */
        /* <DEDUP_REMOVED lines=15> */
[----:B------:R1:W1:Y:S02]  /*5870*/  MUFU.EX2 R216, R6 ;  /* 0x0000000600d87308 */ /* 0x0002640000000800 */
[--C-:B-1----:R-:W-:Y:S02]  /*5880*/  FFMA.FTZ R6, R132, c[0x0][0x23c], -R5.reuse ;  /* 0x00008f0084067a23 */ /* 0x102fe40000010805 */
[----:B------:R-:W-:Y:S06]  /*5890*/  FFMA.FTZ R5, R133, c[0x0][0x23c], -R5 ;  /* 0x00008f0085057a23 */ /* 0x000fec0000010805 */
[----:B------:R1:W-:Y:S10]  /*58a0*/  MUFU.EX2 R236, R6 ;  /* 0x0000000600ec7308 */ /* 0x0003f40000000800 */
[----:B------:R2:W2:Y:S01]  /*58b0*/  MUFU.EX2 R235, R5 ;  /* 0x0000000500eb7308 */ /* 0x0004a20000000800 */
[----:B-1----:R-:W-:Y:S09]  /*58c0*/  FFMA.FTZ R6, R16, c[0x0][0x23c], -R2 ;  /* 0x00008f0010067a23 */ /* 0x002ff20000010802 */
[----:B------:R-:W-:Y:S01]  /*58d0*/  MUFU.EX2 R228, R6 ;  /* 0x0000000600e47308 */ /* 0x000fe20000000800 */
[--C-:B--2---:R-:W-:Y:S02]  /*58e0*/  FFMA.FTZ R5, R27, c[0x0][0x23c], -R4.reuse ;  /* 0x00008f001b057a23 */ /* 0x104fe40000010804 */
[----:B------:R-:W-:Y:S07]  /*58f0*/  FFMA.FTZ R4, R28, c[0x0][0x23c], -R4 ;  /* 0x00008f001c047a23 */ /* 0x000fee0000010804 */
[----:B------:R-:W-:Y:S10]  /*5900*/  MUFU.EX2 R234, R5 ;  /* 0x0000000500ea7308 */ /* 0x000ff40000000800 */
[----:B------:R1:W2:Y:S02]  /*5910*/  MUFU.EX2 R233, R4 ;  /* 0x0000000400e97308 */ /* 0x0002a40000000800 */
[----:B-1----:R-:W-:Y:S01]  /*5920*/  FFMA.FTZ R4, R17, c[0x0][0x23c], -R2 ;  /* 0x00008f0011047a23 */ /* 0x002fe20000010802 */
[----:B------:R-:W-:Y:S02]  /*5930*/  F2FP.BF16.PACK_AB R6, R153, R198 ;  /* 0x000000c69906723e */ /* 0x000fe400000010ff */
[----:B---3--:R-:W-:Y:S05]  /*5940*/  F2FP.BF16.PACK_AB R5, R151, R152 ;  /* 0x000000989705723e */ /* 0x008fea00000010ff */
[----:B------:R1:W3:Y:S02]  /*5950*/  MUFU.EX2 R227, R4 ;  /* 0x0000000400e37308 */ /* 0x0002e40000000800 */
        /* <DEDUP_REMOVED lines=8> */
[----:B-1----:R-:W-:Y:S05]  /*59e0*/  F2FP.BF16.PACK_AB R4, R145, R154 ;  /* 0x0000009a9104723e */ /* 0x002fea00000010ff */
[----:B------:R1:W-:Y:S01]  /*59f0*/  STS [R203+0x19000], R4 ;  /* 0x01900004cb007388 */ /* 0x0003e20000000800 */
[--C-:B--2---:R-:W-:Y:S02]  /*5a00*/  FFMA.FTZ R2, R11, c[0x0][0x23c], -R0.reuse ;  /* 0x00008f000b027a23 */ /* 0x104fe40000010800 */
[----:B------:R-:W-:Y:S02]  /*5a10*/  FFMA.FTZ R0, R12, c[0x0][0x23c], -R0 ;  /* 0x00008f000c007a23 */ /* 0x000fe40000010800 */
[----:B------:R2:W-:Y:S10]  /*5a20*/  MUFU.EX2 R230, R2 ;  /* 0x0000000200e67308 */ /* 0x0005f40000000800 */
[----:B------:R4:W3:Y:S01]  /*5a30*/  MUFU.EX2 R229, R0 ;  /* 0x0000000000e57308 */ /* 0x0008e20000000800 */
[----:B-1----:R-:W-:Y:S02]  /*5a40*/  F2FP.BF16.PACK_AB R4, R222, R223 ;  /* 0x000000dfde04723e */ /* 0x002fe400000010ff */
[----:B--2---:R-:W-:Y:S05]  /*5a50*/  F2FP.BF16.PACK_AB R2, R199, R144 ;  /* 0x00000090c702723e */ /* 0x004fea00000010ff */
[----:B------:R1:W-:Y:S04]  /*5a60*/  STS [R203+0x19400], R2 ;  /* 0x01940002cb007388 */ /* 0x0003e80000000800 */
[----:B------:R2:W-:Y:S01]  /*5a70*/  STS [R202+0x19000], R4 ;  /* 0x01900004ca007388 */ /* 0x0005e20000000800 */
[----:B----4-:R-:W-:Y:S02]  /*5a80*/  F2FP.BF16.PACK_AB R0, R212, R213 ;  /* 0x000000d5d400723e */ /* 0x010fe400000010ff */
        /* <DEDUP_REMOVED lines=13> */
[----:B------:R4:W-:Y:S04]  /*5b60*/  STS [R200+0x19000], R2 ;  /* 0x01900002c8007388 */ /* 0x0009e80000000800 */
[----:B------:R4:W-:Y:S01]  /*5b70*/  STS [R200+0x19400], R0 ;  /* 0x01940000c8007388 */ /* 0x0009e20000000800 */
[----:B-1----:R-:W-:Y:S02]  /*5b80*/  F2FP.BF16.PACK_AB R6, R227, R228 ;  /* 0x000000e4e306723e */ /* 0x002fe400000010ff */
[----:B--2---:R-:W-:Y:S03]  /*5b90*/  F2FP.BF16.PACK_AB R5, R224, R225 ;  /* 0x000000e1e005723e */ /* 0x004fe600000010ff */
[----:B------:R-:W-:Y:S01]  /*5ba0*/  STS [R201+0x1a000], R6 ;  /* 0x01a00006c9007388 */ /* 0x000fe20000000800 */
[----:B---3--:R-:W-:Y:S03]  /*5bb0*/  F2FP.BF16.PACK_AB R4, R231, R232 ;  /* 0x000000e8e704723e */ /* 0x008fe600000010ff */
[----:B------:R-:W-:Y:S01]  /*5bc0*/  STS [R201+0x1a400], R5 ;  /* 0x01a40005c9007388 */ /* 0x000fe20000000800 */
[----:B----4-:R-:W-:Y:S03]  /*5bd0*/  F2FP.BF16.PACK_AB R2, R229, R230 ;  /* 0x000000e6e502723e */ /* 0x010fe600000010ff */
[----:B------:R-:W-:Y:S01]  /*5be0*/  STS [R200+0x1a000], R4 ;  /* 0x01a00004c8007388 */ /* 0x000fe20000000800 */
[----:B------:R-:W-:Y:S03]  /*5bf0*/  SHF.L.U32 R0, R182, 0x1, RZ ;  /* 0x00000001b6007819 */ /* 0x000fe600000006ff */
[----:B------:R1:W-:Y:S04]  /*5c00*/  STS [R200+0x1a400], R2 ;  /* 0x01a40002c8007388 */ /* 0x0003e80000000800 */
[----:B------:R-:W-:Y:S08]  /*5c10*/  LDSM.16.M88.4 R32, [R0+0x6000] ;  /* 0x006000000020783b */ /* 0x000ff00000000200 */
[----:B------:R-:W2:Y:S08]  /*5c20*/  LDSM.16.M88.4 R16, [R174+0xf000] ;  /* 0x00f00000ae10783b */ /* 0x000eb00000000200 */
[----:B------:R-:W3:Y:S01]  /*5c30*/  LDSM.16.M88.4 R28, [R0+0x6800] ;  /* 0x00680000001c783b */ /* 0x000ee20000000200 */
[----:B-1----:R-:W-:Y:S07]  /*5c40*/  IADD3 R2, R0, R180, RZ ;  /* 0x000000b400027210 */ /* 0x002fee0007ffe0ff */
[----:B------:R-:W1:Y:S08]  /*5c50*/  LDSM.16.M88.4 R132, [R174+0xf400] ;  /* 0x00f40000ae84783b */ /* 0x000e700000000200 */
[----:B------:R-:W-:Y:S08]  /*5c60*/  LDSM.16.M88.4 R136, [R2+0x6000] ;  /* 0x006000000288783b */ /* 0x000ff00000000200 */
[----:B------:R-:W-:Y:S01]  /*5c70*/  LDSM.16.M88.4 R140, [R2+0x6800] ;  /* 0x00680000028c783b */ /* 0x000fe20000000200 */
[-C--:B--2---:R-:W-:Y:S08]  /*5c80*/  HMMA.16816.F32.BF16 R4, R32, R16.reuse, RZ ;  /* 0x000000102004723c */ /* 0x084ff000000418ff */
[C---:B---3--:R-:W-:Y:S08]  /*5c90*/  HMMA.16816.F32.BF16 R8, R28.reuse, R16, RZ ;  /* 0x000000101c08723c */ /* 0x048ff000000418ff */
[-C--:B------:R-:W-:Y:S08]  /*5ca0*/  HMMA.16816.F32.BF16 R12, R28, R18.reuse, RZ ;  /* 0x000000121c0c723c */ /* 0x080ff000000418ff */
[C---:B------:R-:W-:Y:S08]  /*5cb0*/  HMMA.16816.F32.BF16 R16, R32.reuse, R18, RZ ;  /* 0x000000122010723c */ /* 0x040ff000000418ff */
[-C--:B-1----:R-:W-:Y:S08]  /*5cc0*/  HMMA.16816.F32.BF16 R20, R32, R132.reuse, RZ ;  /* 0x000000842014723c */ /* 0x082ff000000418ff */
        /* <DEDUP_REMOVED lines=52> */
[----:B--2---:R-:W-:Y:S04]  /*6010*/  FFMA.FTZ R2, -R147, R147, 1 ;  /* 0x3f80000093027423 */ /* 0x004fe80000010193 */
[----:B------:R-:W-:Y:S01]  /*6020*/  FMUL.FTZ R2, R2, c[0x0][0x2ec] ;  /* 0x0000bb0002027a20 */ /* 0x000fe20000410000 */
[-C--:B-1----:R-:W-:Y:S08]  /*6030*/  HMMA.16816.F32.BF16 R4, R140, R132.reuse, R4 ;  /* 0x000000848c04723c */ /* 0x082ff00000041804 */
[C---:B---3--:R-:W-:Y:S08]  /*6040*/  HMMA.16816.F32.BF16 R8, R136.reuse, R132, R8 ;  /* 0x000000848808723c */ /* 0x048ff00000041808 */
[-C--:B------:R-:W-:Y:S08]  /*6050*/  HMMA.16816.F32.BF16 R12, R136, R134.reuse, R12 ;  /* 0x00000086880c723c */ /* 0x080ff0000004180c */
[C---:B-----5:R-:W-:Y:S01]  /*6060*/  FADD.FTZ R4, -R185.reuse, R4 ;  /* 0x00000004b9047221 */ /* 0x060fe20000010100 */
[C---:B------:R-:W-:Y:S04]  /*6070*/  HMMA.16816.F32.BF16 R16, R140.reuse, R134, R16 ;  /* 0x000000868c10723c */ /* 0x040fe80000041810 */
[----:B------:R-:W-:Y:S02]  /*6080*/  FADD.FTZ R5, -R185, R5 ;  /* 0x00000005b9057221 */ /* 0x000fe40000010100 */
[----:B------:R-:W-:Y:S02]  /*6090*/  FADD.FTZ R6, -R186, R6 ;  /* 0x00000006ba067221 */ /* 0x000fe40000010100 */
[----:B------:R-:W-:Y:S04]  /*60a0*/  FMUL.FTZ R154, R154, R4 ;  /* 0x000000049a9a7220 */ /* 0x000fe80000410000 */
[----:B------:R-:W-:Y:S02]  /*60b0*/  FADD.FTZ R0, -R186, R7 ;  /* 0x00000007ba007221 */ /* 0x000fe40000010100 */
[----:B------:R-:W-:Y:S02]  /*60c0*/  FMUL.FTZ R145, R145, R5 ;  /* 0x0000000591917220 */ /* 0x000fe40000410000 */
[----:B------:R-:W-:Y:S02]  /*60d0*/  FMUL.FTZ R144, R144, R6 ;  /* 0x0000000690907220 */ /* 0x000fe40000410000 */
[----:B------:R-:W-:Y:S01]  /*60e0*/  FMUL.FTZ R133, R199, R0 ;  /* 0x00000000c7857220 */ /* 0x000fe20000410000 */
[----:B------:R-:W1:Y:S01]  /*60f0*/  LDSM.16.M88.4 R4, [R173+0x13400] ;  /* 0x01340000ad04783b */ /* 0x000e620000000200 */
[----:B------:R-:W-:Y:S02]  /*6100*/  FADD.FTZ R9, -R184, R9 ;  /* 0x00000009b8097221 */ /* 0x000fe40000010100 */
[----:B------:R-:W-:Y:S02]  /*6110*/  FFMA.FTZ R0, -R146, R146, 1 ;  /* 0x3f80000092007423 */ /* 0x000fe40000010192 */
[----:B------:R-:W-:Y:S02]  /*6120*/  FADD.FTZ R11, -R183, R11 ;  /* 0x0000000bb70b7221 */ /* 0x000fe40000010100 */
[----:B------:R-:W-:Y:S02]  /*6130*/  FMUL.FTZ R134, R153, R9 ;  /* 0x0000000999867220 */ /* 0x000fe40000410000 */
[----:B------:R-:W-:Y:S02]  /*6140*/  FFMA.FTZ R9, -R149, R149, 1 ;  /* 0x3f80000095097423 */ /* 0x000fe40000010195 */
[----:B------:R-:W-:Y:S02]  /*6150*/  FMUL.FTZ R0, R0, c[0x0][0x2ec] ;  /* 0x0000bb0000007a20 */ /* 0x000fe40000410000 */
[----:B------:R-:W-:Y:S02]  /*6160*/  FADD.FTZ R10, -R183, R10 ;  /* 0x0000000ab70a7221 */ /* 0x000fe40000010100 */
[----:B------:R-:W-:Y:S02]  /*6170*/  FMUL.FTZ R11, R151, R11 ;  /* 0x0000000b970b7220 */ /* 0x000fe40000410000 */
[----:B------:R-:W-:Y:S02]  /*6180*/  FMUL.FTZ R9, R9, c[0x0][0x2ec] ;  /* 0x0000bb0009097a20 */ /* 0x000fe40000410000 */
[----:B------:R-:W-:Y:S02]  /*6190*/  FMUL.FTZ R151, R133, R0 ;  /* 0x0000000085977220 */ /* 0x000fe40000410000 */
[----:B------:R-:W-:Y:S02]  /*61a0*/  FFMA.FTZ R0, -R160, R160, 1 ;  /* 0x3f800000a0007423 */ /* 0x000fe400000101a0 */
[----:B------:R-:W-:Y:S02]  /*61b0*/  FMUL.FTZ R10, R152, R10 ;  /* 0x0000000a980a7220 */ /* 0x000fe40000410000 */
[----:B------:R-:W-:Y:S02]  /*61c0*/  FMUL.FTZ R154, R154, R9 ;  /* 0x000000099a9a7220 */ /* 0x000fe40000410000 */
[----:B------:R-:W-:Y:S02]  /*61d0*/  FMUL.FTZ R152, R144, R2 ;  /* 0x0000000290987220 */ /* 0x000fe40000410000 */
[----:B------:R-:W-:Y:S02]  /*61e0*/  FMUL.FTZ R9, R0, c[0x0][0x2ec] ;  /* 0x0000bb0000097a20 */ /* 0x000fe40000410000 */
[----:B------:R-:W-:Y:S02]  /*61f0*/  FFMA.FTZ R2, -R156, R156, 1 ;  /* 0x3f8000009c027423 */ /* 0x000fe4000001019c */
[----:B------:R-:W-:Y:S02]  /*6200*/  FFMA.FTZ R0, -R150, R150, 1 ;  /* 0x3f80000096007423 */ /* 0x000fe40000010196 */
[----:B------:R-:W-:Y:S02]  /*6210*/  FADD.FTZ R8, -R184, R8 ;  /* 0x00000008b8087221 */ /* 0x000fe40000010100 */
[----:B------:R-:W-:Y:S02]  /*6220*/  FMUL.FTZ R2, R2, c[0x0][0x2ec] ;  /* 0x0000bb0002027a20 */ /* 0x000fe40000410000 */
[----:B------:R-:W-:Y:S01]  /*6230*/  FMUL.FTZ R0, R0, c[0x0][0x2ec] ;  /* 0x0000bb0000007a20 */ /* 0x000fe20000410000 */
[-C--:B-1----:R-:W-:Y:S03]  /*6240*/  HMMA.16816.F32.BF16 R20, R140, R4.reuse, R20 ;  /* 0x000000048c14723c */ /* 0x082fe60000041814 */
[----:B------:R-:W-:Y:S02]  /*6250*/  FMUL.FTZ R132, R198, R8 ;  /* 0x00000008c6847220 */ /* 0x000fe40000410000 */
[----:B------:R-:W-:Y:S02]  /*6260*/  FFMA.FTZ R8, -R148, R148, 1 ;  /* 0x3f80000094087423 */ /* 0x000fe40000010194 */
[C---:B------:R-:W-:Y:S01]  /*6270*/  FADD.FTZ R12, -R184.reuse, R12 ;  /* 0x0000000cb80c7221 */ /* 0x040fe20000010100 */
[C---:B------:R-:W-:Y:S04]  /*6280*/  HMMA.16816.F32.BF16 R24, R136.reuse, R4, R24 ;  /* 0x000000048818723c */ /* 0x040fe80000041818 */
[----:B------:R-:W-:Y:S02]  /*6290*/  FADD.FTZ R13, -R184, R13 ;  /* 0x0000000db80d7221 */ /* 0x000fe40000010100 */
[C---:B------:R-:W-:Y:S02]  /*62a0*/  FADD.FTZ R14, -R183.reuse, R14 ;  /* 0x0000000eb70e7221 */ /* 0x040fe40000010100 */
[----:B------:R-:W-:Y:S01]  /*62b0*/  FADD.FTZ R15, -R183, R15 ;  /* 0x0000000fb70f7221 */ /* 0x000fe20000010100 */
[-C--:B------:R-:W-:Y:S03]  /*62c0*/  HMMA.16816.F32.BF16 R28, R136, R6.reuse, R28 ;  /* 0x00000006881c723c */ /* 0x080fe6000004181c */
[----:B------:R-:W-:Y:S02]  /*62d0*/  FMUL.FTZ R149, R10, R2 ;  /* 0x000000020a957220 */ /* 0x000fe40000410000 */
[----:B------:R-:W-:Y:S02]  /*62e0*/  FMUL.FTZ R148, R11, R0 ;  /* 0x000000000b947220 */ /* 0x000fe40000410000 */
[----:B------:R-:W-:Y:S01]  /*62f0*/  FFMA.FTZ R5, -R162, R162, 1 ;  /* 0x3f800000a2057423 */ /* 0x000fe200000101a2 */
[----:B------:R-:W-:Y:S04]  /*6300*/  HMMA.16816.F32.BF16 R32, R140, R6, R32 ;  /* 0x000000068c20723c */ /* 0x000fe80000041820 */
[----:B------:R-:W-:Y:S02]  /*6310*/  FFMA.FTZ R4, -R161, R161, 1 ;  /* 0x3f800000a1047423 */ /* 0x000fe400000101a1 */
[----:B------:R-:W-:Y:S02]  /*6320*/  FFMA.FTZ R2, -R159, R159, 1 ;  /* 0x3f8000009f027423 */ /* 0x000fe4000001019f */
[----:B------:R-:W-:Y:S04]  /*6330*/  FFMA.FTZ R0, -R158, R158, 1 ;  /* 0x3f8000009e007423 */ /* 0x000fe8000001019e */
        /* <DEDUP_REMOVED lines=18> */
[----:B------:R-:W-:Y:S02]  /*6460*/  FFMA.FTZ R5, -R166, R166, 1 ;  /* 0x3f800000a6057423 */ /* 0x000fe400000101a6 */
[----:B------:R-:W-:Y:S01]  /*6470*/  FFMA.FTZ R4, -R165, R165, 1 ;  /* 0x3f800000a5047423 */ /* 0x000fe200000101a5 */
[----:B------:R-:W-:Y:S01]  /*6480*/  IADD3 R165, R204, 0x20, RZ ;  /* 0x00000020cca57810 */ /* 0x000fe20007ffe0ff */
[----:B------:R-:W-:Y:S01]  /*6490*/  FFMA.FTZ R2, -R164, R164, 1 ;  /* 0x3f800000a4027423 */ /* 0x000fe200000101a4 */
[----:B------:R-:W-:Y:S01]  /*64a0*/  IADD3 R164, R204, 0x40, RZ ;  /* 0x00000040cca47810 */ /* 0x000fe20007ffe0ff */
[----:B------:R-:W-:Y:S02]  /*64b0*/  FFMA.FTZ R0, -R163, R163, 1 ;  /* 0x3f800000a3007423 */ /* 0x000fe400000101a3 */
[----:B------:R-:W-:Y:S02]  /*64c0*/  FMUL.FTZ R150, R132, R9 ;  /* 0x0000000984967220 */ /* 0x000fe40000410000 */
        /* <DEDUP_REMOVED lines=8> */
[----:B------:R-:W-:Y:S02]  /*6550*/  FFMA.FTZ R8, -R157, R157, 1 ;  /* 0x3f8000009d087423 */ /* 0x000fe4000001019d */
        /* <DEDUP_REMOVED lines=95> */
[C---:B------:R-:W-:Y:S02]  /*6b50*/  LEA R208, P4, R0.reuse, R208, 0x1 ;  /* 0x000000d000d07211 */ /* 0x040fe400078808ff */
[----:B------:R-:W-:Y:S02]  /*6b60*/  SHF.R.S32.HI R2, RZ, 0x1f, R0 ;  /* 0x0000001fff027819 */ /* 0x000fe40000011400 */
[----:B------:R-:W-:Y:S01]  /*6b70*/  IADD3 R187, R187, UR8, RZ ;  /* 0x00000008bbbb7c10 */ /* 0x000fe2000fffe0ff */
[----:B------:R-:W-:Y:S01]  /*6b80*/  @!P3 IMAD.MOV.U32 R4, RZ, RZ, R208 ;  /* 0x000000ffff04b224 */ /* 0x000fe200078e00d0 */
[----:B------:R-:W-:Y:S02]  /*6b90*/  LEA.HI.X R206, R0, R206, R2, 0x1, P4 ;  /* 0x000000ce00ce7211 */ /* 0x000fe400020f0c02 */
        /* <DEDUP_REMOVED lines=35> */
.L_x_986:
[----:B------:R-:W-:Y:S01]  /*6dd0*/  F2FP.BF16.PACK_AB R15, R153, R154 ;  /* 0x0000009a990f723e */ /* 0x000fe200000010ff */
[----:B------:R-:W2:Y:S01]  /*6de0*/  LDL R140, [R1] ;  /* 0x00000000018c7983 */ /* 0x000ea20000100800 */
        /* <DEDUP_REMOVED lines=136> */
.L_x_987:
[----:B------:R-:W-:Y:S01]  /*7670*/  LDSM.16.M88.4 R24, [R176] ;  /* 0x00000000b018783b */ /* 0x000fe20000000200 */
[C---:B------:R-:W-:Y:S01]  /*7680*/  IADD3 R163, R248.reuse, -0x40, RZ ;  /* 0xffffffc0f8a37810 */ /* 0x040fe20007ffe0ff */
[----:B------:R-:W-:Y:S01]  /*7690*/  IMAD.MOV.U32 R166, RZ, RZ, c[0x0][0x22c] ;  /* 0x00008b00ffa67624 */ /* 0x000fe200078e00ff */
[C---:B------:R-:W-:Y:S01]  /*76a0*/  IADD3 R161, R248.reuse, -0x40, RZ ;  /* 0xffffffc0f8a17810 */ /* 0x040fe20007ffe0ff */
[----:B------:R-:W-:Y:S01]  /*76b0*/  IMAD.MOV.U32 R2, RZ, RZ, c[0x0][0x22c] ;  /* 0x00008b00ff027624 */ /* 0x000fe200078e00ff */
[----:B-1----:R-:W1:Y:S01]  /*76c0*/  LDSM.16.MT88.4 R8, [R0+0x9000] ;  /* 0x009000000008783b */ /* 0x002e620000004200 */
[----:B------:R-:W-:Y:S01]  /*76d0*/  IMAD.SHL.U32 R163, R163, 0x4, RZ ;  /* 0x00000004a3a37824 */ /* 0x000fe200078e00ff */
[----:B------:R-:W-:Y:S01]  /*76e0*/  IADD3 R162, R248, -0x40, RZ ;  /* 0xffffffc0f8a27810 */ /* 0x000fe20007ffe0ff */
[----:B------:R-:W-:Y:S01]  /*76f0*/  IMAD R166, R166, c[0x0][0x1c0], RZ ;  /* 0x00007000a6a67a24 */ /* 0x000fe200078e02ff */
[----:B------:R-:W-:Y:S01]  /*7700*/  ULOP3.LUT UR8, UR7, 0x1, URZ, 0xc0, !UPT ;  /* 0x0000000107087892 */ /* 0x000fe2000f8ec03f */
[----:B------:R-:W2:Y:S01]  /*7710*/  LDSM.16.MT88.4 R16, [R0+0xb000] ;  /* 0x00b000000010783b */ /* 0x000ea20000004200 */
[----:B------:R-:W-:Y:S01]  /*7720*/  SHF.R.S32.HI R162, RZ, 0x1f, R162 ;  /* 0x0000001fffa27819 */ /* 0x000fe200000114a2 */
[----:B------:R-:W-:Y:S01]  /*7730*/  IMAD.SHL.U32 R166, R166, 0x20, RZ ;  /* 0x00000020a6a67824 */ /* 0x000fe200078e00ff */
[----:B------:R-:W-:Y:S01]  /*7740*/  UISETP.NE.U32.AND UP0, UPT, UR8, 0x1, UPT ;  /* 0x000000010800788c */ /* 0x000fe2000bf05070 */
[----:B------:R-:W-:Y:S01]  /*7750*/  IMAD R2, R2, c[0x0][0x1c0], RZ ;  /* 0x0000700002027a24 */ /* 0x000fe200078e02ff */
[----:B------:R-:W3:Y:S01]  /*7760*/  LDSM.16.MT88.4 R28, [R0+0xd000] ;  /* 0x00d00000001c783b */ /* 0x000ee20000004200 */
[----:B------:R-:W-:Y:S01]  /*7770*/  SHF.L.U64.HI R161, R161, 0x2, R162 ;  /* 0x00000002a1a17819 */ /* 0x000fe200000102a2 */
[----:B------:R-:W-:Y:S01]  /*7780*/  IMAD.MOV.U32 R162, RZ, RZ, c[0x0][0x22c] ;  /* 0x00008b00ffa27624 */ /* 0x000fe200078e00ff */
[----:B------:R-:W-:Y:S01]  /*7790*/  UISETP.GT.AND UP2, UPT, UR7, UR17, UPT ;  /* 0x000000110700728c */ /* 0x000fe2000bf44270 */
[----:B------:R-:W-:Y:S01]  /*77a0*/  IMAD.U32 R2, R2, -0x40, RZ ;  /* 0xffffffc002027824 */ /* 0x000fe200078e00ff */
[----:B------:R-:W-:Y:S01]  /*77b0*/  LDSM.16.M88.4 R32, [R177] ;  /* 0x00000000b120783b */ /* 0x000fe20000000200 */
[----:B------:R-:W-:Y:S01]  /*77c0*/  IMAD R162, R162, c[0x0][0x1c0], RZ ;  /* 0x00007000a2a27a24 */ /* 0x000fe200078e02ff */
[----:B------:R-:W-:Y:S02]  /*77d0*/  UIADD3 UR7, UR7, -0x1, URZ ;  /* 0xffffffff07077890 */ /* 0x000fe4000fffe03f */
[----:B------:R-:W-:Y:S01]  /*77e0*/  LEA R199, P1, R2, R214, 0x2 ;  /* 0x000000d602c77211 */ /* 0x000fe200078210ff */
[----:B------:R-:W4:Y:S01]  /*77f0*/  LDSM.16.MT88.4 R132, [R0+0x9400] ;  /* 0x009400000084783b */ /* 0x000f220000004200 */
[----:B------:R-:W-:Y:S02]  /*7800*/  IMAD R162, R162, 0x38, RZ ;  /* 0x00000038a2a27824 */ /* 0x000fe400078e02ff */
[----:B------:R-:W-:Y:S01]  /*7810*/  LEA.HI.X.SX32 R198, R2, R215, 0x2, P1 ;  /* 0x000000d702c67211 */ /* 0x000fe200008f16ff */
[----:B------:R-:W-:Y:S01]  /*7820*/  IMAD.MOV.U32 R2, RZ, RZ, c[0x0][0x22c] ;  /* 0x00008b00ff027624 */ /* 0x000fe200078e00ff */
[----:B------:R-:W3:Y:S03]  /*7830*/  LDSM.16.MT88.4 R136, [R0+0xb400] ;  /* 0x00b400000088783b */ /* 0x000ee60000004200 */
[----:B------:R-:W-:Y:S02]  /*7840*/  IMAD R2, R2, c[0x0][0x1c0], RZ ;  /* 0x0000700002027a24 */ /* 0x000fe400078e02ff */
[----:B------:R-:W3:Y:S02]  /*7850*/  LDSM.16.MT88.4 R140, [R0+0xd400] ;  /* 0x00d40000008c783b */ /* 0x000ee40000004200 */
[----:B------:R-:W-:Y:S03]  /*7860*/  IMAD.SHL.U32 R2, R2, 0x10, RZ ;  /* 0x0000001002027824 */ /* 0x000fe600078e00ff */
[----:B------:R-:W-:Y:S01]  /*7870*/  LDSM.16.M88.4 R144, [R179] ;  /* 0x00000000b390783b */ /* 0x000fe20000000200 */
[C---:B-1----:R-:W-:Y:S04]  /*7880*/  HMMA.16816.F32.BF16 R4, R24.reuse, R8, RZ ;  /* 0x000000081804723c */ /* 0x042fe800000418ff */
[----:B------:R-:W1:Y:S05]  /*7890*/  LDSM.16.MT88.4 R148, [R0+0x9800] ;  /* 0x009800000094783b */ /* 0x000e6a0000004200 */
[----:B------:R-:W1:Y:S01]  /*78a0*/  LDSM.16.MT88.4 R152, [R0+0xb800] ;  /* 0x00b800000098783b */ /* 0x000e620000004200 */
[C---:B------:R-:W-:Y:S04]  /*78b0*/  HMMA.16816.F32.BF16 R8, R24.reuse, R10, RZ ;  /* 0x0000000a1808723c */ /* 0x040fe800000418ff */
[----:B------:R-:W-:Y:S04]  /*78c0*/  LDSM.16.MT88.4 R156, [R0+0xbc00] ;  /* 0x00bc0000009c783b */ /* 0x000fe80000004200 */
[C---:B--2---:R-:W-:Y:S08]  /*78d0*/  HMMA.16816.F32.BF16 R12, R24.reuse, R16, RZ ;  /* 0x00000010180c723c */ /* 0x044ff000000418ff */
[C---:B------:R-:W-:Y:S08]  /*78e0*/  HMMA.16816.F32.BF16 R16, R24.reuse, R18, RZ ;  /* 0x000000121810723c */ /* 0x040ff000000418ff */
[C---:B---3--:R-:W-:Y:S08]  /*78f0*/  HMMA.16816.F32.BF16 R20, R24.reuse, R28, RZ ;  /* 0x0000001c1814723c */ /* 0x048ff000000418ff */
[----:B------:R-:W-:Y:S01]  /*7900*/  HMMA.16816.F32.BF16 R24, R24, R30, RZ ;  /* 0x0000001e1818723c */ /* 0x000fe200000418ff */
[----:B------:R-:W2:Y:S07]  /*7910*/  LDSM.16.MT88.4 R28, [R0+0xd800] ;  /* 0x00d80000001c783b */ /* 0x000eae0000004200 */
[C---:B----4-:R-:W-:Y:S08]  /*7920*/  HMMA.16816.F32.BF16 R4, R32.reuse, R132, R4 ;  /* 0x000000842004723c */ /* 0x050ff00000041804 */
[C---:B------:R-:W-:Y:S01]  /*7930*/  HMMA.16816.F32.BF16 R8, R32.reuse, R134, R8 ;  /* 0x000000862008723c */ /* 0x040fe20000041808 */
[----:B------:R-:W-:Y:S07]  /*7940*/  LDSM.16.M88.4 R132, [R178] ;  /* 0x00000000b284783b */ /* 0x000fee0000000200 */
[C---:B------:R-:W-:Y:S08]  /*7950*/  HMMA.16816.F32.BF16 R12, R32.reuse, R136, R12 ;  /* 0x00000088200c723c */ /* 0x040ff0000004180c */
[C---:B------:R-:W-:Y:S01]  /*7960*/  HMMA.16816.F32.BF16 R16, R32.reuse, R138, R16 ;  /* 0x0000008a2010723c */ /* 0x040fe20000041810 */
[----:B------:R-:W3:Y:S07]  /*7970*/  LDSM.16.MT88.4 R136, [R0+0x9c00] ;  /* 0x009c00000088783b */ /* 0x000eee0000004200 */
[C---:B------:R-:W-:Y:S08]  /*7980*/  HMMA.16816.F32.BF16 R20, R32.reuse, R140, R20 ;  /* 0x0000008c2014723c */ /* 0x040ff00000041814 */
[----:B------:R-:W-:Y:S01]  /*7990*/  HMMA.16816.F32.BF16 R24, R32, R142, R24 ;  /* 0x0000008e2018723c */ /* 0x000fe20000041818 */
[----:B------:R-:W4:Y:S05]  /*79a0*/  LDSM.16.MT88.4 R32, [R0+0xdc00] ;  /* 0x00dc00000020783b */ /* 0x000f2a0000004200 */
[----:B------:R-:W-:Y:S02]  /*79b0*/  LDSM.16.M88.4 R140, [R176+0x2000] ;  /* 0x00200000b08c783b */ /* 0x000fe40000000200 */
        /* <DEDUP_REMOVED lines=8> */
[----:B------:R-:W2:Y:S05]  /*7a40*/  LDSM.16.MT88.4 R28, [R0+0xe000] ;  /* 0x00e00000001c783b */ /* 0x000eaa0000004200 */
[----:B------:R-:W-:Y:S02]  /*7a50*/  LDSM.16.MT88.4 R144, [R0+0xa400] ;  /* 0x00a400000090783b */ /* 0x000fe40000004200 */
[C---:B---3--:R-:W-:Y:S08]  /*7a60*/  HMMA.16816.F32.BF16 R4, R132.reuse, R136, R4 ;  /* 0x000000888404723c */ /* 0x048ff00000041804 */
[C---:B------:R-:W-:Y:S01]  /*7a70*/  HMMA.16816.F32.BF16 R8, R132.reuse, R138, R8 ;  /* 0x0000008a8408723c */ /* 0x040fe20000041808 */
[----:B------:R-:W3:Y:S07]  /*7a80*/  LDSM.16.M88.4 R136, [R177+0x2000] ;  /* 0x00200000b188783b */ /* 0x000eee0000000200 */
[C---:B------:R-:W-:Y:S08]  /*7a90*/  HMMA.16816.F32.BF16 R12, R132.reuse, R156, R12 ;  /* 0x0000009c840c723c */ /* 0x040ff0000004180c */
[C---:B------:R-:W-:Y:S01]  /*7aa0*/  HMMA.16816.F32.BF16 R16, R132.reuse, R158, R16 ;  /* 0x0000009e8410723c */ /* 0x040fe20000041810 */
[----:B------:R-:W2:Y:S07]  /*7ab0*/  LDSM.16.MT88.4 R156, [R0+0xc400] ;  /* 0x00c40000009c783b */ /* 0x000eae0000004200 */
[C---:B----4-:R-:W-:Y:S08]  /*7ac0*/  HMMA.16816.F32.BF16 R20, R132.reuse, R32, R20 ;  /* 0x000000208414723c */ /* 0x050ff00000041814 */
        /* <DEDUP_REMOVED lines=12> */
[----:B------:R-:W-:Y:S02]  /*7b90*/  LDSM.16.M88.4 R140, [R178+0x2000] ;  /* 0x00200000b28c783b */ /* 0x000fe40000000200 */
[C---:B---3--:R-:W-:Y:S08]  /*7ba0*/  HMMA.16816.F32.BF16 R4, R136.reuse, R144, R4 ;  /* 0x000000908804723c */ /* 0x048ff00000041804 */
[C---:B------:R-:W-:Y:S01]  /*7bb0*/  HMMA.16816.F32.BF16 R8, R136.reuse, R146, R8 ;  /* 0x000000928808723c */ /* 0x040fe20000041808 */
[----:B------:R-:W3:Y:S07]  /*7bc0*/  LDSM.16.MT88.4 R144, [R0+0xac00] ;  /* 0x00ac00000090783b */ /* 0x000eee0000004200 */
[C---:B------:R-:W-:Y:S08]  /*7bd0*/  HMMA.16816.F32.BF16 R12, R136.reuse, R156, R12 ;  /* 0x0000009c880c723c */ /* 0x040ff0000004180c */
[C---:B------:R-:W-:Y:S01]  /*7be0*/  HMMA.16816.F32.BF16 R16, R136.reuse, R158, R16 ;  /* 0x0000009e8810723c */ /* 0x040fe20000041810 */
[----:B------:R-:W2:Y:S07]  /*7bf0*/  LDSM.16.MT88.4 R156, [R0+0xcc00] ;  /* 0x00cc0000009c783b */ /* 0x000eae0000004200 */
[C---:B----4-:R-:W-:Y:S08]  /*7c00*/  HMMA.16816.F32.BF16 R20, R136.reuse, R32, R20 ;  /* 0x000000208814723c */ /* 0x050ff00000041814 */
[----:B------:R-:W-:Y:S01]  /*7c10*/  HMMA.16816.F32.BF16 R24, R136, R34, R24 ;  /* 0x000000228818723c */ /* 0x000fe20000041818 */
[----:B------:R-:W4:Y:S07]  /*7c20*/  LDSM.16.MT88.4 R32, [R0+0xec00] ;  /* 0x00ec00000020783b */ /* 0x000f2e0000004200 */
        /* <DEDUP_REMOVED lines=8> */
[----:B------:R-:W-:Y:S01]  /*7cb0*/  @P0 IADD3 R30, P2, R163, UR14, RZ ;  /* 0x0000000ea31e0c10 */ /* 0x000fe2000ff5e0ff */
        /* <DEDUP_REMOVED lines=10> */
[----:B------:R-:W-:Y:S01]  /*7d60*/  IMAD R161, R161, c[0x0][0x1c0], RZ ;  /* 0x00007000a1a17a24 */ /* 0x000fe200078e02ff */
[----:B------:R1:W5:Y:S01]  /*7d70*/  @P0 LDG.E R240, [R30.64+0x20] ;  /* 0x000020041ef00981 */ /* 0x000362000c1e1900 */
[C---:B------:R-:W-:Y:S04]  /*7d80*/  HMMA.16816.F32.BF16 R12, R140.reuse, R156, R12 ;  /* 0x0000009c8c0c723c */ /* 0x040fe8000004180c */
[----:B------:R1:W5:Y:S01]  /*7d90*/  @P0 LDG.E R237, [R30.64+0x80] ;  /* 0x000080041eed0981 */ /* 0x000362000c1e1900 */
[----:B------:R-:W-:Y:S03]  /*7da0*/  IMAD R161, R161, 0x18, RZ ;  /* 0x00000018a1a17824 */ /* 0x000fe600078e02ff */
[C---:B------:R-:W-:Y:S01]  /*7db0*/  HMMA.16816.F32.BF16 R16, R140.reuse, R158, R16 ;  /* 0x0000009e8c10723c */ /* 0x040fe20000041810 */
[----:B------:R1:W5:Y:S03]  /*7dc0*/  @P0 LDG.E R238, [R30.64+0xa0] ;  /* 0x0000a0041eee0981 */ /* 0x000366000c1e1900 */
[CC--:B------:R-:W-:Y:S02]  /*7dd0*/  LEA R134, P0, R2.reuse, R28.reuse, 0x2 ;  /* 0x0000001c02867211 */ /* 0x0c0fe400078010ff */
[----:B------:R2:W-:Y:S02]  /*7de0*/  RED.E.ADD.F32.FTZ.RN.STRONG.GPU [R28.64], R4 ;  /* 0x000000041c00798e */ /* 0x0005e4000c10e784 */
[C---:B----4-:R-:W-:Y:S04]  /*7df0*/  HMMA.16816.F32.BF16 R20, R140.reuse, R32, R20 ;  /* 0x000000208c14723c */ /* 0x050fe80000041814 */
[-C--:B------:R-:W-:Y:S03]  /*7e00*/  LEA.HI.X.SX32 R135, R2, R29.reuse, 0x2, P0 ;  /* 0x0000001d02877211 */ /* 0x080fe600000f16ff */
        /* <DEDUP_REMOVED lines=10> */
[-C--:B------:R-:W-:Y:S02]  /*7eb0*/  LEA.HI.X.SX32 R35, R166, R29.reuse, 0x2, P0 ;  /* 0x0000001da6237211 */ /* 0x080fe400000f16ff */
[----:B------:R-:W-:Y:S01]  /*7ec0*/  IMAD R161, R161, c[0x0][0x1c0], RZ ;  /* 0x00007000a1a17a24 */ /* 0x000fe200078e02ff */
[-C--:B-1----:R-:W-:Y:S01]  /*7ed0*/  LEA R30, P2, R163, R28.reuse, 0x2 ;  /* 0x0000001ca31e7211 */ /* 0x082fe200078410ff */
[----:B------:R1:W-:Y:S02]  /*7ee0*/  RED.E.ADD.F32.FTZ.RN.STRONG.GPU [R132.64], R7 ;  /* 0x000000078400798e */ /* 0x0003e4000c10e784 */
[----:B------:R-:W-:Y:S01]  /*7ef0*/  IMAD R161, R161, 0x30, RZ ;  /* 0x00000030a1a17824 */ /* 0x000fe200078e02ff */
[-C--:B------:R-:W-:Y:S02]  /*7f00*/  LEA.HI.X.SX32 R31, R163, R29.reuse, 0x2, P2 ;  /* 0x0000001da31f7211 */ /* 0x080fe400010f16ff */
[----:B------:R1:W-:Y:S02]  /*7f10*/  RED.E.ADD.F32.FTZ.RN.STRONG.GPU [R34.64], R8 ;  /* 0x000000082200798e */ /* 0x0003e4000c10e784 */
[CC--:B--2---:R-:W-:Y:S03]  /*7f20*/  LEA R4, P1, R161.reuse, R28.reuse, 0x2 ;  /* 0x0000001ca1047211 */ /* 0x0c4fe600078210ff */
[----:B------:R2:W-:Y:S01]  /*7f30*/  RED.E.ADD.F32.FTZ.RN.STRONG.GPU [R30.64], R9 ;  /* 0x000000091e00798e */ /* 0x0005e2000c10e784 */
[-C--:B---3--:R-:W-:Y:S01]  /*7f40*/  LEA.HI.X.SX32 R5, R161, R29.reuse, 0x2, P1 ;  /* 0x0000001da1057211 */ /* 0x088fe200008f16ff */
[----:B------:R-:W-:Y:S04]  /*7f50*/  IMAD.MOV.U32 R161, RZ, RZ, c[0x0][0x22c] ;  /* 0x00008b00ffa17624 */ /* 0x000fe800078e00ff */
[----:B------:R3:W-:Y:S01]  /*7f60*/  RED.E.ADD.F32.FTZ.RN.STRONG.GPU [R4.64], R10 ;  /* 0x0000000a0400798e */ /* 0x0007e2000c10e784 */
[CC--:B----4-:R-:W-:Y:S01]  /*7f70*/  LEA R6, P0, R162.reuse, R28.reuse, 0x2 ;  /* 0x0000001ca2067211 */ /* 0x0d0fe200078010ff */
[----:B------:R-:W-:Y:S03]  /*7f80*/  IMAD R161, R161, c[0x0][0x1c0], RZ ;  /* 0x00007000a1a17a24 */ /* 0x000fe600078e02ff */
[-C--:B-1----:R-:W-:Y:S01]  /*7f90*/  LEA.HI.X.SX32 R7, R162, R29.reuse, 0x2, P0 ;  /* 0x0000001da2077211 */ /* 0x082fe200000f16ff */
[----:B------:R-:W-:Y:S01]  /*7fa0*/  IMAD.SHL.U32 R161, R161, 0x10, RZ ;  /* 0x00000010a1a17824 */ /* 0x000fe200078e00ff */
[----:B------:R-:W-:Y:S03]  /*7fb0*/  IADD3 R132, R2, 0x40, RZ ;  /* 0x0000004002847810 */ /* 0x000fe60007ffe0ff */
[----:B------:R1:W-:Y:S01]  /*7fc0*/  RED.E.ADD.F32.FTZ.RN.STRONG.GPU [R6.64], R11 ;  /* 0x0000000b0600798e */ /* 0x0003e2000c10e784 */
[C---:B------:R-:W-:Y:S02]  /*7fd0*/  IADD3 R137, R161.reuse, 0x20, RZ ;  /* 0x00000020a1897810 */ /* 0x040fe40007ffe0ff */
[C---:B------:R-:W-:Y:S02]  /*7fe0*/  IADD3 R136, R161.reuse, 0x20, RZ ;  /* 0x00000020a1887810 */ /* 0x040fe40007ffe0ff */
[----:B------:R4:W-:Y:S01]  /*7ff0*/  RED.E.ADD.F32.FTZ.RN.STRONG.GPU [R28.64+0x80], R12 ;  /* 0x0000800c1c00798e */ /* 0x0009e2000c10e784 */
[----:B------:R-:W-:Y:S02]  /*8000*/  IADD3 R0, R161, 0x20, RZ ;  /* 0x00000020a1007810 */ /* 0x000fe40007ffe0ff */
[----:B------:R-:W-:Y:S01]  /*8010*/  IMAD.IADD R136, R241, 0x1, R136 ;  /* 0x00000001f1887824 */ /* 0x000fe200078e0288 */
[-C--:B------:R-:W-:Y:S01]  /*8020*/  LEA R8, P2, R245, R28.reuse, 0x2 ;  /* 0x0000001cf5087211 */ /* 0x080fe200078410ff */
[----:B------:R4:W-:Y:S01]  /*8030*/  RED.E.ADD.F32.FTZ.RN.STRONG.GPU [R32.64+0x80], R13 ;  /* 0x0000800d2000798e */ /* 0x0009e2000c10e784 */
[C---:B------:R-:W-:Y:S02]  /*8040*/  IMAD.IADD R0, R241.reuse, 0x1, R0 ;  /* 0x00000001f1007824 */ /* 0x040fe400078e0200 */
[CC--:B--2---:R-:W-:Y:S02]  /*8050*/  LEA R30, P1, R136.reuse, R28.reuse, 0x2 ;  /* 0x0000001c881e7211 */ /* 0x0c4fe400078210ff */
[----:B------:R-:W-:Y:S01]  /*8060*/  IMAD.IADD R0, R241, 0x1, R0 ;  /* 0x00000001f1007824 */ /* 0x000fe200078e0200 */
[-C--:B------:R-:W-:Y:S02]  /*8070*/  LEA.HI.X.SX32 R9, R245, R29.reuse, 0x2, P2 ;  /* 0x0000001df5097211 */ /* 0x080fe400010f16ff */
[CC--:B---3--:R-:W-:Y:S02]  /*8080*/  LEA R4, P0, R137.reuse, R28.reuse, 0x2 ;  /* 0x0000001c89047211 */ /* 0x0c8fe400078010ff */
[-C--:B------:R-:W-:Y:S02]  /*8090*/  LEA.HI.X.SX32 R31, R136, R29.reuse, 0x2, P1 ;  /* 0x0000001d881f7211 */ /* 0x080fe400008f16ff */
[-C--:B------:R-:W-:Y:S02]  /*80a0*/  LEA.HI.X.SX32 R5, R137, R29.reuse, 0x2, P0 ;  /* 0x0000001d89057211 */ /* 0x080fe400000f16ff */
[-C--:B------:R-:W-:Y:S01]  /*80b0*/  LEA R10, P0, R0, R28.reuse, 0x2 ;  /* 0x0000001c000a7211 */ /* 0x080fe200078010ff */
[----:B------:R-:W-:Y:S01]  /*80c0*/  LDSM.16.MT88.4 R136, [R3+0x18800] ;  /* 0x018800000388783b */ /* 0x000fe20000004200 */
[-C--:B-1----:R-:W-:Y:S02]  /*80d0*/  LEA R6, P1, R244, R28.reuse, 0x2 ;  /* 0x0000001cf4067211 */ /* 0x082fe400078210ff */
[-C--:B------:R-:W-:Y:S02]  /*80e0*/  LEA.HI.X.SX32 R11, R0, R29.reuse, 0x2, P0 ;  /* 0x0000001d000b7211 */ /* 0x080fe400000f16ff */
[----:B------:R1:W-:Y:S01]  /*80f0*/  RED.E.ADD.F32.FTZ.RN.STRONG.GPU [R4.64], R14 ;  /* 0x0000000e0400798e */ /* 0x0003e2000c10e784 */
[-C--:B------:R-:W-:Y:S02]  /*8100*/  LEA.HI.X.SX32 R7, R244, R29.reuse, 0x2, P1 ;  /* 0x0000001df4077211 */ /* 0x080fe400008f16ff */
[C---:B------:R-:W-:Y:S02]  /*8110*/  IADD3 R0, R2.reuse, 0x40, RZ ;  /* 0x0000004002007810 */ /* 0x040fe40007ffe0ff */
[----:B------:R2:W-:Y:S01]  /*8120*/  RED.E.ADD.F32.FTZ.RN.STRONG.GPU [R30.64], R15 ;  /* 0x0000000f1e00798e */ /* 0x0005e2000c10e784 */
[----:B------:R-:W-:Y:S02]  /*8130*/  IADD3 R2, R2, 0x40, RZ ;  /* 0x0000004002027810 */ /* 0x000fe40007ffe0ff */
[C---:B------:R-:W-:Y:S02]  /*8140*/  IMAD.IADD R0, R241.reuse, 0x1, R0 ;  /* 0x00000001f1007824 */ /* 0x040fe400078e0200 */
[----:B------:R3:W-:Y:S01]  /*8150*/  RED.E.ADD.F32.FTZ.RN.STRONG.GPU [R10.64], R16 ;  /* 0x000000100a00798e */ /* 0x0007e2000c10e784 */
[C---:B------:R-:W-:Y:S02]  /*8160*/  IMAD.IADD R2, R241.reuse, 0x1, R2 ;  /* 0x00000001f1027824 */ /* 0x040fe400078e0202 */
[----:B------:R-:W-:Y:S02]  /*8170*/  IMAD.IADD R0, R241, 0x1, R0 ;  /* 0x00000001f1007824 */ /* 0x000fe400078e0200 */
[----:B------:R3:W-:Y:S01]  /*8180*/  RED.E.ADD.F32.FTZ.RN.STRONG.GPU [R8.64], R17 ;  /* 0x000000110800798e */ /* 0x0007e2000c10e784 */
[CC--:B----4-:R-:W-:Y:S04]  /*8190*/  LEA R12, P4, R2.reuse, R28.reuse, 0x2 ;  /* 0x0000001c020c7211 */ /* 0x0d0fe800078810ff */
[----:B------:R4:W-:Y:S01]  /*81a0*/  RED.E.ADD.F32.FTZ.RN.STRONG.GPU [R6.64], R18 ;  /* 0x000000120600798e */ /* 0x0009e2000c10e784 */
[-C--:B------:R-:W-:Y:S02]  /*81b0*/  LEA.HI.X.SX32 R13, R2, R29.reuse, 0x2, P4 ;  /* 0x0000001d020d7211 */ /* 0x080fe400020f16ff */
[CC--:B-1----:R-:W-:Y:S02]  /*81c0*/  LEA R4, P0, R247.reuse, R28.reuse, 0x2 ;  /* 0x0000001cf7047211 */ /* 0x0c2fe400078010ff */
[CC--:B------:R-:W-:Y:S02]  /*81d0*/  LEA R14, P5, R132.reuse, R28.reuse, 0x2 ;  /* 0x0000001c840e7211 */ /* 0x0c0fe400078a10ff */
[-C--:B------:R-:W-:Y:S02]  /*81e0*/  LEA.HI.X.SX32 R5, R247, R29.reuse, 0x2, P0 ;  /* 0x0000001df7057211 */ /* 0x080fe400000f16ff */
[-C--:B--2---:R-:W-:Y:S02]  /*81f0*/  LEA.HI.X.SX32 R15, R132, R29.reuse, 0x2, P5 ;  /* 0x0000001d840f7211 */ /* 0x084fe400028f16ff */
[----:B------:R-:W-:Y:S01]  /*8200*/  LDSM.16.MT88.4 R132, [R3+0x17800] ;  /* 0x017800000384783b */ /* 0x000fe20000004200 */
[CC--:B---3--:R-:W-:Y:S04]  /*8210*/  LEA R10, P3, R0.reuse, R28.reuse, 0x2 ;  /* 0x0000001c000a7211 */ /* 0x0c8fe800078610ff */
[----:B------:R1:W-:Y:S01]  /*8220*/  RED.E.ADD.F32.FTZ.RN.STRONG.GPU [R4.64], R19 ;  /* 0x000000130400798e */ /* 0x0003e2000c10e784 */
[-C--:B------:R-:W-:Y:S02]  /*8230*/  LEA.HI.X.SX32 R11, R0, R29.reuse, 0x2, P3 ;  /* 0x0000001d000b7211 */ /* 0x080fe400018f16ff */
[CC--:B------:R-:W-:Y:S02]  /*8240*/  LEA R8, P2, R243.reuse, R28.reuse, 0x2 ;  /* 0x0000001cf3087211 */ /* 0x0c0fe400078410ff */
[----:B------:R-:W-:Y:S01]  /*8250*/  RED.E.ADD.F32.FTZ.RN.STRONG.GPU [R28.64+0x100], R20 ;  /* 0x000100141c00798e */ /* 0x000fe2000c10e784 */
[----:B------:R-:W-:Y:S02]  /*8260*/  IADD3 R0, R172, -0x3000, RZ ;  /* 0xffffd000ac007810 */ /* 0x000fe40007ffe0ff */
[-C--:B------:R-:W-:Y:S02]  /*8270*/  LEA.HI.X.SX32 R9, R243, R29.reuse, 0x2, P2 ;  /* 0x0000001df3097211 */ /* 0x080fe400010f16ff */
[----:B------:R-:W-:Y:S01]  /*8280*/  RED.E.ADD.F32.FTZ.RN.STRONG.GPU [R32.64+0x100], R21 ;  /* 0x000100152000798e */ /* 0x000fe2000c10e784 */
[CC--:B----4-:R-:W-:Y:S04]  /*8290*/  LEA R6, P1, R242.reuse, R28.reuse, 0x2 ;  /* 0x0000001cf2067211 */ /* 0x0d0fe800078210ff */
[----:B------:R-:W-:Y:S01]  /*82a0*/  RED.E.ADD.F32.FTZ.RN.STRONG.GPU [R14.64], R22 ;  /* 0x000000160e00798e */ /* 0x000fe2000c10e784 */
[-C--:B------:R-:W-:Y:S02]  /*82b0*/  LEA.HI.X.SX32 R7, R242, R29.reuse, 0x2, P1 ;  /* 0x0000001df2077211 */ /* 0x080fe400008f16ff */
[----:B------:R-:W-:Y:S01]  /*82c0*/  PLOP3.LUT P1, PT, PT, PT, UP0, 0x80, 0x0 ;  /* 0x000000000000781c */ /* 0x000fe20003f2f008 */
[----:B------:R-:W-:Y:S01]  /*82d0*/  @UP3 UIADD3 UR16, UP0, UR16, -0x100, URZ ;  /* 0xffffff0010103890 */ /* 0x000fe2000ff1e03f */
[----:B------:R-:W-:Y:S03]  /*82e0*/  RED.E.ADD.F32.FTZ.RN.STRONG.GPU [R12.64], R23 ;  /* 0x000000170c00798e */ /* 0x000fe6000c10e784 */
[----:B------:R-:W-:Y:S02]  /*82f0*/  @UP3 UIADD3.X UR15, UR15, -0x1, URZ, UP0, !UPT ;  /* 0xffffffff0f0f3890 */ /* 0x000fe400087fe43f */
[----:B------:R-:W-:Y:S01]  /*8300*/  RED.E.ADD.F32.FTZ.RN.STRONG.GPU [R10.64], R24 ;  /* 0x000000180a00798e */ /* 0x000fe2000c10e784 */
[C---:B-1----:R-:W-:Y:S04]  /*8310*/  LEA R4, P0, R246.reuse, R28, 0x2 ;  /* 0x0000001cf6047211 */ /* 0x042fe800078010ff */
[----:B------:R-:W-:Y:S01]  /*8320*/  RED.E.ADD.F32.FTZ.RN.STRONG.GPU [R8.64], R25 ;  /* 0x000000190800798e */ /* 0x000fe2000c10e784 */
[----:B------:R-:W-:Y:S02]  /*8330*/  LEA.HI.X.SX32 R5, R246, R29, 0x2, P0 ;  /* 0x0000001df6057211 */ /* 0x000fe400000f16ff */
[----:B------:R-:W-:Y:S02]  /*8340*/  PLOP3.LUT P0, PT, PT, PT, UP2, 0x80, 0x0 ;  /* 0x000000000000781c */ /* 0x000fe40003f0f028 */
[----:B------:R-:W-:Y:S01]  /*8350*/  RED.E.ADD.F32.FTZ.RN.STRONG.GPU [R6.64], R26 ;  /* 0x0000001a0600798e */ /* 0x000fe2000c10e784 */
[----:B------:R-:W-:Y:S04]  /*8360*/  @P1 IADD3 R0, R172, 0x3000, RZ ;  /* 0x00003000ac001810 */ /* 0x000fe80007ffe0ff */
[----:B------:R-:W-:Y:S05]  /*8370*/  LDSM.16.MT88.4 R8, [R172] ;  /* 0x00000000ac08783b */ /* 0x000fea0000004200 */
[----:B------:R-:W-:Y:S05]  /*8380*/  RED.E.ADD.F32.FTZ.RN.STRONG.GPU [R4.64], R27 ;  /* 0x0000001b0400798e */ /* 0x000fea000c10e784 */
[----:B------:R-:W1:Y:S05]  /*8390*/  LDSM.16.MT88.4 R4, [R3+0x15000] ;  /* 0x015000000304783b */ /* 0x000e6a0000004200 */
[----:B------:R-:W2:Y:S05]  /*83a0*/  LDSM.16.MT88.4 R12, [R3+0x17000] ;  /* 0x01700000030c783b */ /* 0x000eaa0000004200 */
[----:B------:R-:W3:Y:S05]  /*83b0*/  LDSM.16.MT88.4 R16, [R172+0x1000] ;  /* 0x00100000ac10783b */ /* 0x000eea0000004200 */
[----:B------:R-:W4:Y:S05]  /*83c0*/  LDSM.16.MT88.4 R28, [R172+0x2000] ;  /* 0x00200000ac1c783b */ /* 0x000f2a0000004200 */
[----:B------:R-:W-:Y:S05]  /*83d0*/  LDSM.16.MT88.4 R32, [R3+0x15800] ;  /* 0x015800000320783b */ /* 0x000fea0000004200 */
        /* <DEDUP_REMOVED lines=227> */
.L_x_989:
        /* <DEDUP_REMOVED lines=19> */
.L_x_990:
        /* <DEDUP_REMOVED lines=11> */
[----:B------:R-:W-:Y:S01]  /*93f0*/  IMAD.WIDE.U32 R4, R21, c[0x0][0x3a0], R6 ;  /* 0x0000e80015047a25 */ /* 0x000fe200078e0006 */
[----:B------:R-:W-:-:S02]  /*9400*/  USHF.R.S32.HI UR13, URZ, 0x1f, UR40 ;  /* 0x0000001f3f0d7899 */ /* 0x000fc40008011428 */
        /* <DEDUP_REMOVED lines=42> */
.L_x_992:
[----:B------:R-:W-:Y:S05]  /*96b0*/  BSYNC B0 ;  /* 0x0000000000007941 */ /* 0x000fea0003800000 */
.L_x_991:
        /* <DEDUP_REMOVED lines=20> */
.L_x_994:
[----:B------:R-:W-:Y:S05]  /*9800*/  BSYNC B0 ;  /* 0x0000000000007941 */ /* 0x000fea0003800000 */
.L_x_993:
        /* <DEDUP_REMOVED lines=30> */
.L_x_996:
[----:B------:R-:W-:Y:S05]  /*99f0*/  BSYNC B0 ;  /* 0x0000000000007941 */ /* 0x000fea0003800000 */
.L_x_995:
        /* <DEDUP_REMOVED lines=16> */
.L_x_970:
[----:B------:R-:W-:Y:S05]  /*9b00*/  BSYNC B1 ;  /* 0x0000000000017941 */ /* 0x000fea0003800000 */
.L_x_956:
        /* <DEDUP_REMOVED lines=11> */
.L_x_997:
[----:B------:R-:W-:Y:S05]  /*9bc0*/  EXIT ;  /* 0x000000000000794d */ /* 0x000fea0003800000 */
.L_x_999:
        /* <DEDUP_REMOVED lines=11> */
.L_x_1304:


//--------------------- .text._ZN5flash44flash_bwd_dq_dk_dv_loop_seqk_parallel_kernelI23Flash_bwd_kernel_traitsILi96ELi64ELi128ELi8ELi2ELi4ELi4ELb0ELb0EN7cutlass10bfloat16_tE19Flash_kernel_traitsILi96ELi64ELi128ELi8ES3_EELb1ELb0ELb0ELb0ELb1ELb1ELb0EEEvNS_16Flash_bwd_paramsE --------------------------
	.section	.text._ZN5flash44flash_bwd_dq_dk_dv_loop_seqk_parallel_kernelI23Flash_bwd_kernel_traitsILi96ELi64ELi128ELi8ELi2ELi4ELi4ELb0ELb0EN7cutlass10bfloat16_tE19Flash_kernel_traitsILi96ELi64ELi128ELi8ES3_EELb1ELb0ELb0ELb0ELb1ELb1ELb0EEEvNS_16Flash_bwd_paramsE,"ax",@progbits
	.sectioninfo	@"SHI_REGISTERS=255"
	.align	128
        .global         _ZN5flash44flash_bwd_dq_dk_dv_loop_seqk_parallel_kernelI23Flash_bwd_kernel_traitsILi96ELi64ELi128ELi8ELi2ELi4ELi4ELb0ELb0EN7cutlass10bfloat16_tE19Flash_kernel_traitsILi96ELi64ELi128ELi8ES3_EELb1ELb0ELb0ELb0ELb1ELb1ELb0EEEvNS_16Flash_bwd_paramsE
        .type           _ZN5flash44flash_bwd_dq_dk_dv_loop_seqk_parallel_kernelI23Flash_bwd_kernel_traitsILi96ELi64ELi128ELi8ELi2ELi4ELi4ELb0ELb0EN7cutlass10bfloat16_tE19Flash_kernel_traitsILi96ELi64ELi128ELi8ES3_EELb1ELb0ELb0ELb0ELb1ELb1ELb0EEEvNS_16Flash_bwd_paramsE,@function
        .size           _ZN5flash44flash_bwd_dq_dk_dv_loop_seqk_parallel_kernelI23Flash_bwd_kernel_traitsILi96ELi64ELi128ELi8ELi2ELi4ELi4ELb0ELb0EN7cutlass10bfloat16_tE19Flash_kernel_traitsILi96ELi64ELi128ELi8ES3_EELb1ELb0ELb0ELb0ELb1ELb1ELb0EEEvNS_16Flash_bwd_paramsE,(.L_x_1305 - _ZN5flash44flash_bwd_dq_dk_dv_loop_seqk_parallel_kernelI23Flash_bwd_kernel_traitsILi96ELi64ELi128ELi8ELi2ELi4ELi4ELb0ELb0EN7cutlass10bfloat16_tE19Flash_kernel_traitsILi96ELi64ELi128ELi8ES3_EELb1ELb0ELb0ELb0ELb1ELb1ELb0EEEvNS_16Flash_bwd_paramsE)
        .other          _ZN5flash44flash_bwd_dq_dk_dv_loop_seqk_parallel_kernelI23Flash_bwd_kernel_traitsILi96ELi64ELi128ELi8ELi2ELi4ELi4ELb0ELb0EN7cutlass10bfloat16_tE19Flash_kernel_traitsILi96ELi64ELi128ELi8ES3_EELb1ELb0ELb0ELb0ELb1ELb1ELb0EEEvNS_16Flash_bwd_paramsE,@"STO_CUDA_ENTRY STV_DEFAULT"
_ZN5flash44flash_bwd_dq_dk_dv_loop_seqk_parallel_kernelI23Flash_bwd_kernel_traitsILi96ELi64ELi128ELi8ELi2ELi4ELi4ELb0ELb0EN7cutlass10bfloat16_tE19Flash_kernel_traitsILi96ELi64ELi128ELi8ES3_EELb1ELb0ELb0ELb0ELb1ELb1ELb0EEEvNS_16Flash_bwd_paramsE:
.text._ZN5flash44flash_bwd_dq_dk_dv_loop_seqk_parallel_kernelI23Flash_bwd_kernel_traitsILi96ELi64ELi128ELi8ELi2ELi4ELi4ELb0ELb0EN7cutlass10bfloat16_tE19Flash_kernel_traitsILi96ELi64ELi128ELi8ES3_EELb1ELb0ELb0ELb0ELb1ELb1ELb0EEEvNS_16Flash_bwd_paramsE:
        /* <DEDUP_REMOVED lines=12> */
[----:B------:R-:W-:Y:S01]  /*00c0*/  UMOV UR7, 0x80 ;  /* 0x0000008000077882 */ /* 0x000fe20000000000 */
[----:B------:R-:W-:Y:S01]  /*00d0*/  IMAD.MOV.U32 R194, RZ, RZ, -0x10 ;  /* 0xfffffff0ffc27424 */ /* 0x000fe200078e00ff */
[----:B------:R-:W-:Y:S01]  /*00e0*/  ULDC UR8, c[0x0][0x210] ;  /* 0x0000840000087ab9 */ /* 0x000fe20000000800 */
[----:B------:R-:W-:Y:S01]  /*00f0*/  IMAD.MOV.U32 R183, RZ, RZ, 0x40 ;  /* 0x00000040ffb77424 */ /* 0x000fe200078e00ff */
[----:B------:R-:W-:Y:S02]  /*0100*/  ULDC UR12, c[0x0][0x234] ;  /* 0x00008d00000c7ab9 */ /* 0x000fe40000000800 */
[----:B------:R-:W-:Y:S02]  /*0110*/  ULDC UR11, c[0x0][0x224] ;  /* 0x00008900000b7ab9 */ /* 0x000fe40000000800 */
[----:B------:R-:W-:-:S02]  /*0120*/  ULDC UR4, c[0x0][0x22c] ;  /* 0x00008b0000047ab9 */ /* 0x000fc40000000800 */
[----:B------:R-:W-:Y:S02]  /*0130*/  UIMAD UR12, UR7, UR8, UR12 ;  /* 0x00000008070c72a4 */ /* 0x000fe4000f8e020c */
[----:B------:R-:W-:Y:S02]  /*0140*/  UIADD3 UR11, UR7, UR11, URZ ;  /* 0x0000000b070b7290 */ /* 0x000fe4000fffe03f */
[----:B------:R-:W-:Y:S02]  /*0150*/  USHF.R.S32.HI UR7, URZ, 0x1f, UR4 ;  /* 0x0000001f3f077899 */ /* 0x000fe40008011404 */
[----:B------:R-:W-:Y:S02]  /*0160*/  ULDC UR5, c[0x0][0x1c0] ;  /* 0x0000700000057ab9 */ /* 0x000fe40000000800 */
[----:B------:R-:W-:Y:S02]  /*0170*/  ULDC UR6, c[0x0][0x1c0] ;  /* 0x0000700000067ab9 */ /* 0x000fe40000000800 */
[----:B------:R-:W-:Y:S01]  /*0180*/  UIMAD UR10, UR4, UR5, URZ ;  /* 0x00000005040a72a4 */ /* 0x000fe2000f8e023f */
[----:B-1----:R-:W-:Y:S01]  /*0190*/  SHF.R.S32.HI R4, RZ, 0x1f, R10 ;  /* 0x0000001fff047819 */ /* 0x002fe2000001140a */
[----:B------:R-:W-:-:S02]  /*01a0*/  UIMAD.WIDE.U32 UR14, UR4, UR5, URZ ;  /* 0x00000005040e72a5 */ /* 0x000fc4000f8e003f */
[----:B------:R-:W-:Y:S01]  /*01b0*/  USHF.R.S32.HI UR6, URZ, 0x1f, UR6 ;  /* 0x0000001f3f067899 */ /* 0x000fe20008011406 */
[CC--:B------:R-:W-:Y:S01]  /*01c0*/  LEA.HI R2, R4.reuse, R10.reuse, RZ, 0x4 ;  /* 0x0000000a04027211 */ /* 0x0c0fe200078f20ff */
[----:B------:R-:W-:Y:S01]  /*01d0*/  UIMAD UR5, UR7, UR5, URZ ;  /* 0x00000005070572a4 */ /* 0x000fe2000f8e023f */
[CC--:B------:R-:W-:Y:S01]  /*01e0*/  LEA.HI R11, R4.reuse, R10.reuse, RZ, 0x3 ;  /* 0x0000000a040b7211 */ /* 0x0c0fe200078f18ff */
[----:B------:R-:W-:Y:S01]  /*01f0*/  USHF.L.U32 UR9, UR10, 0x6, URZ ;  /* 0x000000060a097899 */ /* 0x000fe2000800063f */
[----:B------:R-:W-:Y:S01]  /*0200*/  SHF.R.S32.HI R3, RZ, 0x4, R2 ;  /* 0x00000004ff037819 */ /* 0x000fe20000011402 */
[----:B------:R-:W-:Y:S01]  /*0210*/  UIMAD UR5, UR6, UR4, UR5 ;  /* 0x00000004060572a4 */ /* 0x000fe2000f8e0205 */
[-C--:B------:R-:W-:Y:S01]  /*0220*/  LEA.HI R13, R4, R10.reuse, RZ, 0x5 ;  /* 0x0000000a040d7211 */ /* 0x080fe200078f28ff */
[----:B------:R-:W-:Y:S01]  /*0230*/  ULDC.64 UR16, c[0x0][0x118] ;  /* 0x0000460000107ab9 */ /* 0x000fe20000000a00 */
[----:B------:R-:W-:Y:S01]  /*0240*/  LEA.HI R0, R2, R3, RZ, 0x1 ;  /* 0x0000000302007211 */ /* 0x000fe200078f08ff */
[----:B------:R-:W-:Y:S01]  /*0250*/  USHF.R.S32.HI UR8, URZ, 0x1f, UR9 ;  /* 0x0000001f3f087899 */ /* 0x000fe20008011409 */
[-C--:B------:R-:W-:Y:S01]  /*0260*/  LEA.HI R5, R4, R10.reuse, RZ, 0x2 ;  /* 0x0000000a04057211 */ /* 0x080fe200078f10ff */
[----:B------:R-:W-:Y:S01]  /*0270*/  UIADD3 UR7, UR15, UR5, URZ ;  /* 0x000000050f077290 */ /* 0x000fe2000fffe03f */
[----:B------:R-:W-:Y:S01]  /*0280*/  LOP3.LUT R0, R0, 0xfffffffe, RZ, 0xc0, !PT ;  /* 0xfffffffe00007812 */ /* 0x000fe200078ec0ff */
[----:B------:R-:W-:Y:S01]  /*0290*/  ULDC.U8 UR6, c[0x0][0x3d0] ;  /* 0x0000f40000067ab9 */ /* 0x000fe20000000000 */
[----:B------:R-:W-:-:S02]  /*02a0*/  LEA.HI R20, R4, R10, RZ, 0x7 ;  /* 0x0000000a04147211 */ /* 0x000fc400078f38ff */
[----:B------:R-:W-:Y:S01]  /*02b0*/  LOP3.LUT R8, R2, 0xfffffff0, RZ, 0xc0, !PT ;  /* 0xfffffff002087812 */ /* 0x000fe200078ec0ff */
[----:B------:R-:W-:Y:S01]  /*02c0*/  IMAD.IADD R14, R3, 0x1, -R0 ;  /* 0x00000001030e7824 */ /* 0x000fe200078e0a00 */
[----:B------:R-:W-:Y:S02]  /*02d0*/  LEA.HI R3, R4, R10, RZ, 0x6 ;  /* 0x0000000a04037211 */ /* 0x000fe400078f30ff */
[----:B------:R-:W-:Y:S02]  /*02e0*/  LOP3.LUT R4, R11, 0xfffffff8, RZ, 0xc0, !PT ;  /* 0xfffffff80b047812 */ /* 0x000fe400078ec0ff */
[----:B------:R-:W-:Y:S02]  /*02f0*/  SHF.R.S32.HI R0, RZ, 0x3, R11 ;  /* 0x00000003ff007819 */ /* 0x000fe4000001140b */
[----:B------:R-:W-:Y:S01]  /*0300*/  LOP3.LUT R2, R5, 0xfffffffc, RZ, 0xc0, !PT ;  /* 0xfffffffc05027812 */ /* 0x000fe200078ec0ff */
[----:B------:R-:W-:Y:S01]  /*0310*/  IMAD.IADD R7, R10, 0x1, -R4 ;  /* 0x000000010a077824 */ /* 0x000fe200078e0a04 */
[----:B------:R-:W-:Y:S01]  /*0320*/  SHF.R.S32.HI R23, RZ, 0x6, R3 ;  /* 0x00000006ff177819 */ /* 0x000fe20000011403 */
[----:B------:R-:W-:Y:S01]  /*0330*/  IMAD.SHL.U32 R0, R0, 0x40, RZ ;  /* 0x0000004000007824 */ /* 0x000fe200078e00ff */
[----:B------:R-:W-:Y:S01]  /*0340*/  SHF.R.S32.HI R244, RZ, 0x2, R5 ;  /* 0x00000002fff47819 */ /* 0x000fe20000011405 */
[----:B------:R-:W-:Y:S01]  /*0350*/  IMAD.IADD R15, R10, 0x1, -R2 ;  /* 0x000000010a0f7824 */ /* 0x000fe200078e0a02 */
[----:B------:R-:W-:-:S02]  /*0360*/  LEA.HI R9, R7, R7, RZ, 0x1 ;  /* 0x0000000707097211 */ /* 0x000fc400078f08ff */
[----:B------:R-:W-:Y:S01]  /*0370*/  LOP3.LUT R0, R0, 0xc0, RZ, 0xc0, !PT ;  /* 0x000000c000007812 */ /* 0x000fe200078ec0ff */
[----:B------:R-:W-:Y:S01]  /*0380*/  IMAD.SHL.U32 R246, R15, 0x8, RZ ;  /* 0x000000080ff67824 */ /* 0x000fe200078e00ff */
[----:B------:R-:W-:Y:S02]  /*0390*/  LOP3.LUT R2, R9, 0x7fffffe, RZ, 0xc0, !PT ;  /* 0x07fffffe09027812 */ /* 0x000fe400078ec0ff */
[----:B------:R-:W-:Y:S02]  /*03a0*/  SHF.R.U32.HI R6, RZ, 0x3, R0 ;  /* 0x00000003ff067819 */ /* 0x000fe40000011600 */
[----:B------:R-:W-:Y:S01]  /*03b0*/  LOP3.LUT R4, R0, 0x18, R246, 0xf8, !PT ;  /* 0x0000001800047812 */ /* 0x000fe200078ef8f6 */
[----:B------:R-:W-:Y:S01]  /*03c0*/  IMAD.IADD R3, R7, 0x1, -R2 ;  /* 0x0000000107037824 */ /* 0x000fe200078e0a02 */
[----:B------:R-:W-:Y:S01]  /*03d0*/  LOP3.LUT R12, R13, 0xffffffe0, RZ, 0xc0, !PT ;  /* 0xffffffe00d0c7812 */ /* 0x000fe200078ec0ff */
[----:B------:R-:W-:Y:S01]  /*03e0*/  IMAD R2, R23, 0x4, R14 ;  /* 0x0000000417027824 */ /* 0x000fe200078e020e */
[----:B------:R-:W-:Y:S01]  /*03f0*/  SHF.R.S32.HI R22, RZ, 0x5, R13 ;  /* 0x00000005ff167819 */ /* 0x000fe2000001140d */
[----:B------:R-:W-:Y:S01]  /*0400*/  IMAD.IADD R0, R10, 0x1, -R8 ;  /* 0x000000010a007824 */ /* 0x000fe200078e0a08 */
[----:B------:R-:W-:Y:S01]  /*0410*/  LOP3.LUT R8, R4, R6, RZ, 0x3c, !PT ;  /* 0x0000000604087212 */ /* 0x000fe200078e3cff */
[----:B------:R-:W-:Y:S01]  /*0420*/  IMAD R19, R2, 0x8, R3 ;  /* 0x0000000802137824 */ /* 0x000fe200078e0203 */
[----:B------:R-:W-:Y:S01]  /*0430*/  LEA.HI R2, R5, R244, RZ, 0x1 ;  /* 0x000000f405027211 */ /* 0x000fe200078f08ff */
[----:B------:R-:W-:Y:S01]  /*0440*/  IMAD.IADD R21, R10, 0x1, -R12 ;  /* 0x000000010a157824 */ /* 0x000fe200078e0a0c */
[----:B------:R-:W-:-:S02]  /*0450*/  SHF.R.S32.HI R3, RZ, 0x1f, R0 ;  /* 0x0000001fff037819 */ /* 0x000fc40000011400 */
[----:B------:R-:W-:Y:S02]  /*0460*/  LOP3.LUT R2, R2, 0x7fffffe, RZ, 0xc0, !PT ;  /* 0x07fffffe02027812 */ /* 0x000fe400078ec0ff */
[----:B------:R-:W-:Y:S01]  /*0470*/  SHF.R.S32.HI R6, RZ, 0x1f, R5 ;  /* 0x0000001fff067819 */ /* 0x000fe20000011405 */
[----:B------:R-:W-:Y:S01]  /*0480*/  STL [R1], R21 ;  /* 0x0000001501007387 */ /* 0x000fe20000100800 */
[-C--:B------:R-:W-:Y:S02]  /*0490*/  LEA.HI R5, R0, R0.reuse, RZ, 0x1 ;  /* 0x0000000000057211 */ /* 0x080fe400078f08ff */
[----:B------:R-:W-:Y:S01]  /*04a0*/  LEA.HI R12, R3, R0, RZ, 0x3 ;  /* 0x00000000030c7211 */ /* 0x000fe200078f18ff */
[----:B------:R-:W-:Y:S01]  /*04b0*/  IMAD.IADD R3, R244, 0x1, -R2 ;  /* 0x00000001f4037824 */ /* 0x000fe200078e0a02 */
[----:B------:R-:W-:Y:S02]  /*04c0*/  LOP3.LUT R4, R5, 0x7fffffe, RZ, 0xc0, !PT ;  /* 0x07fffffe05047812 */ /* 0x000fe400078ec0ff */
[----:B------:R-:W-:Y:S01]  /*04d0*/  LOP3.LUT R2, R12, 0xfffffff8, RZ, 0xc0, !PT ;  /* 0xfffffff80c027812 */ /* 0x000fe200078ec0ff */
[----:B------:R-:W-:Y:S01]  /*04e0*/  IMAD R3, R22, 0x8, R3 ;  /* 0x0000000816037824 */ /* 0x000fe200078e0203 */
[----:B------:R-:W-:Y:S01]  /*04f0*/  SHF.R.S32.HI R10, RZ, 0x1f, R13 ;  /* 0x0000001fff0a7819 */ /* 0x000fe2000001140d */
[C---:B------:R-:W-:Y:S01]  /*0500*/  IMAD.IADD R18, R0.reuse, 0x1, -R4 ;  /* 0x0000000100127824 */ /* 0x040fe200078e0a04 */
[----:B------:R-:W-:Y:S01]  /*0510*/  SHF.R.S32.HI R214, RZ, 0x1f, R21 ;  /* 0x0000001fffd67819 */ /* 0x000fe20000011415 */
[----:B------:R-:W-:Y:S01]  /*0520*/  IMAD.IADD R17, R0, 0x1, -R2 ;  /* 0x0000000100117824 */ /* 0x000fe200078e0a02 */
[----:B------:R-:W-:Y:S01]  /*0530*/  LEA.HI R0, R10, R22, RZ, 0x2 ;  /* 0x000000160a007211 */ /* 0x000fe200078f10ff */
[----:B------:R-:W-:Y:S01]  /*0540*/  IMAD.SHL.U32 R4, R7, 0x40, RZ ;  /* 0x0000004007047824 */ /* 0x000fe200078e00ff */
[----:B------:R-:W-:Y:S01]  /*0550*/  LEA.HI R2, R6, R244, RZ, 0x3 ;  /* 0x000000f406027211 */ /* 0x000fe200078f18ff */
[----:B------:R-:W-:Y:S01]  /*0560*/  IMAD.U32 R6, R3, 0x20, R8 ;  /* 0x0000002003067824 */ /* 0x000fe200078e0008 */
[----:B------:R-:W-:-:S02]  /*0570*/  LOP3.LUT R3, R0, 0xfffffffc, RZ, 0xc0, !PT ;  /* 0xfffffffc00037812 */ /* 0x000fc400078ec0ff */
[----:B------:R-:W-:Y:S02]  /*0580*/  LOP3.LUT R0, R2, 0xfffffff8, RZ, 0xc0, !PT ;  /* 0xfffffff802007812 */ /* 0x000fe400078ec0ff */
[----:B------:R-:W-:Y:S01]  /*0590*/  SHF.R.S32.HI R2, RZ, 0x1, R9 ;  /* 0x00000001ff027819 */ /* 0x000fe20000011409 */
[----:B------:R-:W-:Y:S01]  /*05a0*/  IMAD.IADD R9, R22, 0x1, -R3 ;  /* 0x0000000116097824 */ /* 0x000fe200078e0a03 */
[----:B------:R-:W-:Y:S01]  /*05b0*/  LOP3.LUT R7, R4, 0x1c0, RZ, 0xc0, !PT ;  /* 0x000001c004077812 */ /* 0x000fe200078ec0ff */
[----:B------:R-:W-:Y:S01]  /*05c0*/  IMAD.IADD R0, R244, 0x1, -R0 ;  /* 0x00000001f4007824 */ /* 0x000fe200078e0a00 */
[C---:B------:R-:W-:Y:S01]  /*05d0*/  LOP3.LUT P6, RZ, R2.reuse, 0x2, RZ, 0xc0, !PT ;  /* 0x0000000202ff7812 */ /* 0x040fe200078cc0ff */
[----:B------:R-:W-:Y:S01]  /*05e0*/  IMAD.SHL.U32 R2, R2, 0x40, RZ ;  /* 0x0000004002027824 */ /* 0x000fe200078e00ff */
[--C-:B------:R-:W-:Y:S01]  /*05f0*/  SHF.R.S32.HI R8, RZ, 0x1, R5.reuse ;  /* 0x00000001ff087819 */ /* 0x100fe20000011405 */
[----:B------:R1:W-:Y:S01]  /*0600*/  STL [R1+0x4], R6 ;  /* 0x0000040601007387 */ /* 0x0003e20000100800 */
[----:B------:R-:W-:Y:S01]  /*0610*/  SHF.R.S32.HI R4, RZ, 0x1f, R5 ;  /* 0x0000001fff047819 */ /* 0x000fe20000011405 */
[----:B------:R-:W-:Y:S01]  /*0620*/  IMAD.SHL.U32 R3, R9, 0x10, RZ ;  /* 0x0000001009037824 */ /* 0x000fe200078e00ff */
[----:B------:R-:W-:-:S02]  /*0630*/  LOP3.LUT R2, R2, 0xc0, RZ, 0xc0, !PT ;  /* 0x000000c002027812 */ /* 0x000fc400078ec0ff */
[----:B------:R-:W-:Y:S02]  /*0640*/  LEA.HI R4, R4, R8, RZ, 0x2 ;  /* 0x0000000804047211 */ /* 0x000fe400078f10ff */
[C---:B------:R-:W-:Y:S02]  /*0650*/  LEA.HI R10, R0.reuse, R0, RZ, 0x1 ;  /* 0x00000000000a7211 */ /* 0x040fe400078f08ff */
[----:B------:R-:W-:Y:S02]  /*0660*/  LOP3.LUT R5, R0, 0x1, RZ, 0xc0, !PT ;  /* 0x0000000100057812 */ /* 0x000fe400078ec0ff */
[----:B------:R-:W-:Y:S02]  /*0670*/  LOP3.LUT R3, R7, 0x30, R3, 0xf8, !PT ;  /* 0x0000003007037812 */ /* 0x000fe400078ef803 */
[----:B------:R-:W-:Y:S02]  /*0680*/  ISETP.NE.U32.AND P5, PT, R5, 0x1, PT ;  /* 0x000000010500780c */ /* 0x000fe40003fa5070 */
[----:B------:R-:W-:-:S02]  /*0690*/  LOP3.LUT R5, R3, 0x8, R11, 0xf8, !PT ;  /* 0x0000000803057812 */ /* 0x000fc400078ef80b */
[----:B------:R-:W-:Y:S02]  /*06a0*/  SHF.R.U32.HI R3, RZ, 0x3, R7 ;  /* 0x00000003ff037819 */ /* 0x000fe40000011607 */
[----:B------:R-:W-:Y:S02]  /*06b0*/  LOP3.LUT P4, RZ, R0, 0x2, RZ, 0xc0, !PT ;  /* 0x0000000200ff7812 */ /* 0x000fe4000788c0ff */
[----:B------:R-:W-:Y:S02]  /*06c0*/  LOP3.LUT R16, R5, R3, RZ, 0x3c, !PT ;  /* 0x0000000305107212 */ /* 0x000fe400078e3cff */
[----:B------:R-:W-:Y:S02]  /*06d0*/  SHF.R.S32.HI R3, RZ, 0x3, R12 ;  /* 0x00000003ff037819 */ /* 0x000fe4000001140c */
[----:B-1----:R-:W-:Y:S02]  /*06e0*/  LOP3.LUT R6, R4, 0xfffffffc, RZ, 0xc0, !PT ;  /* 0xfffffffc04067812 */ /* 0x002fe400078ec0ff */
[----:B------:R-:W-:Y:S01]  /*06f0*/  LOP3.LUT R4, R2, 0x8, R11, 0xf8, !PT ;  /* 0x0000000802047812 */ /* 0x000fe200078ef80b */
[----:B------:R-:W-:Y:S01]  /*0700*/  IMAD R18, R3, 0x8, R18 ;  /* 0x0000000803127824 */ /* 0x000fe200078e0212 */
[----:B------:R-:W-:Y:S01]  /*0710*/  SHF.R.U32.HI R2, RZ, 0x3, R2 ;  /* 0x00000003ff027819 */ /* 0x000fe20000011602 */
[----:B------:R-:W-:Y:S01]  /*0720*/  IMAD.IADD R11, R8, 0x1, -R6 ;  /* 0x00000001080b7824 */ /* 0x000fe200078e0a06 */
[----:B------:R-:W-:Y:S01]  /*0730*/  LEA.HI R214, R214, R21, RZ, 0x2 ;  /* 0x00000015d6d67211 */ /* 0x000fe200078f10ff */
[----:B------:R-:W-:Y:S01]  /*0740*/  IMAD.SHL.U32 R6, R15, 0x2, RZ ;  /* 0x000000020f067824 */ /* 0x000fe200078e00ff */
[----:B------:R-:W-:Y:S01]  /*0750*/  LOP3.LUT R176, R4, R2, RZ, 0x3c, !PT ;  /* 0x0000000204b07212 */ /* 0x000fe200078e3cff */
[----:B------:R-:W-:Y:S01]  /*0760*/  IMAD.SHL.U32 R4, R23, 0x20, RZ ;  /* 0x0000002017047824 */ /* 0x000fe200078e00ff */
[----:B------:R-:W-:Y:S01]  /*0770*/  LOP3.LUT R2, R10, 0x3fffffe, RZ, 0xc0, !PT ;  /* 0x03fffffe0a027812 */ /* 0x000fe200078ec0ff */
[----:B------:R-:W-:Y:S01]  /*0780*/  IMAD R181, R9, 0x2, R3 ;  /* 0x0000000209b57824 */ /* 0x000fe200078e0203 */
[----:B------:R-:W-:Y:S01]  /*0790*/  LEA.HI R3, R13, R22, RZ, 0x1 ;  /* 0x000000160d037211 */ /* 0x000fe200078f08ff */
[----:B------:R-:W-:Y:S01]  /*07a0*/  IMAD.U32 R176, R19, 0x20, R176 ;  /* 0x0000002013b07824 */ /* 0x000fe200078e00b0 */
[----:B------:R-:W-:Y:S01]  /*07b0*/  SEL R177, R186, 0xffffffe0, !P6 ;  /* 0xffffffe0bab17807 */ /* 0x000fe20007000000 */
[C---:B------:R-:W-:Y:S01]  /*07c0*/  IMAD.IADD R7, R0.reuse, 0x1, -R2 ;  /* 0x0000000100077824 */ /* 0x040fe200078e0a02 */
[----:B------:R-:W-:Y:S01]  /*07d0*/  LOP3.LUT R3, R3, 0xfffffffe, RZ, 0xc0, !PT ;  /* 0xfffffffe03037812 */ /* 0x000fe200078ec0ff */
[----:B------:R-:W-:Y:S01]  /*07e0*/  IMAD.SHL.U32 R0, R0, 0x40, RZ ;  /* 0x0000004000007824 */ /* 0x000fe200078e00ff */
[----:B------:R-:W-:Y:S01]  /*07f0*/  SEL R194, R194, 0x10, !P5 ;  /* 0x00000010c2c27807 */ /* 0x000fe20006800000 */
[----:B------:R-:W-:Y:S01]  /*0800*/  IMAD R2, R9, 0x200, R6 ;  /* 0x0000020009027824 */ /* 0x000fe200078e0206 */
[----:B------:R-:W-:Y:S01]  /*0810*/  SHF.R.S32.HI R214, RZ, 0x2, R214 ;  /* 0x00000002ffd67819 */ /* 0x000fe200000114d6 */
[----:B------:R-:W-:Y:S01]  /*0820*/  IMAD.IADD R240, R22, 0x1, -R3 ;  /* 0x0000000116f07824 */ /* 0x000fe200078e0a03 */
[----:B------:R-:W-:Y:S01]  /*0830*/  LOP3.LUT R0, R0, 0x1c0, RZ, 0xc0, !PT ;  /* 0x000001c000007812 */ /* 0x000fe200078ec0ff */
[----:B------:R-:W-:Y:S01]  /*0840*/  IMAD R9, R7, 0x20, R2 ;  /* 0x0000002007097824 */ /* 0x000fe200078e0202 */
[----:B------:R-:W-:Y:S01]  /*0850*/  SHF.R.S32.HI R2, RZ, 0x7, R20 ;  /* 0x00000007ff027819 */ /* 0x000fe20000011414 */
[----:B------:R-:W-:Y:S01]  /*0860*/  IMAD.SHL.U32 R176, R176, 0x2, RZ ;  /* 0x00000002b0b07824 */ /* 0x000fe200078e00ff */
[----:B------:R-:W-:Y:S01]  /*0870*/  LOP3.LUT R5, R0, 0x20, R4, 0xf8, !PT ;  /* 0x0000002000057812 */ /* 0x000fe200078ef804 */
[----:B------:R-:W-:Y:S01]  /*0880*/  IMAD R214, R240, 0x10, R214 ;  /* 0x00000010f0d67824 */ /* 0x000fe200078e02d6 */
[----:B------:R-:W-:Y:S01]  /*0890*/  SHF.R.U32.HI R4, RZ, 0x3, R0 ;  /* 0x00000003ff047819 */ /* 0x000fe20000011600 */
[C---:B------:R-:W-:Y:S01]  /*08a0*/  IMAD R3, R2.reuse, 0x1000, R6 ;  /* 0x0000100002037824 */ /* 0x040fe200078e0206 */
[----:B------:R-:W-:Y:S01]  /*08b0*/  SHF.R.S32.HI R0, RZ, 0x1, R10 ;  /* 0x00000001ff007819 */ /* 0x000fe2000001140a */
[----:B------:R-:W-:Y:S01]  /*08c0*/  IMAD.SHL.U32 R2, R2, 0x8, RZ ;  /* 0x0000000802027824 */ /* 0x000fe200078e00ff */
[----:B------:R-:W-:Y:S01]  /*08d0*/  LOP3.LUT R7, R5, R4, RZ, 0x3c, !PT ;  /* 0x0000000405077212 */ /* 0x000fe200078e3cff */
[----:B------:R-:W-:Y:S01]  /*08e0*/  IMAD R5, R240, 0x400, R3 ;  /* 0x00000400f0057824 */ /* 0x000fe200078e0203 */
[C---:B------:R-:W-:Y:S01]  /*08f0*/  LOP3.LUT P3, RZ, R0.reuse, 0x2, RZ, 0xc0, !PT ;  /* 0x0000000200ff7812 */ /* 0x040fe2000786c0ff */
[----:B------:R-:W-:Y:S01]  /*0900*/  IMAD.SHL.U32 R0, R0, 0x40, RZ ;  /* 0x0000004000007824 */ /* 0x000fe200078e00ff */
[----:B------:R-:W-:Y:S01]  /*0910*/  LOP3.LUT R2, R2, 0x8, RZ, 0xc0, !PT ;  /* 0x0000000802027812 */ /* 0x000fe200078ec0ff */
[----:B------:R-:W-:Y:S01]  /*0920*/  IMAD.SHL.U32 R4, R14, 0x10, RZ ;  /* 0x000000100e047824 */ /* 0x000fe200078e00ff */
[----:B------:R-:W-:Y:S01]  /*0930*/  R2P PR, R17, 0x6 ;  /* 0x0000000611007804 */ /* 0x000fe20000000000 */
[----:B------:R-:W-:Y:S01]  /*0940*/  IMAD.IADD R197, R7, 0x1, R5 ;  /* 0x0000000107c57824 */ /* 0x000fe200078e0205 */
[----:B------:R-:W-:Y:S01]  /*0950*/  LOP3.LUT R0, R0, 0xc0, RZ, 0xc0, !PT ;  /* 0x000000c000007812 */ /* 0x000fe200078ec0ff */
[----:B------:R-:W-:Y:S01]  /*0960*/  IMAD.SHL.U32 R5, R14, 0x8, RZ ;  /* 0x000000080e057824 */ /* 0x000fe200078e00ff */
[----:B------:R-:W-:Y:S01]  /*0970*/  LOP3.LUT R7, R2, 0x10, R4, 0xf8, !PT ;  /* 0x0000001002077812 */ /* 0x000fe200078ef804 */
[----:B------:R-:W-:Y:S01]  /*0980*/  IMAD.SHL.U32 R197, R197, 0x2, RZ ;  /* 0x00000002c5c57824 */ /* 0x000fe200078e00ff */
[----:B------:R-:W-:Y:S01]  /*0990*/  SHF.R.U32.HI R3, RZ, 0x3, R0 ;  /* 0x00000003ff037819 */ /* 0x000fe20000011600 */
[----:B------:R-:W-:Y:S01]  /*09a0*/  IMAD.IADD R177, R176, 0x1, R177 ;  /* 0x00000001b0b17824 */ /* 0x000fe200078e02b1 */
[----:B------:R-:W-:Y:S01]  /*09b0*/  LOP3.LUT R5, R5, 0x8, RZ, 0xc0, !PT ;  /* 0x0000000805057812 */ /* 0x000fe200078ec0ff */
[----:B------:R-:W-:Y:S01]  /*09c0*/  IMAD.IADD R195, R197, 0x1, R194 ;  /* 0x00000001c5c37824 */ /* 0x000fe200078e02c2 */
[----:B------:R-:W-:Y:S01]  /*09d0*/  LOP3.LUT R8, R3, R0, R2, 0x1e, !PT ;  /* 0x0000000003087212 */ /* 0x000fe200078e1e02 */
[----:B------:R-:W-:Y:S01]  /*09e0*/  IMAD.SHL.U32 R0, R17, 0x40, RZ ;  /* 0x0000004011007824 */ /* 0x000fe200078e00ff */
[C---:B------:R-:W-:Y:S01]  /*09f0*/  LOP3.LUT P0, RZ, R11.reuse, 0x2, RZ, 0xc0, !PT ;  /* 0x000000020bff7812 */ /* 0x040fe2000780c0ff */
[----:B------:R-:W-:Y:S01]  /*0a00*/  IMAD.SHL.U32 R2, R11, 0x40, RZ ;  /* 0x000000400b027824 */ /* 0x000fe200078e00ff */
[----:B------:R-:W-:Y:S01]  /*0a10*/  SEL R182, R186, 0xffffffe0, !P1 ;  /* 0xffffffe0bab67807 */ /* 0x000fe20004800000 */
[----:B------:R-:W-:Y:S01]  /*0a20*/  IMAD.IADD R8, R8, 0x1, R9 ;  /* 0x0000000108087824 */ /* 0x000fe200078e0209 */
[----:B------:R-:W-:Y:S01]  /*0a30*/  LOP3.LUT R0, R0, 0x1c0, RZ, 0xc0, !PT ;  /* 0x000001c000007812 */ /* 0x000fe200078ec0ff */
[----:B------:R-:W-:Y:S01]  /*0a40*/  IMAD R3, R14, 0x200, R16 ;  /* 0x000002000e037824 */ /* 0x000fe200078e0210 */
[----:B------:R-:W-:-:S02]  /*0a50*/  LOP3.LUT R2, R2, 0xc0, RZ, 0xc0, !PT ;  /* 0x000000c002027812 */ /* 0x000fc400078ec0ff */
[----:B------:R-:W-:Y:S02]  /*0a60*/  SHF.R.U32.HI R6, RZ, 0x3, R0 ;  /* 0x00000003ff067819 */ /* 0x000fe40000011600 */
[--C-:B------:R-:W-:Y:S02]  /*0a70*/  SHF.R.U32.HI R4, RZ, 0x3, R2.reuse ;  /* 0x00000003ff047819 */ /* 0x100fe40000011602 */
[--C-:B------:R-:W-:Y:S01]  /*0a80*/  LOP3.LUT R6, R6, R0, R5.reuse, 0x1e, !PT ;  /* 0x0000000006067212 */ /* 0x100fe200078e1e05 */
[----:B------:R-:W-:Y:S01]  /*0a90*/  IMAD.SHL.U32 R0, R18, 0x20, RZ ;  /* 0x0000002012007824 */ /* 0x000fe200078e00ff */
[C---:B------:R-:W-:Y:S02]  /*0aa0*/  LOP3.LUT R5, R4.reuse, R2, R5, 0x1e, !PT ;  /* 0x0000000204057212 */ /* 0x040fe400078e1e05 */
[----:B------:R-:W-:Y:S01]  /*0ab0*/  LOP3.LUT R2, R4, R7, R2, 0x1e, !PT ;  /* 0x0000000704027212 */ /* 0x000fe200078e1e02 */
[----:B------:R-:W-:Y:S01]  /*0ac0*/  IMAD.U32 R181, R181, 0x200, R6 ;  /* 0x00000200b5b57824 */ /* 0x000fe200078e0006 */
[----:B------:R-:W-:Y:S01]  /*0ad0*/  SEL R183, R183, 0xffffffc0, !P2 ;  /* 0xffffffc0b7b77807 */ /* 0x000fe20005000000 */
[----:B------:R-:W-:Y:S01]  /*0ae0*/  IMAD R187, R240, 0x200, R0 ;  /* 0x00000200f0bb7824 */ /* 0x000fe200078e0200 */
[----:B------:R-:W-:Y:S01]  /*0af0*/  IADD3 R196, R197, 0x20, RZ ;  /* 0x00000020c5c47810 */ /* 0x000fe20007ffe0ff */
[----:B------:R-:W-:Y:S01]  /*0b00*/  IMAD.IADD R185, R0, 0x1, R2 ;  /* 0x0000000100b97824 */ /* 0x000fe200078e0202 */
[----:B------:R-:W-:Y:S01]  /*0b10*/  LEA R181, R181, 0x15000, 0x1 ;  /* 0x00015000b5b57811 */ /* 0x000fe200078e08ff */
[----:B------:R-:W-:Y:S01]  /*0b20*/  IMAD.IADD R187, R187, 0x1, R5 ;  /* 0x00000001bbbb7824 */ /* 0x000fe200078e0205 */
[----:B------:R-:W-:Y:S01]  /*0b30*/  SEL R186, R186, 0xffffffe0, !P0 ;  /* 0xffffffe0baba7807 */ /* 0x000fe20004000000 */
[----:B------:R-:W-:Y:S01]  /*0b40*/  IMAD.SHL.U32 R2, R3, 0x2, RZ ;  /* 0x0000000203027824 */ /* 0x000fe200078e00ff */
[----:B------:R-:W-:Y:S01]  /*0b50*/  @P4 IADD3 R196, R197, -0x20, RZ ;  /* 0xffffffe0c5c44810 */ /* 0x000fe20007ffe0ff */
[----:B------:R-:W-:Y:S01]  /*0b60*/  IMAD.IADD R182, R181, 0x1, R182 ;  /* 0x00000001b5b67824 */ /* 0x000fe200078e02b6 */
[----:B------:R-:W-:Y:S01]  /*0b70*/  LEA R236, R8, 0x9000, 0x1 ;  /* 0x0000900008ec7811 */ /* 0x000fe200078e08ff */
[----:B------:R-:W-:Y:S01]  /*0b80*/  IMAD.SHL.U32 R179, R187, 0x2, RZ ;  /* 0x00000002bbb37824 */ /* 0x000fe200078e00ff */
[----:B------:R-:W-:Y:S01]  /*0b90*/  SHF.R.S32.HI R0, RZ, 0x1f, R244 ;  /* 0x0000001fff007819 */ /* 0x000fe200000114f4 */
[--C-:B------:R-:W-:Y:S01]  /*0ba0*/  IMAD.IADD R184, R181, 0x1, R183.reuse ;  /* 0x00000001b5b87824 */ /* 0x100fe200078e02b7 */
[----:B------:R-:W-:Y:S01]  /*0bb0*/  IADD3 R237, R236, 0x20, RZ ;  /* 0x00000020eced7810 */ /* 0x000fe20007ffe0ff */
[----:B------:R-:W-:Y:S01]  /*0bc0*/  IMAD.IADD R194, R194, 0x1, R196 ;  /* 0x00000001c2c27824 */ /* 0x000fe200078e02c4 */
[----:B------:R-:W-:Y:S01]  /*0bd0*/  @P3 IADD3 R237, R236, -0x20, RZ ;  /* 0xffffffe0eced3810 */ /* 0x000fe20007ffe0ff */
[----:B------:R-:W-:-:S02]  /*0be0*/  IMAD.IADD R183, R182, 0x1, R183 ;  /* 0x00000001b6b77824 */ /* 0x000fc400078e02b7 */
[----:B------:R-:W-:Y:S02]  /*0bf0*/  IMAD.IADD R180, R179, 0x1, R186 ;  /* 0x00000001b3b47824 */ /* 0x000fe400078e02ba */
.L_x_1008:
[----:B------:R-:W-:Y:S01]  /*0c00*/  ISETP.NE.U32.AND P0, PT, RZ, c[0x0][0x250], PT ;  /* 0x00009400ff007a0c */ /* 0x000fe20003f05070 */
[----:B-1----:R-:W-:Y:S01]  /*0c10*/  IMAD.MOV.U32 R6, RZ, RZ, RZ ;  /* 0x000000ffff067224 */ /* 0x002fe200078e00ff */
[----:B------:R-:W-:Y:S02]  /*0c20*/  ISETP.NE.U32.AND P1, PT, RZ, c[0x0][0x258], PT ;  /* 0x00009600ff007a0c */ /* 0x000fe40003f25070 */
[----:B------:R-:W-:Y:S02]  /*0c30*/  ISETP.NE.AND.EX P0, PT, RZ, c[0x0][0x254], PT, P0 ;  /* 0x00009500ff007a0c */ /* 0x000fe40003f05300 */
[----:B------:R-:W-:-:S11]  /*0c40*/  ISETP.NE.AND.EX P1, PT, RZ, c[0x0][0x25c], PT, P1 ;  /* 0x00009700ff007a0c */ /* 0x000fd60003f25310 */
[----:B------:R-:W1:Y:S01]  /*0c50*/  @P0 S2R R9, SR_CTAID.Y ;  /* 0x0000000000090919 */ /* 0x000e620000002600 */
[----:B------:R-:W-:Y:S02]  /*0c60*/  @P0 IMAD.MOV.U32 R8, RZ, RZ, 0x4 ;  /* 0x00000004ff080424 */ /* 0x000fe400078e00ff */
[----:B------:R-:W-:Y:S01]  /*0c70*/  @P1 IMAD.MOV.U32 R4, RZ, RZ, 0x4 ;  /* 0x00000004ff041424 */ /* 0x000fe200078e00ff */
[----:B------:R-:W2:Y:S01]  /*0c80*/  @P1 S2R R5, SR_CTAID.Y ;  /* 0x0000000000051919 */ /* 0x000ea20000002600 */
[----:B-1----:R-:W-:-:S04]  /*0c90*/  @P0 IMAD.WIDE R8, R9, R8, c[0x0][0x250] ;  /* 0x0000940009080625 */ /* 0x002fc800078e0208 */
[----:B--2---:R-:W-:Y:S01]  /*0ca0*/  @P1 IMAD.WIDE R4, R5, R4, c[0x0][0x258] ;  /* 0x0000960005041625 */ /* 0x004fe200078e0204 */
[----:B------:R-:W2:Y:S04]  /*0cb0*/  @P0 LDG.E R6, [R8.64] ;  /* 0x0000001008060981 */ /* 0x000ea8000c1e1900 */
[----:B------:R-:W2:Y:S01]  /*0cc0*/  @P1 LDG.E R0, [R4.64] ;  /* 0x0000001004001981 */ /* 0x000ea2000c1e1900 */
[----:B------:R-:W-:Y:S01]  /*0cd0*/  @!P1 ISETP.NE.U32.AND P0, PT, RZ, c[0x0][0x268], PT ;  /* 0x00009a00ff009a0c */ /* 0x000fe20003f05070 */
[----:B------:R-:W-:-:S03]  /*0ce0*/  IMAD.SHL.U32 R7, R249, 0x80, RZ ;  /* 0x00000080f9077824 */ /* 0x000fc600078e00ff */
[----:B------:R-:W-:-:S04]  /*0cf0*/  @!P1 ISETP.NE.AND.EX P0, PT, RZ, c[0x0][0x26c], PT, P0 ;  /* 0x00009b00ff009a0c */ /* 0x000fc80003f05300 */
[----:B------:R-:W-:Y:S01]  /*0d00*/  @!P1 SEL R3, RZ, c[0x0][0x21c], !P0 ;  /* 0x00008700ff039a07 */ /* 0x000fe20004000000 */
[----:B--2---:R-:W-:-:S03]  /*0d10*/  @P1 IMAD.IADD R0, R0, 0x1, -R6 ;  /* 0x0000000100001824 */ /* 0x004fc600078e0a06 */
[----:B------:R-:W-:-:S04]  /*0d20*/  @!P1 IADD3 R0, R3, c[0x0][0x218], -R6 ;  /* 0x0000860003009a10 */ /* 0x000fc80007ffe806 */
[----:B------:R-:W-:-:S13]  /*0d30*/  ISETP.GE.AND P0, PT, R7, R0, PT ;  /* 0x000000000700720c */ /* 0x000fda0003f06270 */
[----:B-----5:R-:W-:Y:S05]  /*0d40*/  @P0 BRA `(.L_x_1000) ;  /* 0x0000600000000947 */ /* 0x020fea0003800000 */
[----:B------:R-:W-:Y:S01]  /*0d50*/  IABS R8, c[0x0][0x1c8] ;  /* 0x0000720000087a13 */ /* 0x000fe20000000000 */
[----:B------:R-:W1:Y:S01]  /*0d60*/  S2R R23, SR_CTAID.Z ;  /* 0x0000000000177919 */ /* 0x000e620000002700 */
[----:B------:R-:W-:Y:S01]  /*0d70*/  ISETP.NE.U32.AND P1, PT, RZ, c[0x0][0x240], PT ;  /* 0x00009000ff007a0c */ /* 0x000fe20003f25070 */
[----:B------:R-:W-:Y:S01]  /*0d80*/  IMAD.MOV.U32 R18, RZ, RZ, c[0x0][0x214] ;  /* 0x00008500ff127624 */ /* 0x000fe200078e00ff */
[----:B------:R-:W2:Y:S01]  /*0d90*/  I2F.RP R4, R8 ;  /* 0x0000000800047306 */ /* 0x000ea20000209400 */
[----:B------:R-:W3:Y:S01]  /*0da0*/  S2R R22, SR_CTAID.Y ;  /* 0x0000000000167919 */ /* 0x000ee20000002600 */
[----:B------:R-:W-:Y:S02]  /*0db0*/  ISETP.NE.AND.EX P1, PT, RZ, c[0x0][0x244], PT, P1 ;  /* 0x00009100ff007a0c */ /* 0x000fe40003f25310 */
[----:B------:R-:W-:Y:S02]  /*0dc0*/  IADD3 R11, R18, 0x3f, RZ ;  /* 0x0000003f120b7810 */ /* 0x000fe40007ffe0ff */
[----:B------:R-:W-:-:S02]  /*0dd0*/  ISETP.NE.AND P5, PT, RZ, UR6, PT ;  /* 0x00000006ff007c0c */ /* 0x000fc4000bfa5270 */
[----:B------:R-:W-:Y:S01]  /*0de0*/  SHF.R.S32.HI R9, RZ, 0x1f, R6 ;  /* 0x0000001fff097819 */ /* 0x000fe20000011406 */
[----:B--2---:R-:W2:Y:S01]  /*0df0*/  MUFU.RCP R4, R4 ;  /* 0x0000000400047308 */ /* 0x004ea20000001000 */
[----:B-1----:R-:W-:Y:S02]  /*0e00*/  IABS R3, R23 ;  /* 0x0000001700037213 */ /* 0x002fe40000000000 */
[----:B------:R-:W-:Y:S01]  /*0e10*/  SHF.R.S32.HI R26, RZ, 0x1f, R23 ;  /* 0x0000001fff1a7819 */ /* 0x000fe20000011417 */
[----:B---3--:R-:W-:Y:S01]  /*0e20*/  IMAD.WIDE R14, R22, 0x80, RZ ;  /* 0x00000080160e7825 */ /* 0x008fe200078e02ff */
[----:B------:R-:W-:-:S04]  /*0e30*/  SHF.R.S32.HI R24, RZ, 0x1f, R22 ;  /* 0x0000001fff187819 */ /* 0x000fc80000011416 */
[----:B------:R-:W-:Y:S02]  /*0e40*/  SEL R13, R14, RZ, P1 ;  /* 0x000000ff0e0d7207 */ /* 0x000fe40000800000 */
[----:B--2---:R-:W-:Y:S02]  /*0e50*/  IADD3 R4, R4, 0xffffffe, RZ ;  /* 0x0ffffffe04047810 */ /* 0x004fe40007ffe0ff */
[----:B------:R-:W-:Y:S02]  /*0e60*/  SEL R14, R15, RZ, P1 ;  /* 0x000000ff0f0e7207 */ /* 0x000fe40000800000 */
[----:B------:R-:W1:Y:S02]  /*0e70*/  F2I.FTZ.U32.TRUNC.NTZ R5, R4 ;  /* 0x0000000400057305 */ /* 0x000e64000021f000 */
[----:B-1----:R-:W-:Y:S02]  /*0e80*/  IMAD.MOV R0, RZ, RZ, -R5 ;  /* 0x000000ffff007224 */ /* 0x002fe400078e0a05 */
[----:B------:R-:W-:-:S02]  /*0e90*/  IMAD.MOV.U32 R4, RZ, RZ, RZ ;  /* 0x000000ffff047224 */ /* 0x000fc400078e00ff */
[----:B------:R-:W-:-:S04]  /*0ea0*/  IMAD R0, R0, R8, RZ ;  /* 0x0000000800007224 */ /* 0x000fc800078e02ff */
[----:B------:R-:W-:Y:S02]  /*0eb0*/  IMAD.HI.U32 R0, R5, R0, R4 ;  /* 0x0000000005007227 */ /* 0x000fe400078e0004 */
[----:B------:R-:W1:Y:S02]  /*0ec0*/  LDC.U8 R5, c[0x0][0x328] ;  /* 0x0000ca00ff057b82 */ /* 0x000e640000000000 */
[----:B------:R-:W-:-:S04]  /*0ed0*/  IMAD.MOV.U32 R4, RZ, RZ, R3 ;  /* 0x000000ffff047224 */ /* 0x000fc800078e0003 */
[----:B------:R-:W-:-:S04]  /*0ee0*/  IMAD.HI.U32 R0, R0, R4, RZ ;  /* 0x0000000400007227 */ /* 0x000fc800078e00ff */
[----:B------:R-:W-:-:S04]  /*0ef0*/  IMAD.MOV R3, RZ, RZ, -R0 ;  /* 0x000000ffff037224 */ /* 0x000fc800078e0a00 */
[C---:B------:R-:W-:Y:S02]  /*0f00*/  IMAD R3, R8.reuse, R3, R4 ;  /* 0x0000000308037224 */ /* 0x040fe400078e0204 */
[----:B------:R-:W2:Y:S03]  /*0f10*/  S2R R4, SR_CTAID.X ;  /* 0x0000000000047919 */ /* 0x000ea60000002500 */
[----:B------:R-:W-:Y:S02]  /*0f20*/  ISETP.GT.U32.AND P2, PT, R8, R3, PT ;  /* 0x000000030800720c */ /* 0x000fe40003f44070 */
[----:B-1----:R-:W-:Y:S02]  /*0f30*/  ISETP.NE.AND P0, PT, R5, RZ, PT ;  /* 0x000000ff0500720c */ /* 0x002fe40003f05270 */
[----:B------:R-:W-:-:S04]  /*0f40*/  SHF.R.S32.HI R5, RZ, 0x1f, R11 ;  /* 0x0000001fff057819 */ /* 0x000fc8000001140b */
[----:B------:R-:W-:-:S05]  /*0f50*/  LEA.HI R11, R5, R11, RZ, 0x6 ;  /* 0x0000000b050b7211 */ /* 0x000fca00078f30ff */
[----:B------:R-:W-:Y:S01]  /*0f60*/  @!P2 IMAD.IADD R3, R3, 0x1, -R8 ;  /* 0x000000010303a824 */ /* 0x000fe200078e0a08 */
[----:B------:R-:W-:Y:S02]  /*0f70*/  @!P2 IADD3 R0, R0, 0x1, RZ ;  /* 0x000000010000a810 */ /* 0x000fe40007ffe0ff */
[----:B------:R-:W-:Y:S02]  /*0f80*/  ISETP.NE.AND P2, PT, RZ, c[0x0][0x1c8], PT ;  /* 0x00007200ff007a0c */ /* 0x000fe40003f45270 */
[----:B------:R-:W-:Y:S01]  /*0f90*/  ISETP.GE.U32.AND P3, PT, R3, R8, PT ;  /* 0x000000080300720c */ /* 0x000fe20003f66070 */
[----:B------:R-:W-:Y:S01]  /*0fa0*/  @P0 IMAD R12, R22, c[0x0][0x214], RZ ;  /* 0x00008500160c0a24 */ /* 0x000fe200078e02ff */
[----:B------:R-:W-:Y:S01]  /*0fb0*/  LOP3.LUT R3, R23, c[0x0][0x1c8], RZ, 0x3c, !PT ;  /* 0x0000720017037a12 */ /* 0x000fe200078e3cff */
[C---:B--2---:R-:W-:Y:S01]  /*0fc0*/  IMAD.WIDE.U32 R16, R4.reuse, c[0x0][0x3d8], RZ ;  /* 0x0000f60004107a25 */ /* 0x044fe200078e00ff */
[----:B------:R-:W-:Y:S02]  /*0fd0*/  SHF.R.S32.HI R8, RZ, 0x1f, R7 ;  /* 0x0000001fff087819 */ /* 0x000fe40000011407 */
[----:B------:R-:W-:Y:S01]  /*0fe0*/  ISETP.GE.AND P1, PT, R3, RZ, PT ;  /* 0x000000ff0300720c */ /* 0x000fe20003f26270 */
[----:B------:R-:W-:Y:S01]  /*0ff0*/  IMAD R3, R4, c[0x0][0x3dc], R17 ;  /* 0x0000f70004037a24 */ /* 0x000fe200078e0211 */
[----:B------:R-:W-:Y:S01]  /*1000*/  SEL R16, R16, RZ, P5 ;  /* 0x000000ff10107207 */ /* 0x000fe20002800000 */
[----:B------:R-:W-:-:S02]  /*1010*/  @!P0 IMAD R4, R22, c[0x0][0x1c0], R23 ;  /* 0x0000700016048a24 */ /* 0x000fc400078e0217 */
[----:B------:R-:W-:Y:S01]  /*1020*/  @P0 IMAD R12, R23, c[0x0][0x234], R12 ;  /* 0x00008d00170c0a24 */ /* 0x000fe200078e020c */
[----:B------:R-:W-:Y:S01]  /*1030*/  SEL R15, R3, RZ, P5 ;  /* 0x000000ff030f7207 */ /* 0x000fe20002800000 */
[----:B------:R-:W-:Y:S01]  /*1040*/  @!P0 IMAD R12, R4, c[0x0][0x214], RZ ;  /* 0x00008500040c8a24 */ /* 0x000fe200078e02ff */
[----:B------:R-:W-:Y:S01]  /*1050*/  @P3 IADD3 R0, R0, 0x1, RZ ;  /* 0x0000000100003810 */ /* 0x000fe20007ffe0ff */
[----:B------:R-:W-:Y:S01]  /*1060*/  IMAD R17, R23, c[0x0][0x22c], RZ ;  /* 0x00008b0017117a24 */ /* 0x000fe200078e02ff */
[----:B------:R-:W-:-:S03]  /*1070*/  LOP3.LUT R4, R11, 0xffffffc0, RZ, 0xc0, !PT ;  /* 0xffffffc00b047812 */ /* 0x000fc600078ec0ff */
[----:B------:R-:W-:Y:S01]  /*1080*/  @!P1 IMAD.MOV R0, RZ, RZ, -R0 ;  /* 0x000000ffff009224 */ /* 0x000fe200078e0a00 */
[----:B------:R-:W-:Y:S02]  /*1090*/  IADD3 R4, R4, -0x40, RZ ;  /* 0xffffffc004047810 */ /* 0x000fe40007ffe0ff */
[----:B------:R-:W-:Y:S02]  /*10a0*/  @!P2 LOP3.LUT R0, RZ, c[0x0][0x1c8], RZ, 0x33, !PT ;  /* 0x00007200ff00aa12 */ /* 0x000fe400078e33ff */
[----:B------:R-:W-:Y:S02]  /*10b0*/  SHF.R.S32.HI R5, RZ, 0x1f, R4 ;  /* 0x0000001fff057819 */ /* 0x000fe40000011404 */
[----:B------:R-:W-:Y:S02]  /*10c0*/  SHF.R.S32.HI R20, RZ, 0x1f, R17 ;  /* 0x0000001fff147819 */ /* 0x000fe40000011411 */
[----:B------:R-:W-:Y:S01]  /*10d0*/  SHF.R.S32.HI R19, RZ, 0x1f, R0 ;  /* 0x0000001fff137819 */ /* 0x000fe20000011400 */
[----:B------:R-:W-:Y:S05]  /*10e0*/  @!P0 BRA `(.L_x_1001) ;  /* 0x0000003000008947 */ /* 0x000fea0003800000 */
[----:B------:R-:W-:-:S04]  /*10f0*/  IMAD R10, R22, UR11, RZ ;  /* 0x0000000b160a7c24 */ /* 0x000fc8000f8e02ff */
[----:B------:R-:W-:Y:S01]  /*1100*/  IMAD R10, R23, UR12, R10 ;  /* 0x0000000c170a7c24 */ /* 0x000fe2000f8e020a */
[----:B------:R-:W-:Y:S05]  /*1110*/  BRA `(.L_x_1002) ;  /* 0x0000002000007947 */ /* 0x000fea0003800000 */
.L_x_1001:
[----:B------:R-:W-:-:S04]  /*1120*/  IMAD R10, R22, c[0x0][0x1c0], R23 ;  /* 0x00007000160a7a24 */ /* 0x000fc800078e0217 */
[----:B------:R-:W-:Y:S02]  /*1130*/  IMAD R10, R10, c[0x0][0x224], RZ ;  /* 0x000089000a0a7a24 */ /* 0x000fe400078e02ff */
.L_x_1002:
[----:B------:R-:W2:Y:S04]  /*1140*/  LDL R27, [R1] ;  /* 0x00000000011b7983 */ /* 0x000ea80000100800 */
[----:B------:R-:W3:Y:S04]  /*1150*/  LDL R28, [R1+0x4] ;  /* 0x00000400011c7983 */ /* 0x000ee80000100800 */
[----:B------:R-:W1:Y:S04]  /*1160*/  S2R R3, SR_TID.X ;  /* 0x0000000000037919 */ /* 0x000e680000002100 */
[----:B------:R-:W4:Y:S01]  /*1170*/  S2R R21, SR_TID.X ;  /* 0x0000000000157919 */ /* 0x000f220000002100 */
[----:B------:R-:W-:Y:S01]  /*1180*/  IADD3 R245, P0, R7, R6, RZ ;  /* 0x0000000607f57210 */ /* 0x000fe20007f1e0ff */
[----:B------:R-:W-:Y:S01]  /*1190*/  IMAD.WIDE R6, R22, c[0x0][0x224], R4 ;  /* 0x0000890016067a25 */ /* 0x000fe200078e0204 */
[----:B-1----:R-:W-:-:S04]  /*11a0*/  SHF.R.S32.HI R3, RZ, 0x1f, R3 ;  /* 0x0000001fff037819 */ /* 0x002fc80000011403 */
[----:B----4-:R-:W-:-:S04]  /*11b0*/  LEA.HI R3, R3, R21, RZ, 0x5 ;  /* 0x0000001503037211 */ /* 0x010fc800078f28ff */
[----:B------:R-:W-:Y:S02]  /*11c0*/  SHF.R.S32.HI R3, RZ, 0x5, R3 ;  /* 0x00000005ff037819 */ /* 0x000fe40000011403 */
[----:B------:R-:W-:Y:S02]  /*11d0*/  IADD3.X R248, R9, R8, RZ, P0, !PT ;  /* 0x0000000809f87210 */ /* 0x000fe400007fe4ff */
[----:B------:R-:W-:Y:S01]  /*11e0*/  ISETP.GE.AND P4, PT, R18, 0x1, PT ;  /* 0x000000011200780c */ /* 0x000fe20003f86270 */
[----:B------:R-:W-:Y:S01]  /*11f0*/  IMAD R9, R24, c[0x0][0x368], RZ ;  /* 0x0000da0018097a24 */ /* 0x000fe200078e02ff */
[----:B------:R-:W-:Y:S02]  /*1200*/  IADD3 R18, P2, R6, R13, RZ ;  /* 0x0000000d06127210 */ /* 0x000fe40007f5e0ff */
[----:B------:R-:W-:Y:S02]  /*1210*/  SHF.R.S32.HI R247, RZ, 0x1f, R246 ;  /* 0x0000001ffff77819 */ /* 0x000fe400000114f6 */
[----:B------:R-:W-:-:S02]  /*1220*/  IADD3.X R7, R7, R14, RZ, P2, !PT ;  /* 0x0000000e07077210 */ /* 0x000fc400017fe4ff */
[----:B------:R-:W-:Y:S01]  /*1230*/  LEA.HI.SX32 R198, R11, 0xffffffff, 0x1a ;  /* 0xffffffff0bc67811 */ /* 0x000fe200078fd2ff */
[C---:B------:R-:W-:Y:S01]  /*1240*/  IMAD.IADD R21, R4.reuse, 0x1, R10 ;  /* 0x0000000104157824 */ /* 0x040fe200078e020a */
[----:B------:R-:W-:Y:S02]  /*1250*/  IADD3 R206, R4, R12, RZ ;  /* 0x0000000c04ce7210 */ /* 0x000fe40007ffe0ff */
[----:B------:R-:W-:Y:S01]  /*1260*/  SHF.R.S32.HI R29, RZ, 0x1f, R244 ;  /* 0x0000001fff1d7819 */ /* 0x000fe200000114f4 */
[----:B------:R-:W-:-:S04]  /*1270*/  IMAD R12, R248, c[0x0][0x1a0], RZ ;  /* 0x00006800f80c7a24 */ /* 0x000fc800078e02ff */
[----:B------:R-:W-:Y:S02]  /*1280*/  IMAD R12, R245, c[0x0][0x1a4], R12 ;  /* 0x00006900f50c7a24 */ /* 0x000fe400078e020c */
[----:B------:R-:W-:Y:S01]  /*1290*/  IMAD R25, R24, c[0x0][0x180], RZ ;  /* 0x0000600018197a24 */ /* 0x000fe200078e02ff */
        /* <DEDUP_REMOVED lines=48> */
[----:B--2---:R-:W-:Y:S01]  /*15a0*/  IMAD R3, R3, UR10, R27 ;  /* 0x0000000a03037c24 */ /* 0x004fe2000f8e021b */
[----:B------:R-:W-:Y:S04]  /*15b0*/  @P5 BAR.SYNC.DEFER_BLOCKING 0x0 ;  /* 0x0000000000005b1d */ /* 0x000fe80000010000 */
[----:B------:R-:W-:-:S02]  /*15c0*/  IADD3 R8, P1, P0, R3, UR9, R17 ;  /* 0x0000000903087c10 */ /* 0x000fc4000f83e011 */
[----:B------:R-:W-:-:S04]  /*15d0*/  SHF.R.S32.HI R3, RZ, 0x1f, R3 ;  /* 0x0000001fff037819 */ /* 0x000fc80000011403 */
[----:B------:R-:W-:Y:S01]  /*15e0*/  IADD3.X R6, R3, UR8, R20, P1, P0 ;  /* 0x0000000803067c10 */ /* 0x000fe20008fe0414 */
[----:B------:R-:W-:Y:S01]  /*15f0*/  IMAD R3, R22, c[0x0][0x36c], R9 ;  /* 0x0000db0016037a24 */ /* 0x000fe200078e0209 */
[----:B------:R-:W-:Y:S01]  /*1600*/  IADD3 R14, P0, R8, R16, RZ ;  /* 0x00000010080e7210 */ /* 0x000fe20007f1e0ff */
[----:B------:R-:W-:-:S03]  /*1610*/  IMAD.WIDE.U32 R8, R22, c[0x0][0x368], R246 ;  /* 0x0000da0016087a25 */ /* 0x000fc600078e00f6 */
[----:B------:R-:W-:Y:S02]  /*1620*/  IADD3.X R15, R6, R15, RZ, P0, !PT ;  /* 0x0000000f060f7210 */ /* 0x000fe400007fe4ff */
[----:B------:R-:W-:Y:S02]  /*1630*/  IADD3 R9, R9, R3, RZ ;  /* 0x0000000309097210 */ /* 0x000fe40007ffe0ff */
[----:B------:R-:W-:Y:S02]  /*1640*/  IADD3 R3, P0, R244, R4, RZ ;  /* 0x00000004f4037210 */ /* 0x000fe40007f1e0ff */
[----:B------:R-:W-:Y:S02]  /*1650*/  LEA.HI R4, R198, R198, RZ, 0x1 ;  /* 0x000000c6c6047211 */ /* 0x000fe400078f08ff */
[----:B------:R-:W-:Y:S01]  /*1660*/  IADD3.X R10, R29, R5, RZ, P0, !PT ;  /* 0x000000051d0a7210 */ /* 0x000fe200007fe4ff */
[----:B------:R-:W-:Y:S01]  /*1670*/  IMAD R6, R18, UR7, RZ ;  /* 0x0000000712067c24 */ /* 0x000fe2000f8e02ff */
[----:B------:R-:W-:Y:S01]  /*1680*/  LOP3.LUT R5, R4, 0xfffffffe, RZ, 0xc0, !PT ;  /* 0xfffffffe04057812 */ /* 0x000fe200078ec0ff */
[----:B------:R-:W-:-:S02]  /*1690*/  IMAD R4, R248, c[0x0][0x198], RZ ;  /* 0x00006600f8047a24 */ /* 0x000fc400078e02ff */
[----:B------:R-:W-:Y:S02]  /*16a0*/  IMAD R20, R7, UR14, R6 ;  /* 0x0000000e07147c24 */ /* 0x000fe4000f8e0206 */
[----:B------:R-:W-:Y:S02]  /*16b0*/  IMAD.IADD R13, R198, 0x1, -R5 ;  /* 0x00000001c60d7824 */ /* 0x000fe400078e0a05 */
[C---:B------:R-:W-:Y:S02]  /*16c0*/  IMAD R11, R245.reuse, c[0x0][0x19c], R4 ;  /* 0x00006700f50b7a24 */ /* 0x040fe400078e0204 */
[----:B------:R-:W-:-:S04]  /*16d0*/  IMAD.WIDE.U32 R6, R245, c[0x0][0x198], R246 ;  /* 0x00006600f5067a25 */ /* 0x000fc800078e00f6 */
[----:B------:R-:W-:Y:S01]  /*16e0*/  IMAD.WIDE.U32 R4, R245, c[0x0][0x1a0], R246 ;  /* 0x00006800f5047a25 */ /* 0x000fe200078e00f6 */
[----:B------:R-:W-:-:S03]  /*16f0*/  ISETP.NE.AND P0, PT, R13, 0x1, PT ;  /* 0x000000010d00780c */ /* 0x000fc60003f05270 */
[----:B------:R-:W-:Y:S01]  /*1700*/  IMAD R16, R10, c[0x0][0x190], RZ ;  /* 0x000064000a107a24 */ /* 0x000fe200078e02ff */
[----:B------:R-:W-:Y:S02]  /*1710*/  IADD3 R7, R7, R11, RZ ;  /* 0x0000000b07077210 */ /* 0x000fe40007ffe0ff */
[----:B------:R-:W-:Y:S01]  /*1720*/  IADD3 R5, R5, R12, RZ ;  /* 0x0000000c05057210 */ /* 0x000fe20007ffe0ff */
[----:B------:R-:W-:-:S04]  /*1730*/  IMAD.WIDE.U32 R12, R3, c[0x0][0x190], R246 ;  /* 0x00006400030c7a25 */ /* 0x000fc800078e00f6 */
[----:B------:R-:W-:Y:S02]  /*1740*/  IMAD R11, R3, c[0x0][0x194], R16 ;  /* 0x00006500030b7a24 */ /* 0x000fe400078e0210 */
[----:B------:R-:W-:Y:S02]  /*1750*/  IMAD R17, R24, c[0x0][0x188], RZ ;  /* 0x0000620018117a24 */ /* 0x000fe400078e02ff */
[----:B------:R-:W-:Y:S01]  /*1760*/  IMAD R10, R10, c[0x0][0x370], RZ ;  /* 0x0000dc000a0a7a24 */ /* 0x000fe200078e02ff */
[----:B------:R-:W-:Y:S01]  /*1770*/  IADD3 R13, R13, R11, RZ ;  /* 0x0000000b0d0d7210 */ /* 0x000fe20007ffe0ff */
[C---:B------:R-:W-:Y:S02]  /*1780*/  IMAD R11, R22.reuse, c[0x0][0x18c], R17 ;  /* 0x00006300160b7a24 */ /* 0x040fe400078e0211 */
[----:B------:R-:W-:-:S04]  /*1790*/  IMAD.WIDE.U32 R4, R22, c[0x0][0x188], R4 ;  /* 0x0000620016047a25 */ /* 0x000fc800078e0004 */
[C---:B------:R-:W-:Y:S02]  /*17a0*/  IMAD R17, R3.reuse, c[0x0][0x374], R10 ;  /* 0x0000dd0003117a24 */ /* 0x040fe400078e020a */
[----:B------:R-:W-:Y:S01]  /*17b0*/  IMAD.WIDE.U32 R8, R3, c[0x0][0x370], R8 ;  /* 0x0000dc0003087a25 */ /* 0x000fe200078e0008 */
[----:B------:R-:W-:-:S03]  /*17c0*/  IADD3 R5, R5, R11, RZ ;  /* 0x0000000b05057210 */ /* 0x000fc60007ffe0ff */
[----:B------:R-:W-:Y:S02]  /*17d0*/  IMAD R3, R19, c[0x0][0x1b0], RZ ;  /* 0x00006c0013037a24 */ /* 0x000fe400078e02ff */
[----:B------:R-:W-:-:S04]  /*17e0*/  IMAD.WIDE.U32 R10, R18, UR14, R14 ;  /* 0x0000000e120a7c25 */ /* 0x000fc8000f8e000e */
[----:B------:R-:W-:Y:S02]  /*17f0*/  IMAD R14, R0, c[0x0][0x1b4], R3 ;  /* 0x00006d00000e7a24 */ /* 0x000fe400078e0203 */
[C---:B------:R-:W-:Y:S02]  /*1800*/  IMAD R16, R22.reuse, c[0x0][0x184], R25 ;  /* 0x0000610016107a24 */ /* 0x040fe400078e0219 */
[----:B------:R-:W-:-:S04]  /*1810*/  IMAD.WIDE.U32 R6, R22, c[0x0][0x180], R6 ;  /* 0x0000600016067a25 */ /* 0x000fc800078e0006 */
[----:B------:R-:W-:Y:S02]  /*1820*/  IMAD R3, R19, c[0x0][0x1b8], RZ ;  /* 0x00006e0013037a24 */ /* 0x000fe400078e02ff */
[----:B------:R-:W-:Y:S02]  /*1830*/  IMAD.IADD R7, R7, 0x1, R16 ;  /* 0x0000000107077824 */ /* 0x000fe400078e0210 */
[C---:B------:R-:W-:Y:S02]  /*1840*/  IMAD R3, R0.reuse, c[0x0][0x1bc], R3 ;  /* 0x00006f0000037a24 */ /* 0x040fe400078e0203 */
[----:B------:R-:W-:Y:S01]  /*1850*/  IMAD.WIDE.U32 R4, R0, c[0x0][0x1b8], R4 ;  /* 0x00006e0000047a25 */ /* 0x000fe200078e0004 */
[----:B------:R-:W-:-:S03]  /*1860*/  IADD3 R9, R9, R17, RZ ;  /* 0x0000001109097210 */ /* 0x000fc60007ffe0ff */
[----:B------:R-:W-:Y:S01]  /*1870*/  IMAD.WIDE.U32 R6, R0, c[0x0][0x1b0], R6 ;  /* 0x00006c0000067a25 */ /* 0x000fe200078e0006 */
[----:B------:R-:W-:-:S03]  /*1880*/  IADD3 R5, R5, R3, RZ ;  /* 0x0000000305057210 */ /* 0x000fc60007ffe0ff */
[----:B------:R-:W-:Y:S02]  /*1890*/  IMAD R0, R24, c[0x0][0x178], RZ ;  /* 0x00005e0018007a24 */ /* 0x000fe400078e02ff */
[----:B------:R-:W-:Y:S02]  /*18a0*/  IMAD R3, R26, c[0x0][0x378], RZ ;  /* 0x0000de001a037a24 */ /* 0x000fe400078e02ff */
[----:B------:R-:W-:Y:S02]  /*18b0*/  IMAD R16, R29, c[0x0][0x1a0], RZ ;  /* 0x000068001d107a24 */ /* 0x000fe400078e02ff */
[----:B------:R-:W-:Y:S02]  /*18c0*/  IMAD.IADD R7, R7, 0x1, R14 ;  /* 0x0000000107077824 */ /* 0x000fe400078e020e */
[C---:B------:R-:W-:Y:S02]  /*18d0*/  IMAD R0, R22.reuse, c[0x0][0x17c], R0 ;  /* 0x00005f0016007a24 */ /* 0x040fe400078e0200 */
[----:B------:R-:W-:Y:S01]  /*18e0*/  IMAD.WIDE.U32 R12, R22, c[0x0][0x178], R12 ;  /* 0x00005e00160c7a25 */ /* 0x000fe200078e000c */
[----:B------:R-:W-:-:S03]  /*18f0*/  IADD3 R11, R11, R20, RZ ;  /* 0x000000140b0b7210 */ /* 0x000fc60007ffe0ff */
[----:B------:R-:W-:Y:S01]  /*1900*/  IMAD.WIDE.U32 R14, R23, c[0x0][0x378], R8 ;  /* 0x0000de00170e7a25 */ /* 0x000fe200078e0008 */
[----:B------:R-:W-:-:S03]  /*1910*/  LEA R188, P1, R10, c[0x0][0x350], 0x2 ;  /* 0x0000d4000abc7a11 */ /* 0x000fc600078210ff */
[----:B------:R-:W-:Y:S02]  /*1920*/  IMAD R3, R23, c[0x0][0x37c], R3 ;  /* 0x0000df0017037a24 */ /* 0x000fe400078e0203 */
[C---:B------:R-:W-:Y:S02]  /*1930*/  IMAD R16, R244.reuse, c[0x0][0x1a4], R16 ;  /* 0x00006900f4107a24 */ /* 0x040fe400078e0210 */
[----:B------:R-:W-:Y:S01]  /*1940*/  IMAD.WIDE.U32 R8, R244, c[0x0][0x1a0], R4 ;  /* 0x00006800f4087a25 */ /* 0x000fe200078e0004 */
[----:B------:R-:W-:-:S03]  /*1950*/  IADD3 R13, R13, R0, RZ ;  /* 0x000000000d0d7210 */ /* 0x000fc60007ffe0ff */
[----:B------:R-:W-:Y:S01]  /*1960*/  IMAD R17, R29, c[0x0][0x198], RZ ;  /* 0x000066001d117a24 */ /* 0x000fe200078e02ff */
[----:B------:R-:W-:Y:S01]  /*1970*/  LEA.HI.X R189, R10, c[0x0][0x354], R11, 0x2, P1 ;  /* 0x0000d5000abd7a11 */ /* 0x000fe200008f140b */
[----:B------:R-:W-:Y:S01]  /*1980*/  IMAD.WIDE.U32 R10, R244, c[0x0][0x198], R6 ;  /* 0x00006600f40a7a25 */ /* 0x000fe200078e0006 */
[----:B------:R-:W-:Y:S02]  /*1990*/  IADD3 R0, R15, R3, RZ ;  /* 0x000000030f007210 */ /* 0x000fe40007ffe0ff */
[----:B------:R-:W-:Y:S01]  /*19a0*/  LEA R202, P3, R14, c[0x0][0x330], 0x1 ;  /* 0x0000cc000eca7a11 */ /* 0x000fe200078608ff */
[----:B------:R-:W-:Y:S01]  /*19b0*/  IMAD R17, R244, c[0x0][0x19c], R17 ;  /* 0x00006700f4117a24 */ /* 0x000fe200078e0211 */
[----:B------:R-:W-:Y:S01]  /*19c0*/  IADD3 R5, R9, R16, RZ ;  /* 0x0000001009057210 */ /* 0x000fe20007ffe0ff */
[----:B------:R-:W-:Y:S01]  /*19d0*/  IMAD R9, R26, c[0x0][0x1a8], RZ ;  /* 0x00006a001a097a24 */ /* 0x000fe200078e02ff */
[----:B------:R-:W-:Y:S01]  /*19e0*/  LEA.HI.X R203, R14, c[0x0][0x334], R0, 0x1, P3 ;  /* 0x0000cd000ecb7a11 */ /* 0x000fe200018f0c00 */
[----:B------:R-:W-:Y:S01]  /*19f0*/  IMAD.IADD R3, R11, 0x1, R17 ;  /* 0x000000010b037824 */ /* 0x000fe200078e0211 */
[----:B------:R-:W-:Y:S01]  /*1a00*/  LEA R6, P2, R10, c[0x0][0x168], 0x1 ;  /* 0x00005a000a067a11 */ /* 0x000fe200078408ff */
[----:B------:R-:W-:-:S02]  /*1a10*/  IMAD R0, R23, c[0x0][0x1ac], R9 ;  /* 0x00006b0017007a24 */ /* 0x000fc400078e0209 */
[----:B------:R-:W-:Y:S01]  /*1a20*/  IMAD.WIDE.U32 R12, R23, c[0x0][0x1a8], R12 ;  /* 0x00006a00170c7a25 */ /* 0x000fe200078e000c */
[----:B------:R-:W-:-:S03]  /*1a30*/  LEA.HI.X R7, R10, c[0x0][0x16c], R3, 0x1, P2 ;  /* 0x00005b000a077a11 */ /* 0x000fc600010f0c03 */
[----:B------:R-:W-:Y:S01]  /*1a40*/  IMAD.IADD R0, R13, 0x1, R0 ;  /* 0x000000010d007824 */ /* 0x000fe200078e0200 */
[----:B------:R-:W-:Y:S02]  /*1a50*/  LEA R200, P3, R12, c[0x0][0x160], 0x1 ;  /* 0x000058000cc87a11 */ /* 0x000fe400078608ff */
[----:B---3--:R-:W-:Y:S02]  /*1a60*/  IADD3 R3, R28, 0x1800, RZ ;  /* 0x000018001c037810 */ /* 0x008fe40007ffe0ff */
[----:B------:R-:W-:Y:S02]  /*1a70*/  LEA.HI.X R201, R12, c[0x0][0x164], R0, 0x1, P3 ;  /* 0x000059000cc97a11 */ /* 0x000fe400018f0c00 */
[----:B------:R-:W-:Y:S02]  /*1a80*/  SEL R0, R3, R28, !P0 ;  /* 0x0000001c03007207 */ /* 0x000fe40004000000 */
[----:B------:R-:W-:Y:S02]  /*1a90*/  SHF.L.U32 R204, R28, 0x1, RZ ;  /* 0x000000011ccc7819 */ /* 0x000fe400000006ff */
[----:B------:R-:W-:-:S02]  /*1aa0*/  MOV R9, c[0x0][0x198] ;  /* 0x0000660000097a02 */ /* 0x000fc40000000f00 */
[----:B------:R-:W-:Y:S01]  /*1ab0*/  SHF.L.U32 R0, R0, 0x1, RZ ;  /* 0x0000000100007819 */ /* 0x000fe200000006ff */
[----:B------:R-:W-:Y:S01]  /*1ac0*/  @!PT LDS RZ, [RZ] ;  /* 0x00000000fffff984 */ /* 0x000fe20000000800 */
[----:B------:R-:W-:Y:S01]  /*1ad0*/  @!PT LDS RZ, [RZ] ;  /* 0x00000000fffff984 */ /* 0x000fe20000000800 */
[----:B------:R-:W-:Y:S01]  /*1ae0*/  @!PT LDS RZ, [RZ] ;  /* 0x00000000fffff984 */ /* 0x000fe20000000800 */
[----:B------:R1:W-:Y:S01]  /*1af0*/  LDGSTS.E.BYPASS.LTC128B.128 [R204+0x6000], [R202.64] ;  /* 0x06000000cacc7fae */ /* 0x0003e2000b901d50 */
[----:B------:R-:W-:Y:S02]  /*1b00*/  MOV R11, c[0x0][0x19c] ;  /* 0x00006700000b7a02 */ /* 0x000fe40000000f00 */
[C---:B------:R-:W-:Y:S01]  /*1b10*/  LEA R10, P2, R9.reuse, R6, 0x7 ;  /* 0x00000006090a7211 */ /* 0x040fe200078438ff */
[----:B------:R1:W-:Y:S01]  /*1b20*/  LDGSTS.E.BYPASS.LTC128B.128 [R204+0x7000], [R202.64+0x40] ;  /* 0x07000040cacc7fae */ /* 0x0003e2000b901d50 */
[----:B------:R-:W-:Y:S02]  /*1b30*/  LEA R4, P1, R8, c[0x0][0x170], 0x1 ;  /* 0x00005c0008047a11 */ /* 0x000fe400078208ff */
[----:B------:R-:W-:Y:S01]  /*1b40*/  MOV R14, c[0x0][0x1a0] ;  /* 0x00006800000e7a02 */ /* 0x000fe20000000f00 */
[----:B------:R1:W-:Y:S01]  /*1b50*/  LDGSTS.E.BYPASS.LTC128B.128 [R204+0x8000], [R202.64+0x80] ;  /* 0x08000080cacc7fae */ /* 0x0003e2000b901d50 */
[----:B------:R-:W-:-:S03]  /*1b60*/  LEA.HI.X R11, R9, R7, R11, 0x7, P2 ;  /* 0x00000007090b7211 */ /* 0x000fc600010f3c0b */
[----:B------:R1:W-:Y:S01]  /*1b70*/  LDGSTS.E.BYPASS.LTC128B.128 [R0], [R200.64] ;  /* 0x00000000c8007fae */ /* 0x0003e2000b901d50 */
[----:B------:R-:W-:-:S03]  /*1b80*/  LEA.HI.X R5, R8, c[0x0][0x174], R5, 0x1, P1 ;  /* 0x00005d0008057a11 */ /* 0x000fc600008f0c05 */
[----:B------:R1:W-:Y:S01]  /*1b90*/  LDGSTS.E.BYPASS.LTC128B.128 [R0+0x1000], [R200.64+0x40] ;  /* 0x01000040c8007fae */ /* 0x0003e2000b901d50 */
[----:B------:R-:W-:Y:S02]  /*1ba0*/  MOV R13, c[0x0][0x1a4] ;  /* 0x00006900000d7a02 */ /* 0x000fe40000000f00 */
[C---:B------:R-:W-:Y:S01]  /*1bb0*/  LEA R8, P1, R14.reuse, R4, 0x7 ;  /* 0x000000040e087211 */ /* 0x040fe200078238ff */
[----:B------:R1:W-:Y:S04]  /*1bc0*/  LDGSTS.E.BYPASS.LTC128B.128 [R0+0x2000], [R200.64+0x80] ;  /* 0x02000080c8007fae */ /* 0x0003e8000b901d50 */
[----:B------:R1:W-:Y:S01]  /*1bd0*/  LDGSTS.E.BYPASS.LTC128B.128 [R204+0x9000], [R6.64] ;  /* 0x0900000006cc7fae */ /* 0x0003e2000b901d50 */
[----:B------:R-:W-:-:S03]  /*1be0*/  LEA.HI.X R9, R14, R5, R13, 0x7, P1 ;  /* 0x000000050e097211 */ /* 0x000fc600008f3c0d */
        /* <DEDUP_REMOVED lines=8> */
[----:B------:R1:W-:Y:S04]  /*1c70*/  LDGSTS.E.BYPASS.LTC128B.128 [R204+0x10000], [R8.64] ;  /* 0x1000000008cc7fae */ /* 0x0003e8000b901d50 */
[----:B------:R1:W-:Y:S04]  /*1c80*/  LDGSTS.E.BYPASS.LTC128B.128 [R204+0x12000], [R8.64+0x40] ;  /* 0x1200004008cc7fae */ /* 0x0003e8000b901d50 */
[----:B------:R1:W-:Y:S01]  /*1c90*/  LDGSTS.E.BYPASS.LTC128B.128 [R204+0x14000], [R8.64+0x80] ;  /* 0x1400008008cc7fae */ /* 0x0003e2000b901d50 */
[----:B--2---:R-:W-:-:S03]  /*1ca0*/  MOV R10, 0x4 ;  /* 0x00000004000a7802 */ /* 0x004fc60000000f00 */
[----:B------:R-:W0:Y:S02]  /*1cb0*/  LDGDEPBAR ;  /* 0x00000000000079af */ /* 0x000e240000000000 */
[----:B------:R-:W-:-:S04]  /*1cc0*/  IMAD.WIDE R206, R206, R10, c[0x0][0x200] ;  /* 0x00008000cece7625 */ /* 0x000fc800078e020a */
[----:B------:R-:W-:Y:S01]  /*1cd0*/  IMAD.WIDE R10, R21, R10, c[0x0][0x3c8] ;  /* 0x0000f200150a7625 */ /* 0x000fe200078e020a */
[----:B------:R-:W-:Y:S05]  /*1ce0*/  @!P4 BRA `(.L_x_1003) ;  /* 0x00003f900000c947 */ /* 0x000fea0003800000 */
[----:B-1----:R-:W-:Y:S02]  /*1cf0*/  IMAD.MOV.U32 R4, RZ, RZ, c[0x0][0x308] ;  /* 0x0000c200ff047624 */ /* 0x002fe400078e00ff */
[----:B------:R-:W-:-:S05]  /*1d00*/  IMAD.MOV.U32 R5, RZ, RZ, c[0x0][0x30c] ;  /* 0x0000c300ff057624 */ /* 0x000fca00078e00ff */
[----:B------:R1:W2:Y:S01]  /*1d10*/  LDG.E.64 R8, [R4.64+0x8] ;  /* 0x0000081004087981 */ /* 0x0002a2000c1e1b00 */
[----:B------:R-:W-:-:S03]  /*1d20*/  IMAD.WIDE R6, R214, 0x4, R206 ;  /* 0x00000004d6067825 */ /* 0x000fc600078e02ce */
[----:B------:R-:W3:Y:S04]  /*1d30*/  S2R R13, SR_TID.X ;  /* 0x00000000000d7919 */ /* 0x000ee80000002100 */
[----:B------:R-:W4:Y:S01]  /*1d40*/  S2R R14, SR_TID.X ;  /* 0x00000000000e7919 */ /* 0x000f220000002100 */
[----:B------:R-:W-:Y:S01]  /*1d50*/  IMAD R3, R22, c[0x0][0x1c0], R23 ;  /* 0x0000700016037a24 */ /* 0x000fe200078e0217 */
[----:B------:R-:W-:Y:S02]  /*1d60*/  IADD3 R178, R187, 0x1800, RZ ;  /* 0x00001800bbb27810 */ /* 0x000fe40007ffe0ff */
[----:B------:R4:W5:Y:S04]  /*1d70*/  LDG.E R210, [R6.64] ;  /* 0x0000001006d27981 */ /* 0x000968000c1e1900 */
[----:B-1----:R-:W2:Y:S01]  /*1d80*/  LDG.E.64 R4, [R4.64] ;  /* 0x0000001004047981 */ /* 0x002ea2000c1e1b00 */
[----:B---3--:R-:W-:Y:S01]  /*1d90*/  SHF.R.S32.HI R13, RZ, 0x1f, R13 ;  /* 0x0000001fff0d7819 */ /* 0x008fe2000001140d */
[----:B------:R-:W-:-:S02]  /*1da0*/  IMAD.SHL.U32 R3, R3, 0x20, RZ ;  /* 0x0000002003037824 */ /* 0x000fc400078e00ff */
[----:B------:R1:W5:Y:S01]  /*1db0*/  LDG.E R209, [R6.64+0x20] ;  /* 0x0000201006d17981 */ /* 0x000362000c1e1900 */
[----:B----4-:R-:W-:-:S03]  /*1dc0*/  LEA.HI R13, R13, R14, RZ, 0x6 ;  /* 0x0000000e0d0d7211 */ /* 0x010fc600078f30ff */
[----:B------:R1:W5:Y:S01]  /*1dd0*/  LDG.E R208, [R6.64+0x80] ;  /* 0x0000801006d07981 */ /* 0x000362000c1e1900 */
[----:B------:R-:W-:-:S03]  /*1de0*/  SHF.R.S32.HI R13, RZ, 0x6, R13 ;  /* 0x00000006ff0d7819 */ /* 0x000fc6000001140d */
[----:B------:R1:W5:Y:S01]  /*1df0*/  LDG.E R205, [R6.64+0xa0] ;  /* 0x0000a01006cd7981 */ /* 0x000362000c1e1900 */
[----:B------:R-:W-:Y:S01]  /*1e00*/  SHF.R.S32.HI R12, RZ, 0x1f, R27 ;  /* 0x0000001fff0c7819 */ /* 0x000fe2000001141b */
[----:B------:R-:W-:Y:S01]  /*1e10*/  IMAD.MOV.U32 R199, RZ, RZ, R0 ;  /* 0x000000ffffc77224 */ /* 0x000fe200078e0000 */
[----:B------:R-:W-:Y:S01]  /*1e20*/  SEL R178, R178, R187, !P0 ;  /* 0x000000bbb2b27207 */ /* 0x000fe20004000000 */
[----:B------:R-:W-:Y:S02]  /*1e30*/  IMAD R0, R249, 0x4, R13 ;  /* 0x00000004f9007824 */ /* 0x000fe400078e020d */
[----:B------:R-:W-:Y:S02]  /*1e40*/  IMAD.MOV.U32 R212, RZ, RZ, R10 ;  /* 0x000000ffffd47224 */ /* 0x000fe400078e000a */
[----:B------:R-:W-:Y:S02]  /*1e50*/  IMAD.MOV.U32 R211, RZ, RZ, R11 ;  /* 0x000000ffffd37224 */ /* 0x000fe400078e000b */
[----:B------:R-:W-:-:S02]  /*1e60*/  IMAD.MOV.U32 R127, RZ, RZ, RZ ;  /* 0x000000ffff7f7224 */ /* 0x000fc400078e00ff */
[----:B------:R-:W-:Y:S01]  /*1e70*/  IMAD.SHL.U32 R178, R178, 0x2, RZ ;  /* 0x00000002b2b27824 */ /* 0x000fe200078e00ff */
[----:B-1----:R-:W-:Y:S02]  /*1e80*/  SHF.R.S32.HI R6, RZ, 0x1f, R3 ;  /* 0x0000001fff067819 */ /* 0x002fe40000011403 */
[----:B--2---:R-:W-:Y:S02]  /*1e90*/  IADD3 R7, P2, P1, R3, R8, R27 ;  /* 0x0000000803077210 */ /* 0x004fe4000795e01b */
[----:B------:R-:W-:Y:S02]  /*1ea0*/  IADD3 R3, R185, 0x1800, RZ ;  /* 0x00001800b9037810 */ /* 0x000fe40007ffe0ff */
[----:B------:R-:W-:Y:S02]  /*1eb0*/  IADD3.X R6, R6, R9, R12, P2, P1 ;  /* 0x0000000906067210 */ /* 0x000fe400017e240c */
[----:B------:R-:W-:-:S05]  /*1ec0*/  SEL R3, R3, R185, !P0 ;  /* 0x000000b903037207 */ /* 0x000fca0004000000 */
[----:B------:R-:W-:Y:S01]  /*1ed0*/  IMAD.SHL.U32 R3, R3, 0x2, RZ ;  /* 0x0000000203037824 */ /* 0x000fe200078e00ff */
[----:B------:R-:W-:Y:S02]  /*1ee0*/  LOP3.LUT R0, R5, R0, RZ, 0x3c, !PT ;  /* 0x0000000005007212 */ /* 0x000fe400078e3cff */
[----:B------:R-:W-:Y:S02]  /*1ef0*/  LOP3.LUT R235, R6, R4, RZ, 0x3c, !PT ;  /* 0x0000000406eb7212 */ /* 0x000fe400078e3cff */
[----:B------:R-:W-:Y:S01]  /*1f00*/  IMAD.WIDE.U32 R230, R7, -0x2daee0ad, RZ ;  /* 0xd2511f5307e67825 */ /* 0x000fe200078e00ff */
[----:B------:R-:W-:Y:S02]  /*1f10*/  IADD3 R6, R5, -0x4498517b, RZ ;  /* 0xbb67ae8505067810 */ /* 0x000fe40007ffe0ff */
[----:B------:R-:W-:Y:S01]  /*1f20*/  IADD3 R229, R4, -0x4ab325aa, RZ ;  /* 0xb54cda5604e57810 */ /* 0x000fe20007ffe0ff */
[----:B------:R-:W-:Y:S01]  /*1f30*/  IMAD.MOV.U32 R7, RZ, RZ, c[0x0][0x1c0] ;  /* 0x00007000ff077624 */ /* 0x000fe200078e00ff */
[----:B------:R-:W-:Y:S02]  /*1f40*/  LOP3.LUT R230, R230, R6, RZ, 0x3c, !PT ;  /* 0x00000006e6e67212 */ /* 0x000fe400078e3cff */
[C---:B------:R-:W-:Y:S01]  /*1f50*/  IADD3 R228, R4.reuse, 0x1715609d, RZ ;  /* 0x1715609d04e47810 */ /* 0x040fe20007ffe0ff */
[----:B------:R-:W-:Y:S01]  /*1f60*/  IMAD R6, R7, c[0x0][0x22c], RZ ;  /* 0x00008b0007067a24 */ /* 0x000fe200078e02ff */
[----:B------:R-:W-:-:S02]  /*1f70*/  IADD3 R227, R4, 0x78dde6e4, RZ ;  /* 0x78dde6e404e37810 */ /* 0x000fc40007ffe0ff */
[----:B------:R-:W-:Y:S01]  /*1f80*/  IADD3 R226, R4, -0x255992d5, RZ ;  /* 0xdaa66d2b04e27810 */ /* 0x000fe20007ffe0ff */
[----:B------:R-:W-:Y:S01]  /*1f90*/  IMAD.SHL.U32 R241, R6, 0x10, RZ ;  /* 0x0000001006f17824 */ /* 0x000fe200078e00ff */
[----:B------:R-:W-:Y:S01]  /*1fa0*/  IADD3 R223, R4, 0x3c6ef372, RZ ;  /* 0x3c6ef37204df7810 */ /* 0x000fe20007ffe0ff */
[----:B------:R-:W-:Y:S01]  /*1fb0*/  IMAD.SHL.U32 R213, R6, 0x8, RZ ;  /* 0x0000000806d57824 */ /* 0x000fe200078e00ff */
[----:B------:R-:W-:Y:S01]  /*1fc0*/  IADD3 R224, R4, -0x61c88647, RZ ;  /* 0x9e3779b904e07810 */ /* 0x000fe20007ffe0ff */
[C---:B------:R-:W-:Y:S01]  /*1fd0*/  IMAD.U32 R252, R6.reuse, -0x40, RZ ;  /* 0xffffffc006fc7824 */ /* 0x040fe200078e00ff */
[C---:B------:R-:W-:Y:S01]  /*1fe0*/  IADD3 R242, R241.reuse, 0x40, RZ ;  /* 0x00000040f1f27810 */ /* 0x040fe20007ffe0ff */
[C---:B------:R-:W-:Y:S01]  /*1ff0*/  IMAD R251, R6.reuse, 0x30, RZ ;  /* 0x0000003006fb7824 */ /* 0x040fe200078e02ff */
[----:B------:R-:W-:Y:S01]  /*2000*/  IADD3 R243, R241, 0x20, RZ ;  /* 0x00000020f1f37810 */ /* 0x000fe20007ffe0ff */
[----:B------:R-:W-:Y:S01]  /*2010*/  IMAD R250, R6, 0x38, RZ ;  /* 0x0000003806fa7824 */ /* 0x000fe200078e02ff */
[----:B------:R-:W-:Y:S01]  /*2020*/  LOP3.LUT R0, R231, R0, RZ, 0x3c, !PT ;  /* 0x00000000e7007212 */ /* 0x000fe200078e3cff */
[----:B------:R-:W-:Y:S01]  /*2030*/  IMAD.IADD R238, R213, 0x1, R242 ;  /* 0x00000001d5ee7824 */ /* 0x000fe200078e02f2 */
[----:B------:R-:W-:Y:S01]  /*2040*/  IADD3 R234, R5, 0x646e171e, RZ ;  /* 0x646e171e05ea7810 */ /* 0x000fe20007ffe0ff */
[----:B------:R-:W-:Y:S01]  /*2050*/  IMAD.IADD R239, R213, 0x1, R243 ;  /* 0x00000001d5ef7824 */ /* 0x000fe200078e02f3 */
[----:B------:R-:W-:Y:S01]  /*2060*/  IADD3 R233, R5, -0x56f99767, RZ ;  /* 0xa906689905e97810 */ /* 0x000fe20007ffe0ff */
[----:B------:R-:W-:Y:S01]  /*2070*/  IMAD.WIDE.U32 R216, R0, -0x326172a9, RZ ;  /* 0xcd9e8d5700d87825 */ /* 0x000fe200078e00ff */
[----:B------:R-:W-:-:S02]  /*2080*/  IADD3 R4, R213, R238, RZ ;  /* 0x000000eed5047210 */ /* 0x000fc40007ffe0ff */
[C---:B------:R-:W-:Y:S02]  /*2090*/  IADD3 R232, R5.reuse, -0x126145ec, RZ ;  /* 0xed9eba1405e87810 */ /* 0x040fe40007ffe0ff */
[----:B------:R-:W-:Y:S01]  /*20a0*/  IADD3 R231, R5, 0x32370b8f, RZ ;  /* 0x32370b8f05e77810 */ /* 0x000fe20007ffe0ff */
[----:B------:R-:W-:Y:S01]  /*20b0*/  IMAD.IADD R218, R213, 0x1, R4 ;  /* 0x00000001d5da7824 */ /* 0x000fe200078e0204 */
[----:B------:R-:W-:Y:S01]  /*20c0*/  IADD3 R225, R5, 0x76cf5d0a, RZ ;  /* 0x76cf5d0a05e17810 */ /* 0x000fe20007ffe0ff */
[C---:B------:R-:W-:Y:S01]  /*20d0*/  IMAD.IADD R5, R213.reuse, 0x1, R239 ;  /* 0x00000001d5057824 */ /* 0x040fe200078e02ef */
[----:B------:R-:W-:Y:S02]  /*20e0*/  LOP3.LUT R223, R216, R223, RZ, 0x3c, !PT ;  /* 0x000000dfd8df7212 */ /* 0x000fe400078e3cff */
[C---:B------:R-:W-:Y:S01]  /*20f0*/  IADD3 R215, R213.reuse, R218, RZ ;  /* 0x000000dad5d77210 */ /* 0x040fe20007ffe0ff */
[----:B------:R-:W-:-:S04]  /*2100*/  IMAD.IADD R220, R213, 0x1, R5 ;  /* 0x00000001d5dc7824 */ /* 0x000fc800078e0205 */
[C---:B------:R-:W-:Y:S02]  /*2110*/  IMAD.IADD R219, R213.reuse, 0x1, R220 ;  /* 0x00000001d5db7824 */ /* 0x040fe400078e02dc */
[C---:B------:R-:W-:Y:S02]  /*2120*/  IMAD.IADD R221, R213.reuse, 0x1, R215 ;  /* 0x00000001d5dd7824 */ /* 0x040fe400078e02d7 */
[----:B------:R-:W-:Y:S02]  /*2130*/  IMAD.IADD R222, R213, 0x1, R219 ;  /* 0x00000001d5de7824 */ /* 0x000fe400078e02db */
.L_x_1006:
[----:B------:R-:W0:Y:S01]  /*2140*/  LDGDEPBAR ;  /* 0x00000000000079af */ /* 0x000e220000000000 */
[----:B------:R-:W-:Y:S01]  /*2150*/  IMAD.IADD R0, R186, 0x1, R178 ;  /* 0x00000001ba007824 */ /* 0x000fe200078e02b2 */
[----:B-----5:R-:W-:Y:S01]  /*2160*/  FSETP.NEU.FTZ.AND P0, PT, R210, -INF , PT ;  /* 0xff800000d200780b */ /* 0x020fe20003f1d000 */
[----:B------:R-:W-:Y:S01]  /*2170*/  ULDC.U8 UR4, c[0x0][0x2d8] ;  /* 0x0000b60000047ab9 */ /* 0x000fe20000000000 */
        /* <DEDUP_REMOVED lines=24> */
[-C--:B----4-:R-:W-:Y:S07]  /*2300*/  HMMA.16816.F32.BF16 R4, R136, R140.reuse, R4 ;  /* 0x0000008c8804723c */ /* 0x090fee0000041804 */
[----:B------:R-:W4:Y:S01]  /*2310*/  LDSM.16.M88.4 R172, [R0+0x1800] ;  /* 0x0018000000ac783b */ /* 0x000f220000000200 */
        /* <DEDUP_REMOVED lines=20> */
[----:B------:R-:W2:Y:S07]  /*2460*/  LDSM.16.M88.4 R132, [R178+0x2000] ;  /* 0x00200000b284783b */ /* 0x000eae0000000200 */
[-C--:B------:R-:W-:Y:S01]  /*2470*/  HMMA.16816.F32.BF16 R4, R164, R168.reuse, R4 ;  /* 0x000000a8a404723c */ /* 0x080fe20000041804 */
[----:B------:R-:W3:Y:S07]  /*2480*/  LDSM.16.M88.4 R152, [R0+0x2000] ;  /* 0x002000000098783b */ /* 0x000eee0000000200 */
[C---:B----4-:R-:W-:Y:S08]  /*2490*/  HMMA.16816.F32.BF16 R8, R172.reuse, R168, R8 ;  /* 0x000000a8ac08723c */ /* 0x050ff00000041808 */
[-C--:B------:R-:W-:Y:S08]  /*24a0*/  HMMA.16816.F32.BF16 R12, R172, R170.reuse, R12 ;  /* 0x000000aaac0c723c */ /* 0x080ff0000004180c */
[C---:B------:R-:W-:Y:S08]  /*24b0*/  HMMA.16816.F32.BF16 R16, R164.reuse, R170, R16 ;  /* 0x000000aaa410723c */ /* 0x040ff00000041810 */
[-C--:B-1----:R-:W-:Y:S08]  /*24c0*/  HMMA.16816.F32.BF16 R20, R164, R136.reuse, R20 ;  /* 0x00000088a414723c */ /* 0x082ff00000041814 */
[C---:B------:R-:W-:Y:S07]  /*24d0*/  HMMA.16816.F32.BF16 R24, R172.reuse, R136, R24 ;  /* 0x00000088ac18723c */ /* 0x040fee0000041818 */
[C---:B------:R-:W-:Y:S01]  /*24e0*/  FMUL.FTZ R137, R209.reuse, 1.4426950216293334961 ;  /* 0x3fb8aa3bd1897820 */ /* 0x040fe20000410000 */
[-C--:B------:R-:W-:Y:S04]  /*24f0*/  HMMA.16816.F32.BF16 R28, R172, R138.reuse, R28 ;  /* 0x0000008aac1c723c */ /* 0x080fe8000004181c */
[----:B------:R-:W-:Y:S04]  /*2500*/  FMUL.FTZ R136, R208, 1.4426950216293334961 ;  /* 0x3fb8aa3bd0887820 */ /* 0x000fe80000410000 */
[----:B------:R-:W-:Y:S07]  /*2510*/  HMMA.16816.F32.BF16 R32, R164, R138, R32 ;  /* 0x0000008aa420723c */ /* 0x000fee0000041820 */
[----:B------:R-:W-:Y:S01]  /*2520*/  FMUL.FTZ R138, R210, 1.4426950216293334961 ;  /* 0x3fb8aa3bd28a7820 */ /* 0x000fe20000410000 */
[-C--:B--2---:R-:W-:Y:S05]  /*2530*/  HMMA.16816.F32.BF16 R4, R132, R140.reuse, R4 ;  /* 0x0000008c8404723c */ /* 0x084fea0000041804 */
[----:B------:R-:W-:Y:S02]  /*2540*/  FSEL R138, R138, RZ, P0 ;  /* 0x000000ff8a8a7208 */ /* 0x000fe40000000000 */
[----:B------:R-:W-:Y:S01]  /*2550*/  FSETP.NEU.FTZ.AND P0, PT, R209, -INF , PT ;  /* 0xff800000d100780b */ /* 0x000fe20003f1d000 */
[C---:B------:R-:W-:Y:S04]  /*2560*/  HMMA.16816.F32.BF16 R8, R144.reuse, R140, R8 ;  /* 0x0000008c9008723c */ /* 0x040fe80000041808 */
[----:B------:R-:W-:Y:S02]  /*2570*/  FSEL R137, R137, RZ, P0 ;  /* 0x000000ff89897208 */ /* 0x000fe40000000000 */
[----:B------:R-:W-:Y:S02]  /*2580*/  FSETP.NEU.FTZ.AND P0, PT, R208, -INF , PT ;  /* 0xff800000d000780b */ /* 0x000fe40003f1d000 */
[-C--:B------:R-:W-:Y:S04]  /*2590*/  HMMA.16816.F32.BF16 R12, R144, R142.reuse, R12 ;  /* 0x0000008e900c723c */ /* 0x080fe8000004180c */
[----:B------:R-:W-:Y:S02]  /*25a0*/  FSEL R136, R136, RZ, P0 ;  /* 0x000000ff88887208 */ /* 0x000fe40000000000 */
[C---:B------:R-:W-:Y:S02]  /*25b0*/  FSETP.NEU.FTZ.AND P0, PT, R205.reuse, -INF , PT ;  /* 0xff800000cd00780b */ /* 0x040fe40003f1d000 */
[C---:B------:R-:W-:Y:S08]  /*25c0*/  HMMA.16816.F32.BF16 R16, R132.reuse, R142, R16 ;  /* 0x0000008e8410723c */ /* 0x040ff00000041810 */
[-C--:B------:R-:W-:Y:S08]  /*25d0*/  HMMA.16816.F32.BF16 R20, R132, R148.reuse, R20 ;  /* 0x000000948414723c */ /* 0x080ff00000041814 */
[C---:B------:R-:W-:Y:S08]  /*25e0*/  HMMA.16816.F32.BF16 R24, R144.reuse, R148, R24 ;  /* 0x000000949018723c */ /* 0x040ff00000041818 */
[-C--:B------:R-:W-:Y:S08]  /*25f0*/  HMMA.16816.F32.BF16 R28, R144, R150.reuse, R28 ;  /* 0x00000096901c723c */ /* 0x080ff0000004181c */
[----:B------:R-:W-:Y:S01]  /*2600*/  HMMA.16816.F32.BF16 R32, R132, R150, R32 ;  /* 0x000000968420723c */ /* 0x000fe20000041820 */
[----:B------:R1:W2:Y:S07]  /*2610*/  LDSM.16.M88.4 R132, [R0+0x2800] ;  /* 0x002800000084783b */ /* 0x0002ae0000000200 */
[-C--:B---3--:R-:W-:Y:S05]  /*2620*/  HMMA.16816.F32.BF16 R4, R152, R156.reuse, R4 ;  /* 0x0000009c9804723c */ /* 0x088fea0000041804 */
[----:B-1----:R-:W-:Y:S07]  /*2630*/  FMUL.FTZ R0, R205, 1.4426950216293334961 ;  /* 0x3fb8aa3bcd007820 */ /* 0x002fee0000410000 */
[----:B------:R-:W-:Y:S11]  /*2640*/  FSEL R0, R0, RZ, P0 ;  /* 0x000000ff00007208 */ /* 0x000ff60000000000 */
[----:B------:R-:W-:Y:S01]  /*2650*/  @!UPT UIADD3 URZ, URZ, URZ, URZ ;  /* 0x0000003f3f3ff290 */ /* 0x000fe2000fffe03f */
[--C-:B------:R-:W-:Y:S02]  /*2660*/  FFMA.FTZ R5, R5, c[0x0][0x23c], -R138.reuse ;  /* 0x00008f0005057a23 */ /* 0x100fe4000001088a */
[--C-:B------:R-:W-:Y:S02]  /*2670*/  FFMA.FTZ R6, R6, c[0x0][0x23c], -R137.reuse ;  /* 0x00008f0006067a23 */ /* 0x100fe40000010889 */
[--C-:B------:R-:W-:Y:S01]  /*2680*/  FFMA.FTZ R7, R7, c[0x0][0x23c], -R137.reuse ;  /* 0x00008f0007077a23 */ /* 0x100fe20000010889 */
[----:B------:R-:W-:Y:S01]  /*2690*/  MUFU.EX2 R169, R5 ;  /* 0x0000000500a97308 */ /* 0x000fe20000000800 */
[----:B------:R-:W-:Y:S01]  /*26a0*/  FFMA.FTZ R4, R4, c[0x0][0x23c], -R138 ;  /* 0x00008f0004047a23 */ /* 0x000fe2000001088a */
[C---:B--2---:R-:W-:Y:S08]  /*26b0*/  HMMA.16816.F32.BF16 R8, R132.reuse, R156, R8 ;  /* 0x0000009c8408723c */ /* 0x044ff00000041808 */
[----:B------:R-:W-:Y:S01]  /*26c0*/  MUFU.EX2 R168, R6 ;  /* 0x0000000600a87308 */ /* 0x000fe20000000800 */
[-C--:B------:R-:W-:Y:S08]  /*26d0*/  HMMA.16816.F32.BF16 R12, R132, R158.reuse, R12 ;  /* 0x0000009e840c723c */ /* 0x080ff0000004180c */
[C---:B------:R-:W-:Y:S01]  /*26e0*/  HMMA.16816.F32.BF16 R16, R152.reuse, R158, R16 ;  /* 0x0000009e9810723c */ /* 0x040fe20000041810 */
[----:B------:R1:W-:Y:S06]  /*26f0*/  MUFU.EX2 R170, R4 ;  /* 0x0000000400aa7308 */ /* 0x0003ec0000000800 */
[--C-:B------:R-:W-:Y:S04]  /*2700*/  FFMA.FTZ R8, R8, c[0x0][0x23c], -R136.reuse ;  /* 0x00008f0008087a23 */ /* 0x100fe80000010888 */
[----:B------:R-:W-:Y:S01]  /*2710*/  MUFU.EX2 R171, R7 ;  /* 0x0000000700ab7308 */ /* 0x000fe20000000800 */
[----:B------:R-:W-:Y:S02]  /*2720*/  FFMA.FTZ R9, R9, c[0x0][0x23c], -R136 ;  /* 0x00008f0009097a23 */ /* 0x000fe40000010888 */
[--C-:B------:R-:W-:Y:S02]  /*2730*/  FFMA.FTZ R10, R10, c[0x0][0x23c], -R0.reuse ;  /* 0x00008f000a0a7a23 */ /* 0x100fe40000010800 */
[----:B------:R-:W-:Y:S02]  /*2740*/  FFMA.FTZ R11, R11, c[0x0][0x23c], -R0 ;  /* 0x00008f000b0b7a23 */ /* 0x000fe40000010800 */
[----:B------:R-:W-:Y:S02]  /*2750*/  FFMA.FTZ R12, R12, c[0x0][0x23c], -R136 ;  /* 0x00008f000c0c7a23 */ /* 0x000fe40000010888 */
[----:B------:R-:W-:Y:S01]  /*2760*/  FFMA.FTZ R14, R14, c[0x0][0x23c], -R0 ;  /* 0x00008f000e0e7a23 */ /* 0x000fe20000010800 */
[----:B------:R-:W-:Y:S01]  /*2770*/  MUFU.EX2 R191, R8 ;  /* 0x0000000800bf7308 */ /* 0x000fe20000000800 */
[----:B------:R-:W-:Y:S02]  /*2780*/  FFMA.FTZ R13, R13, c[0x0][0x23c], -R136 ;  /* 0x00008f000d0d7a23 */ /* 0x000fe40000010888 */
[----:B------:R-:W-:Y:S02]  /*2790*/  FFMA.FTZ R15, R15, c[0x0][0x23c], -R0 ;  /* 0x00008f000f0f7a23 */ /* 0x000fe40000010800 */
[----:B-1----:R-:W-:Y:S02]  /*27a0*/  IMAD R4, R198, 0x4, R240 ;  /* 0x00000004c6047824 */ /* 0x002fe400078e02f0 */
[----:B------:R-:W-:Y:S02]  /*27b0*/  FFMA.FTZ R16, R16, c[0x0][0x23c], -R138 ;  /* 0x00008f0010107a23 */ /* 0x000fe4000001088a */
[--C-:B------:R-:W-:Y:S01]  /*27c0*/  FFMA.FTZ R18, R18, c[0x0][0x23c], -R137.reuse ;  /* 0x00008f0012127a23 */ /* 0x100fe20000010889 */
[----:B------:R1:W-:Y:S01]  /*27d0*/  MUFU.EX2 R174, R9 ;  /* 0x0000000900ae7308 */ /* 0x0003e20000000800 */
[----:B------:R-:W-:Y:S09]  /*27e0*/  FFMA.FTZ R19, R19, c[0x0][0x23c], -R137 ;  /* 0x00008f0013137a23 */ /* 0x000ff20000010889 */
[----:B------:R2:W-:Y:S10]  /*27f0*/  MUFU.EX2 R193, R10 ;  /* 0x0000000a00c17308 */ /* 0x0005f40000000800 */
[----:B------:R3:W-:Y:S01]  /*2800*/  MUFU.EX2 R192, R11 ;  /* 0x0000000b00c07308 */ /* 0x0007e20000000800 */
[C---:B-1----:R-:W-:Y:S09]  /*2810*/  IMAD.WIDE.U32 R8, R4.reuse, -0x326172a9, RZ ;  /* 0xcd9e8d5704087825 */ /* 0x042ff200078e00ff */
[----:B------:R1:W-:Y:S01]  /*2820*/  MUFU.EX2 R173, R12 ;  /* 0x0000000c00ad7308 */ /* 0x0003e20000000800 */
[----:B--2---:R-:W-:Y:S02]  /*2830*/  IADD3 R10, R4, 0x2, RZ ;  /* 0x00000002040a7810 */ /* 0x004fe40007ffe0ff */
[----:B------:R-:W2:Y:S07]  /*2840*/  LDSM.16.M88.4 R4, [R177+0xd400] ;  /* 0x00d40000b104783b */ /* 0x000eae0000000200 */
[----:B------:R4:W-:Y:S01]  /*2850*/  MUFU.EX2 R175, R14 ;  /* 0x0000000e00af7308 */ /* 0x0009e20000000800 */
[-C--:B---3--:R-:W-:Y:S09]  /*2860*/  LOP3.LUT R11, R9, R235.reuse, RZ, 0x3c, !PT ;  /* 0x000000eb090b7212 */ /* 0x088ff200078e3cff */
[----:B------:R-:W-:Y:S01]  /*2870*/  MUFU.EX2 R190, R13 ;  /* 0x0000000d00be7308 */ /* 0x000fe20000000800 */
[--C-:B-1----:R-:W-:Y:S01]  /*2880*/  LOP3.LUT R12, R217, R8, R224.reuse, 0x96, !PT ;  /* 0x00000008d90c7212 */ /* 0x102fe200078e96e0 */
[----:B------:R-:W-:Y:S04]  /*2890*/  IMAD.WIDE.U32 R8, R10, -0x326172a9, RZ ;  /* 0xcd9e8d570a087825 */ /* 0x000fe800078e00ff */
[----:B------:R-:W-:Y:S04]  /*28a0*/  IMAD.WIDE.U32 R142, R12, -0x2daee0ad, RZ ;  /* 0xd2511f530c8e7825 */ /* 0x000fe800078e00ff */
[----:B------:R1:W-:Y:S01]  /*28b0*/  MUFU.EX2 R172, R15 ;  /* 0x0000000f00ac7308 */ /* 0x0003e20000000800 */
[----:B------:R-:W-:Y:S01]  /*28c0*/  LOP3.LUT R12, R9, R235, RZ, 0x3c, !PT ;  /* 0x000000eb090c7212 */ /* 0x000fe200078e3cff */
[----:B------:R-:W-:Y:S01]  /*28d0*/  IMAD.WIDE.U32 R10, R11, -0x2daee0ad, RZ ;  /* 0xd2511f530b0a7825 */ /* 0x000fe200078e00ff */
[----:B------:R-:W-:Y:S04]  /*28e0*/  LOP3.LUT R9, R217, R8, R224, 0x96, !PT ;  /* 0x00000008d9097212 */ /* 0x000fe800078e96e0 */
[--C-:B------:R-:W-:Y:S01]  /*28f0*/  LOP3.LUT R140, R143, R10, R225.reuse, 0x96, !PT ;  /* 0x0000000a8f8c7212 */ /* 0x100fe200078e96e1 */
[----:B------:R-:W-:Y:S02]  /*2900*/  IMAD.WIDE.U32 R144, R9, -0x2daee0ad, RZ ;  /* 0xd2511f5309907825 */ /* 0x000fe400078e00ff */
[----:B------:R3:W-:Y:S01]  /*2910*/  MUFU.EX2 R167, R16 ;  /* 0x0000001000a77308 */ /* 0x0007e20000000800 */
[----:B------:R-:W-:Y:S01]  /*2920*/  LOP3.LUT R8, R230, R11, RZ, 0x3c, !PT ;  /* 0x0000000be6087212 */ /* 0x000fe200078e3cff */
[----:B------:R-:W-:Y:S01]  /*2930*/  IMAD.WIDE.U32 R140, R140, -0x326172a9, RZ ;  /* 0xcd9e8d578c8c7825 */ /* 0x000fe200078e00ff */
[-C--:B--2---:R-:W-:Y:S03]  /*2940*/  HMMA.16816.F32.BF16 R20, R152, R4.reuse, R20 ;  /* 0x000000049814723c */ /* 0x084fe60000041814 */
[----:B------:R-:W-:Y:S04]  /*2950*/  IMAD.WIDE.U32 R10, R12, -0x2daee0ad, RZ ;  /* 0xd2511f530c0a7825 */ /* 0x000fe800078e00ff */
[----:B------:R-:W-:Y:S01]  /*2960*/  MUFU.EX2 R165, R18 ;  /* 0x0000001200a57308 */ /* 0x000fe20000000800 */
[----:B------:R-:W-:Y:S01]  /*2970*/  IMAD.WIDE.U32 R8, R8, -0x326172a9, RZ ;  /* 0xcd9e8d5708087825 */ /* 0x000fe200078e00ff */
[C---:B------:R-:W-:Y:S04]  /*2980*/  HMMA.16816.F32.BF16 R24, R132.reuse, R4, R24 ;  /* 0x000000048418723c */ /* 0x040fe80000041818 */
[--C-:B------:R-:W-:Y:S02]  /*2990*/  LOP3.LUT R12, R141, R8, R226.reuse, 0x96, !PT ;  /* 0x000000088d0c7212 */ /* 0x100fe400078e96e2 */
[----:B----4-:R-:W-:Y:S02]  /*29a0*/  LOP3.LUT R14, R145, R10, R225, 0x96, !PT ;  /* 0x0000000a910e7212 */ /* 0x010fe400078e96e1 */
[----:B------:R-:W-:Y:S01]  /*29b0*/  MUFU.EX2 R164, R19 ;  /* 0x0000001300a47308 */ /* 0x000fe20000000800 */
[-C--:B------:R-:W-:Y:S03]  /*29c0*/  HMMA.16816.F32.BF16 R28, R132, R6.reuse, R28 ;  /* 0x00000006841c723c */ /* 0x080fe6000004181c */
[----:B------:R-:W-:Y:S01]  /*29d0*/  LOP3.LUT R11, R230, R11, RZ, 0x3c, !PT ;  /* 0x0000000be60b7212 */ /* 0x000fe200078e3cff */
[----:B-1----:R-:W-:Y:S01]  /*29e0*/  IMAD.WIDE.U32 R14, R14, -0x326172a9, RZ ;  /* 0xcd9e8d570e0e7825 */ /* 0x002fe200078e00ff */
[----:B------:R-:W-:Y:S03]  /*29f0*/  LOP3.LUT R10, R223, R9, RZ, 0x3c, !PT ;  /* 0x00000009df0a7212 */ /* 0x000fe600078e3cff */
[----:B------:R-:W-:Y:S04]  /*2a00*/  HMMA.16816.F32.BF16 R32, R152, R6, R32 ;  /* 0x000000069820723c */ /* 0x000fe80000041820 */
[----:B------:R-:W-:Y:S04]  /*2a10*/  IMAD.WIDE.U32 R12, R12, -0x2daee0ad, RZ ;  /* 0xd2511f530c0c7825 */ /* 0x000fe800078e00ff */
[----:B------:R-:W-:Y:S04]  /*2a20*/  IMAD.WIDE.U32 R8, R11, -0x326172a9, RZ ;  /* 0xcd9e8d570b087825 */ /* 0x000fe800078e00ff */
[----:B------:R-:W-:Y:S01]  /*2a30*/  IMAD.WIDE.U32 R10, R10, -0x2daee0ad, RZ ;  /* 0xd2511f530a0a7825 */ /* 0x000fe200078e00ff */
[----:B---3--:R-:W-:Y:S02]  /*2a40*/  LOP3.LUT R16, R15, R8, R226, 0x96, !PT ;  /* 0x000000080f107212 */ /* 0x008fe400078e96e2 */
[----:B------:R-:W-:Y:S01]  /*2a50*/  LOP3.LUT R9, R223, R9, RZ, 0x3c, !PT ;  /* 0x00000009df097212 */ /* 0x000fe200078e3cff */
[--C-:B------:R-:W-:Y:S01]  /*2a60*/  FFMA.FTZ R20, R20, c[0x0][0x23c], -R138.reuse ;  /* 0x00008f0014147a23 */ /* 0x100fe2000001088a */
[--C-:B------:R-:W-:Y:S01]  /*2a70*/  LOP3.LUT R8, R11, R142, R231.reuse, 0x96, !PT ;  /* 0x0000008e0b087212 */ /* 0x100fe200078e96e7 */
[----:B------:R-:W-:Y:S01]  /*2a80*/  FFMA.FTZ R21, R21, c[0x0][0x23c], -R138 ;  /* 0x00008f0015157a23 */ /* 0x000fe2000001088a */
[----:B------:R-:W-:Y:S01]  /*2a90*/  LOP3.LUT R142, R13, R10, R232, 0x96, !PT ;  /* 0x0000000a0d8e7212 */ /* 0x000fe200078e96e8 */
[----:B------:R-:W-:Y:S01]  /*2aa0*/  FFMA.FTZ R10, R17, c[0x0][0x23c], -R138 ;  /* 0x00008f00110a7a23 */ /* 0x000fe2000001088a */
[----:B------:R-:W-:Y:S01]  /*2ab0*/  MUFU.EX2 R163, R20 ;  /* 0x0000001400a37308 */ /* 0x000fe20000000800 */
[----:B------:R-:W-:Y:S04]  /*2ac0*/  IMAD.WIDE.U32 R146, R9, -0x2daee0ad, RZ ;  /* 0xd2511f5309927825 */ /* 0x000fe800078e00ff */
[----:B------:R-:W-:Y:S01]  /*2ad0*/  IMAD.WIDE.U32 R16, R16, -0x2daee0ad, RZ ;  /* 0xd2511f5310107825 */ /* 0x000fe200078e00ff */
[----:B------:R-:W-:Y:S03]  /*2ae0*/  LOP3.LUT R144, R147, R144, R231, 0x96, !PT ;  /* 0x0000009093907212 */ /* 0x000fe600078e96e7 */
[----:B------:R-:W-:Y:S01]  /*2af0*/  IMAD.WIDE.U32 R8, R8, -0x326172a9, RZ ;  /* 0xcd9e8d5708087825 */ /* 0x000fe200078e00ff */
[----:B------:R1:W-:Y:S01]  /*2b00*/  MUFU.EX2 R166, R10 ;  /* 0x0000000a00a67308 */ /* 0x0003e20000000800 */
[----:B------:R-:W-:Y:S02]  /*2b10*/  LOP3.LUT R141, R17, R146, R232, 0x96, !PT ;  /* 0x00000092118d7212 */ /* 0x000fe400078e96e8 */
[----:B------:R-:W-:Y:S01]  /*2b20*/  IMAD.WIDE.U32 R142, R142, -0x326172a9, RZ ;  /* 0xcd9e8d578e8e7825 */ /* 0x000fe200078e00ff */
[--C-:B------:R-:W-:Y:S03]  /*2b30*/  LOP3.LUT R9, R9, R140, R227.reuse, 0x96, !PT ;  /* 0x0000008c09097212 */ /* 0x100fe600078e96e3 */
[----:B------:R-:W-:Y:S03]  /*2b40*/  IMAD.WIDE.U32 R144, R144, -0x326172a9, RZ ;  /* 0xcd9e8d5790907825 */ /* 0x000fe600078e00ff */
[----:B------:R-:W-:Y:S01]  /*2b50*/  MUFU.EX2 R156, R21 ;  /* 0x00000015009c7308 */ /* 0x000fe20000000800 */
[----:B------:R-:W-:Y:S01]  /*2b60*/  IMAD.WIDE.U32 R140, R141, -0x326172a9, RZ ;  /* 0xcd9e8d578d8c7825 */ /* 0x000fe200078e00ff */
[----:B------:R-:W-:Y:S03]  /*2b70*/  LOP3.LUT R14, R145, R14, R227, 0x96, !PT ;  /* 0x0000000e910e7212 */ /* 0x000fe600078e96e3 */
[----:B------:R-:W-:Y:S01]  /*2b80*/  FFMA.FTZ R22, R22, c[0x0][0x23c], -R137 ;  /* 0x00008f0016167a23 */ /* 0x000fe20000010889 */
[----:B------:R-:W-:Y:S01]  /*2b90*/  LOP3.LUT R144, R141, R144, R228, 0x96, !PT ;  /* 0x000000908d907212 */ /* 0x000fe200078e96e4 */
[----:B------:R-:W-:Y:S03]  /*2ba0*/  IMAD.WIDE.U32 R14, R14, -0x2daee0ad, RZ ;  /* 0xd2511f530e0e7825 */ /* 0x000fe600078e00ff */
[----:B------:R-:W-:Y:S01]  /*2bb0*/  MUFU.EX2 R160, R22 ;  /* 0x0000001600a07308 */ /* 0x000fe20000000800 */
[----:B------:R-:W-:Y:S01]  /*2bc0*/  FFMA.FTZ R24, R24, c[0x0][0x23c], -R136 ;  /* 0x00008f0018187a23 */ /* 0x000fe20000010888 */
[--C-:B------:R-:W-:Y:S01]  /*2bd0*/  LOP3.LUT R16, R15, R16, R233.reuse, 0x96, !PT ;  /* 0x000000100f107212 */ /* 0x100fe200078e96e9 */
[----:B------:R-:W-:Y:S01]  /*2be0*/  FFMA.FTZ R32, R32, c[0x0][0x23c], -R138 ;  /* 0x00008f0020207a23 */ /* 0x000fe2000001088a */
[----:B-1----:R-:W-:Y:S01]  /*2bf0*/  LOP3.LUT R10, R143, R8, R228, 0x96, !PT ;  /* 0x000000088f0a7212 */ /* 0x002fe200078e96e4 */
[----:B------:R-:W-:Y:S04]  /*2c00*/  IMAD.WIDE.U32 R8, R9, -0x2daee0ad, RZ ;  /* 0xd2511f5309087825 */ /* 0x000fe800078e00ff */
[----:B------:R-:W-:Y:S01]  /*2c10*/  IMAD.WIDE.U32 R10, R10, -0x2daee0ad, RZ ;  /* 0xd2511f530a0a7825 */ /* 0x000fe200078e00ff */
[----:B------:R-:W-:Y:S01]  /*2c20*/  LOP3.LUT R139, R9, R12, R233, 0x96, !PT ;  /* 0x0000000c098b7212 */ /* 0x000fe200078e96e9 */
[----:B------:R-:W-:Y:S02]  /*2c30*/  MUFU.EX2 R161, R24 ;  /* 0x0000001800a17308 */ /* 0x000fe40000000800 */
[----:B------:R-:W-:Y:S01]  /*2c40*/  IMAD.WIDE.U32 R4, R16, -0x326172a9, RZ ;  /* 0xcd9e8d5710047825 */ /* 0x000fe200078e00ff */
[C---:B------:R-:W-:Y:S02]  /*2c50*/  LOP3.LUT R145, R10.reuse, 0xffff, RZ, 0xc0, !PT ;  /* 0x0000ffff0a917812 */ /* 0x040fe400078ec0ff */
[----:B------:R-:W-:Y:S01]  /*2c60*/  LOP3.LUT R17, R10, 0xff, RZ, 0xc0, !PT ;  /* 0x000000ff0a117812 */ /* 0x000fe200078ec0ff */
[----:B------:R-:W-:Y:S01]  /*2c70*/  FFMA.FTZ R138, R33, c[0x0][0x23c], -R138 ;  /* 0x00008f00218a7a23 */ /* 0x000fe2000001088a */
[----:B------:R-:W-:Y:S01]  /*2c80*/  SHF.R.U32.HI R146, RZ, 0x10, R10 ;  /* 0x00000010ff927819 */ /* 0x000fe2000001160a */
[----:B------:R-:W-:Y:S01]  /*2c90*/  FFMA.FTZ R30, R30, c[0x0][0x23c], -R0 ;  /* 0x00008f001e1e7a23 */ /* 0x000fe20000010800 */
[----:B------:R-:W-:Y:S01]  /*2ca0*/  SHF.R.U32.HI R18, RZ, 0x18, R10 ;  /* 0x00000018ff127819 */ /* 0x000fe2000001160a */
[----:B------:R-:W-:Y:S01]  /*2cb0*/  MUFU.EX2 R149, R138 ;  /* 0x0000008a00957308 */ /* 0x000fe20000000800 */
[--C-:B------:R-:W-:Y:S01]  /*2cc0*/  LOP3.LUT R13, R11, R8, R234.reuse, 0x96, !PT ;  /* 0x000000080b0d7212 */ /* 0x100fe200078e96ea */
[----:B------:R-:W-:Y:S01]  /*2cd0*/  IMAD.WIDE.U32 R8, R144, -0x2daee0ad, RZ ;  /* 0xd2511f5390087825 */ /* 0x000fe200078e00ff */
[----:B------:R-:W-:Y:S02]  /*2ce0*/  ISETP.LE.U32.AND P1, PT, R17, UR4, PT ;  /* 0x0000000411007c0c */ /* 0x000fe4000bf23070 */
[----:B------:R-:W-:Y:S01]  /*2cf0*/  ISETP.LE.U32.AND P5, PT, R18, UR4, PT ;  /* 0x0000000412007c0c */ /* 0x000fe2000bfa3070 */
[----:B------:R-:W-:Y:S01]  /*2d00*/  IMAD.WIDE.U32 R10, R139, -0x326172a9, RZ ;  /* 0xcd9e8d578b0a7825 */ /* 0x000fe200078e00ff */
[----:B------:R-:W-:Y:S02]  /*2d10*/  LOP3.LUT R141, R8, 0xffff, RZ, 0xc0, !PT ;  /* 0x0000ffff088d7812 */ /* 0x000fe400078ec0ff */
[----:B------:R-:W-:Y:S01]  /*2d20*/  LOP3.LUT R12, R9, R14, R234, 0x96, !PT ;  /* 0x0000000e090c7212 */ /* 0x000fe200078e96ea */
[----:B------:R-:W1:Y:S01]  /*2d30*/  MUFU.EX2 R151, R32 ;  /* 0x0000002000977308 */ /* 0x000e620000000800 */
[----:B------:R-:W-:Y:S01]  /*2d40*/  LOP3.LUT R9, R11, R142, R229, 0x96, !PT ;  /* 0x0000008e0b097212 */ /* 0x000fe200078e96e5 */
[----:B------:R-:W-:Y:S01]  /*2d50*/  FFMA.FTZ R26, R26, c[0x0][0x23c], -R0 ;  /* 0x00008f001a1a7a23 */ /* 0x000fe20000010800 */
[----:B------:R-:W-:Y:S01]  /*2d60*/  SHF.R.U32.HI R144, RZ, 0x10, R8 ;  /* 0x00000010ff907819 */ /* 0x000fe20000011608 */
[--C-:B------:R-:W-:Y:S01]  /*2d70*/  FFMA.FTZ R27, R27, c[0x0][0x23c], -R0.reuse ;  /* 0x00008f001b1b7a23 */ /* 0x100fe20000010800 */
[----:B------:R-:W-:Y:S01]  /*2d80*/  LOP3.LUT R139, R8, 0xff, RZ, 0xc0, !PT ;  /* 0x000000ff088b7812 */ /* 0x000fe200078ec0ff */
[----:B------:R-:W-:Y:S01]  /*2d90*/  FFMA.FTZ R0, R31, c[0x0][0x23c], -R0 ;  /* 0x00008f001f007a23 */ /* 0x000fe20000010800 */
[----:B------:R-:W-:Y:S01]  /*2da0*/  SHF.R.U32.HI R143, RZ, 0x18, R8 ;  /* 0x00000018ff8f7819 */ /* 0x000fe20000011608 */
[--C-:B------:R-:W-:Y:S01]  /*2db0*/  FFMA.FTZ R23, R23, c[0x0][0x23c], -R137.reuse ;  /* 0x00008f0017177a23 */ /* 0x100fe20000010889 */
[----:B------:R-:W-:Y:S01]  /*2dc0*/  LOP3.LUT R17, R10, 0xffff, RZ, 0xc0, !PT ;  /* 0x0000ffff0a117812 */ /* 0x000fe200078ec0ff */
[----:B------:R-:W-:Y:S01]  /*2dd0*/  MUFU.EX2 R152, R0 ;  /* 0x0000000000987308 */ /* 0x000fe20000000800 */
[----:B------:R-:W-:Y:S01]  /*2de0*/  LOP3.LUT R8, R13, 0xff, RZ, 0xc0, !PT ;  /* 0x000000ff0d087812 */ /* 0x000fe200078ec0ff */
[----:B------:R-:W-:Y:S01]  /*2df0*/  FFMA.FTZ R25, R25, c[0x0][0x23c], -R136 ;  /* 0x00008f0019197a23 */ /* 0x000fe20000010888 */
[----:B------:R-:W-:Y:S01]  /*2e00*/  LOP3.LUT R11, R9, 0xffff, RZ, 0xc0, !PT ;  /* 0x0000ffff090b7812 */ /* 0x000fe200078ec0ff */
[--C-:B------:R-:W-:Y:S01]  /*2e10*/  FFMA.FTZ R34, R34, c[0x0][0x23c], -R137.reuse ;  /* 0x00008f0022227a23 */ /* 0x100fe20000010889 */
[----:B------:R-:W-:Y:S01]  /*2e20*/  LOP3.LUT R19, R10, 0xff, RZ, 0xc0, !PT ;  /* 0x000000ff0a137812 */ /* 0x000fe200078ec0ff */
[----:B------:R-:W-:Y:S01]  /*2e30*/  FFMA.FTZ R137, R35, c[0x0][0x23c], -R137 ;  /* 0x00008f0023897a23 */ /* 0x000fe20000010889 */
[----:B------:R-:W-:Y:S01]  /*2e40*/  SHF.R.U32.HI R18, RZ, 0x10, R10 ;  /* 0x00000010ff127819 */ /* 0x000fe2000001160a */
[----:B------:R-:W-:Y:S01]  /*2e50*/  FFMA.FTZ R28, R28, c[0x0][0x23c], -R136 ;  /* 0x00008f001c1c7a23 */ /* 0x000fe20000010888 */
[----:B------:R-:W-:Y:S01]  /*2e60*/  SHF.R.U32.HI R20, RZ, 0x18, R10 ;  /* 0x00000018ff147819 */ /* 0x000fe2000001160a */
[----:B------:R-:W-:Y:S01]  /*2e70*/  MUFU.EX2 R159, R23 ;  /* 0x00000017009f7308 */ /* 0x000fe20000000800 */
[----:B------:R-:W-:Y:S01]  /*2e80*/  LOP3.LUT R10, R9, 0xff, RZ, 0xc0, !PT ;  /* 0x000000ff090a7812 */ /* 0x000fe200078ec0ff */
[----:B------:R-:W-:Y:S01]  /*2e90*/  FFMA.FTZ R136, R29, c[0x0][0x23c], -R136 ;  /* 0x00008f001d887a23 */ /* 0x000fe20000010888 */
[----:B------:R-:W-:Y:S01]  /*2ea0*/  ISETP.LE.U32.AND P4, PT, R8, UR4, PT ;  /* 0x0000000408007c0c */ /* 0x000fe2000bf83070 */
[----:B-1----:R-:W-:Y:S01]  /*2eb0*/  @!P1 FADD.FTZ R151, -R151, -RZ ;  /* 0x800000ff97979221 */ /* 0x002fe20000010100 */
[----:B------:R-:W-:Y:S02]  /*2ec0*/  LOP3.LUT R8, R5, R140, R229, 0x96, !PT ;  /* 0x0000008c05087212 */ /* 0x000fe400078e96e5 */
[----:B------:R-:W-:Y:S02]  /*2ed0*/  LOP3.LUT R14, R4, 0xffff, RZ, 0xc0, !PT ;  /* 0x0000ffff040e7812 */ /* 0x000fe400078ec0ff */
[----:B------:R-:W-:Y:S01]  /*2ee0*/  SHF.R.U32.HI R5, RZ, 0x8, R11 ;  /* 0x00000008ff057819 */ /* 0x000fe2000001160b */
[----:B------:R-:W-:Y:S01]  /*2ef0*/  MUFU.EX2 R162, R26 ;  /* 0x0000001a00a27308 */ /* 0x000fe20000000800 */
[----:B------:R-:W-:Y:S02]  /*2f00*/  ISETP.LE.U32.AND P2, PT, R10, UR4, PT ;  /* 0x000000040a007c0c */ /* 0x000fe4000bf43070 */
[--C-:B------:R-:W-:Y:S02]  /*2f10*/  SHF.R.U32.HI R10, RZ, 0x10, R9.reuse ;  /* 0x00000010ff0a7819 */ /* 0x100fe40000011609 */
[----:B------:R-:W-:Y:S01]  /*2f20*/  LOP3.LUT R5, R5, 0xffff, RZ, 0xc0, !PT ;  /* 0x0000ffff05057812 */ /* 0x000fe200078ec0ff */
[----:B------:R-:W-:Y:S01]  /*2f30*/  @!P4 FADD.FTZ R163, -R163, -RZ ;  /* 0x800000ffa3a3c221 */ /* 0x000fe20000010100 */
[----:B------:R-:W-:Y:S02]  /*2f40*/  LOP3.LUT R10, R10, 0xff, RZ, 0xc0, !PT ;  /* 0x000000ff0a0a7812 */ /* 0x000fe400078ec0ff */
[--C-:B------:R-:W-:Y:S01]  /*2f50*/  SHF.R.U32.HI R16, RZ, 0x18, R4.reuse ;  /* 0x00000018ff107819 */ /* 0x100fe20000011604 */
[----:B------:R-:W-:Y:S01]  /*2f60*/  MUFU.EX2 R157, R25 ;  /* 0x00000019009d7308 */ /* 0x000fe20000000800 */
[----:B------:R-:W-:Y:S02]  /*2f70*/  LOP3.LUT R15, R4, 0xff, RZ, 0xc0, !PT ;  /* 0x000000ff040f7812 */ /* 0x000fe400078ec0ff */
[----:B------:R-:W-:Y:S01]  /*2f80*/  SHF.R.U32.HI R11, RZ, 0x10, R4 ;  /* 0x00000010ff0b7819 */ /* 0x000fe20000011604 */
[----:B------:R-:W-:Y:S01]  /*2f90*/  @!P2 FADD.FTZ R170, -R170, -RZ ;  /* 0x800000ffaaaaa221 */ /* 0x000fe20000010100 */
[----:B------:R-:W-:Y:S02]  /*2fa0*/  LOP3.LUT R4, R8, 0xffff, RZ, 0xc0, !PT ;  /* 0x0000ffff08047812 */ /* 0x000fe400078ec0ff */
[----:B------:R-:W-:Y:S02]  /*2fb0*/  ISETP.LE.U32.AND P0, PT, R5, UR4, PT ;  /* 0x0000000405007c0c */ /* 0x000fe4000bf03070 */
[----:B------:R-:W-:Y:S01]  /*2fc0*/  ISETP.LE.U32.AND P6, PT, R10, UR4, PT ;  /* 0x000000040a007c0c */ /* 0x000fe2000bfc3070 */
[----:B------:R-:W-:Y:S01]  /*2fd0*/  MUFU.EX2 R150, R34 ;  /* 0x0000002200967308 */ /* 0x000fe20000000800 */
[----:B------:R-:W-:Y:S02]  /*2fe0*/  LOP3.LUT R5, R8, 0xff, RZ, 0xc0, !PT ;  /* 0x000000ff08057812 */ /* 0x000fe400078ec0ff */
[----:B------:R-:W-:Y:S02]  /*2ff0*/  SHF.R.U32.HI R4, RZ, 0x8, R4 ;  /* 0x00000008ff047819 */ /* 0x000fe40000011604 */
[----:B------:R-:W-:Y:S02]  /*3000*/  ISETP.LE.U32.AND P2, PT, R5, UR4, PT ;  /* 0x0000000405007c0c */ /* 0x000fe4000bf43070 */
[----:B------:R-:W-:Y:S02]  /*3010*/  LOP3.LUT R5, R4, 0xffff, RZ, 0xc0, !PT ;  /* 0x0000ffff04057812 */ /* 0x000fe400078ec0ff */
[----:B------:R-:W-:Y:S01]  /*3020*/  SHF.R.U32.HI R4, RZ, 0x10, R8 ;  /* 0x00000010ff047819 */ /* 0x000fe20000011608 */
[----:B------:R-:W-:Y:S01]  /*3030*/  @!P0 FADD.FTZ R169, -R169, -RZ ;  /* 0x800000ffa9a98221 */ /* 0x000fe20000010100 */
[----:B------:R-:W-:Y:S01]  /*3040*/  ISETP.LE.U32.AND P0, PT, R5, UR4, PT ;  /* 0x0000000405007c0c */ /* 0x000fe2000bf03070 */
[----:B------:R-:W-:Y:S01]  /*3050*/  @!P6 FADD.FTZ R168, -R168, -RZ ;  /* 0x800000ffa8a8e221 */ /* 0x000fe20000010100 */
[----:B------:R-:W-:Y:S01]  /*3060*/  LOP3.LUT R4, R4, 0xff, RZ, 0xc0, !PT ;  /* 0x000000ff04047812 */ /* 0x000fe200078ec0ff */
[----:B------:R-:W1:Y:S01]  /*3070*/  MUFU.EX2 R148, R137 ;  /* 0x0000008900947308 */ /* 0x000e620000000800 */
[----:B------:R-:W-:Y:S02]  /*3080*/  SHF.R.U32.HI R9, RZ, 0x18, R9 ;  /* 0x00000018ff097819 */ /* 0x000fe40000011609 */
[----:B------:R-:W-:Y:S01]  /*3090*/  ISETP.LE.U32.AND P6, PT, R4, UR4, PT ;  /* 0x0000000404007c0c */ /* 0x000fe2000bfc3070 */
[----:B------:R-:W-:Y:S01]  /*30a0*/  @!P2 FADD.FTZ R191, -R191, -RZ ;  /* 0x800000ffbfbfa221 */ /* 0x000fe20000010100 */
[----:B------:R-:W-:Y:S02]  /*30b0*/  ISETP.LE.U32.AND P3, PT, R9, UR4, PT ;  /* 0x0000000409007c0c */ /* 0x000fe4000bf63070 */
        /* <DEDUP_REMOVED lines=8> */
[----:B------:R-:W-:Y:S01]  /*3140*/  ISETP.LE.U32.AND P6, PT, R4, UR4, PT ;  /* 0x0000000404007c0c */ /* 0x000fe2000bfc3070 */
[----:B------:R-:W-:Y:S01]  /*3150*/  @!P3 FADD.FTZ R171, -R171, -RZ ;  /* 0x800000ffababb221 */ /* 0x000fe20000010100 */
[----:B------:R-:W-:Y:S02]  /*3160*/  SHF.R.U32.HI R8, RZ, 0x18, R8 ;  /* 0x00000018ff087819 */ /* 0x000fe40000011608 */
[----:B------:R-:W-:Y:S01]  /*3170*/  SHF.R.U32.HI R4, RZ, 0x8, R17 ;  /* 0x00000008ff047819 */ /* 0x000fe20000011611 */
[----:B------:R-:W-:Y:S01]  /*3180*/  @!P2 FADD.FTZ R173, -R173, -RZ ;  /* 0x800000ffadada221 */ /* 0x000fe20000010100 */
[----:B------:R-:W-:Y:S01]  /*3190*/  ISETP.LE.U32.AND P3, PT, R8, UR4, PT ;  /* 0x0000000408007c0c */ /* 0x000fe2000bf63070 */
[----:B------:R-:W-:Y:S01]  /*31a0*/  MUFU.EX2 R155, R28 ;  /* 0x0000001c009b7308 */ /* 0x000fe20000000800 */
[----:B------:R-:W-:Y:S01]  /*31b0*/  ISETP.LE.U32.AND P2, PT, R19, UR4, PT ;  /* 0x0000000413007c0c */ /* 0x000fe2000bf43070 */
[----:B-1----:R-:W-:Y:S01]  /*31c0*/  @!P5 FADD.FTZ R148, -R148, -RZ ;  /* 0x800000ff9494d221 */ /* 0x002fe20000010100 */
[----:B------:R-:W-:Y:S01]  /*31d0*/  LOP3.LUT R5, R18, 0xff, RZ, 0xc0, !PT ;  /* 0x000000ff12057812 */ /* 0x000fe200078ec0ff */
[----:B------:R-:W-:Y:S01]  /*31e0*/  @!P0 FADD.FTZ R190, -R190, -RZ ;  /* 0x800000ffbebe8221 */ /* 0x000fe20000010100 */
[----:B------:R-:W-:Y:S01]  /*31f0*/  LOP3.LUT R4, R4, 0xffff, RZ, 0xc0, !PT ;  /* 0x0000ffff04047812 */ /* 0x000fe200078ec0ff */
[----:B------:R-:W-:Y:S01]  /*3200*/  @!P6 FADD.FTZ R175, -R175, -RZ ;  /* 0x800000ffafafe221 */ /* 0x000fe20000010100 */
[----:B------:R-:W-:Y:S02]  /*3210*/  ISETP.LE.U32.AND P0, PT, R5, UR4, PT ;  /* 0x0000000405007c0c */ /* 0x000fe4000bf03070 */
[----:B------:R-:W-:Y:S01]  /*3220*/  ISETP.LE.U32.AND P6, PT, R4, UR4, PT ;  /* 0x0000000404007c0c */ /* 0x000fe2000bfc3070 */
[----:B------:R-:W-:Y:S01]  /*3230*/  MUFU.EX2 R154, R136 ;  /* 0x00000088009a7308 */ /* 0x000fe20000000800 */
[----:B------:R-:W-:Y:S01]  /*3240*/  LOP3.LUT R4, R13, 0xffff, RZ, 0xc0, !PT ;  /* 0x0000ffff0d047812 */ /* 0x000fe200078ec0ff */
[----:B------:R-:W-:Y:S01]  /*3250*/  @!P3 FADD.FTZ R192, -R192, -RZ ;  /* 0x800000ffc0c0b221 */ /* 0x000fe20000010100 */
[----:B------:R-:W-:Y:S01]  /*3260*/  ISETP.LE.U32.AND P3, PT, R16, UR4, PT ;  /* 0x0000000410007c0c */ /* 0x000fe2000bf63070 */
[----:B------:R-:W-:Y:S01]  /*3270*/  @!P2 FADD.FTZ R167, -R167, -RZ ;  /* 0x800000ffa7a7a221 */ /* 0x000fe20000010100 */
[----:B------:R-:W-:Y:S02]  /*3280*/  SHF.R.U32.HI R4, RZ, 0x8, R4 ;  /* 0x00000008ff047819 */ /* 0x000fe40000011604 */
[----:B------:R-:W-:Y:S02]  /*3290*/  ISETP.LE.U32.AND P2, PT, R20, UR4, PT ;  /* 0x0000000414007c0c */ /* 0x000fe4000bf43070 */
[--C-:B------:R-:W-:Y:S01]  /*32a0*/  SHF.R.U32.HI R5, RZ, 0x18, R13.reuse ;  /* 0x00000018ff057819 */ /* 0x100fe2000001160d */
[----:B------:R-:W-:Y:S01]  /*32b0*/  @!P0 FADD.FTZ R165, -R165, -RZ ;  /* 0x800000ffa5a58221 */ /* 0x000fe20000010100 */
[----:B------:R-:W-:Y:S01]  /*32c0*/  SHF.R.U32.HI R13, RZ, 0x10, R13 ;  /* 0x00000010ff0d7819 */ /* 0x000fe2000001160d */
[----:B------:R-:W-:Y:S01]  /*32d0*/  @!P6 FADD.FTZ R166, -R166, -RZ ;  /* 0x800000ffa6a6e221 */ /* 0x000fe20000010100 */
[----:B------:R-:W-:Y:S01]  /*32e0*/  LOP3.LUT R4, R4, 0xffff, RZ, 0xc0, !PT ;  /* 0x0000ffff04047812 */ /* 0x000fe200078ec0ff */
[----:B------:R-:W1:Y:S01]  /*32f0*/  MUFU.EX2 R153, R30 ;  /* 0x0000001e00997308 */ /* 0x000e620000000800 */
[----:B------:R-:W-:Y:S01]  /*3300*/  LOP3.LUT R13, R13, 0xff, RZ, 0xc0, !PT ;  /* 0x000000ff0d0d7812 */ /* 0x000fe200078ec0ff */
[----:B------:R-:W-:Y:S01]  /*3310*/  @!P3 FADD.FTZ R172, -R172, -RZ ;  /* 0x800000ffacacb221 */ /* 0x000fe20000010100 */
[----:B------:R-:W-:Y:S02]  /*3320*/  ISETP.LE.U32.AND P0, PT, R4, UR4, PT ;  /* 0x0000000404007c0c */ /* 0x000fe4000bf03070 */
[----:B------:R-:W-:Y:S01]  /*3330*/  LOP3.LUT R4, R12, 0xffff, RZ, 0xc0, !PT ;  /* 0x0000ffff0c047812 */ /* 0x000fe200078ec0ff */
[----:B------:R-:W-:Y:S01]  /*3340*/  @!P2 FADD.FTZ R164, -R164, -RZ ;  /* 0x800000ffa4a4a221 */ /* 0x000fe20000010100 */
[----:B------:R-:W-:Y:S02]  /*3350*/  LOP3.LUT R6, R12, 0xff, RZ, 0xc0, !PT ;  /* 0x000000ff0c067812 */ /* 0x000fe400078ec0ff */
[----:B------:R-:W-:Y:S02]  /*3360*/  ISETP.LE.U32.AND P6, PT, R13, UR4, PT ;  /* 0x000000040d007c0c */ /* 0x000fe4000bfc3070 */
[----:B------:R-:W-:Y:S02]  /*3370*/  ISETP.LE.U32.AND P3, PT, R5, UR4, PT ;  /* 0x0000000405007c0c */ /* 0x000fe4000bf63070 */
[----:B------:R-:W-:Y:S02]  /*3380*/  SHF.R.U32.HI R5, RZ, 0x10, R12 ;  /* 0x00000010ff057819 */ /* 0x000fe4000001160c */
[----:B------:R-:W-:Y:S01]  /*3390*/  SHF.R.U32.HI R4, RZ, 0x8, R4 ;  /* 0x00000008ff047819 */ /* 0x000fe20000011604 */
[----:B------:R-:W-:Y:S01]  /*33a0*/  @!P0 FADD.FTZ R156, -R156, -RZ ;  /* 0x800000ff9c9c8221 */ /* 0x000fe20000010100 */
[----:B------:R-:W-:Y:S02]  /*33b0*/  ISETP.LE.U32.AND P2, PT, R6, UR4, PT ;  /* 0x0000000406007c0c */ /* 0x000fe4000bf43070 */
[----:B------:R-:W-:Y:S02]  /*33c0*/  LOP3.LUT R5, R5, 0xff, RZ, 0xc0, !PT ;  /* 0x000000ff05057812 */ /* 0x000fe400078ec0ff */
[----:B------:R-:W-:Y:S01]  /*33d0*/  LOP3.LUT R4, R4, 0xffff, RZ, 0xc0, !PT ;  /* 0x0000ffff04047812 */ /* 0x000fe200078ec0ff */
[----:B------:R-:W-:Y:S01]  /*33e0*/  @!P6 FADD.FTZ R160, -R160, -RZ ;  /* 0x800000ffa0a0e221 */ /* 0x000fe20000010100 */
[----:B------:R-:W-:Y:S01]  /*33f0*/  ISETP.LE.U32.AND P4, PT, R5, UR4, PT ;  /* 0x0000000405007c0c */ /* 0x000fe2000bf83070 */
[----:B------:R-:W-:Y:S01]  /*3400*/  @!P3 FADD.FTZ R159, -R159, -RZ ;  /* 0x800000ff9f9fb221 */ /* 0x000fe20000010100 */
[----:B------:R-:W-:Y:S02]  /*3410*/  SHF.R.U32.HI R5, RZ, 0x8, R145 ;  /* 0x00000008ff057819 */ /* 0x000fe40000011691 */
[----:B------:R-:W-:Y:S02]  /*3420*/  ISETP.LE.U32.AND P0, PT, R4, UR4, PT ;  /* 0x0000000404007c0c */ /* 0x000fe4000bf03070 */
[----:B------:R-:W-:Y:S01]  /*3430*/  LOP3.LUT R4, R146, 0xff, RZ, 0xc0, !PT ;  /* 0x000000ff92047812 */ /* 0x000fe200078ec0ff */
[----:B------:R-:W-:Y:S01]  /*3440*/  @!P2 FADD.FTZ R161, -R161, -RZ ;  /* 0x800000ffa1a1a221 */ /* 0x000fe20000010100 */
[----:B------:R-:W-:Y:S02]  /*3450*/  F2FP.RELU.BF16.PACK_AB R7, R171, R168 ;  /* 0x000000a8ab07723e */ /* 0x000fe400000018ff */
[----:B------:R-:W-:Y:S02]  /*3460*/  ISETP.LE.U32.AND P6, PT, R4, UR4, PT ;  /* 0x0000000404007c0c */ /* 0x000fe4000bfc3070 */
[----:B------:R-:W-:Y:S01]  /*3470*/  LOP3.LUT R4, R5, 0xffff, RZ, 0xc0, !PT ;  /* 0x0000ffff05047812 */ /* 0x000fe200078ec0ff */
[----:B------:R2:W-:Y:S01]  /*3480*/  STS [R197+0x19400], R7 ;  /* 0x01940007c5007388 */ /* 0x0005e20000000800 */
[----:B------:R-:W-:Y:S01]  /*3490*/  SHF.R.U32.HI R5, RZ, 0x8, R141 ;  /* 0x00000008ff057819 */ /* 0x000fe2000001168d */
[----:B------:R-:W-:Y:S01]  /*34a0*/  @!P4 FADD.FTZ R162, -R162, -RZ ;  /* 0x800000ffa2a2c221 */ /* 0x000fe20000010100 */
[----:B------:R-:W-:Y:S01]  /*34b0*/  ISETP.LE.U32.AND P2, PT, R4, UR4, PT ;  /* 0x0000000404007c0c */ /* 0x000fe2000bf43070 */
[----:B------:R-:W-:Y:S01]  /*34c0*/  @!P0 FADD.FTZ R157, -R157, -RZ ;  /* 0x800000ff9d9d8221 */ /* 0x000fe20000010100 */
[----:B------:R-:W-:Y:S02]  /*34d0*/  F2FP.RELU.BF16.PACK_AB R4, R169, R170 ;  /* 0x000000aaa904723e */ /* 0x000fe400000018ff */
[----:B------:R-:W-:Y:S02]  /*34e0*/  LOP3.LUT R5, R5, 0xffff, RZ, 0xc0, !PT ;  /* 0x0000ffff05057812 */ /* 0x000fe400078ec0ff */
[----:B------:R-:W-:Y:S01]  /*34f0*/  LOP3.LUT R6, R144, 0xff, RZ, 0xc0, !PT ;  /* 0x000000ff90067812 */ /* 0x000fe200078ec0ff */
[----:B------:R3:W-:Y:S01]  /*3500*/  STS [R197+0x19000], R4 ;  /* 0x01900004c5007388 */ /* 0x0007e20000000800 */
[----:B------:R-:W-:Y:S01]  /*3510*/  F2FP.RELU.BF16.PACK_AB R0, R192, R193 ;  /* 0x000000c1c000723e */ /* 0x000fe200000018ff */
[----:B------:R-:W-:Y:S01]  /*3520*/  @!P6 FADD.FTZ R150, -R150, -RZ ;  /* 0x800000ff9696e221 */ /* 0x000fe20000010100 */
        /* <DEDUP_REMOVED lines=8> */
[----:B--2---:R-:W-:Y:S01]  /*35b0*/  F2FP.RELU.BF16.PACK_AB R7, R190, R173 ;  /* 0x000000adbe07723e */ /* 0x004fe200000018ff */
[----:B-1----:R-:W-:Y:S01]  /*35c0*/  @!P1 FADD.FTZ R153, -R153, -RZ ;  /* 0x800000ff99999221 */ /* 0x002fe20000010100 */
[----:B------:R-:W-:Y:S02]  /*35d0*/  ISETP.LE.U32.AND P4, PT, R12, UR4, PT ;  /* 0x000000040c007c0c */ /* 0x000fe4000bf83070 */
[----:B------:R-:W-:Y:S01]  /*35e0*/  ISETP.LE.U32.AND P0, PT, R143, UR4, PT ;  /* 0x000000048f007c0c */ /* 0x000fe2000bf03070 */
[----:B------:R-:W-:Y:S01]  /*35f0*/  @!P2 FADD.FTZ R154, -R154, -RZ ;  /* 0x800000ff9a9aa221 */ /* 0x000fe20000010100 */
[----:B------:R-:W-:Y:S02]  /*3600*/  FSETP.GE.FTZ.AND P1, PT, R169, RZ, PT ;  /* 0x000000ffa900720b */ /* 0x000fe40003f36000 */
[----:B------:R-:W-:Y:S02]  /*3610*/  FSETP.GE.FTZ.AND P2, PT, R170, RZ, PT ;  /* 0x000000ffaa00720b */ /* 0x000fe40003f56000 */
[----:B---3--:R-:W-:Y:S01]  /*3620*/  F2FP.RELU.BF16.PACK_AB R4, R164, R165 ;  /* 0x000000a5a404723e */ /* 0x008fe200000018ff */
[----:B------:R-:W-:Y:S01]  /*3630*/  @!P3 FADD.FTZ R155, -R155, -RZ ;  /* 0x800000ff9b9bb221 */ /* 0x000fe20000010100 */
[----:B------:R-:W-:Y:S02]  /*3640*/  FSETP.GE.FTZ.AND P5, PT, R167, RZ, PT ;  /* 0x000000ffa700720b */ /* 0x000fe40003fb6000 */
[----:B------:R-:W-:Y:S01]  /*3650*/  FSETP.GE.FTZ.AND P3, PT, R163, RZ, PT ;  /* 0x000000ffa300720b */ /* 0x000fe20003f76000 */
[----:B------:R1:W-:Y:S01]  /*3660*/  STS [R195+0x19400], R4 ;  /* 0x01940004c3007388 */ /* 0x0003e20000000800 */
[----:B------:R-:W-:Y:S01]  /*3670*/  @!P4 FADD.FTZ R158, -R158, -RZ ;  /* 0x800000ff9e9ec221 */ /* 0x000fe20000010100 */
[----:B------:R-:W-:Y:S01]  /*3680*/  FSETP.GE.FTZ.AND P4, PT, R166, RZ, PT ;  /* 0x000000ffa600720b */ /* 0x000fe20003f96000 */
[----:B------:R-:W-:Y:S01]  /*3690*/  @!P0 FADD.FTZ R152, -R152, -RZ ;  /* 0x800000ff98988221 */ /* 0x000fe20000010100 */
[----:B------:R2:W-:Y:S04]  /*36a0*/  STS [R197+0x1a000], R6 ;  /* 0x01a00006c5007388 */ /* 0x0005e80000000800 */
[----:B------:R3:W-:Y:S01]  /*36b0*/  STS [R197+0x1a400], R0 ;  /* 0x01a40000c5007388 */ /* 0x0007e20000000800 */
[----:B----4-:R-:W-:Y:S03]  /*36c0*/  F2FP.RELU.BF16.PACK_AB R5, R156, R163 ;  /* 0x000000a39c05723e */ /* 0x010fe600000018ff */
        /* <DEDUP_REMOVED lines=133> */
[----:B------:R-:W-:Y:S02]  /*3f20*/  FMUL.FTZ R156, R156, R6 ;  /* 0x000000069c9c7220 */ /* 0x000fe40000410000 */
        /* <DEDUP_REMOVED lines=43> */
[C---:B---3--:R-:W-:Y:S01]  /*41e0*/  FADD.FTZ R5, -R0.reuse, R14 ;  /* 0x0000000e00057221 */ /* 0x048fe20000010100 */
[----:B------:R-:W-:Y:S01]  /*41f0*/  FSETP.GE.FTZ.AND P2, PT, R161, RZ, PT ;  /* 0x000000ffa100720b */ /* 0x000fe20003f56000 */
[C---:B------:R-:W-:Y:S01]  /*4200*/  FADD.FTZ R7, -R0.reuse, R15 ;  /* 0x0000000f00077221 */ /* 0x040fe20000010100 */
        /* <DEDUP_REMOVED lines=18> */
[----:B------:R-:W-:Y:S01]  /*4330*/  ISETP.GE.AND P4, PT, R198, 0x1, PT ;  /* 0x00000001c600780c */ /* 0x000fe20003f86270 */
[----:B------:R-:W-:Y:S01]  /*4340*/  FADD.FTZ R5, -R0, R27 ;  /* 0x0000001b00057221 */ /* 0x000fe20000010100 */
[----:B------:R-:W-:Y:S01]  /*4350*/  FSETP.GE.FTZ.AND P2, PT, R193, RZ, PT ;  /* 0x000000ffc100720b */ /* 0x000fe20003f56000 */
[----:B------:R-:W-:Y:S01]  /*4360*/  FMUL.FTZ R144, R148, R144 ;  /* 0x0000009094907220 */ /* 0x000fe20000410000 */
[----:B------:R-:W-:Y:S01]  /*4370*/  FSETP.GE.FTZ.AND P1, PT, R192, RZ, PT ;  /* 0x000000ffc000720b */ /* 0x000fe20003f36000 */
[----:B------:R-:W-:Y:S01]  /*4380*/  FMUL.FTZ R22, R173, R12 ;  /* 0x0000000cad167220 */ /* 0x000fe20000410000 */
[-C--:B------:R-:W-:Y:S01]  /*4390*/  FSEL R10, R10, R0.reuse, P2 ;  /* 0x000000000a0a7208 */ /* 0x080fe20001000000 */
        /* <DEDUP_REMOVED lines=9> */
[-C--:B------:R-:W-:Y:S01]  /*4430*/  FSEL R6, R6, R0.reuse, P3 ;  /* 0x0000000006067208 */ /* 0x080fe20001800000 */
        /* <DEDUP_REMOVED lines=29> */
.L_x_1004:
        /* <DEDUP_REMOVED lines=117> */
.L_x_1005:
        /* <DEDUP_REMOVED lines=10> */
[----:B------:R-:W-:Y:S03]  /*4e00*/  IMAD.MOV.U32 R156, RZ, RZ, c[0x0][0x1c0] ;  /* 0x00007000ff9c7624 */ /* 0x000fe600078e00ff */
[----:B------:R-:W-:Y:S01]  /*4e10*/  LDSM.16.M88.4 R32, [R182] ;  /* 0x00000000b620783b */ /* 0x000fe20000000200 */
[----:B------:R-:W-:Y:S03]  /*4e20*/  IMAD R156, R156, c[0x0][0x22c], RZ ;  /* 0x00008b009c9c7a24 */ /* 0x000fe600078e02ff */
[----:B------:R-:W1:Y:S01]  /*4e30*/  LDSM.16.MT88.4 R132, [R0+0x9400] ;  /* 0x009400000084783b */ /* 0x000e620000004200 */
[----:B------:R-:W-:Y:S03]  /*4e40*/  IMAD R156, R156, 0x28, RZ ;  /* 0x000000289c9c7824 */ /* 0x000fe600078e02ff */
[----:B------:R-:W1:Y:S04]  /*4e50*/  LDSM.16.MT88.4 R136, [R0+0xb400] ;  /* 0x00b400000088783b */ /* 0x000e680000004200 */
[----:B------:R-:W1:Y:S04]  /*4e60*/  LDSM.16.MT88.4 R140, [R0+0xd400] ;  /* 0x00d40000008c783b */ /* 0x000e680000004200 */
[----:B------:R-:W-:Y:S04]  /*4e70*/  LDSM.16.M88.4 R144, [R184] ;  /* 0x00000000b890783b */ /* 0x000fe80000000200 */
[----:B------:R-:W1:Y:S04]  /*4e80*/  LDSM.16.MT88.4 R148, [R0+0x9800] ;  /* 0x009800000094783b */ /* 0x000e680000004200 */
[----:B------:R-:W-:Y:S01]  /*4e90*/  LDSM.16.MT88.4 R152, [R0+0x9c00] ;  /* 0x009c00000098783b */ /* 0x000fe20000004200 */
[C---:B--2---:R-:W-:Y:S08]  /*4ea0*/  HMMA.16816.F32.BF16 R4, R24.reuse, R8, RZ ;  /* 0x000000081804723c */ /* 0x044ff000000418ff */
        /* <DEDUP_REMOVED lines=8> */
[----:B------:R-:W1:Y:S07]  /*4f30*/  LDSM.16.MT88.4 R132, [R0+0xd800] ;  /* 0x00d800000084783b */ /* 0x000e6e0000004200 */
[C---:B------:R-:W-:Y:S08]  /*4f40*/  HMMA.16816.F32.BF16 R12, R32.reuse, R136, R12 ;  /* 0x00000088200c723c */ /* 0x040ff0000004180c */
[C---:B------:R-:W-:Y:S01]  /*4f50*/  HMMA.16816.F32.BF16 R16, R32.reuse, R138, R16 ;  /* 0x0000008a2010723c */ /* 0x040fe20000041810 */
[----:B------:R-:W3:Y:S07]  /*4f60*/  LDSM.16.M88.4 R136, [R183] ;  /* 0x00000000b788783b */ /* 0x000eee0000000200 */
[C---:B------:R-:W-:Y:S08]  /*4f70*/  HMMA.16816.F32.BF16 R20, R32.reuse, R140, R20 ;  /* 0x0000008c2014723c */ /* 0x040ff00000041814 */
[----:B------:R-:W-:Y:S01]  /*4f80*/  HMMA.16816.F32.BF16 R24, R32, R142, R24 ;  /* 0x0000008e2018723c */ /* 0x000fe20000041818 */
[----:B------:R-:W4:Y:S04]  /*4f90*/  LDSM.16.MT88.4 R32, [R0+0xbc00] ;  /* 0x00bc00000020783b */ /* 0x000f280000004200 */
[----:B------:R-:W3:Y:S03]  /*4fa0*/  LDSM.16.MT88.4 R140, [R0+0xdc00] ;  /* 0x00dc0000008c783b */ /* 0x000ee60000004200 */
[C---:B------:R-:W-:Y:S08]  /*4fb0*/  HMMA.16816.F32.BF16 R4, R144.reuse, R148, R4 ;  /* 0x000000949004723c */ /* 0x040ff00000041804 */
[C---:B------:R-:W-:Y:S01]  /*4fc0*/  HMMA.16816.F32.BF16 R8, R144.reuse, R150, R8 ;  /* 0x000000969008723c */ /* 0x040fe20000041808 */
[----:B------:R-:W-:Y:S07]  /*4fd0*/  LDSM.16.MT88.4 R148, [R0+0xa000] ;  /* 0x00a000000094783b */ /* 0x000fee0000004200 */
[C---:B--2---:R-:W-:Y:S08]  /*4fe0*/  HMMA.16816.F32.BF16 R12, R144.reuse, R28, R12 ;  /* 0x0000001c900c723c */ /* 0x044ff0000004180c */
[C---:B------:R-:W-:Y:S01]  /*4ff0*/  HMMA.16816.F32.BF16 R16, R144.reuse, R30, R16 ;  /* 0x0000001e9010723c */ /* 0x040fe20000041810 */
[----:B------:R-:W2:Y:S07]  /*5000*/  LDSM.16.M88.4 R28, [R181+0x2000] ;  /* 0x00200000b51c783b */ /* 0x000eae0000000200 */
[C---:B-1----:R-:W-:Y:S08]  /*5010*/  HMMA.16816.F32.BF16 R20, R144.reuse, R132, R20 ;  /* 0x000000849014723c */ /* 0x042ff00000041814 */
[----:B------:R-:W-:Y:S01]  /*5020*/  HMMA.16816.F32.BF16 R24, R144, R134, R24 ;  /* 0x000000869018723c */ /* 0x000fe20000041818 */
[----:B------:R-:W1:Y:S04]  /*5030*/  LDSM.16.MT88.4 R132, [R0+0xc000] ;  /* 0x00c000000084783b */ /* 0x000e680000004200 */
[----:B------:R-:W1:Y:S03]  /*5040*/  LDSM.16.MT88.4 R144, [R0+0xe000] ;  /* 0x00e000000090783b */ /* 0x000e660000004200 */
[C---:B---3--:R-:W-:Y:S08]  /*5050*/  HMMA.16816.F32.BF16 R4, R136.reuse, R152, R4 ;  /* 0x000000988804723c */ /* 0x048ff00000041804 */
[C---:B------:R-:W-:Y:S01]  /*5060*/  HMMA.16816.F32.BF16 R8, R136.reuse, R154, R8 ;  /* 0x0000009a8808723c */ /* 0x040fe20000041808 */
[----:B------:R-:W-:Y:S07]  /*5070*/  LDSM.16.MT88.4 R152, [R0+0xa800] ;  /* 0x00a800000098783b */ /* 0x000fee0000004200 */
[C---:B----4-:R-:W-:Y:S08]  /*5080*/  HMMA.16816.F32.BF16 R12, R136.reuse, R32, R12 ;  /* 0x00000020880c723c */ /* 0x050ff0000004180c */
[C---:B------:R-:W-:Y:S01]  /*5090*/  HMMA.16816.F32.BF16 R16, R136.reuse, R34, R16 ;  /* 0x000000228810723c */ /* 0x040fe20000041810 */
[----:B------:R-:W-:Y:S07]  /*50a0*/  LDSM.16.M88.4 R32, [R182+0x2000] ;  /* 0x00200000b620783b */ /* 0x000fee0000000200 */
[C---:B------:R-:W-:Y:S08]  /*50b0*/  HMMA.16816.F32.BF16 R20, R136.reuse, R140, R20 ;  /* 0x0000008c8814723c */ /* 0x040ff00000041814 */
[----:B------:R-:W-:Y:S01]  /*50c0*/  HMMA.16816.F32.BF16 R24, R136, R142, R24 ;  /* 0x0000008e8818723c */ /* 0x000fe20000041818 */
[----:B------:R-:W3:Y:S04]  /*50d0*/  LDSM.16.MT88.4 R136, [R0+0xa400] ;  /* 0x00a400000088783b */ /* 0x000ee80000004200 */
[----:B------:R-:W4:Y:S03]  /*50e0*/  LDSM.16.MT88.4 R140, [R0+0xc400] ;  /* 0x00c40000008c783b */ /* 0x000f260000004200 */
[C---:B--2---:R-:W-:Y:S08]  /*50f0*/  HMMA.16816.F32.BF16 R4, R28.reuse, R148, R4 ;  /* 0x000000941c04723c */ /* 0x044ff00000041804 */
[C---:B------:R-:W-:Y:S01]  /*5100*/  HMMA.16816.F32.BF16 R8, R28.reuse, R150, R8 ;  /* 0x000000961c08723c */ /* 0x040fe20000041808 */
[----:B------:R-:W2:Y:S07]  /*5110*/  LDSM.16.MT88.4 R148, [R0+0xe400] ;  /* 0x00e400000094783b */ /* 0x000eae0000004200 */
[C---:B-1----:R-:W-:Y:S08]  /*5120*/  HMMA.16816.F32.BF16 R12, R28.reuse, R132, R12 ;  /* 0x000000841c0c723c */ /* 0x042ff0000004180c */
[C---:B------:R-:W-:Y:S01]  /*5130*/  HMMA.16816.F32.BF16 R16, R28.reuse, R134, R16 ;  /* 0x000000861c10723c */ /* 0x040fe20000041810 */
[----:B------:R-:W1:Y:S07]  /*5140*/  LDSM.16.M88.4 R132, [R184+0x2000] ;  /* 0x00200000b884783b */ /* 0x000e6e0000000200 */
[C---:B------:R-:W-:Y:S08]  /*5150*/  HMMA.16816.F32.BF16 R20, R28.reuse, R144, R20 ;  /* 0x000000901c14723c */ /* 0x040ff00000041814 */
[----:B------:R-:W-:Y:S01]  /*5160*/  HMMA.16816.F32.BF16 R24, R28, R146, R24 ;  /* 0x000000921c18723c */ /* 0x000fe20000041818 */
[----:B------:R-:W1:Y:S04]  /*5170*/  LDSM.16.MT88.4 R28, [R0+0xc800] ;  /* 0x00c80000001c783b */ /* 0x000e680000004200 */
[----:B------:R-:W-:Y:S03]  /*5180*/  LDSM.16.MT88.4 R144, [R0+0xcc00] ;  /* 0x00cc00000090783b */ /* 0x000fe60000004200 */
[C---:B---3--:R-:W-:Y:S08]  /*5190*/  HMMA.16816.F32.BF16 R4, R32.reuse, R136, R4 ;  /* 0x000000882004723c */ /* 0x048ff00000041804 */
[C---:B------:R-:W-:Y:S01]  /*51a0*/  HMMA.16816.F32.BF16 R8, R32.reuse, R138, R8 ;  /* 0x0000008a2008723c */ /* 0x040fe20000041808 */
[----:B------:R-:W3:Y:S07]  /*51b0*/  LDSM.16.MT88.4 R136, [R0+0xe800] ;  /* 0x00e800000088783b */ /* 0x000eee0000004200 */
[C---:B----4-:R-:W-:Y:S08]  /*51c0*/  HMMA.16816.F32.BF16 R12, R32.reuse, R140, R12 ;  /* 0x0000008c200c723c */ /* 0x050ff0000004180c */
[C---:B------:R-:W-:Y:S01]  /*51d0*/  HMMA.16816.F32.BF16 R16, R32.reuse, R142, R16 ;  /* 0x0000008e2010723c */ /* 0x040fe20000041810 */
[----:B------:R-:W-:Y:S07]  /*51e0*/  LDSM.16.MT88.4 R140, [R0+0xac00] ;  /* 0x00ac0000008c783b */ /* 0x000fee0000004200 */
[C---:B--2---:R-:W-:Y:S08]  /*51f0*/  HMMA.16816.F32.BF16 R20, R32.reuse, R148, R20 ;  /* 0x000000942014723c */ /* 0x044ff00000041814 */
[----:B------:R-:W-:Y:S01]  /*5200*/  HMMA.16816.F32.BF16 R24, R32, R150, R24 ;  /* 0x000000962018723c */ /* 0x000fe20000041818 */
[----:B------:R-:W2:Y:S04]  /*5210*/  LDSM.16.M88.4 R32, [R183+0x2000] ;  /* 0x00200000b720783b */ /* 0x000ea80000000200 */
[----:B------:R4:W2:Y:S03]  /*5220*/  LDSM.16.MT88.4 R148, [R0+0xec00] ;  /* 0x00ec00000094783b */ /* 0x0008a60000004200 */
[C---:B-1----:R-:W-:Y:S08]  /*5230*/  HMMA.16816.F32.BF16 R4, R132.reuse, R152, R4 ;  /* 0x000000988404723c */ /* 0x042ff00000041804 */
[C---:B------:R-:W-:Y:S08]  /*5240*/  HMMA.16816.F32.BF16 R8, R132.reuse, R154, R8 ;  /* 0x0000009a8408723c */ /* 0x040ff00000041808 */
[C---:B------:R-:W-:Y:S04]  /*5250*/  HMMA.16816.F32.BF16 R12, R132.reuse, R28, R12 ;  /* 0x0000001c840c723c */ /* 0x040fe8000004180c */
[C---:B----4-:R-:W-:Y:S03]  /*5260*/  IMAD.IADD R0, R213.reuse, 0x1, R238 ;  /* 0x00000001d5007824 */ /* 0x050fe600078e02ee */
[CC--:B------:R-:W-:Y:S01]  /*5270*/  LEA R28, P1, R213.reuse, R188.reuse, 0x2 ;  /* 0x000000bcd51c7211 */ /* 0x0c0fe200078210ff */
[C---:B------:R-:W-:Y:S04]  /*5280*/  HMMA.16816.F32.BF16 R16, R132.reuse, R30, R16 ;  /* 0x0000001e8410723c */ /* 0x040fe80000041810 */
[-C--:B------:R-:W-:Y:S03]  /*5290*/  LEA.HI.X.SX32 R29, R213, R189.reuse, 0x2, P1 ;  /* 0x000000bdd51d7211 */ /* 0x080fe600008f16ff */
[----:B------:R-:W-:Y:S01]  /*52a0*/  @P4 IADD3 R30, R214, -0x40, RZ ;  /* 0xffffffc0d61e4810 */ /* 0x000fe20007ffe0ff */
[C---:B---3--:R-:W-:Y:S04]  /*52b0*/  HMMA.16816.F32.BF16 R20, R132.reuse, R136, R20 ;  /* 0x000000888414723c */ /* 0x048fe80000041814 */
[----:B------:R-:W-:Y:S04]  /*52c0*/  @P4 IMAD.WIDE R30, R30, 0x4, R206 ;  /* 0x000000041e1e4825 */ /* 0x000fe800078e02ce */
[----:B------:R-:W-:Y:S01]  /*52d0*/  HMMA.16816.F32.BF16 R24, R132, R138, R24 ;  /* 0x0000008a8418723c */ /* 0x000fe20000041818 */
[----:B------:R-:W-:Y:S04]  /*52e0*/  LDSM.16.MT88.4 R136, [R2+0x18800] ;  /* 0x018800000288783b */ /* 0x000fe80000004200 */
[----:B------:R1:W5:Y:S02]  /*52f0*/  @P4 LDG.E R210, [R30.64] ;  /* 0x000000101ed24981 */ /* 0x000364000c1e1900 */
[CC--:B------:R-:W-:Y:S01]  /*5300*/  LEA R132, P0, R241.reuse, R188.reuse, 0x2 ;  /* 0x000000bcf1847211 */ /* 0x0c0fe200078010ff */
[C---:B--2---:R-:W-:Y:S01]  /*5310*/  HMMA.16816.F32.BF16 R4, R32.reuse, R140, R4 ;  /* 0x0000008c2004723c */ /* 0x044fe20000041804 */
[----:B------:R1:W5:Y:S04]  /*5320*/  @P4 LDG.E R209, [R30.64+0x20] ;  /* 0x000020101ed14981 */ /* 0x000368000c1e1900 */
[----:B------:R1:W5:Y:S01]  /*5330*/  @P4 LDG.E R208, [R30.64+0x80] ;  /* 0x000080101ed04981 */ /* 0x000362000c1e1900 */
[-C--:B------:R-:W-:Y:S02]  /*5340*/  LEA.HI.X.SX32 R133, R241, R189.reuse, 0x2, P0 ;  /* 0x000000bdf1857211 */ /* 0x080fe400000f16ff */
[C---:B------:R-:W-:Y:S01]  /*5350*/  HMMA.16816.F32.BF16 R8, R32.reuse, R142, R8 ;  /* 0x0000008e2008723c */ /* 0x040fe20000041808 */
[----:B------:R1:W5:Y:S04]  /*5360*/  @P4 LDG.E R205, [R30.64+0xa0] ;  /* 0x0000a0101ecd4981 */ /* 0x000368000c1e1900 */
[----:B------:R-:W-:Y:S03]  /*5370*/  LDSM.16.MT88.4 R140, [R3+0x1c00] ;  /* 0x001c0000038c783b */ /* 0x000fe60000004200 */
[C---:B------:R-:W-:Y:S07]  /*5380*/  HMMA.16816.F32.BF16 R12, R32.reuse, R144, R12 ;  /* 0x00000090200c723c */ /* 0x040fee000004180c */
[----:B------:R2:W-:Y:S01]  /*5390*/  RED.E.ADD.F32.FTZ.RN.STRONG.GPU [R188.64], R4 ;  /* 0x00000004bc00798e */ /* 0x0005e2000c10e790 */
[C---:B------:R-:W-:Y:S03]  /*53a0*/  HMMA.16816.F32.BF16 R16, R32.reuse, R146, R16 ;  /* 0x000000922010723c */ /* 0x040fe60000041810 */
[----:B------:R3:W-:Y:S04]  /*53b0*/  RED.E.ADD.F32.FTZ.RN.STRONG.GPU [R28.64], R5 ;  /* 0x000000051c00798e */ /* 0x0007e8000c10e790 */
[----:B------:R4:W-:Y:S01]  /*53c0*/  RED.E.ADD.F32.FTZ.RN.STRONG.GPU [R132.64], R6 ;  /* 0x000000068400798e */ /* 0x0009e2000c10e790 */
[C---:B------:R-:W-:Y:S03]  /*53d0*/  HMMA.16816.F32.BF16 R20, R32.reuse, R148, R20 ;  /* 0x000000942014723c */ /* 0x040fe60000041814 */
[----:B------:R-:W-:Y:S01]  /*53e0*/  LDSM.16.MT88.4 R132, [R3+0x1400] ;  /* 0x001400000384783b */ /* 0x000fe20000004200 */
[CC--:B-1----:R-:W-:Y:S04]  /*53f0*/  LEA R30, P2, R156.reuse, R188.reuse, 0x2 ;  /* 0x000000bc9c1e7211 */ /* 0x0c2fe800078410ff */
[----:B------:R-:W-:Y:S04]  /*5400*/  HMMA.16816.F32.BF16 R24, R32, R150, R24 ;  /* 0x000000962018723c */ /* 0x000fe80000041818 */
[-C--:B------:R-:W-:Y:S01]  /*5410*/  LEA.HI.X.SX32 R31, R156, R189.reuse, 0x2, P2 ;  /* 0x000000bd9c1f7211 */ /* 0x080fe200010f16ff */
[----:B------:R-:W-:Y:S02]  /*5420*/  IMAD.IADD R156, R213, 0x1, R239 ;  /* 0x00000001d59c7824 */ /* 0x000fe400078e02ef */
[CC--:B------:R-:W-:Y:S02]  /*5430*/  LEA R32, P0, R157.reuse, R188.reuse, 0x2 ;  /* 0x000000bc9d207211 */ /* 0x0c0fe400078010ff */
[CC--:B--2---:R-:W-:Y:S03]  /*5440*/  LEA R4, P1, R158.reuse, R188.reuse, 0x2 ;  /* 0x000000bc9e047211 */ /* 0x0c4fe600078210ff */
[-C--:B------:R-:W-:Y:S02]  /*5450*/  LEA.HI.X.SX32 R33, R157, R189.reuse, 0x2, P0 ;  /* 0x000000bd9d217211 */ /* 0x080fe400000f16ff */
[-C--:B---3--:R-:W-:Y:S02]  /*5460*/  LEA.HI.X.SX32 R5, R158, R189.reuse, 0x2, P1 ;  /* 0x000000bd9e057211 */ /* 0x088fe400008f16ff */
[CC--:B----4-:R-:W-:Y:S03]  /*5470*/  LEA R6, P1, R251.reuse, R188.reuse, 0x2 ;  /* 0x000000bcfb067211 */ /* 0x0d0fe600078210ff */
[----:B------:R1:W-:Y:S04]  /*5480*/  RED.E.ADD.F32.FTZ.RN.STRONG.GPU [R4.64], R7 ;  /* 0x000000070400798e */ /* 0x0003e8000c10e790 */
[----:B------:R2:W-:Y:S04]  /*5490*/  RED.E.ADD.F32.FTZ.RN.STRONG.GPU [R32.64], R8 ;  /* 0x000000082000798e */ /* 0x0005e8000c10e790 */
[----:B------:R3:W-:Y:S04]  /*54a0*/  RED.E.ADD.F32.FTZ.RN.STRONG.GPU [R30.64], R9 ;  /* 0x000000091e00798e */ /* 0x0007e8000c10e790 */
[----:B------:R-:W-:Y:S01]  /*54b0*/  LDSM.16.MT88.4 R32, [R2+0x17800] ;  /* 0x017800000220783b */ /* 0x000fe20000004200 */
[-C--:B-1----:R-:W-:Y:S02]  /*54c0*/  LEA.HI.X.SX32 R7, R251, R189.reuse, 0x2, P1 ;  /* 0x000000bdfb077211 */ /* 0x082fe400008f16ff */
[CC--:B------:R-:W-:Y:S03]  /*54d0*/  LEA R4, P0, R250.reuse, R188.reuse, 0x2 ;  /* 0x000000bcfa047211 */ /* 0x0c0fe600078010ff */
[----:B------:R1:W-:Y:S01]  /*54e0*/  RED.E.ADD.F32.FTZ.RN.STRONG.GPU [R6.64], R10 ;  /* 0x0000000a0600798e */ /* 0x0003e2000c10e790 */
[-C--:B------:R-:W-:Y:S02]  /*54f0*/  LEA.HI.X.SX32 R5, R250, R189.reuse, 0x2, P0 ;  /* 0x000000bdfa057211 */ /* 0x080fe400000f16ff */
[CC--:B--2---:R-:W-:Y:S03]  /*5500*/  LEA R8, P0, R243.reuse, R188.reuse, 0x2 ;  /* 0x000000bcf3087211 */ /* 0x0c4fe600078010ff */
[----:B------:R2:W-:Y:S01]  /*5510*/  RED.E.ADD.F32.FTZ.RN.STRONG.GPU [R4.64], R11 ;  /* 0x0000000b0400798e */ /* 0x0005e2000c10e790 */
[-C--:B---3--:R-:W-:Y:S03]  /*5520*/  LEA.HI.X.SX32 R9, R243, R189.reuse, 0x2, P0 ;  /* 0x000000bdf3097211 */ /* 0x088fe600000f16ff */
[----:B------:R-:W-:Y:S04]  /*5530*/  RED.E.ADD.F32.FTZ.RN.STRONG.GPU [R188.64+0x80], R12 ;  /* 0x0000800cbc00798e */ /* 0x000fe8000c10e790 */
[----:B------:R-:W-:Y:S04]  /*5540*/  RED.E.ADD.F32.FTZ.RN.STRONG.GPU [R28.64+0x80], R13 ;  /* 0x0000800d1c00798e */ /* 0x000fe8000c10e790 */
[----:B------:R3:W-:Y:S01]  /*5550*/  RED.E.ADD.F32.FTZ.RN.STRONG.GPU [R8.64], R14 ;  /* 0x0000000e0800798e */ /* 0x0007e2000c10e790 */
[CC--:B-1----:R-:W-:Y:S02]  /*5560*/  LEA R6, P1, R239.reuse, R188.reuse, 0x2 ;  /* 0x000000bcef067211 */ /* 0x0c2fe400078210ff */
[-C--:B------:R-:W-:Y:S02]  /*5570*/  LEA R10, P2, R220, R188.reuse, 0x2 ;  /* 0x000000bcdc0a7211 */ /* 0x080fe400078410ff */
[-C--:B------:R-:W-:Y:S02]  /*5580*/  LEA.HI.X.SX32 R7, R239, R189.reuse, 0x2, P1 ;  /* 0x000000bdef077211 */ /* 0x080fe400008f16ff */
[-C--:B--2---:R-:W-:Y:S02]  /*5590*/  LEA R4, P0, R156, R188.reuse, 0x2 ;  /* 0x000000bc9c047211 */ /* 0x084fe400078010ff */
[-C--:B------:R-:W-:Y:S01]  /*55a0*/  LEA.HI.X.SX32 R11, R220, R189.reuse, 0x2, P2 ;  /* 0x000000bddc0b7211 */ /* 0x080fe200010f16ff */
[----:B------:R1:W-:Y:S01]  /*55b0*/  RED.E.ADD.F32.FTZ.RN.STRONG.GPU [R6.64], R15 ;  /* 0x0000000f0600798e */ /* 0x0003e2000c10e790 */
[-C--:B------:R-:W-:Y:S05]  /*55c0*/  LEA.HI.X.SX32 R5, R156, R189.reuse, 0x2, P0 ;  /* 0x000000bd9c057211 */ /* 0x080fea00000f16ff */
[----:B------:R2:W-:Y:S01]  /*55d0*/  RED.E.ADD.F32.FTZ.RN.STRONG.GPU [R4.64], R16 ;  /* 0x000000100400798e */ /* 0x0005e2000c10e790 */
[CC--:B---3--:R-:W-:Y:S03]  /*55e0*/  LEA R8, P1, R219.reuse, R188.reuse, 0x2 ;  /* 0x000000bcdb087211 */ /* 0x0c8fe600078210ff */
[----:B------:R3:W-:Y:S01]  /*55f0*/  RED.E.ADD.F32.FTZ.RN.STRONG.GPU [R10.64], R17 ;  /* 0x000000110a00798e */ /* 0x0007e2000c10e790 */
[-C--:B------:R-:W-:Y:S05]  /*5600*/  LEA.HI.X.SX32 R9, R219, R189.reuse, 0x2, P1 ;  /* 0x000000bddb097211 */ /* 0x080fea00008f16ff */
[----:B------:R4:W-:Y:S01]  /*5610*/  RED.E.ADD.F32.FTZ.RN.STRONG.GPU [R8.64], R18 ;  /* 0x000000120800798e */ /* 0x0009e2000c10e790 */
[CC--:B-1----:R-:W-:Y:S04]  /*5620*/  LEA R6, P0, R222.reuse, R188.reuse, 0x2 ;  /* 0x000000bcde067211 */ /* 0x0c2fe800078010ff */
[-C--:B------:R-:W-:Y:S02]  /*5630*/  LEA.HI.X.SX32 R7, R222, R189.reuse, 0x2, P0 ;  /* 0x000000bdde077211 */ /* 0x080fe400000f16ff */
[-C--:B--2---:R-:W-:Y:S02]  /*5640*/  LEA R4, P1, R242, R188.reuse, 0x2 ;  /* 0x000000bcf2047211 */ /* 0x084fe400078210ff */
[-C--:B------:R-:W-:Y:S01]  /*5650*/  LEA R12, P0, R238, R188.reuse, 0x2 ;  /* 0x000000bcee0c7211 */ /* 0x080fe200078010ff */
[----:B------:R1:W-:Y:S01]  /*5660*/  RED.E.ADD.F32.FTZ.RN.STRONG.GPU [R6.64], R19 ;  /* 0x000000130600798e */ /* 0x0003e2000c10e790 */
[-C--:B------:R-:W-:Y:S02]  /*5670*/  LEA.HI.X.SX32 R5, R242, R189.reuse, 0x2, P1 ;  /* 0x000000bdf2057211 */ /* 0x080fe400008f16ff */
[-C--:B---3--:R-:W-:Y:S01]  /*5680*/  LEA R10, P3, R0, R188.reuse, 0x2 ;  /* 0x000000bc000a7211 */ /* 0x088fe200078610ff */
[----:B------:R-:W-:Y:S01]  /*5690*/  RED.E.ADD.F32.FTZ.RN.STRONG.GPU [R188.64+0x100], R20 ;  /* 0x00010014bc00798e */ /* 0x000fe2000c10e790 */
[-C--:B------:R-:W-:Y:S02]  /*56a0*/  LEA.HI.X.SX32 R13, R238, R189.reuse, 0x2, P0 ;  /* 0x000000bdee0d7211 */ /* 0x080fe400000f16ff */
[-C--:B------:R-:W-:Y:S01]  /*56b0*/  LEA.HI.X.SX32 R11, R0, R189.reuse, 0x2, P3 ;  /* 0x000000bd000b7211 */ /* 0x080fe200018f16ff */
[----:B------:R-:W-:Y:S01]  /*56c0*/  RED.E.ADD.F32.FTZ.RN.STRONG.GPU [R28.64+0x100], R21 ;  /* 0x000100151c00798e */ /* 0x000fe2000c10e790 */
[-C--:B----4-:R-:W-:Y:S02]  /*56d0*/  LEA R8, P2, R218, R188.reuse, 0x2 ;  /* 0x000000bcda087211 */ /* 0x090fe400078410ff */
[----:B------:R-:W-:Y:S01]  /*56e0*/  LOP3.LUT R0, R198, 0x1, RZ, 0xc0, !PT ;  /* 0x00000001c6007812 */ /* 0x000fe200078ec0ff */
[----:B------:R2:W-:Y:S01]  /*56f0*/  RED.E.ADD.F32.FTZ.RN.STRONG.GPU [R4.64], R22 ;  /* 0x000000160400798e */ /* 0x0005e2000c10e790 */
[-C--:B------:R-:W-:Y:S02]  /*5700*/  LEA.HI.X.SX32 R9, R218, R189.reuse, 0x2, P2 ;  /* 0x000000bdda097211 */ /* 0x080fe400010f16ff */
[----:B------:R-:W-:Y:S01]  /*5710*/  ISETP.GT.AND P3, PT, R198, RZ, PT ;  /* 0x000000ffc600720c */ /* 0x000fe20003f64270 */
[----:B------:R-:W-:Y:S04]  /*5720*/  RED.E.ADD.F32.FTZ.RN.STRONG.GPU [R12.64], R23 ;  /* 0x000000170c00798e */ /* 0x000fe8000c10e790 */
[----:B------:R-:W-:Y:S04]  /*5730*/  RED.E.ADD.F32.FTZ.RN.STRONG.GPU [R10.64], R24 ;  /* 0x000000180a00798e */ /* 0x000fe8000c10e790 */
[----:B------:R-:W-:Y:S01]  /*5740*/  RED.E.ADD.F32.FTZ.RN.STRONG.GPU [R8.64], R25 ;  /* 0x000000190800798e */ /* 0x000fe2000c10e790 */
[CC--:B-1----:R-:W-:Y:S03]  /*5750*/  LEA R6, P1, R215.reuse, R188.reuse, 0x2 ;  /* 0x000000bcd7067211 */ /* 0x0c2fe600078210ff */
[----:B------:R-:W-:Y:S01]  /*5760*/  LDSM.16.MT88.4 R8, [R3] ;  /* 0x000000000308783b */ /* 0x000fe20000004200 */
[-C--:B------:R-:W-:Y:S03]  /*5770*/  LEA.HI.X.SX32 R7, R215, R189.reuse, 0x2, P1 ;  /* 0x000000bdd7077211 */ /* 0x080fe600008f16ff */
[----:B------:R-:W-:Y:S01]  /*5780*/  LDSM.16.MT88.4 R12, [R2+0x17000] ;  /* 0x01700000020c783b */ /* 0x000fe20000004200 */
[----:B------:R-:W-:Y:S03]  /*5790*/  @P4 IADD3 R212, P1, R212, -0x100, RZ ;  /* 0xffffff00d4d44810 */ /* 0x000fe60007f3e0ff */
[----:B------:R-:W-:Y:S01]  /*57a0*/  RED.E.ADD.F32.FTZ.RN.STRONG.GPU [R6.64], R26 ;  /* 0x0000001a0600798e */ /* 0x000fe2000c10e790 */
[----:B------:R-:W-:Y:S02]  /*57b0*/  @P4 IADD3.X R211, R211, -0x1, RZ, P1, !PT ;  /* 0xffffffffd3d34810 */ /* 0x000fe40000ffe4ff */
[C---:B--2---:R-:W-:Y:S01]  /*57c0*/  LEA R4, P0, R221.reuse, R188, 0x2 ;  /* 0x000000bcdd047211 */ /* 0x044fe200078010ff */
[----:B------:R-:W-:Y:S03]  /*57d0*/  LDSM.16.MT88.4 R16, [R3+0x1000] ;  /* 0x001000000310783b */ /* 0x000fe60000004200 */
[----:B------:R-:W-:Y:S01]  /*57e0*/  LEA.HI.X.SX32 R5, R221, R189, 0x2, P0 ;  /* 0x000000bddd057211 */ /* 0x000fe200000f16ff */
[----:B------:R-:W-:Y:S01]  /*57f0*/  LDSM.16.MT88.4 R20, [R3+0x2000] ;  /* 0x002000000314783b */ /* 0x000fe20000004200 */
[----:B------:R-:W-:Y:S02]  /*5800*/  ISETP.NE.U32.AND P0, PT, R0, 0x1, PT ;  /* 0x000000010000780c */ /* 0x000fe40003f05070 */
[C---:B------:R-:W-:Y:S01]  /*5810*/  IADD3 R0, R3.reuse, -0x3000, RZ ;  /* 0xffffd00003007810 */ /* 0x040fe20007ffe0ff */
[----:B------:R-:W-:Y:S04]  /*5820*/  RED.E.ADD.F32.FTZ.RN.STRONG.GPU [R4.64], R27 ;  /* 0x0000001b0400798e */ /* 0x000fe8000c10e790 */
[----:B------:R-:W1:Y:S04]  /*5830*/  LDSM.16.MT88.4 R4, [R2+0x15000] ;  /* 0x015000000204783b */ /* 0x000e680000004200 */
[----:B------:R-:W-:Y:S02]  /*5840*/  LDSM.16.MT88.4 R28, [R2+0x15800] ;  /* 0x01580000021c783b */ /* 0x000fe40000004200 */
        /* <DEDUP_REMOVED lines=67> */
.L_x_1003:
[----:B------:R-:W-:Y:S01]  /*5c80*/  BAR.SYNC.DEFER_BLOCKING 0x0 ;  /* 0x0000000000007b1d */ /* 0x000fe20000010000 */
[----:B------:R-:W-:Y:S01]  /*5c90*/  FMUL.FTZ R84, R84, c[0x0][0x2e0] ;  /* 0x0000b80054547a20 */ /* 0x000fe20000410000 */
[----:B------:R-:W-:Y:S01]  /*5ca0*/  SHF.R.S32.HI R132, RZ, 0x1f, R244 ;  /* 0x0000001fff847819 */ /* 0x000fe200000114f4 */
[----:B-1----:R-:W-:-:S02]  /*5cb0*/  FMUL.FTZ R0, R85, c[0x0][0x2e0] ;  /* 0x0000b80055007a20 */ /* 0x002fc40000410000 */
[----:B------:R-:W-:Y:S02]  /*5cc0*/  FMUL.FTZ R86, R86, c[0x0][0x2e0] ;  /* 0x0000b80056567a20 */ /* 0x000fe40000410000 */
        /* <DEDUP_REMOVED lines=13> */
[----:B------:R1:W-:Y:S01]  /*5da0*/  STS [R236], R0 ;  /* 0x00000000ec007388 */ /* 0x0003e20000000800 */
[----:B------:R-:W-:Y:S01]  /*5db0*/  FMUL.FTZ R12, R91, c[0x0][0x2e0] ;  /* 0x0000b8005b0c7a20 */ /* 0x000fe20000410000 */
[----:B------:R-:W-:Y:S01]  /*5dc0*/  F2FP.BF16.PACK_AB R13, R13, R88 ;  /* 0x000000580d0d723e */ /* 0x000fe200000010ff */
[----:B------:R-:W-:Y:S01]  /*5dd0*/  FMUL.FTZ R36, R39, c[0x0][0x2dc] ;  /* 0x0000b70027247a20 */ /* 0x000fe20000410000 */
[----:B------:R-:W-:Y:S01]  /*5de0*/  STS [R236+0x200], R9 ;  /* 0x00020009ec007388 */ /* 0x000fe20000000800 */
[----:B------:R-:W-:Y:S01]  /*5df0*/  FMUL.FTZ R5, R40, c[0x0][0x2dc] ;  /* 0x0000b70028057a20 */ /* 0x000fe20000410000 */
[----:B------:R-:W-:Y:S01]  /*5e00*/  F2FP.BF16.PACK_AB R12, R12, R90 ;  /* 0x0000005a0c0c723e */ /* 0x000fe200000010ff */
[----:B------:R-:W-:Y:S01]  /*5e10*/  FMUL.FTZ R92, R92, c[0x0][0x2e0] ;  /* 0x0000b8005c5c7a20 */ /* 0x000fe20000410000 */
[----:B------:R2:W-:Y:S01]  /*5e20*/  STS [R237], R8 ;  /* 0x00000008ed007388 */ /* 0x0005e20000000800 */
[----:B------:R-:W-:-:S02]  /*5e30*/  FMUL.FTZ R11, R93, c[0x0][0x2e0] ;  /* 0x0000b8005d0b7a20 */ /* 0x000fc40000410000 */
[----:B------:R-:W-:Y:S01]  /*5e40*/  FMUL.FTZ R94, R94, c[0x0][0x2e0] ;  /* 0x0000b8005e5e7a20 */ /* 0x000fe20000410000 */
[----:B------:R3:W-:Y:S01]  /*5e50*/  STS [R237+0x200], R3 ;  /* 0x00020003ed007388 */ /* 0x0007e20000000800 */
        /* <DEDUP_REMOVED lines=47> */
[----:B------:R-:W1:Y:S01]  /*6150*/  S2R R44, SR_CTAID.Y ;  /* 0x00000000002c7919 */ /* 0x000e620000002600 */
        /* <DEDUP_REMOVED lines=61> */
[----:B------:R-:W1:Y:S01]  /*6530*/  S2R R43, SR_CTAID.Z ;  /* 0x00000000002b7919 */ /* 0x000e620000002700 */
        /* <DEDUP_REMOVED lines=27> */
[----:B------:R-:W-:Y:S01]  /*66f0*/  SHF.R.S32.HI R5, RZ, 0x1f, R246 ;  /* 0x0000001fff057819 */ /* 0x000fe200000114f6 */
        /* <DEDUP_REMOVED lines=10> */
[----:B------:R-:W-:Y:S01]  /*67a0*/  IMAD R4, R248, c[0x0][0x3a8], RZ ;  /* 0x0000ea00f8047a24 */ /* 0x000fe200078e02ff */
[----:B------:R-:W-:Y:S01]  /*67b0*/  STS [R236+0x9000], R27 ;  /* 0x0090001bec007388 */ /* 0x000fe20000000800 */
[----:B------:R-:W-:Y:S01]  /*67c0*/  FMUL.FTZ R76, R76, c[0x0][0x2dc] ;  /* 0x0000b7004c4c7a20 */ /* 0x000fe20000410000 */
[----:B------:R-:W-:Y:S01]  /*67d0*/  F2FP.BF16.PACK_AB R18, R18, R74 ;  /* 0x0000004a1212723e */ /* 0x000fe200000010ff */
[----:B------:R-:W-:Y:S01]  /*67e0*/  FMUL.FTZ R15, R77, c[0x0][0x2dc] ;  /* 0x0000b7004d0f7a20 */ /* 0x000fe20000410000 */
[----:B------:R-:W-:Y:S01]  /*67f0*/  STS [R236+0x9200], R26 ;  /* 0x0092001aec007388 */ /* 0x000fe20000000800 */
[----:B------:R-:W-:-:S02]  /*6800*/  FMUL.FTZ R78, R78, c[0x0][0x2dc] ;  /* 0x0000b7004e4e7a20 */ /* 0x000fc40000410000 */
[----:B------:R-:W-:Y:S01]  /*6810*/  FMUL.FTZ R14, R79, c[0x0][0x2dc] ;  /* 0x0000b7004f0e7a20 */ /* 0x000fe20000410000 */
[----:B------:R-:W-:Y:S01]  /*6820*/  F2FP.BF16.PACK_AB R15, R15, R76 ;  /* 0x0000004c0f0f723e */ /* 0x000fe200000010ff */
[C---:B------:R-:W-:Y:S01]  /*6830*/  IMAD R41, R245.reuse, c[0x0][0x3ac], R4 ;  /* 0x0000eb00f5297a24 */ /* 0x040fe200078e0204 */
[----:B------:R-:W-:Y:S01]  /*6840*/  MOV R4, R246 ;  /* 0x000000f600047202 */ /* 0x000fe20000000f00 */
[----:B------:R-:W-:Y:S01]  /*6850*/  IMAD R6, R248, c[0x0][0x3a0], RZ ;  /* 0x0000e800f8067a24 */ /* 0x000fe200078e02ff */
[----:B------:R-:W-:Y:S01]  /*6860*/  F2FP.BF16.PACK_AB R14, R14, R78 ;  /* 0x0000004e0e0e723e */ /* 0x000fe200000010ff */
[----:B------:R-:W-:Y:S02]  /*6870*/  STS [R237+0x9000], R23 ;  /* 0x00900017ed007388 */ /* 0x000fe40000000800 */
[C---:B-1----:R-:W-:Y:S02]  /*6880*/  IMAD R0, R245.reuse, c[0x0][0x3a4], R6 ;  /* 0x0000e900f5007a24 */ /* 0x042fe400078e0206 */
[----:B------:R-:W-:Y:S01]  /*6890*/  STS [R237+0x9200], R22 ;  /* 0x00920016ed007388 */ /* 0x000fe20000000800 */
[----:B------:R-:W-:-:S03]  /*68a0*/  IMAD.WIDE.U32 R6, R245, c[0x0][0x3a0], R4 ;  /* 0x0000e800f5067a25 */ /* 0x000fc600078e0004 */
[----:B------:R-:W-:Y:S01]  /*68b0*/  STS [R236+0xa000], R21 ;  /* 0x00a00015ec007388 */ /* 0x000fe20000000800 */
[----:B------:R-:W-:Y:S01]  /*68c0*/  IMAD.WIDE.U32 R4, R245, c[0x0][0x3a8], R4 ;  /* 0x0000ea00f5047a25 */ /* 0x000fe200078e0004 */
[----:B------:R-:W-:Y:S02]  /*68d0*/  IADD3 R7, R7, R0, RZ ;  /* 0x0000000007077210 */ /* 0x000fe40007ffe0ff */
[----:B------:R-:W-:Y:S01]  /*68e0*/  STS [R236+0xa200], R20 ;  /* 0x00a20014ec007388 */ /* 0x000fe20000000800 */
[----:B------:R-:W-:Y:S02]  /*68f0*/  SHF.R.S32.HI R0, RZ, 0x1f, R44 ;  /* 0x0000001fff007819 */ /* 0x000fe4000001142c */
[----:B------:R-:W-:Y:S01]  /*6900*/  IADD3 R5, R5, R41, RZ ;  /* 0x0000002905057210 */ /* 0x000fe20007ffe0ff */
[----:B------:R-:W-:Y:S01]  /*6910*/  STS [R237+0xa000], R17 ;  /* 0x00a00011ed007388 */ /* 0x000fe20000000800 */
[----:B------:R-:W-:-:S03]  /*6920*/  IMAD.WIDE.U32 R6, R44, c[0x0][0x388], R6 ;  /* 0x0000e2002c067a25 */ /* 0x000fc600078e0006 */
[----:B------:R-:W-:Y:S01]  /*6930*/  STS [R237+0xa200], R16 ;  /* 0x00a20010ed007388 */ /* 0x000fe20000000800 */
[C---:B--2---:R-:W-:Y:S02]  /*6940*/  IMAD R8, R0.reuse, c[0x0][0x388], RZ ;  /* 0x0000e20000087a24 */ /* 0x044fe400078e02ff */
[----:B---3--:R-:W-:Y:S01]  /*6950*/  IMAD R3, R0, c[0x0][0x390], RZ ;  /* 0x0000e40000037a24 */ /* 0x008fe200078e02ff */
[----:B------:R-:W-:Y:S01]  /*6960*/  STS [R236+0xb000], R19 ;  /* 0x00b00013ec007388 */ /* 0x000fe20000000800 */
[C---:B------:R-:W-:Y:S01]  /*6970*/  IMAD R0, R44.reuse, c[0x0][0x38c], R8 ;  /* 0x0000e3002c007a24 */ /* 0x040fe200078e0208 */
[----:B------:R-:W-:Y:S01]  /*6980*/  SHF.R.S32.HI R8, RZ, 0x1f, R43 ;  /* 0x0000001fff087819 */ /* 0x000fe2000001142b */
[C---:B------:R-:W-:Y:S01]  /*6990*/  IMAD R3, R44.reuse, c[0x0][0x394], R3 ;  /* 0x0000e5002c037a24 */ /* 0x040fe200078e0203 */
[----:B------:R-:W-:Y:S01]  /*69a0*/  STS [R236+0xb200], R18 ;  /* 0x00b20012ec007388 */ /* 0x000fe20000000800 */
[----:B------:R-:W-:Y:S01]  /*69b0*/  IMAD.WIDE.U32 R4, R44, c[0x0][0x390], R4 ;  /* 0x0000e4002c047a25 */ /* 0x000fe200078e0004 */
[----:B------:R-:W-:-:S02]  /*69c0*/  IADD3 R7, R7, R0, RZ ;  /* 0x0000000007077210 */ /* 0x000fc40007ffe0ff */
[----:B------:R-:W-:Y:S01]  /*69d0*/  STS [R237+0xb000], R15 ;  /* 0x00b0000fed007388 */ /* 0x000fe20000000800 */
[C---:B------:R-:W-:Y:S01]  /*69e0*/  IMAD R0, R8.reuse, c[0x0][0x3b8], RZ ;  /* 0x0000ee0008007a24 */ /* 0x040fe200078e02ff */
[----:B------:R-:W-:Y:S01]  /*69f0*/  IADD3 R5, R5, R3, RZ ;  /* 0x0000000305057210 */ /* 0x000fe20007ffe0ff */
[----:B------:R-:W-:Y:S01]  /*6a00*/  IMAD R3, R8, c[0x0][0x3c0], RZ ;  /* 0x0000f00008037a24 */ /* 0x000fe200078e02ff */
[----:B------:R-:W-:Y:S01]  /*6a10*/  STS [R237+0xb200], R14 ;  /* 0x00b2000eed007388 */ /* 0x000fe20000000800 */
[C---:B------:R-:W-:Y:S02]  /*6a20*/  IMAD R0, R43.reuse, c[0x0][0x3bc], R0 ;  /* 0x0000ef002b007a24 */ /* 0x040fe400078e0200 */
[C---:B------:R-:W-:Y:S01]  /*6a30*/  IMAD R3, R43.reuse, c[0x0][0x3c4], R3 ;  /* 0x0000f1002b037a24 */ /* 0x040fe200078e0203 */
[----:B------:R-:W-:Y:S01]  /*6a40*/  BAR.SYNC.DEFER_BLOCKING 0x0 ;  /* 0x0000000000007b1d */ /* 0x000fe20000010000 */
[----:B------:R-:W-:-:S04]  /*6a50*/  IMAD.WIDE.U32 R6, R43, c[0x0][0x3b8], R6 ;  /* 0x0000ee002b067a25 */ /* 0x000fc800078e0006 */
[----:B------:R-:W-:Y:S01]  /*6a60*/  IMAD.WIDE.U32 R4, R43, c[0x0][0x3c0], R4 ;  /* 0x0000f0002b047a25 */ /* 0x000fe200078e0004 */
[----:B------:R-:W-:-:S03]  /*6a70*/  IADD3 R7, R7, R0, RZ ;  /* 0x0000000007077210 */ /* 0x000fc60007ffe0ff */
[C---:B------:R-:W-:Y:S01]  /*6a80*/  IMAD R0, R132.reuse, c[0x0][0x3a8], RZ ;  /* 0x0000ea0084007a24 */ /* 0x040fe200078e02ff */
[----:B------:R-:W-:Y:S01]  /*6a90*/  IADD3 R5, R5, R3, RZ ;  /* 0x0000000305057210 */ /* 0x000fe20007ffe0ff */
[----:B------:R-:W-:Y:S02]  /*6aa0*/  IMAD R3, R132, c[0x0][0x3a0], RZ ;  /* 0x0000e80084037a24 */ /* 0x000fe400078e02ff */
[----:B----4-:R-:W-:-:S04]  /*6ab0*/  IMAD.WIDE.U32 R10, R244, c[0x0][0x3a0], R6 ;  /* 0x0000e800f40a7a25 */ /* 0x010fc800078e0006 */
[----:B------:R-:W-:Y:S01]  /*6ac0*/  IMAD R3, R244, c[0x0][0x3a4], R3 ;  /* 0x0000e900f4037a24 */ /* 0x000fe200078e0203 */
[----:B------:R-:W-:Y:S01]  /*6ad0*/  LEA R6, P1, R10, c[0x0][0x340], 0x1 ;  /* 0x0000d0000a067a11 */ /* 0x000fe200078208ff */
[C---:B------:R-:W-:Y:S02]  /*6ae0*/  IMAD R0, R244.reuse, c[0x0][0x3ac], R0 ;  /* 0x0000eb00f4007a24 */ /* 0x040fe400078e0200 */
[----:B------:R-:W-:Y:S01]  /*6af0*/  IMAD.WIDE.U32 R8, R244, c[0x0][0x3a8], R4 ;  /* 0x0000ea00f4087a25 */ /* 0x000fe200078e0004 */
[----:B------:R-:W-:Y:S01]  /*6b00*/  IADD3 R3, R11, R3, RZ ;  /* 0x000000030b037210 */ /* 0x000fe20007ffe0ff */
[----:B------:R-:W1:Y:S01]  /*6b10*/  LDS.128 R56, [R204+0x9000] ;  /* 0x00900000cc387984 */ /* 0x000e620000000c00 */
[----:B------:R-:W-:Y:S02]  /*6b20*/  MOV R11, c[0x0][0x3a4] ;  /* 0x0000e900000b7a02 */ /* 0x000fe40000000f00 */
[----:B------:R-:W-:Y:S01]  /*6b30*/  IADD3 R0, R9, R0, RZ ;  /* 0x0000000009007210 */ /* 0x000fe20007ffe0ff */
[----:B------:R-:W2:Y:S01]  /*6b40*/  LDS.128 R48, [R204+0xb000] ;  /* 0x00b00000cc307984 */ /* 0x000ea20000000c00 */
[----:B------:R-:W-:-:S02]  /*6b50*/  LEA R4, P0, R8, c[0x0][0x348], 0x1 ;  /* 0x0000d20008047a11 */ /* 0x000fc400078008ff */
[----:B------:R-:W-:Y:S01]  /*6b60*/  LEA.HI.X R7, R10, c[0x0][0x344], R3, 0x1, P1 ;  /* 0x0000d1000a077a11 */ /* 0x000fe200008f0c03 */
[----:B------:R-:W3:Y:S01]  /*6b70*/  LDS.128 R40, [R204+0xd000] ;  /* 0x00d00000cc287984 */ /* 0x000ee20000000c00 */
[----:B------:R-:W-:Y:S02]  /*6b80*/  MOV R3, c[0x0][0x3a0] ;  /* 0x0000e80000037a02 */ /* 0x000fe40000000f00 */
[----:B------:R-:W-:Y:S01]  /*6b90*/  LEA.HI.X R5, R8, c[0x0][0x34c], R0, 0x1, P0 ;  /* 0x0000d30008057a11 */ /* 0x000fe200000f0c00 */
[----:B------:R-:W4:Y:S01]  /*6ba0*/  LDS.128 R52, [R204+0xa000] ;  /* 0x00a00000cc347984 */ /* 0x000f220000000c00 */
[----:B------:R-:W-:Y:S02]  /*6bb0*/  MOV R0, c[0x0][0x3a8] ;  /* 0x0000ea0000007a02 */ /* 0x000fe40000000f00 */
[----:B------:R-:W-:Y:S01]  /*6bc0*/  LEA R10, P1, R3, R6, 0x7 ;  /* 0x00000006030a7211 */ /* 0x000fe200078238ff */
[----:B------:R-:W3:Y:S01]  /*6bd0*/  LDS.128 R44, [R204+0xc000] ;  /* 0x00c00000cc2c7984 */ /* 0x000ee20000000c00 */
[----:B------:R-:W-:-:S02]  /*6be0*/  MOV R9, c[0x0][0x3ac] ;  /* 0x0000eb0000097a02 */ /* 0x000fc40000000f00 */
[C---:B------:R-:W-:Y:S01]  /*6bf0*/  LEA R8, P0, R0.reuse, R4, 0x7 ;  /* 0x0000000400087211 */ /* 0x040fe200078038ff */
[----:B------:R-:W4:Y:S01]  /*6c00*/  LDS.128 R36, [R204+0xe000] ;  /* 0x00e00000cc247984 */ /* 0x000f220000000c00 */
[----:B------:R-:W-:Y:S02]  /*6c10*/  LEA.HI.X R11, R3, R7, R11, 0x7, P1 ;  /* 0x00000007030b7211 */ /* 0x000fe400008f3c0b */
[----:B------:R-:W-:Y:S01]  /*6c20*/  LEA.HI.X R9, R0, R5, R9, 0x7, P0 ;  /* 0x0000000500097211 */ /* 0x000fe200000f3c09 */
[----:B------:R-:W4:Y:S04]  /*6c30*/  LDS.128 R32, [R204+0xf000] ;  /* 0x00f00000cc207984 */ /* 0x000f280000000c00 */
[----:B------:R-:W4:Y:S04]  /*6c40*/  LDS.128 R24, [R204+0x11000] ;  /* 0x01100000cc187984 */ /* 0x000f280000000c00 */
[----:B------:R-:W4:Y:S04]  /*6c50*/  LDS.128 R16, [R204+0x13000] ;  /* 0x01300000cc107984 */ /* 0x000f280000000c00 */
[----:B------:R-:W4:Y:S04]  /*6c60*/  LDS.128 R28, [R204+0x10000] ;  /* 0x01000000cc1c7984 */ /* 0x000f280000000c00 */
[----:B------:R-:W4:Y:S04]  /*6c70*/  LDS.128 R20, [R204+0x12000] ;  /* 0x01200000cc147984 */ /* 0x000f280000000c00 */
[----:B------:R-:W4:Y:S04]  /*6c80*/  LDS.128 R12, [R204+0x14000] ;  /* 0x01400000cc0c7984 */ /* 0x000f280000000c00 */
        /* <DEDUP_REMOVED lines=12> */
.L_x_1000:
        /* <DEDUP_REMOVED lines=9> */
.L_x_1007:
[----:B------:R-:W-:Y:S05]  /*6de0*/  EXIT ;  /* 0x000000000000794d */ /* 0x000fea0003800000 */
.L_x_1009:
        /* <DEDUP_REMOVED lines=9> */
.L_x_1305:


//--------------------- .text._ZN5flash44flash_bwd_dq_dk_dv_loop_seqk_parallel_kernelI23Flash_bwd_kernel_traitsILi96ELi64ELi128ELi8ELi2ELi4ELi4ELb0ELb0EN7cutlass10bfloat16_tE19Flash_kernel_traitsILi96ELi64ELi128ELi8ES3_EELb0ELb0ELb0ELb0ELb1ELb1ELb1EEEvNS_16Flash_bwd_paramsE --------------------------
	.section	.text._ZN5flash44flash_bwd_dq_dk_dv_loop_seqk_parallel_kernelI23Flash_bwd_kernel_traitsILi96ELi64ELi128ELi8ELi2ELi4ELi4ELb0ELb0EN7cutlass10bfloat16_tE19Flash_kernel_traitsILi96ELi64ELi128ELi8ES3_EELb0ELb0ELb0ELb0ELb1ELb1ELb1EEEvNS_16Flash_bwd_paramsE,"ax",@progbits
	.sectioninfo	@"SHI_REGISTERS=255"
	.align	128
        .global         _ZN5flash44flash_bwd_dq_dk_dv_loop_seqk_parallel_kernelI23Flash_bwd_kernel_traitsILi96ELi64ELi128ELi8ELi2ELi4ELi4ELb0ELb0EN7cutlass10bfloat16_tE19Flash_kernel_traitsILi96ELi64ELi128ELi8ES3_EELb0ELb0ELb0ELb0ELb1ELb1ELb1EEEvNS_16Flash_bwd_paramsE
        .type           _ZN5flash44flash_bwd_dq_dk_dv_loop_seqk_parallel_kernelI23Flash_bwd_kernel_traitsILi96ELi64ELi128ELi8ELi2ELi4ELi4ELb0ELb0EN7cutlass10bfloat16_tE19Flash_kernel_traitsILi96ELi64ELi128ELi8ES3_EELb0ELb0ELb0ELb0ELb1ELb1ELb1EEEvNS_16Flash_bwd_paramsE,@function
        .size           _ZN5flash44flash_bwd_dq_dk_dv_loop_seqk_parallel_kernelI23Flash_bwd_kernel_traitsILi96ELi64ELi128ELi8ELi2ELi4ELi4ELb0ELb0EN7cutlass10bfloat16_tE19Flash_kernel_traitsILi96ELi64ELi128ELi8ES3_EELb0ELb0ELb0ELb0ELb1ELb1ELb1EEEvNS_16Flash_bwd_paramsE,(.L_x_1306 - _ZN5flash44flash_bwd_dq_dk_dv_loop_seqk_parallel_kernelI23Flash_bwd_kernel_traitsILi96ELi64ELi128ELi8ELi2ELi4ELi4ELb0ELb0EN7cutlass10bfloat16_tE19Flash_kernel_traitsILi96ELi64ELi128ELi8ES3_EELb0ELb0ELb0ELb0ELb1ELb1ELb1EEEvNS_16Flash_bwd_paramsE)
        .other          _ZN5flash44flash_bwd_dq_dk_dv_loop_seqk_parallel_kernelI23Flash_bwd_kernel_traitsILi96ELi64ELi128ELi8ELi2ELi4ELi4ELb0ELb0EN7cutlass10bfloat16_tE19Flash_kernel_traitsILi96ELi64ELi128ELi8ES3_EELb0ELb0ELb0ELb0ELb1ELb1ELb1EEEvNS_16Flash_bwd_paramsE,@"STO_CUDA_ENTRY STV_DEFAULT"
_ZN5flash44flash_bwd_dq_dk_dv_loop_seqk_parallel_kernelI23Flash_bwd_kernel_traitsILi96ELi64ELi128ELi8ELi2ELi4ELi4ELb0ELb0EN7cutlass10bfloat16_tE19Flash_kernel_traitsILi96ELi64ELi128ELi8ES3_EELb0ELb0ELb0ELb0ELb1ELb1ELb1EEEvNS_16Flash_bwd_paramsE:
.text._ZN5flash44flash_bwd_dq_dk_dv_loop_seqk_parallel_kernelI23Flash_bwd_kernel_traitsILi96ELi64ELi128ELi8ELi2ELi4ELi4ELb0ELb0EN7cutlass10bfloat16_tE19Flash_kernel_traitsILi96ELi64ELi128ELi8ES3_EELb0ELb0ELb0ELb0ELb1ELb1ELb1EEEvNS_16Flash_bwd_paramsE:
        /* <DEDUP_REMOVED lines=37> */
[CC--:B------:R-:W-:Y:S01]  /*0250*/  LEA.HI R3, R0.reuse, R10.reuse, RZ, 0x5 ;  /* 0x0000000a00037211 */ /* 0x0c0fe200078f28ff */
[----:B------:R-:W-:Y:S01]  /*0260*/  ULDC UR9, c[0x0][0x224] ;  /* 0x0000890000097ab9 */ /* 0x000fe20000000800 */
[----:B------:R-:W-:Y:S01]  /*0270*/  LEA.HI R20, R0, R10, RZ, 0x7 ;  /* 0x0000000a00147211 */ /* 0x000fe200078f38ff */
[----:B------:R-:W-:Y:S01]  /*0280*/  ULDC UR8, c[0x0][0x22c] ;  /* 0x00008b0000087ab9 */ /* 0x000fe20000000800 */
[----:B------:R-:W-:Y:S01]  /*0290*/  SHF.R.S32.HI R0, RZ, 0x4, R4 ;  /* 0x00000004ff007819 */ /* 0x000fe20000011404 */
[----:B------:R-:W-:Y:S01]  /*02a0*/  ULDC.64 UR28, c[0x0][0x118] ;  /* 0x00004600001c7ab9 */ /* 0x000fe20000000a00 */
[C---:B------:R-:W-:Y:S01]  /*02b0*/  LOP3.LUT R5, R4.reuse, 0xfffffff0, RZ, 0xc0, !PT ;  /* 0xfffffff004057812 */ /* 0x040fe200078ec0ff */
[----:B------:R-:W-:Y:S01]  /*02c0*/  UMOV UR13, 0xffffd000 ;  /* 0xffffd000000d7882 */ /* 0x000fe20000000000 */
[----:B------:R-:W-:Y:S01]  /*02d0*/  LEA.HI R4, R4, R0, RZ, 0x1 ;  /* 0x0000000004047211 */ /* 0x000fe200078f08ff */
[----:B------:R-:W-:Y:S01]  /*02e0*/  UIMAD UR14, UR4, UR14, URZ ;  /* 0x0000000e040e72a4 */ /* 0x000fe2000f8e023f */
[----:B------:R-:W-:Y:S01]  /*02f0*/  SHF.R.S32.HI R2, RZ, 0x2, R9 ;  /* 0x00000002ff027819 */ /* 0x000fe20000011409 */
[----:B------:R-:W-:Y:S01]  /*0300*/  IMAD.IADD R8, R10, 0x1, -R5 ;  /* 0x000000010a087824 */ /* 0x000fe200078e0a05 */
[----:B------:R-:W-:Y:S01]  /*0310*/  SHF.R.S32.HI R6, RZ, 0x1f, R9 ;  /* 0x0000001fff067819 */ /* 0x000fe20000011409 */
[----:B------:R-:W-:Y:S01]  /*0320*/  USHF.R.S32.HI UR15, URZ, 0x1f, UR16 ;  /* 0x0000001f3f0f7899 */ /* 0x000fe20008011410 */
[----:B------:R-:W-:Y:S01]  /*0330*/  LOP3.LUT R7, R9, 0xfffffffc, RZ, 0xc0, !PT ;  /* 0xfffffffc09077812 */ /* 0x000fe200078ec0ff */
[----:B------:R-:W-:Y:S01]  /*0340*/  ULDC.64 UR26, c[0x0][0x118] ;  /* 0x00004600001a7ab9 */ /* 0x000fe20000000a00 */
        /* <DEDUP_REMOVED lines=11> */
[----:B------:R-:W-:Y:S01]  /*0400*/  IMAD.IADD R7, R10, 0x1, -R12 ;  /* 0x000000010a077824 */ /* 0x000fe200078e0a0c */
[--C-:B------:R-:W-:Y:S01]  /*0410*/  SHF.R.S32.HI R0, RZ, 0x5, R3.reuse ;  /* 0x00000005ff007819 */ /* 0x100fe20000011403 */
[C---:B------:R-:W-:Y:S01]  /*0420*/  IMAD.IADD R6, R2.reuse, 0x1, -R6 ;  /* 0x0000000102067824 */ /* 0x040fe200078e0a06 */
[----:B------:R-:W-:Y:S01]  /*0430*/  SHF.R.S32.HI R5, RZ, 0x1f, R3 ;  /* 0x0000001fff057819 */ /* 0x000fe20000011403 */
[----:B------:R-:W-:Y:S01]  /*0440*/  IMAD.IADD R9, R2, 0x1, -R4 ;  /* 0x0000000102097824 */ /* 0x000fe200078e0a04 */
[-C--:B------:R-:W-:Y:S01]  /*0450*/  LEA.HI R3, R3, R0.reuse, RZ, 0x1 ;  /* 0x0000000003037211 */ /* 0x080fe200078f08ff */
[----:B------:R-:W-:Y:S01]  /*0460*/  IMAD R249, R0, 0x8, R6 ;  /* 0x0000000800f97824 */ /* 0x000fe200078e0206 */
[----:B------:R-:W-:Y:S01]  /*0470*/  LEA.HI R2, R5, R0, RZ, 0x2 ;  /* 0x0000000005027211 */ /* 0x000fe200078f10ff */
[----:B------:R1:W-:Y:S01]  /*0480*/  STL [R1+0x8], R16 ;  /* 0x0000081001007387 */ /* 0x0003e20000100800 */
[----:B------:R-:W-:-:S02]  /*0490*/  SHF.R.S32.HI R10, RZ, 0x3, R13 ;  /* 0x00000003ff0a7819 */ /* 0x000fc4000001140d */
[----:B------:R-:W-:Y:S02]  /*04a0*/  LOP3.LUT R4, R3, 0xfffffffe, RZ, 0xc0, !PT ;  /* 0xfffffffe03047812 */ /* 0x000fe400078ec0ff */
[----:B------:R-:W-:Y:S01]  /*04b0*/  LOP3.LUT R2, R2, 0xfffffffc, RZ, 0xc0, !PT ;  /* 0xfffffffc02027812 */ /* 0x000fe200078ec0ff */
[----:B------:R-:W-:Y:S01]  /*04c0*/  IMAD.SHL.U32 R3, R10, 0x40, RZ ;  /* 0x000000400a037824 */ /* 0x000fe200078e00ff */
[----:B------:R-:W-:Y:S01]  /*04d0*/  LEA.HI R6, R11, R11, RZ, 0x1 ;  /* 0x0000000b0b067211 */ /* 0x000fe200078f08ff */
[C---:B------:R-:W-:Y:S01]  /*04e0*/  IMAD.IADD R183, R0.reuse, 0x1, -R4 ;  /* 0x0000000100b77824 */ /* 0x040fe200078e0a04 */
[----:B------:R-:W-:Y:S01]  /*04f0*/  SHF.R.S32.HI R5, RZ, 0x1f, R7 ;  /* 0x0000001fff057819 */ /* 0x000fe20000011407 */
[----:B------:R-:W-:Y:S01]  /*0500*/  IMAD.IADD R10, R0, 0x1, -R2 ;  /* 0x00000001000a7824 */ /* 0x000fe200078e0a02 */
[----:B------:R-:W-:Y:S02]  /*0510*/  SHF.R.S32.HI R14, RZ, 0x6, R14 ;  /* 0x00000006ff0e7819 */ /* 0x000fe4000001140e */
[----:B------:R-:W-:-:S02]  /*0520*/  LOP3.LUT R0, R3, 0xc0, RZ, 0xc0, !PT ;  /* 0x000000c003007812 */ /* 0x000fc400078ec0ff */
[----:B------:R-:W-:Y:S02]  /*0530*/  LOP3.LUT R2, R6, 0x3fffffe, RZ, 0xc0, !PT ;  /* 0x03fffffe06027812 */ /* 0x000fe400078ec0ff */
[----:B------:R-:W-:Y:S02]  /*0540*/  SHF.R.S32.HI R12, RZ, 0x1f, R8 ;  /* 0x0000001fff0c7819 */ /* 0x000fe40000011408 */
[----:B------:R-:W-:Y:S01]  /*0550*/  LEA.HI R21, R5, R7, RZ, 0x2 ;  /* 0x0000000705157211 */ /* 0x000fe200078f10ff */
[----:B------:R-:W-:Y:S01]  /*0560*/  IMAD.IADD R2, R11, 0x1, -R2 ;  /* 0x000000010b027824 */ /* 0x000fe200078e0a02 */
[----:B------:R-:W-:Y:S02]  /*0570*/  SHF.R.U32.HI R5, RZ, 0x3, R0 ;  /* 0x00000003ff057819 */ /* 0x000fe40000011600 */
[----:B------:R-:W-:Y:S01]  /*0580*/  LOP3.LUT R3, R0, 0x18, R16, 0xf8, !PT ;  /* 0x0000001800037812 */ /* 0x000fe200078ef810 */
[----:B------:R-:W-:Y:S01]  /*0590*/  IMAD R0, R14, 0x4, R15 ;  /* 0x000000040e007824 */ /* 0x000fe200078e020f */
[----:B------:R-:W-:-:S02]  /*05a0*/  LEA.HI R12, R12, R8, RZ, 0x3 ;  /* 0x000000080c0c7211 */ /* 0x000fc400078f18ff */
[----:B------:R-:W-:Y:S01]  /*05b0*/  LEA.HI R4, R8, R8, RZ, 0x1 ;  /* 0x0000000808047211 */ /* 0x000fe200078f08ff */
[----:B------:R-:W-:Y:S01]  /*05c0*/  IMAD R19, R0, 0x8, R2 ;  /* 0x0000000800137824 */ /* 0x000fe200078e0202 */
[----:B------:R-:W-:Y:S02]  /*05d0*/  LOP3.LUT R0, R12, 0xfffffff8, RZ, 0xc0, !PT ;  /* 0xfffffff80c007812 */ /* 0x000fe400078ec0ff */
[----:B------:R-:W-:Y:S02]  /*05e0*/  LOP3.LUT R2, R9, 0x1, RZ, 0xc0, !PT ;  /* 0x0000000109027812 */ /* 0x000fe400078ec0ff */
[----:B------:R-:W-:Y:S01]  /*05f0*/  LOP3.LUT R5, R3, R5, RZ, 0x3c, !PT ;  /* 0x0000000503057212 */ /* 0x000fe200078e3cff */
[----:B-1----:R-:W-:Y:S01]  /*0600*/  IMAD.IADD R16, R8, 0x1, -R0 ;  /* 0x0000000108107824 */ /* 0x002fe200078e0a00 */
[----:B------:R-:W-:Y:S02]  /*0610*/  LOP3.LUT R3, R4, 0x7fffffe, RZ, 0xc0, !PT ;  /* 0x07fffffe04037812 */ /* 0x000fe400078ec0ff */
[----:B------:R-:W-:Y:S01]  /*0620*/  SHF.R.S32.HI R0, RZ, 0x1, R6 ;  /* 0x00000001ff007819 */ /* 0x000fe20000011406 */
[----:B------:R-:W-:Y:S01]  /*0630*/  IMAD.U32 R249, R249, 0x20, R5 ;  /* 0x00000020f9f97824 */ /* 0x000fe200078e0005 */
[----:B------:R-:W-:Y:S01]  /*0640*/  ISETP.NE.U32.AND P5, PT, R2, 0x1, PT ;  /* 0x000000010200780c */ /* 0x000fe20003fa5070 */
[----:B------:R-:W-:Y:S01]  /*0650*/  IMAD.SHL.U32 R2, R11, 0x40, RZ ;  /* 0x000000400b027824 */ /* 0x000fe200078e00ff */
[--C-:B------:R-:W-:Y:S01]  /*0660*/  SHF.R.S32.HI R7, RZ, 0x1, R4.reuse ;  /* 0x00000001ff077819 */ /* 0x100fe20000011404 */
[----:B------:R-:W-:Y:S01]  /*0670*/  IMAD.IADD R17, R8, 0x1, -R3 ;  /* 0x0000000108117824 */ /* 0x000fe200078e0a03 */
[C---:B------:R-:W-:Y:S01]  /*0680*/  LOP3.LUT P6, RZ, R0.reuse, 0x2, RZ, 0xc0, !PT ;  /* 0x0000000200ff7812 */ /* 0x040fe200078cc0ff */
[----:B------:R-:W-:Y:S01]  /*0690*/  IMAD.SHL.U32 R3, R0, 0x40, RZ ;  /* 0x0000004000037824 */ /* 0x000fe200078e00ff */
[----:B------:R-:W-:Y:S01]  /*06a0*/  SHF.R.S32.HI R4, RZ, 0x1f, R4 ;  /* 0x0000001fff047819 */ /* 0x000fe20000011404 */
[----:B------:R-:W-:Y:S01]  /*06b0*/  IMAD.SHL.U32 R0, R10, 0x10, RZ ;  /* 0x000000100a007824 */ /* 0x000fe200078e00ff */
[----:B------:R-:W-:-:S02]  /*06c0*/  LOP3.LUT R5, R2, 0x1c0, RZ, 0xc0, !PT ;  /* 0x000001c002057812 */ /* 0x000fc400078ec0ff */
[----:B------:R-:W-:Y:S02]  /*06d0*/  LEA.HI R4, R4, R7, RZ, 0x2 ;  /* 0x0000000704047211 */ /* 0x000fe400078f10ff */
[----:B------:R-:W-:Y:S02]  /*06e0*/  LOP3.LUT R2, R3, 0xc0, RZ, 0xc0, !PT ;  /* 0x000000c003027812 */ /* 0x000fe400078ec0ff */
[----:B------:R-:W-:Y:S02]  /*06f0*/  LOP3.LUT R0, R5, 0x30, R0, 0xf8, !PT ;  /* 0x0000003005007812 */ /* 0x000fe400078ef800 */
[----:B------:R-:W-:Y:S02]  /*0700*/  LEA.HI R8, R9, R9, RZ, 0x1 ;  /* 0x0000000909087211 */ /* 0x000fe400078f08ff */
[----:B------:R-:W-:Y:S02]  /*0710*/  LOP3.LUT R3, R4, 0xfffffffc, RZ, 0xc0, !PT ;  /* 0xfffffffc04037812 */ /* 0x000fe400078ec0ff */
[----:B------:R-:W-:-:S02]  /*0720*/  LOP3.LUT R6, R2, 0x8, R13, 0xf8, !PT ;  /* 0x0000000802067812 */ /* 0x000fc400078ef80d */
[----:B------:R-:W-:Y:S01]  /*0730*/  LOP3.LUT R4, R0, 0x8, R13, 0xf8, !PT ;  /* 0x0000000800047812 */ /* 0x000fe200078ef80d */
[----:B------:R-:W-:Y:S01]  /*0740*/  IMAD.IADD R11, R7, 0x1, -R3 ;  /* 0x00000001070b7824 */ /* 0x000fe200078e0a03 */
[----:B------:R-:W-:Y:S01]  /*0750*/  SHF.R.U32.HI R2, RZ, 0x3, R2 ;  /* 0x00000003ff027819 */ /* 0x000fe20000011602 */
[----:B------:R-:W-:Y:S01]  /*0760*/  IMAD.SHL.U32 R3, R14, 0x20, RZ ;  /* 0x000000200e037824 */ /* 0x000fe200078e00ff */
[----:B------:R-:W-:Y:S02]  /*0770*/  LOP3.LUT R0, R8, 0x3fffffe, RZ, 0xc0, !PT ;  /* 0x03fffffe08007812 */ /* 0x000fe400078ec0ff */
[----:B------:R-:W-:Y:S02]  /*0780*/  LOP3.LUT R173, R6, R2, RZ, 0x3c, !PT ;  /* 0x0000000206ad7212 */ /* 0x000fe400078e3cff */
[----:B------:R-:W-:Y:S01]  /*0790*/  SHF.R.U32.HI R2, RZ, 0x3, R5 ;  /* 0x00000003ff027819 */ /* 0x000fe20000011605 */
[C---:B------:R-:W-:Y:S01]  /*07a0*/  IMAD.IADD R6, R9.reuse, 0x1, -R0 ;  /* 0x0000000109067824 */ /* 0x040fe200078e0a00 */
[C---:B------:R-:W-:Y:S01]  /*07b0*/  LOP3.LUT P4, RZ, R9.reuse, 0x2, RZ, 0xc0, !PT ;  /* 0x0000000209ff7812 */ /* 0x040fe2000788c0ff */
[----:B------:R-:W-:Y:S01]  /*07c0*/  IMAD.SHL.U32 R0, R9, 0x40, RZ ;  /* 0x0000004009007824 */ /* 0x000fe200078e00ff */
[----:B------:R-:W-:Y:S01]  /*07d0*/  LOP3.LUT R9, R4, R2, RZ, 0x3c, !PT ;  /* 0x0000000204097212 */ /* 0x000fe200078e3cff */
[----:B------:R-:W-:Y:S01]  /*07e0*/  IMAD.SHL.U32 R5, R18, 0x2, RZ ;  /* 0x0000000212057824 */ /* 0x000fe200078e00ff */
[----:B------:R-:W-:Y:S01]  /*07f0*/  SHF.R.S32.HI R2, RZ, 0x3, R12 ;  /* 0x00000003ff027819 */ /* 0x000fe2000001140c */
[----:B------:R-:W-:Y:S01]  /*0800*/  IMAD.U32 R173, R19, 0x20, R173 ;  /* 0x0000002013ad7824 */ /* 0x000fe200078e00ad */
[----:B------:R-:W-:-:S02]  /*0810*/  LOP3.LUT R0, R0, 0x1c0, RZ, 0xc0, !PT ;  /* 0x000001c000007812 */ /* 0x000fc400078ec0ff */
[----:B------:R-:W-:Y:S01]  /*0820*/  SEL R172, R182, 0xffffffe0, !P6 ;  /* 0xffffffe0b6ac7807 */ /* 0x000fe20007000000 */
[----:B------:R-:W-:Y:S01]  /*0830*/  IMAD R177, R10, 0x2, R2 ;  /* 0x000000020ab17824 */ /* 0x000fe200078e0202 */
[----:B------:R-:W-:Y:S01]  /*0840*/  LOP3.LUT R4, R0, 0x20, R3, 0xf8, !PT ;  /* 0x0000002000047812 */ /* 0x000fe200078ef803 */
[----:B------:R-:W-:Y:S01]  /*0850*/  IMAD R17, R2, 0x8, R17 ;  /* 0x0000000802117824 */ /* 0x000fe200078e0211 */
[----:B------:R-:W-:Y:S01]  /*0860*/  SHF.R.U32.HI R3, RZ, 0x3, R0 ;  /* 0x00000003ff037819 */ /* 0x000fe20000011600 */
[--C-:B------:R-:W-:Y:S01]  /*0870*/  IMAD R0, R10, 0x200, R5.reuse ;  /* 0x000002000a007824 */ /* 0x100fe200078e0205 */
[----:B------:R-:W-:Y:S01]  /*0880*/  SHF.R.S32.HI R2, RZ, 0x7, R20 ;  /* 0x00000007ff027819 */ /* 0x000fe20000011414 */
[----:B------:R-:W-:Y:S01]  /*0890*/  IMAD R172, R173, 0x2, R172 ;  /* 0x00000002adac7824 */ /* 0x000fe200078e02ac */
[----:B------:R-:W-:Y:S01]  /*08a0*/  LOP3.LUT R7, R4, R3, RZ, 0x3c, !PT ;  /* 0x0000000304077212 */ /* 0x000fe200078e3cff */
[----:B------:R-:W-:Y:S01]  /*08b0*/  IMAD R10, R6, 0x20, R0 ;  /* 0x00000020060a7824 */ /* 0x000fe200078e0200 */
[----:B------:R-:W-:Y:S01]  /*08c0*/  SHF.R.S32.HI R0, RZ, 0x1, R8 ;  /* 0x00000001ff007819 */ /* 0x000fe20000011408 */
[C---:B------:R-:W-:Y:S01]  /*08d0*/  IMAD R3, R2.reuse, 0x1000, R5 ;  /* 0x0000100002037824 */ /* 0x040fe200078e0205 */
[----:B------:R-:W-:Y:S01]  /*08e0*/  SEL R195, R195, 0x10, !P5 ;  /* 0x00000010c3c37807 */ /* 0x000fe20006800000 */
[----:B------:R-:W-:Y:S01]  /*08f0*/  IMAD.SHL.U32 R2, R2, 0x8, RZ ;  /* 0x0000000802027824 */ /* 0x000fe200078e00ff */
[C---:B------:R-:W-:Y:S01]  /*0900*/  LOP3.LUT P3, RZ, R0.reuse, 0x2, RZ, 0xc0, !PT ;  /* 0x0000000200ff7812 */ /* 0x040fe2000786c0ff */
[----:B------:R-:W-:-:S02]  /*0910*/  IMAD.SHL.U32 R0, R0, 0x40, RZ ;  /* 0x0000004000007824 */ /* 0x000fc400078e00ff */
        /* <DEDUP_REMOVED lines=33> */
[----:B------:R-:W-:Y:S01]  /*0b30*/  IADD3 R197, R198, 0x20, RZ ;  /* 0x00000020c6c57810 */ /* 0x000fe20007ffe0ff */
[----:B------:R-:W-:Y:S01]  /*0b40*/  IMAD R183, R183, 0x200, R0 ;  /* 0x00000200b7b77824 */ /* 0x000fe200078e0200 */
[----:B------:R-:W-:Y:S01]  /*0b50*/  LEA R247, R8, 0x9000, 0x1 ;  /* 0x0000900008f77811 */ /* 0x000fe200078e08ff */
[C---:B------:R-:W-:Y:S01]  /*0b60*/  IMAD.IADD R178, R177.reuse, 0x1, R178 ;  /* 0x00000001b1b27824 */ /* 0x040fe200078e02b2 */
        /* <DEDUP_REMOVED lines=10> */
[C---:B------:R-:W-:Y:S01]  /*0c10*/  IADD3 R248, R247.reuse, 0x20, RZ ;  /* 0x00000020f7f87810 */ /* 0x040fe20007ffe0ff */
[----:B------:R-:W-:Y:S01]  /*0c20*/  IMAD.IADD R179, R178, 0x1, R179 ;  /* 0x00000001b2b37824 */ /* 0x000fe200078e02b3 */
[----:B------:R-:W-:Y:S01]  /*0c30*/  SEL R182, R182, 0xffffffe0, !P0 ;  /* 0xffffffe0b6b67807 */ /* 0x000fe20004000000 */
[----:B------:R1:W-:Y:S01]  /*0c40*/  STL [R1+0x4], R2 ;  /* 0x0000040201007387 */ /* 0x0003e20000100800 */
[----:B------:R-:W-:-:S03]  /*0c50*/  @P3 IADD3 R248, R247, -0x20, RZ ;  /* 0xffffffe0f7f83810 */ /* 0x000fc60007ffe0ff */
[----:B------:R2:W-:Y:S01]  /*0c60*/  STL [R1], R0 ;  /* 0x0000000001007387 */ /* 0x0005e20000100800 */
[----:B-1----:R-:W-:-:S03]  /*0c70*/  IMAD.SHL.U32 R2, R3, 0x2, RZ ;  /* 0x0000000203027824 */ /* 0x002fc600078e00ff */
.L_x_1018:
[----:B------:R-:W-:Y:S01]  /*0c80*/  ULDC.64 UR4, c[0x0][0x258] ;  /* 0x0000960000047ab9 */ /* 0x000fe20000000a00 */
[----:B------:R-:W-:Y:S01]  /*0c90*/  ISETP.NE.U32.AND P1, PT, RZ, c[0x0][0x250], PT ;  /* 0x00009400ff007a0c */ /* 0x000fe20003f25070 */
[----:B------:R-:W-:Y:S02]  /*0ca0*/  UISETP.NE.U32.AND UP1, UPT, URZ, UR4, UPT ;  /* 0x000000043f00728c */ /* 0x000fe4000bf25070 */
[----:B------:R-:W-:Y:S01]  /*0cb0*/  ULDC.64 UR6, c[0x0][0x258] ;  /* 0x0000960000067ab9 */ /* 0x000fe20000000a00 */
[----:B------:R-:W-:Y:S01]  /*0cc0*/  ISETP.NE.AND.EX P1, PT, RZ, c[0x0][0x254], PT, P1 ;  /* 0x00009500ff007a0c */ /* 0x000fe20003f25310 */
[----:B------:R-:W-:Y:S02]  /*0cd0*/  UISETP.NE.AND.EX UP1, UPT, URZ, UR5, UPT, UP1 ;  /* 0x000000053f00728c */ /* 0x000fe4000bf25310 */
[----:B------:R-:W-:-:S04]  /*0ce0*/  ULDC.64 UR34, c[0x0][0x118] ;  /* 0x0000460000227ab9 */ /* 0x000fc80000000a00 */
[----:B------:R-:W-:-:S05]  /*0cf0*/  PLOP3.LUT P0, PT, PT, PT, UP1, 0x80, 0x0 ;  /* 0x000000000000781c */ /* 0x000fca0003f0f018 */
[----:B------:R-:W-:Y:S01]  /*0d00*/  @UP1 UMOV UR4, 0x4 ;  /* 0x0000000400041882 */ /* 0x000fe20000000000 */
[----:B---3--:R-:W1:Y:S01]  /*0d10*/  @P1 S2R R7, SR_CTAID.Y ;  /* 0x0000000000071919 */ /* 0x008e620000002600 */
        /* <DEDUP_REMOVED lines=22> */
[----:B-----5:R-:W-:Y:S05]  /*0e80*/  @P0 BRA `(.L_x_1010) ;  /* 0x00005ab000000947 */ /* 0x020fea0003800000 */
[----:B------:R-:W-:Y:S01]  /*0e90*/  IABS R6, c[0x0][0x1c8] ;  /* 0x0000720000067a13 */ /* 0x000fe20000000000 */
[----:B------:R-:W1:Y:S01]  /*0ea0*/  S2R R3, SR_CTAID.Z ;  /* 0x0000000000037919 */ /* 0x000e620000002700 */
[----:B------:R-:W2:Y:S01]  /*0eb0*/  S2UR UR33, SR_CTAID.Z ;  /* 0x00000000002179c3 */ /* 0x000ea20000002700 */
[----:B------:R-:W-:Y:S01]  /*0ec0*/  ULDC UR46, c[0x0][0x1c8] ;  /* 0x00007200002e7ab9 */ /* 0x000fe20000000800 */
[----:B------:R-:W3:Y:S01]  /*0ed0*/  I2F.RP R4, R6 ;  /* 0x0000000600047306 */ /* 0x000ee20000209400 */
[----:B------:R-:W4:Y:S01]  /*0ee0*/  S2R R7, SR_CTAID.X ;  /* 0x0000000000077919 */ /* 0x000f220000002500 */
[----:B------:R-:W-:Y:S01]  /*0ef0*/  ULDC UR37, c[0x0][0x214] ;  /* 0x0000850000257ab9 */ /* 0x000fe20000000800 */
[----:B------:R-:W-:Y:S01]  /*0f00*/  ISETP.NE.AND P2, PT, RZ, c[0x0][0x1c8], PT ;  /* 0x00007200ff007a0c */ /* 0x000fe20003f45270 */
[----:B------:R-:W-:Y:S02]  /*0f10*/  ULDC.U8 UR39, c[0x0][0x328] ;  /* 0x0000ca0000277ab9 */ /* 0x000fe40000000000 */
[----:B------:R-:W5:Y:S01]  /*0f20*/  S2UR UR36, SR_CTAID.Y ;  /* 0x00000000002479c3 */ /* 0x000f620000002600 */
[----:B------:R-:W-:-:S02]  /*0f30*/  UIADD3 UR44, UR37, 0x3f, URZ ;  /* 0x0000003f252c7890 */ /* 0x000fc4000fffe03f */
[----:B------:R-:W-:Y:S02]  /*0f40*/  UISETP.NE.AND UP0, UPT, UR39, URZ, UPT ;  /* 0x0000003f2700728c */ /* 0x000fe4000bf05270 */
[----:B------:R-:W-:Y:S02]  /*0f50*/  USHF.R.S32.HI UR43, URZ, 0x1f, UR44 ;  /* 0x0000001f3f2b7899 */ /* 0x000fe4000801142c */
[----:B------:R-:W-:Y:S02]  /*0f60*/  ULDC.64 UR4, c[0x0][0x240] ;  /* 0x0000900000047ab9 */ /* 0x000fe40000000a00 */
[----:B------:R-:W-:Y:S01]  /*0f70*/  ULEA.HI UR43, UR43, UR44, URZ, 0x6 ;  /* 0x0000002c2b2b7291 */ /* 0x000fe2000f8f303f */
[----:B---3--:R-:W3:Y:S01]  /*0f80*/  MUFU.RCP R4, R4 ;  /* 0x0000000400047308 */ /* 0x008ee20000001000 */
[----:B------:R-:W-:Y:S02]  /*0f90*/  UISETP.NE.U32.AND UP1, UPT, URZ, UR4, UPT ;  /* 0x000000043f00728c */ /* 0x000fe4000bf25070 */
[----:B------:R-:W-:Y:S01]  /*0fa0*/  ULDC UR49, c[0x0][0x22c] ;  /* 0x00008b0000317ab9 */ /* 0x000fe20000000800 */
[----:B-1----:R-:W-:Y:S01]  /*0fb0*/  IABS R3, R3 ;  /* 0x0000000300037213 */ /* 0x002fe20000000000 */
[----:B--2---:R-:W-:-:S02]  /*0fc0*/  ULOP3.LUT UR46, UR33, UR46, URZ, 0x3c, !UPT ;  /* 0x0000002e212e7292 */ /* 0x004fc4000f8e3c3f */
[----:B------:R-:W-:Y:S02]  /*0fd0*/  UISETP.NE.AND.EX UP1, UPT, URZ, UR5, UPT, UP1 ;  /* 0x000000053f00728c */ /* 0x000fe4000bf25310 */
[----:B------:R-:W-:Y:S02]  /*0fe0*/  ULDC UR4, c[0x0][0x214] ;  /* 0x0000850000047ab9 */ /* 0x000fe40000000800 */
[----:B------:R-:W-:Y:S01]  /*0ff0*/  ISETP.LE.AND P1, PT, RZ, UR46, PT ;  /* 0x0000002eff007c0c */ /* 0x000fe2000bf23270 */
[----:B------:R-:W-:Y:S02]  /*1000*/  ULOP3.LUT UR46, UR43, 0xffffffc0, URZ, 0xc0, !UPT ;  /* 0xffffffc02b2e7892 */ /* 0x000fe4000f8ec03f */
[----:B------:R-:W-:Y:S01]  /*1010*/  ULDC UR5, c[0x0][0x1c0] ;  /* 0x0000700000057ab9 */ /* 0x000fe20000000800 */
[----:B---3--:R-:W-:Y:S01]  /*1020*/  IADD3 R4, R4, 0xffffffe, RZ ;  /* 0x0ffffffe04047810 */ /* 0x008fe20007ffe0ff */
[----:B-----5:R-:W-:Y:S02]  /*1030*/  @UP0 UIMAD UR39, UR36, UR4, URZ ;  /* 0x00000004242702a4 */ /* 0x020fe4000f8e023f */
[----:B------:R-:W-:Y:S01]  /*1040*/  UIMAD UR49, UR33, UR49, URZ ;  /* 0x00000031213172a4 */ /* 0x000fe2000f8e023f */
[----:B------:R-:W1:Y:S01]  /*1050*/  F2I.FTZ.U32.TRUNC.NTZ R5, R4 ;  /* 0x0000000400057305 */ /* 0x000e62000021f000 */
[----:B------:R-:W-:-:S02]  /*1060*/  UIMAD.WIDE UR50, UR36, 0x80, URZ ;  /* 0x00000080243278a5 */ /* 0x000fc4000f8e023f */
[----:B------:R-:W-:Y:S02]  /*1070*/  @!UP0 UIMAD UR5, UR36, UR5, UR33 ;  /* 0x00000005240582a4 */ /* 0x000fe4000f8e0221 */
[----:B------:R-:W-:Y:S02]  /*1080*/  UIADD3 UR46, UR46, -0x40, URZ ;  /* 0xffffffc02e2e7890 */ /* 0x000fe4000fffe03f */
[----:B------:R-:W-:Y:S02]  /*1090*/  ULDC.U8 UR41, c[0x0][0x3d0] ;  /* 0x0000f40000297ab9 */ /* 0x000fe40000000000 */
[----:B------:R-:W-:Y:S02]  /*10a0*/  ULDC UR40, c[0x0][0x234] ;  /* 0x00008d0000287ab9 */ /* 0x000fe40000000800 */
[----:B------:R-:W-:Y:S02]  /*10b0*/  ULDC UR45, c[0x0][0x1c0] ;  /* 0x00007000002d7ab9 */ /* 0x000fe40000000800 */
[----:B------:R-:W-:-:S02]  /*10c0*/  @UP0 UIMAD UR40, UR33, UR40, UR39 ;  /* 0x00000028212802a4 */ /* 0x000fc4000f8e0227 */
        /* <DEDUP_REMOVED lines=10> */
[----:B------:R-:W-:Y:S01]  /*1170*/  USEL UR44, UR50, URZ, UP1 ;  /* 0x0000003f322c7287 */ /* 0x000fe20008800000 */
[----:B------:R-:W-:Y:S01]  /*1180*/  IMAD.MOV.U32 R4, RZ, RZ, R3 ;  /* 0x000000ffff047224 */ /* 0x000fe200078e0003 */
[----:B------:R-:W-:Y:S02]  /*1190*/  @!UP0 UIMAD UR40, UR5, UR4, URZ ;  /* 0x00000004052882a4 */ /* 0x000fe4000f8e023f */
[----:B------:R-:W-:Y:S01]  /*11a0*/  USHF.R.S32.HI UR47, URZ, 0x1f, UR46 ;  /* 0x0000001f3f2f7899 */ /* 0x000fe2000801142e */
[----:B------:R-:W-:-:S04]  /*11b0*/  IMAD.HI.U32 R0, R0, R4, RZ ;  /* 0x0000000400007227 */ /* 0x000fc800078e00ff */
[----:B------:R-:W-:-:S04]  /*11c0*/  IMAD.MOV R3, RZ, RZ, -R0 ;  /* 0x000000ffff037224 */ /* 0x000fc800078e0a00 */
[----:B------:R-:W-:Y:S02]  /*11d0*/  IMAD R3, R6, R3, R4 ;  /* 0x0000000306037224 */ /* 0x000fe400078e0204 */
[----:B----4-:R-:W-:-:S03]  /*11e0*/  IMAD.WIDE.U32 R4, R7, c[0x0][0x3d8], RZ ;  /* 0x0000f60007047a25 */ /* 0x010fc600078e00ff */
[----:B------:R-:W-:-:S13]  /*11f0*/  ISETP.GT.U32.AND P3, PT, R6, R3, PT ;  /* 0x000000030600720c */ /* 0x000fda0003f64070 */
[----:B------:R-:W-:Y:S01]  /*1200*/  @!P3 IMAD.IADD R3, R3, 0x1, -R6 ;  /* 0x000000010303b824 */ /* 0x000fe200078e0a06 */
[----:B------:R-:W-:Y:S02]  /*1210*/  @!P3 IADD3 R0, R0, 0x1, RZ ;  /* 0x000000010000b810 */ /* 0x000fe40007ffe0ff */
[----:B------:R-:W-:Y:S01]  /*1220*/  ISETP.NE.AND P3, PT, RZ, UR41, PT ;  /* 0x00000029ff007c0c */ /* 0x000fe2000bf65270 */
[----:B------:R-:W-:Y:S01]  /*1230*/  USEL UR41, UR51, URZ, UP1 ;  /* 0x0000003f33297287 */ /* 0x000fe20008800000 */
[----:B------:R-:W-:Y:S01]  /*1240*/  ISETP.GE.U32.AND P0, PT, R3, R6, PT ;  /* 0x000000060300720c */ /* 0x000fe20003f06070 */
[----:B------:R-:W-:Y:S01]  /*1250*/  IMAD R3, R7, c[0x0][0x3dc], R5 ;  /* 0x0000f70007037a24 */ /* 0x000fe200078e0205 */
[----:B------:R-:W-:-:S04]  /*1260*/  SEL R17, R4, RZ, P3 ;  /* 0x000000ff04117207 */ /* 0x000fc80001800000 */
[----:B------:R-:W-:-:S07]  /*1270*/  SEL R20, R3, RZ, P3 ;  /* 0x000000ff03147207 */ /* 0x000fce0001800000 */
        /* <DEDUP_REMOVED lines=9> */
.L_x_1011:
[----:B------:R-:W-:-:S04]  /*1310*/  UIMAD UR39, UR36, UR11, UR33 ;  /* 0x0000000b242772a4 */ /* 0x000fc8000f8e0221 */
[----:B------:R-:W-:Y:S02]  /*1320*/  UIMAD UR39, UR39, UR10, URZ ;  /* 0x0000000a272772a4 */ /* 0x000fe4000f8e023f */
.L_x_1012:
[----:B------:R-:W2:Y:S01]  /*1330*/  LDL.64 R4, [R1+0x8] ;  /* 0x0000080001047983 */ /* 0x000ea20000100a00 */
[----:B------:R-:W-:-:S03]  /*1340*/  ULDC.64 UR4, c[0x0][0x368] ;  /* 0x0000da0000047ab9 */ /* 0x000fc60000000a00 */
[----:B------:R1:W2:Y:S01]  /*1350*/  LDL.64 R12, [R1+0x8] ;  /* 0x00000800010c7983 */ /* 0x0002a20000100a00 */
[----:B------:R-:W-:Y:S01]  /*1360*/  IMAD.U32 R16, RZ, RZ, UR49 ;  /* 0x00000031ff107e24 */ /* 0x000fe2000f8e00ff */
[----:B------:R-:W-:Y:S01]  /*1370*/  UIMAD UR4, UR42, UR4, URZ ;  /* 0x000000042a0472a4 */ /* 0x000fe2000f8e023f */
[----:B------:R-:W-:Y:S01]  /*1380*/  MOV R19, UR48 ;  /* 0x0000003000137c02 */ /* 0x000fe20008000f00 */
[----:B------:R-:W3:Y:S01]  /*1390*/  S2R R11, SR_TID.X ;  /* 0x00000000000b7919 */ /* 0x000ee20000002100 */
[----:B------:R-:W-:Y:S02]  /*13a0*/  UIADD3 UR21, UP0, UR6, UR21, URZ ;  /* 0x0000001506157290 */ /* 0x000fe4000ff1e03f */
[----:B------:R-:W-:Y:S01]  /*13b0*/  UIMAD UR50, UR36, UR5, UR4 ;  /* 0x00000005243272a4 */ /* 0x000fe2000f8e0204 */
[----:B------:R-:W4:Y:S01]  /*13c0*/  S2R R22, SR_CTAID.Y ;  /* 0x0000000000167919 */ /* 0x000f220000002600 */
[----:B------:R-:W-:Y:S02]  /*13d0*/  UIADD3.X UR32, UR7, UR32, URZ, UP0, !UPT ;  /* 0x0000002007207290 */ /* 0x000fe400087fe43f */
[----:B------:R-:W-:Y:S01]  /*13e0*/  ULDC.64 UR4, c[0x0][0x1a0] ;  /* 0x0000680000047ab9 */ /* 0x000fe20000000a00 */
[----:B------:R-:W-:Y:S01]  /*13f0*/  IMAD.U32 R6, RZ, RZ, UR21 ;  /* 0x00000015ff067e24 */ /* 0x000fe2000f8e00ff */
[----:B------:R-:W-:-:S02]  /*1400*/  UIMAD UR4, UR32, UR4, URZ ;  /* 0x00000004200472a4 */ /* 0x000fc4000f8e023f */
[----:B------:R-:W-:Y:S02]  /*1410*/  ULDC.64 UR6, c[0x0][0x198] ;  /* 0x0000660000067ab9 */ /* 0x000fe40000000a00 */
[----:B------:R-:W-:Y:S02]  /*1420*/  UIMAD UR4, UR21, UR5, UR4 ;  /* 0x00000005150472a4 */ /* 0x000fe4000f8e0204 */
[----:B------:R-:W-:-:S04]  /*1430*/  UIMAD UR6, UR32, UR6, URZ ;  /* 0x00000006200672a4 */ /* 0x000fc8000f8e023f */
[----:B------:R-:W-:Y:S01]  /*1440*/  UIMAD UR6, UR21, UR7, UR6 ;  /* 0x00000007150672a4 */ /* 0x000fe2000f8e0206 */
[----:B---3--:R-:W-:-:S04]  /*1450*/  SHF.R.S32.HI R14, RZ, 0x1f, R11 ;  /* 0x0000001fff0e7819 */ /* 0x008fc8000001140b */
[CC--:B------:R-:W-:Y:S02]  /*1460*/  LEA.HI R10, R14.reuse, R11.reuse, RZ, 0x5 ;  /* 0x0000000b0e0a7211 */ /* 0x0c0fe400078f28ff */
[----:B------:R-:W-:Y:S02]  /*1470*/  LEA.HI R14, R14, R11, RZ, 0x2 ;  /* 0x0000000b0e0e7211 */ /* 0x000fe400078f10ff */
[----:B------:R-:W-:Y:S02]  /*1480*/  LOP3.LUT R3, R10, 0xffffffe0, RZ, 0xc0, !PT ;  /* 0xffffffe00a037812 */ /* 0x000fe400078ec0ff */
[----:B------:R-:W-:Y:S02]  /*1490*/  SHF.R.S32.HI R10, RZ, 0x5, R10 ;  /* 0x00000005ff0a7819 */ /* 0x000fe4000001140a */
[----:B------:R-:W-:Y:S01]  /*14a0*/  SHF.R.S32.HI R14, RZ, 0x2, R14 ;  /* 0x00000002ff0e7819 */ /* 0x000fe2000001140e */
[----:B------:R-:W-:-:S03]  /*14b0*/  IMAD.IADD R3, R11, 0x1, -R3 ;  /* 0x000000010b037824 */ /* 0x000fc600078e0a03 */
[----:B------:R-:W-:Y:S01]  /*14c0*/  SHF.R.S32.HI R21, RZ, 0x1f, R14 ;  /* 0x0000001fff157819 */ /* 0x000fe2000001140e */
[----:B------:R-:W-:-:S05]  /*14d0*/  IMAD R3, R10, UR17, R3 ;  /* 0x000000110a037c24 */ /* 0x000fca000f8e0203 */
[----:B------:R-:W-:Y:S02]  /*14e0*/  IADD3 R16, P1, P0, R3, UR16, R16 ;  /* 0x0000001003107c10 */ /* 0x000fe4000f83e010 */
[----:B------:R-:W-:Y:S02]  /*14f0*/  SHF.R.S32.HI R10, RZ, 0x1f, R3 ;  /* 0x0000001fff0a7819 */ /* 0x000fe40000011403 */
[----:B------:R-:W-:Y:S02]  /*1500*/  IADD3 R3, P2, R14, UR46, RZ ;  /* 0x0000002e0e037c10 */ /* 0x000fe4000ff5e0ff */
[----:B------:R-:W-:Y:S02]  /*1510*/  IADD3.X R19, R10, UR15, R19, P1, P0 ;  /* 0x0000000f0a137c10 */ /* 0x000fe40008fe0413 */
[----:B------:R-:W-:Y:S02]  /*1520*/  IADD3.X R15, R21, UR47, RZ, P2, !PT ;  /* 0x0000002f150f7c10 */ /* 0x000fe400097fe4ff */
[----:B------:R-:W-:-:S03]  /*1530*/  IADD3 R16, P0, R16, R17, RZ ;  /* 0x0000001110107210 */ /* 0x000fc60007f1e0ff */
[----:B------:R-:W-:Y:S01]  /*1540*/  IMAD R17, R15, c[0x0][0x190], RZ ;  /* 0x000064000f117a24 */ /* 0x000fe200078e02ff */
[----:B------:R-:W-:Y:S02]  /*1550*/  UIMAD UR45, UR45, UR8, UR14 ;  /* 0x000000082d2d72a4 */ /* 0x000fe4000f8e020e */
[----:B------:R-:W-:Y:S01]  /*1560*/  ULEA.HI.SX32 UR43, UR43, 0xffffffff, 0x1a ;  /* 0xffffffff2b2b7891 */ /* 0x000fe2000f8fd23f */
[----:B------:R-:W-:Y:S01]  /*1570*/  @P3 BAR.SYNC.DEFER_BLOCKING 0x0 ;  /* 0x0000000000003b1d */ /* 0x000fe20000010000 */
[----:B--2---:R-:W-:Y:S02]  /*1580*/  IMAD.MOV.U32 R12, RZ, RZ, R4 ;  /* 0x000000ffff0c7224 */ /* 0x004fe400078e0004 */
[----:B------:R-:W-:-:S03]  /*1590*/  IMAD.U32 R4, RZ, RZ, UR21 ;  /* 0x00000015ff047e24 */ /* 0x000fc6000f8e00ff */
[----:B------:R-:W-:-:S05]  /*15a0*/  SHF.R.S32.HI R13, RZ, 0x1f, R12 ;  /* 0x0000001fff0d7819 */ /* 0x000fca000001140c */
[----:B------:R2:W-:Y:S01]  /*15b0*/  STL [R1+0xc], R13 ;  /* 0x00000c0d01007387 */ /* 0x0005e20000100800 */
[----:B----4-:R-:W-:-:S03]  /*15c0*/  IMAD.WIDE.U32 R8, R22, c[0x0][0x368], R12 ;  /* 0x0000da0016087a25 */ /* 0x010fc600078e000c */
[----:B------:R-:W3:Y:S01]  /*15d0*/  LDL R23, [R1+0x10] ;  /* 0x0000100001177983 */ /* 0x000ee20000100800 */
[----:B------:R-:W-:Y:S01]  /*15e0*/  IMAD.WIDE.U32 R4, R4, c[0x0][0x1a0], R12 ;  /* 0x0000680004047a25 */ /* 0x000fe200078e000c */
[----:B------:R-:W-:-:S03]  /*15f0*/  IADD3 R9, R9, UR50, RZ ;  /* 0x0000003209097c10 */ /* 0x000fc6000fffe0ff */
[----:B------:R-:W-:Y:S01]  /*1600*/  IMAD.WIDE.U32 R6, R6, c[0x0][0x198], R12 ;  /* 0x0000660006067a25 */ /* 0x000fe200078e000c */
[----:B------:R-:W-:Y:S01]  /*1610*/  IADD3 R5, R5, UR4, RZ ;  /* 0x0000000405057c10 */ /* 0x000fe2000fffe0ff */
[----:B------:R-:W-:Y:S02]  /*1620*/  ULDC.64 UR4, c[0x0][0x188] ;  /* 0x0000620000047ab9 */ /* 0x000fe40000000a00 */
[----:B------:R-:W-:Y:S01]  /*1630*/  IMAD.WIDE.U32 R10, R3, c[0x0][0x370], R8 ;  /* 0x0000dc00030a7a25 */ /* 0x000fe200078e0008 */
[----:B------:R-:W-:Y:S01]  /*1640*/  UIMAD UR4, UR42, UR4, URZ ;  /* 0x000000042a0472a4 */ /* 0x000fe2000f8e023f */
[----:B------:R-:W-:Y:S01]  /*1650*/  IADD3 R7, R7, UR6, RZ ;  /* 0x0000000607077c10 */ /* 0x000fe2000fffe0ff */
[----:B------:R-:W-:Y:S01]  /*1660*/  UIMAD.WIDE UR48, UR36, UR9, UR46 ;  /* 0x00000009243072a5 */ /* 0x000fe2000f8e022e */
[----:B------:R-:W-:Y:S01]  /*1670*/  IMAD R8, R3, c[0x0][0x194], R17 ;  /* 0x0000650003087a24 */ /* 0x000fe200078e0211 */
[----:B------:R-:W-:Y:S01]  /*1680*/  UIMAD UR4, UR36, UR5, UR4 ;  /* 0x00000005240472a4 */ /* 0x000fe2000f8e0204 */
[----:B------:R-:W-:Y:S01]  /*1690*/  IMAD.X R17, R19, 0x1, R20, P0 ;  /* 0x0000000113117824 */ /* 0x000fe200000e0614 */
[----:B------:R-:W-:Y:S01]  /*16a0*/  ULDC.64 UR6, c[0x0][0x180] ;  /* 0x0000600000067ab9 */ /* 0x000fe20000000a00 */
[----:B------:R-:W4:Y:S01]  /*16b0*/  S2R R20, SR_CTAID.Z ;  /* 0x0000000000147919 */ /* 0x000f220000002700 */
[----:B------:R-:W-:Y:S01]  /*16c0*/  IMAD.WIDE.U32 R4, R22, c[0x0][0x188], R4 ;  /* 0x0000620016047a25 */ /* 0x000fe200078e0004 */
[----:B------:R-:W-:-:S03]  /*16d0*/  UIMAD UR6, UR42, UR6, URZ ;  /* 0x000000062a0672a4 */ /* 0x000fc6000f8e023f */
[----:B--2---:R-:W-:Y:S01]  /*16e0*/  IMAD.WIDE.U32 R12, R3, c[0x0][0x190], R12 ;  /* 0x00006400030c7a25 */ /* 0x004fe200078e000c */
[----:B------:R-:W-:-:S03]  /*16f0*/  UIADD3 UR44, UP0, UR48, UR44, URZ ;  /* 0x0000002c302c7290 */ /* 0x000fc6000ff1e03f */
[----:B------:R-:W-:Y:S01]  /*1700*/  IMAD R15, R15, c[0x0][0x370], RZ ;  /* 0x0000dc000f0f7a24 */ /* 0x000fe200078e02ff */
[----:B------:R-:W-:Y:S01]  /*1710*/  UIADD3 UR45, UR31, UR45, URZ ;  /* 0x0000002d1f2d7290 */ /* 0x000fe2000fffe03f */
[----:B------:R-:W-:Y:S01]  /*1720*/  IADD3 R5, R5, UR4, RZ ;  /* 0x0000000405057c10 */ /* 0x000fe2000fffe0ff */
[----:B------:R-:W-:Y:S01]  /*1730*/  IMAD.IADD R9, R13, 0x1, R8 ;  /* 0x000000010d097824 */ /* 0x000fe200078e0208 */
[----:B------:R-:W-:Y:S01]  /*1740*/  ULDC.64 UR4, c[0x0][0x378] ;  /* 0x0000de0000047ab9 */ /* 0x000fe20000000a00 */
[----:B------:R-:W-:Y:S01]  /*1750*/  IMAD R15, R3, c[0x0][0x374], R15 ;  /* 0x0000dd00030f7a24 */ /* 0x000fe200078e020f */
[----:B------:R-:W-:Y:S01]  /*1760*/  UIMAD UR6, UR36, UR7, UR6 ;  /* 0x00000007240672a4 */ /* 0x000fe2000f8e0206 */
[----:B------:R-:W-:Y:S01]  /*1770*/  IMAD.MOV.U32 R8, RZ, RZ, R12 ;  /* 0x000000ffff087224 */ /* 0x000fe200078e000c */
[----:B------:R-:W-:Y:S01]  /*1780*/  UIMAD UR4, UR38, UR4, URZ ;  /* 0x00000004260472a4 */ /* 0x000fe2000f8e023f */
[C---:B------:R-:W-:Y:S01]  /*1790*/  IMAD R12, R18.reuse, c[0x0][0x1b0], RZ ;  /* 0x00006c00120c7a24 */ /* 0x040fe200078e02ff */
[----:B------:R-:W-:Y:S01]  /*17a0*/  UIADD3.X UR41, UR49, UR41, URZ, UP0, !UPT ;  /* 0x0000002931297290 */ /* 0x000fe200087fe43f */
[----:B------:R-:W-:Y:S01]  /*17b0*/  IMAD R3, R18, c[0x0][0x1b8], RZ ;  /* 0x00006e0012037a24 */ /* 0x000fe200078e02ff */
[----:B------:R-:W-:Y:S01]  /*17c0*/  MOV R18, UR30 ;  /* 0x0000001e00127c02 */ /* 0x000fe20008000f00 */
[----:B------:R-:W-:Y:S01]  /*17d0*/  IMAD.WIDE.U32 R6, R22, c[0x0][0x180], R6 ;  /* 0x0000600016067a25 */ /* 0x000fe200078e0006 */
[----:B------:R-:W-:-:S03]  /*17e0*/  UIMAD UR45, UR45, UR44, URZ ;  /* 0x0000002c2d2d72a4 */ /* 0x000fc6000f8e023f */
[----:B------:R-:W-:Y:S01]  /*17f0*/  IMAD.IADD R11, R11, 0x1, R15 ;  /* 0x000000010b0b7824 */ /* 0x000fe200078e020f */
[----:B------:R-:W-:Y:S01]  /*1800*/  UIMAD UR41, UR41, UR30, UR45 ;  /* 0x0000001e292972a4 */ /* 0x000fe2000f8e022d */
[C---:B------:R-:W-:Y:S01]  /*1810*/  IMAD R15, R0.reuse, c[0x0][0x1b4], R12 ;  /* 0x00006d00000f7a24 */ /* 0x040fe200078e020c */
[----:B------:R-:W-:Y:S01]  /*1820*/  IADD3 R7, R7, UR6, RZ ;  /* 0x0000000607077c10 */ /* 0x000fe2000fffe0ff */
[C---:B------:R-:W-:Y:S01]  /*1830*/  IMAD R3, R0.reuse, c[0x0][0x1bc], R3 ;  /* 0x00006f0000037a24 */ /* 0x040fe200078e0203 */
[----:B------:R-:W-:Y:S01]  /*1840*/  UIMAD UR6, UR33, UR5, UR4 ;  /* 0x00000005210672a4 */ /* 0x000fe2000f8e0204 */
[----:B------:R-:W-:Y:S02]  /*1850*/  IMAD.WIDE.U32 R4, R0, c[0x0][0x1b8], R4 ;  /* 0x00006e0000047a25 */ /* 0x000fe400078e0004 */
[----:B------:R-:W-:Y:S02]  /*1860*/  ULDC.64 UR4, c[0x0][0x178] ;  /* 0x00005e0000047ab9 */ /* 0x000fe40000000a00 */
[----:B------:R-:W-:Y:S01]  /*1870*/  IMAD.WIDE.U32 R12, R18, UR44, R16 ;  /* 0x0000002c120c7c25 */ /* 0x000fe2000f8e0010 */
[----:B------:R-:W-:-:S03]  /*1880*/  UIMAD UR4, UR42, UR4, URZ ;  /* 0x000000042a0472a4 */ /* 0x000fc6000f8e023f */
[----:B------:R-:W-:Y:S01]  /*1890*/  IMAD.IADD R5, R5, 0x1, R3 ;  /* 0x0000000105057824 */ /* 0x000fe200078e0203 */
[----:B------:R-:W-:Y:S01]  /*18a0*/  IADD3 R3, R13, UR41, RZ ;  /* 0x000000290d037c10 */ /* 0x000fe2000fffe0ff */
[----:B----4-:R-:W-:Y:S01]  /*18b0*/  IMAD.WIDE.U32 R10, R20, c[0x0][0x378], R10 ;  /* 0x0000de00140a7a25 */ /* 0x010fe200078e000a */
[----:B------:R-:W-:Y:S01]  /*18c0*/  LEA R184, P0, R12, c[0x0][0x350], 0x2 ;  /* 0x0000d4000cb87a11 */ /* 0x000fe200078010ff */
[----:B------:R-:W-:Y:S02]  /*18d0*/  UIMAD UR36, UR36, UR5, UR4 ;  /* 0x00000005242472a4 */ /* 0x000fe4000f8e0204 */
[----:B------:R-:W-:Y:S01]  /*18e0*/  IMAD.WIDE.U32 R6, R0, c[0x0][0x1b0], R6 ;  /* 0x00006c0000067a25 */ /* 0x000fe200078e0006 */
[----:B------:R-:W-:Y:S01]  /*18f0*/  IADD3 R0, R11, UR6, RZ ;  /* 0x000000060b007c10 */ /* 0x000fe2000fffe0ff */
[----:B------:R-:W-:Y:S01]  /*1900*/  ULDC.64 UR4, c[0x0][0x1a8] ;  /* 0x00006a0000047ab9 */ /* 0x000fe20000000a00 */
[----:B------:R-:W-:Y:S01]  /*1910*/  LEA R202, P1, R10, c[0x0][0x330], 0x1 ;  /* 0x0000cc000aca7a11 */ /* 0x000fe200078208ff */
[----:B------:R-:W-:Y:S01]  /*1920*/  IMAD.WIDE.U32 R8, R22, c[0x0][0x178], R8 ;  /* 0x00005e0016087a25 */ /* 0x000fe200078e0008 */
[----:B------:R-:W-:Y:S01]  /*1930*/  LEA.HI.X R185, R12, c[0x0][0x354], R3, 0x2, P0 ;  /* 0x0000d5000cb97a11 */ /* 0x000fe200000f1403 */
[----:B------:R-:W-:-:S02]  /*1940*/  ULEA.HI UR6, UR43, UR43, URZ, 0x1 ;  /* 0x0000002b2b067291 */ /* 0x000fc4000f8f083f */
[----:B------:R-:W-:Y:S02]  /*1950*/  IMAD.IADD R7, R7, 0x1, R15 ;  /* 0x0000000107077824 */ /* 0x000fe400078e020f */
[----:B------:R-:W-:Y:S01]  /*1960*/  IMAD R3, R21, c[0x0][0x198], RZ ;  /* 0x0000660015037a24 */ /* 0x000fe200078e02ff */
[----:B------:R-:W-:Y:S01]  /*1970*/  LEA.HI.X R203, R10, c[0x0][0x334], R0, 0x1, P1 ;  /* 0x0000cd000acb7a11 */ /* 0x000fe200008f0c00 */
[----:B------:R-:W-:Y:S01]  /*1980*/  UIMAD UR4, UR38, UR4, URZ ;  /* 0x00000004260472a4 */ /* 0x000fe2000f8e023f */
[----:B------:R-:W-:Y:S01]  /*1990*/  IADD3 R9, R9, UR36, RZ ;  /* 0x0000002409097c10 */ /* 0x000fe2000fffe0ff */
[----:B------:R-:W-:Y:S02]  /*19a0*/  IMAD R0, R21, c[0x0][0x1a0], RZ ;  /* 0x0000680015007a24 */ /* 0x000fe400078e02ff */
[C---:B------:R-:W-:Y:S02]  /*19b0*/  IMAD R3, R14.reuse, c[0x0][0x19c], R3 ;  /* 0x000067000e037a24 */ /* 0x040fe400078e0203 */
[----:B------:R-:W-:Y:S01]  /*19c0*/  IMAD.WIDE.U32 R12, R14, c[0x0][0x198], R6 ;  /* 0x000066000e0c7a25 */ /* 0x000fe200078e0006 */
[----:B------:R-:W-:-:S02]  /*19d0*/  ULOP3.LUT UR6, UR6, 0xfffffffe, URZ, 0xc0, !UPT ;  /* 0xfffffffe06067892 */ /* 0x000fc4000f8ec03f */
[----:B------:R-:W-:Y:S01]  /*19e0*/  UIMAD UR4, UR33, UR5, UR4 ;  /* 0x00000005210472a4 */ /* 0x000fe2000f8e0204 */
[----:B------:R-:W-:Y:S01]  /*19f0*/  IMAD R0, R14, c[0x0][0x1a4], R0 ;  /* 0x000069000e007a24 */ /* 0x000fe200078e0200 */
[----:B------:R-:W-:Y:S01]  /*1a00*/  LEA R6, P1, R12, c[0x0][0x168], 0x1 ;  /* 0x00005a000c067a11 */ /* 0x000fe200078208ff */
[----:B------:R-:W-:Y:S01]  /*1a10*/  IMAD.WIDE.U32 R10, R14, c[0x0][0x1a0], R4 ;  /* 0x000068000e0a7a25 */ /* 0x000fe200078e0004 */
[----:B------:R-:W-:-:S03]  /*1a20*/  UIADD3 UR6, UR43, -UR6, URZ ;  /* 0x800000062b067290 */ /* 0x000fc6000fffe03f */
[----:B------:R-:W-:Y:S02]  /*1a30*/  IMAD.IADD R3, R13, 0x1, R3 ;  /* 0x000000010d037824 */ /* 0x000fe400078e0203 */
[----:B------:R-:W-:Y:S01]  /*1a40*/  IMAD.WIDE.U32 R8, R20, c[0x0][0x1a8], R8 ;  /* 0x00006a0014087a25 */ /* 0x000fe200078e0008 */
[----:B------:R-:W-:Y:S01]  /*1a50*/  IADD3 R5, R11, R0, RZ ;  /* 0x000000000b057210 */ /* 0x000fe20007ffe0ff */
[----:B------:R-:W-:Y:S01]  /*1a60*/  UISETP.NE.AND UP0, UPT, UR6, 0x1, UPT ;  /* 0x000000010600788c */ /* 0x000fe2000bf05270 */
[----:B------:R-:W-:Y:S01]  /*1a70*/  LEA.HI.X R7, R12, c[0x0][0x16c], R3, 0x1, P1 ;  /* 0x00005b000c077a11 */ /* 0x000fe200008f0c03 */
[----:B------:R-:W-:Y:S01]  /*1a80*/  IMAD.MOV.U32 R3, RZ, RZ, c[0x0][0x198] ;  /* 0x00006600ff037624 */ /* 0x000fe200078e00ff */
[----:B------:R-:W-:Y:S02]  /*1a90*/  LEA R4, P0, R10, c[0x0][0x170], 0x1 ;  /* 0x00005c000a047a11 */ /* 0x000fe400078008ff */
[----:B------:R-:W-:Y:S02]  /*1aa0*/  IADD3 R0, R9, UR4, RZ ;  /* 0x0000000409007c10 */ /* 0x000fe4000fffe0ff */
[----:B------:R-:W-:Y:S01]  /*1ab0*/  LEA R200, P2, R8, c[0x0][0x160], 0x1 ;  /* 0x0000580008c87a11 */ /* 0x000fe200078408ff */
[----:B------:R-:W-:Y:S01]  /*1ac0*/  IMAD.MOV.U32 R11, RZ, RZ, c[0x0][0x19c] ;  /* 0x00006700ff0b7624 */ /* 0x000fe200078e00ff */
[----:B------:R-:W-:-:S02]  /*1ad0*/  LEA.HI.X R5, R10, c[0x0][0x174], R5, 0x1, P0 ;  /* 0x00005d000a057a11 */ /* 0x000fc400000f0c05 */
[----:B------:R-:W-:Y:S02]  /*1ae0*/  LEA.HI.X R201, R8, c[0x0][0x164], R0, 0x1, P2 ;  /* 0x0000590008c97a11 */ /* 0x000fe400010f0c00 */
[----:B------:R-:W-:Y:S02]  /*1af0*/  LEA R10, P2, R3, R6, 0x7 ;  /* 0x00000006030a7211 */ /* 0x000fe400078438ff */
[----:B------:R-:W-:Y:S02]  /*1b00*/  IADD3 R0, R249, 0x1800, RZ ;  /* 0x00001800f9007810 */ /* 0x000fe40007ffe0ff */
[----:B------:R-:W-:Y:S02]  /*1b10*/  PLOP3.LUT P0, PT, PT, PT, UP0, 0x80, 0x0 ;  /* 0x000000000000781c */ /* 0x000fe40003f0f008 */
[----:B------:R-:W-:Y:S02]  /*1b20*/  LEA.HI.X R11, R3, R7, R11, 0x7, P2 ;  /* 0x00000007030b7211 */ /* 0x000fe400010f3c0b */
[----:B------:R-:W-:-:S02]  /*1b30*/  SEL R3, R0, R249, !P0 ;  /* 0x000000f900037207 */ /* 0x000fc40004000000 */
[----:B------:R-:W-:-:S03]  /*1b40*/  SHF.L.U32 R0, R249, 0x1, RZ ;  /* 0x00000001f9007819 */ /* 0x000fc600000006ff */
[----:B------:R-:W-:Y:S02]  /*1b50*/  IMAD.SHL.U32 R3, R3, 0x2, RZ ;  /* 0x0000000203037824 */ /* 0x000fe400078e00ff */
[----:B------:R-:W-:Y:S01]  /*1b60*/  @!PT LDS RZ, [RZ] ;  /* 0x00000000fffff984 */ /* 0x000fe20000000800 */
[----:B------:R-:W-:Y:S01]  /*1b70*/  @!PT LDS RZ, [RZ] ;  /* 0x00000000fffff984 */ /* 0x000fe20000000800 */
[----:B------:R-:W-:Y:S01]  /*1b80*/  @!PT LDS RZ, [RZ] ;  /* 0x00000000fffff984 */ /* 0x000fe20000000800 */
[----:B------:R2:W-:Y:S01]  /*1b90*/  LDGSTS.E.BYPASS.LTC128B.128 [R0+0x6000], [R202.64] ;  /* 0x06000000ca007fae */ /* 0x0005e2000b901d62 */
[----:B------:R-:W-:-:S03]  /*1ba0*/  IMAD.MOV.U32 R9, RZ, RZ, c[0x0][0x1a0] ;  /* 0x00006800ff097624 */ /* 0x000fc600078e00ff */
[----:B------:R2:W-:Y:S01]  /*1bb0*/  LDGSTS.E.BYPASS.LTC128B.128 [R0+0x7000], [R202.64+0x40] ;  /* 0x07000040ca007fae */ /* 0x0005e2000b901d62 */
[----:B------:R-:W-:-:S03]  /*1bc0*/  IMAD.MOV.U32 R12, RZ, RZ, c[0x0][0x1a4] ;  /* 0x00006900ff0c7624 */ /* 0x000fc600078e00ff */
[----:B------:R2:W-:Y:S01]  /*1bd0*/  LDGSTS.E.BYPASS.LTC128B.128 [R0+0x8000], [R202.64+0x80] ;  /* 0x08000080ca007fae */ /* 0x0005e2000b901d62 */
[----:B------:R-:W-:-:S03]  /*1be0*/  LEA R8, P1, R9, R4, 0x7 ;  /* 0x0000000409087211 */ /* 0x000fc600078238ff */
[----:B------:R1:W-:Y:S04]  /*1bf0*/  LDGSTS.E.BYPASS.LTC128B.128 [R3], [R200.64] ;  /* 0x00000000c8037fae */ /* 0x0003e8000b901d62 */
[----:B------:R1:W-:Y:S01]  /*1c00*/  LDGSTS.E.BYPASS.LTC128B.128 [R3+0x1000], [R200.64+0x40] ;  /* 0x01000040c8037fae */ /* 0x0003e2000b901d62 */
[----:B------:R-:W-:-:S03]  /*1c10*/  UISETP.GE.AND UP0, UPT, UR37, 0x1, UPT ;  /* 0x000000012500788c */ /* 0x000fc6000bf06270 */
[----:B------:R1:W-:Y:S04]  /*1c20*/  LDGSTS.E.BYPASS.LTC128B.128 [R3+0x2000], [R200.64+0x80] ;  /* 0x02000080c8037fae */ /* 0x0003e8000b901d62 */
[----:B------:R2:W-:Y:S01]  /*1c30*/  LDGSTS.E.BYPASS.LTC128B.128 [R0+0x9000], [R6.64] ;  /* 0x0900000006007fae */ /* 0x0005e2000b901d62 */
[----:B------:R-:W-:-:S03]  /*1c40*/  LEA.HI.X R9, R9, R5, R12, 0x7, P1 ;  /* 0x0000000509097211 */ /* 0x000fc600008f3c0c */
[----:B------:R2:W-:Y:S04]  /*1c50*/  LDGSTS.E.BYPASS.LTC128B.128 [R0+0xb000], [R6.64+0x40] ;  /* 0x0b00004006007fae */ /* 0x0005e8000b901d62 */
[----:B------:R2:W-:Y:S01]  /*1c60*/  LDGSTS.E.BYPASS.LTC128B.128 [R0+0xd000], [R6.64+0x80] ;  /* 0x0d00008006007fae */ /* 0x0005e2000b901d62 */
[----:B------:R-:W-:-:S03]  /*1c70*/  UIADD3 UR40, UR46, UR40, URZ ;  /* 0x000000282e287290 */ /* 0x000fc6000fffe03f */
[----:B------:R2:W-:Y:S04]  /*1c80*/  LDGSTS.E.BYPASS.LTC128B.128 [R0+0xa000], [R10.64] ;  /* 0x0a0000000a007fae */ /* 0x0005e8000b901d62 */
[----:B------:R2:W-:Y:S01]  /*1c90*/  LDGSTS.E.BYPASS.LTC128B.128 [R0+0xc000], [R10.64+0x40] ;  /* 0x0c0000400a007fae */ /* 0x0005e2000b901d62 */
[----:B------:R-:W-:-:S03]  /*1ca0*/  PLOP3.LUT P1, PT, PT, PT, UP0, 0x80, 0x0 ;  /* 0x000000000000781c */ /* 0x000fc60003f2f008 */
[----:B------:R2:W-:Y:S04]  /*1cb0*/  LDGSTS.E.BYPASS.LTC128B.128 [R0+0xe000], [R10.64+0x80] ;  /* 0x0e0000800a007fae */ /* 0x0005e8000b901d62 */
[----:B------:R3:W-:Y:S01]  /*1cc0*/  LDGSTS.E.BYPASS.LTC128B.128 [R0+0xf000], [R4.64] ;  /* 0x0f00000004007fae */ /* 0x0007e2000b901d62 */
[----:B------:R-:W-:-:S03]  /*1cd0*/  UIMAD.WIDE UR4, UR40, UR12, UR24 ;  /* 0x0000000c280472a5 */ /* 0x000fc6000f8e0218 */
[----:B------:R3:W-:Y:S04]  /*1ce0*/  LDGSTS.E.BYPASS.LTC128B.128 [R0+0x11000], [R4.64+0x40] ;  /* 0x1100004004007fae */ /* 0x0007e8000b901d62 */
[----:B------:R3:W-:Y:S04]  /*1cf0*/  LDGSTS.E.BYPASS.LTC128B.128 [R0+0x13000], [R4.64+0x80] ;  /* 0x1300008004007fae */ /* 0x0007e8000b901d62 */
[----:B------:R2:W-:Y:S04]  /*1d00*/  LDGSTS.E.BYPASS.LTC128B.128 [R0+0x10000], [R8.64] ;  /* 0x1000000008007fae */ /* 0x0005e8000b901d62 */
[----:B------:R2:W-:Y:S04]  /*1d10*/  LDGSTS.E.BYPASS.LTC128B.128 [R0+0x12000], [R8.64+0x40] ;  /* 0x1200004008007fae */ /* 0x0005e8000b901d62 */
[----:B------:R2:W-:Y:S01]  /*1d20*/  LDGSTS.E.BYPASS.LTC128B.128 [R0+0x14000], [R8.64+0x80] ;  /* 0x1400008008007fae */ /* 0x0005e2000b901d62 */
[----:B------:R-:W-:Y:S01]  /*1d30*/  UIADD3 UR39, UR46, UR39, URZ ;  /* 0x000000272e277290 */ /* 0x000fe2000fffe03f */
[----:B------:R-:W-:-:S02]  /*1d40*/  IMAD.U32 R19, RZ, RZ, UR31 ;  /* 0x0000001fff137e24 */ /* 0x000fc4000f8e00ff */
[----:B------:R-:W0:Y:S01]  /*1d50*/  LDGDEPBAR ;  /* 0x00000000000079af */ /* 0x000e220000000000 */
        /* <DEDUP_REMOVED lines=49> */
[----:B---3--:R-:W-:Y:S01]  /*2070*/  IMAD.SHL.U32 R4, R23, 0x4, RZ ;  /* 0x0000000417047824 */ /* 0x008fe200078e00ff */
[----:B--2---:R-:W-:-:S04]  /*2080*/  SHF.R.S32.HI R0, RZ, 0x1f, R23 ;  /* 0x0000001fff007819 */ /* 0x004fc80000011417 */
[----:B------:R-:W-:Y:S02]  /*2090*/  SHF.L.U64.HI R5, R23, 0x2, R0 ;  /* 0x0000000217057819 */ /* 0x000fe40000010200 */
[----:B------:R-:W-:-:S04]  /*20a0*/  IADD3 R4, P2, R4, UR4, RZ ;  /* 0x0000000404047c10 */ /* 0x000fc8000ff5e0ff */
[----:B------:R-:W-:Y:S01]  /*20b0*/  IADD3.X R5, R5, UR5, RZ, P2, !PT ;  /* 0x0000000505057c10 */ /* 0x000fe200097fe4ff */
[----:B------:R-:W-:Y:S05]  /*20c0*/  @!P1 BRA `(.L_x_1013) ;  /* 0x00003a0000009947 */ /* 0x000fea0003800000 */
[----:B-1----:R1:W5:Y:S04]  /*20d0*/  LDG.E R239, [R4.64] ;  /* 0x0000002204ef7981 */ /* 0x002368000c1e1900 */
[----:B------:R1:W5:Y:S04]  /*20e0*/  LDG.E R238, [R4.64+0x20] ;  /* 0x0000202204ee7981 */ /* 0x000368000c1e1900 */
[----:B------:R1:W5:Y:S04]  /*20f0*/  LDG.E R237, [R4.64+0x80] ;  /* 0x0000802204ed7981 */ /* 0x000368000c1e1900 */
[----:B------:R1:W5:Y:S01]  /*2100*/  LDG.E R236, [R4.64+0xa0] ;  /* 0x0000a02204ec7981 */ /* 0x000362000c1e1900 */
[----:B------:R-:W-:Y:S01]  /*2110*/  IMAD.MOV.U32 R199, RZ, RZ, R3 ;  /* 0x000000ffffc77224 */ /* 0x000fe200078e0003 */
[----:B------:R-:W-:Y:S01]  /*2120*/  UMOV UR36, UR6 ;  /* 0x0000000600247c82 */ /* 0x000fe20008000000 */
[----:B------:R-:W-:Y:S01]  /*2130*/  IMAD.MOV.U32 R127, RZ, RZ, RZ ;  /* 0x000000ffff7f7224 */ /* 0x000fe200078e00ff */
[----:B-1----:R-:W-:-:S02]  /*2140*/  IADD3 R5, R181, 0x1800, RZ ;  /* 0x00001800b5057810 */ /* 0x002fc40007ffe0ff */
[----:B------:R-:W-:Y:S02]  /*2150*/  IADD3 R4, R183, 0x1800, RZ ;  /* 0x00001800b7047810 */ /* 0x000fe40007ffe0ff */
[----:B------:R-:W-:Y:S02]  /*2160*/  SEL R5, R5, R181, !P0 ;  /* 0x000000b505057207 */ /* 0x000fe40004000000 */
[----:B------:R-:W-:-:S03]  /*2170*/  SEL R4, R4, R183, !P0 ;  /* 0x000000b704047207 */ /* 0x000fc60004000000 */
[----:B------:R-:W-:Y:S02]  /*2180*/  IMAD.SHL.U32 R3, R5, 0x2, RZ ;  /* 0x0000000205037824 */ /* 0x000fe400078e00ff */
[----:B------:R-:W-:Y:S02]  /*2190*/  IMAD.SHL.U32 R174, R4, 0x2, RZ ;  /* 0x0000000204ae7824 */ /* 0x000fe400078e00ff */
[----:B------:R-:W-:Y:S01]  /*21a0*/  IMAD.MOV.U32 R4, RZ, RZ, c[0x0][0x1c0] ;  /* 0x00007000ff047624 */ /* 0x000fe200078e00ff */
[----:B------:R-:W-:Y:S01]  /*21b0*/  SHF.L.U64.HI R250, R23, 0x2, R0 ;  /* 0x0000000217fa7819 */ /* 0x000fe20000010200 */
[----:B------:R-:W-:Y:S01]  /*21c0*/  IMAD.SHL.U32 R175, R183, 0x2, RZ ;  /* 0x00000002b7af7824 */ /* 0x000fe200078e00ff */
[----:B------:R-:W-:Y:S01]  /*21d0*/  SHF.L.U32 R251, R23, 0x2, RZ ;  /* 0x0000000217fb7819 */ /* 0x000fe200000006ff */
[----:B------:R-:W-:Y:S02]  /*21e0*/  IMAD R4, R4, c[0x0][0x22c], RZ ;  /* 0x00008b0004047a24 */ /* 0x000fe400078e02ff */
[----:B------:R-:W-:Y:S02]  /*21f0*/  IMAD.IADD R176, R175, 0x1, R182 ;  /* 0x00000001afb07824 */ /* 0x000fe400078e02b6 */
[C---:B------:R-:W-:Y:S01]  /*2200*/  IMAD.SHL.U32 R5, R4.reuse, 0x10, RZ ;  /* 0x0000001004057824 */ /* 0x040fe200078e00ff */
[----:B------:R-:W-:-:S04]  /*2210*/  SHF.L.U32 R240, R4, 0x3, RZ ;  /* 0x0000000304f07819 */ /* 0x000fc800000006ff */
[C---:B------:R-:W-:Y:S02]  /*2220*/  IADD3 R6, R5.reuse, 0x20, RZ ;  /* 0x0000002005067810 */ /* 0x040fe40007ffe0ff */
[----:B------:R-:W-:Y:S02]  /*2230*/  IADD3 R5, R5, 0x40, RZ ;  /* 0x0000004005057810 */ /* 0x000fe40007ffe0ff */
[----:B------:R-:W-:-:S03]  /*2240*/  IADD3 R4, R240, R6, RZ ;  /* 0x00000006f0047210 */ /* 0x000fc60007ffe0ff */
[C---:B------:R-:W-:Y:S01]  /*2250*/  IMAD.IADD R252, R240.reuse, 0x1, R5 ;  /* 0x00000001f0fc7824 */ /* 0x040fe200078e0205 */
[----:B------:R-:W-:-:S03]  /*2260*/  IADD3 R5, R240, R4, RZ ;  /* 0x00000004f0057210 */ /* 0x000fc60007ffe0ff */
[C---:B------:R-:W-:Y:S01]  /*2270*/  IMAD.IADD R0, R240.reuse, 0x1, R252 ;  /* 0x00000001f0007824 */ /* 0x040fe200078e02fc */
[----:B------:R-:W-:-:S03]  /*2280*/  IADD3 R244, R240, R5, RZ ;  /* 0x00000005f0f47210 */ /* 0x000fc60007ffe0ff */
[C---:B------:R-:W-:Y:S01]  /*2290*/  IMAD.IADD R242, R240.reuse, 0x1, R0 ;  /* 0x00000001f0f27824 */ /* 0x040fe200078e0200 */
[----:B------:R-:W-:-:S03]  /*22a0*/  IADD3 R243, R240, R244, RZ ;  /* 0x000000f4f0f37210 */ /* 0x000fc60007ffe0ff */
[C---:B------:R-:W-:Y:S01]  /*22b0*/  IMAD.IADD R241, R240.reuse, 0x1, R242 ;  /* 0x00000001f0f17824 */ /* 0x040fe200078e02f2 */
[----:B------:R-:W-:-:S03]  /*22c0*/  IADD3 R246, R240, R243, RZ ;  /* 0x000000f3f0f67210 */ /* 0x000fc60007ffe0ff */
[----:B------:R-:W-:Y:S02]  /*22d0*/  IMAD.IADD R245, R240, 0x1, R241 ;  /* 0x00000001f0f57824 */ /* 0x000fe400078e02f1 */
.L_x_1016:
[----:B------:R-:W0:Y:S01]  /*22e0*/  LDGDEPBAR ;  /* 0x00000000000079af */ /* 0x000e220000000000 */
[----:B------:R-:W-:Y:S01]  /*22f0*/  IADD3 R0, R182, R174, RZ ;  /* 0x000000aeb6007210 */ /* 0x000fe20007ffe0ff */
[----:B------:R-:W-:Y:S01]  /*2300*/  UISETP.GE.AND UP2, UPT, UR43, 0x1, UPT ;  /* 0x000000012b00788c */ /* 0x000fe2000bf46270 */
[----:B-----5:R-:W-:Y:S01]  /*2310*/  FSETP.NEU.FTZ.AND P0, PT, R239, -INF , PT ;  /* 0xff800000ef00780b */ /* 0x020fe20003f1d000 */
        /* <DEDUP_REMOVED lines=19> */
[----:B------:R-:W2:Y:S01]  /*2450*/  LDSM.16.M88.4 R164, [R173+0xb400] ;  /* 0x00b40000ada4783b */ /* 0x000ea20000000200 */
[-C--:B------:R-:W-:Y:S07]  /*2460*/  HMMA.16816.F32.BF16 R28, R28, R134.reuse, RZ ;  /* 0x000000861c1c723c */ /* 0x080fee00000418ff */
[----:B------:R-:W-:Y:S01]  /*2470*/  LDSM.16.M88.4 R168, [R172+0xd000] ;  /* 0x00d00000aca8783b */ /* 0x000fe20000000200 */
[----:B------:R-:W-:Y:S07]  /*2480*/  HMMA.16816.F32.BF16 R32, R32, R134, RZ ;  /* 0x000000862020723c */ /* 0x000fee00000418ff */
[----:B------:R-:W-:Y:S01]  /*2490*/  LDSM.16.M88.4 R132, [R0+0x1000] ;  /* 0x001000000084783b */ /* 0x000fe20000000200 */
        /* <DEDUP_REMOVED lines=8> */
[----:B------:R-:W2:Y:S07]  /*2520*/  LDSM.16.M88.4 R144, [R0+0x1800] ;  /* 0x001800000090783b */ /* 0x000eae0000000200 */
[----:B------:R-:W-:Y:S01]  /*2530*/  HMMA.16816.F32.BF16 R32, R136, R150, R32 ;  /* 0x000000968820723c */ /* 0x000fe20000041820 */
[----:B------:R-:W4:Y:S07]  /*2540*/  LDSM.16.M88.4 R136, [R172+0xb400] ;  /* 0x00b40000ac88783b */ /* 0x000f2e0000000200 */
[-C--:B------:R-:W-:Y:S01]  /*2550*/  HMMA.16816.F32.BF16 R4, R152, R156.reuse, R4 ;  /* 0x0000009c9804723c */ /* 0x080fe20000041804 */
[----:B------:R-:W-:Y:S07]  /*2560*/  LDSM.16.M88.4 R148, [R174+0x2000] ;  /* 0x00200000ae94783b */ /* 0x000fee0000000200 */
[C---:B---3--:R-:W-:Y:S08]  /*2570*/  HMMA.16816.F32.BF16 R8, R160.reuse, R156, R8 ;  /* 0x0000009ca008723c */ /* 0x048ff00000041808 */
[-C--:B------:R-:W-:Y:S08]  /*2580*/  HMMA.16816.F32.BF16 R12, R160, R158.reuse, R12 ;  /* 0x0000009ea00c723c */ /* 0x080ff0000004180c */
[C---:B------:R-:W-:Y:S01]  /*2590*/  HMMA.16816.F32.BF16 R16, R152.reuse, R158, R16 ;  /* 0x0000009e9810723c */ /* 0x040fe20000041810 */
[----:B------:R-:W3:Y:S07]  /*25a0*/  LDSM.16.M88.4 R156, [R173+0xd000] ;  /* 0x00d00000ad9c783b */ /* 0x000eee0000000200 */
        /* <DEDUP_REMOVED lines=8> */
[C---:B--2---:R-:W-:Y:S08]  /*2630*/  HMMA.16816.F32.BF16 R8, R144.reuse, R140, R8 ;  /* 0x0000008c9008723c */ /* 0x044ff00000041808 */
[-C--:B------:R-:W-:Y:S08]  /*2640*/  HMMA.16816.F32.BF16 R12, R144, R142.reuse, R12 ;  /* 0x0000008e900c723c */ /* 0x080ff0000004180c */
[C---:B------:R-:W-:Y:S08]  /*2650*/  HMMA.16816.F32.BF16 R16, R132.reuse, R142, R16 ;  /* 0x0000008e8410723c */ /* 0x040ff00000041810 */
[-C--:B----4-:R-:W-:Y:S08]  /*2660*/  HMMA.16816.F32.BF16 R20, R132, R136.reuse, R20 ;  /* 0x000000888414723c */ /* 0x090ff00000041814 */
[C---:B------:R-:W-:Y:S08]  /*2670*/  HMMA.16816.F32.BF16 R24, R144.reuse, R136, R24 ;  /* 0x000000889018723c */ /* 0x040ff00000041818 */
[-C--:B------:R-:W-:Y:S08]  /*2680*/  HMMA.16816.F32.BF16 R28, R144, R138.reuse, R28 ;  /* 0x0000008a901c723c */ /* 0x080ff0000004181c */
[----:B------:R-:W-:Y:S01]  /*2690*/  HMMA.16816.F32.BF16 R32, R132, R138, R32 ;  /* 0x0000008a8420723c */ /* 0x000fe20000041820 */
[----:B------:R-:W2:Y:S07]  /*26a0*/  LDSM.16.M88.4 R132, [R0+0x2800] ;  /* 0x002800000084783b */ /* 0x000eae0000000200 */
[-C--:B---3--:R-:W-:Y:S08]  /*26b0*/  HMMA.16816.F32.BF16 R4, R148, R156.reuse, R4 ;  /* 0x0000009c9404723c */ /* 0x088ff00000041804 */
        /* <DEDUP_REMOVED lines=29> */
[----:B------:R-:W4:Y:S01]  /*2890*/  MUFU.TANH R223, R6 ;  /* 0x0000000600df7308 */ /* 0x000f220000002400 */
[----:B------:R-:W-:Y:S02]  /*28a0*/  FMUL.FTZ R8, R8, c[0x0][0x2ec] ;  /* 0x0000bb0008087a20 */ /* 0x000fe40000410000 */
[----:B--2---:R-:W-:Y:S05]  /*28b0*/  FMUL.FTZ R10, R239, 1.4426950216293334961 ;  /* 0x3fb8aa3bef0a7820 */ /* 0x004fea0000410000 */
[----:B------:R-:W-:Y:S02]  /*28c0*/  FSEL R10, R10, RZ, P0 ;  /* 0x000000ff0a0a7208 */ /* 0x000fe40000000000 */
[----:B------:R2:W-:Y:S01]  /*28d0*/  MUFU.TANH R231, R8 ;  /* 0x0000000800e77308 */ /* 0x0005e20000002400 */
[C---:B------:R-:W-:Y:S02]  /*28e0*/  FSETP.NEU.FTZ.AND P0, PT, R238.reuse, -INF , PT ;  /* 0xff800000ee00780b */ /* 0x040fe40003f1d000 */
[--C-:B-1----:R-:W-:Y:S07]  /*28f0*/  FFMA.FTZ R0, R209, c[0x0][0x23c], -R10.reuse ;  /* 0x00008f00d1007a23 */ /* 0x102fee000001080a */
[----:B------:R3:W-:Y:S10]  /*2900*/  MUFU.EX2 R158, R0 ;  /* 0x00000000009e7308 */ /* 0x0007f40000000800 */
[----:B------:R1:W1:Y:S01]  /*2910*/  MUFU.TANH R222, R7 ;  /* 0x0000000700de7308 */ /* 0x0002620000002400 */
[----:B--2---:R-:W-:Y:S09]  /*2920*/  FMUL.FTZ R8, R237, 1.4426950216293334961 ;  /* 0x3fb8aa3bed087820 */ /* 0x004ff20000410000 */
[----:B------:R2:W-:Y:S01]  /*2930*/  MUFU.TANH R230, R9 ;  /* 0x0000000900e67308 */ /* 0x0005e20000002400 */
[----:B---3--:R-:W-:Y:S09]  /*2940*/  FFMA.FTZ R0, R213, c[0x0][0x23c], -R10 ;  /* 0x00008f00d5007a23 */ /* 0x008ff2000001080a */
[----:B------:R4:W-:Y:S01]  /*2950*/  MUFU.EX2 R157, R0 ;  /* 0x00000000009d7308 */ /* 0x0009e20000000800 */
[----:B-1----:R-:W1:Y:S09]  /*2960*/  LDSM.16.M88.4 R4, [R172+0xd400] ;  /* 0x00d40000ac04783b */ /* 0x002e720000000200 */
[----:B------:R-:W3:Y:S01]  /*2970*/  MUFU.TANH R229, R12 ;  /* 0x0000000c00e57308 */ /* 0x000ee20000002400 */
[----:B--2---:R-:W-:Y:S05]  /*2980*/  FMUL.FTZ R9, R238, 1.4426950216293334961 ;  /* 0x3fb8aa3bee097820 */ /* 0x004fea0000410000 */
[----:B------:R-:W-:Y:S04]  /*2990*/  FSEL R9, R9, RZ, P0 ;  /* 0x000000ff09097208 */ /* 0x000fe80000000000 */
[----:B------:R-:W-:Y:S01]  /*29a0*/  MUFU.TANH R228, R13 ;  /* 0x0000000d00e47308 */ /* 0x000fe20000002400 */
[----:B------:R-:W-:Y:S01]  /*29b0*/  FSETP.NEU.FTZ.AND P0, PT, R237, -INF , PT ;  /* 0xff800000ed00780b */ /* 0x000fe20003f1d000 */
[--C-:B----4-:R-:W-:Y:S03]  /*29c0*/  FFMA.FTZ R0, R223, c[0x0][0x23c], -R9.reuse ;  /* 0x00008f00df007a23 */ /* 0x110fe60000010809 */
[----:B------:R-:W-:Y:S02]  /*29d0*/  FSEL R8, R8, RZ, P0 ;  /* 0x000000ff08087208 */ /* 0x000fe40000000000 */
[----:B------:R-:W-:Y:S03]  /*29e0*/  FSETP.NEU.FTZ.AND P0, PT, R236, -INF , PT ;  /* 0xff800000ec00780b */ /* 0x000fe60003f1d000 */
[----:B------:R2:W-:Y:S10]  /*29f0*/  MUFU.EX2 R169, R0 ;  /* 0x0000000000a97308 */ /* 0x0005f40000000800 */
[----:B------:R-:W-:Y:S01]  /*2a00*/  MUFU.TANH R233, R14 ;  /* 0x0000000e00e97308 */ /* 0x000fe20000002400 */
[-C--:B-1----:R-:W-:Y:S09]  /*2a10*/  HMMA.16816.F32.BF16 R20, R164, R4.reuse, R20 ;  /* 0x00000004a414723c */ /* 0x082ff20000041814 */
[----:B------:R-:W-:Y:S01]  /*2a20*/  MUFU.TANH R232, R15 ;  /* 0x0000000f00e87308 */ /* 0x000fe20000002400 */
[C---:B------:R-:W-:Y:S04]  /*2a30*/  HMMA.16816.F32.BF16 R24, R132.reuse, R4, R24 ;  /* 0x000000048418723c */ /* 0x040fe80000041818 */
[--C-:B--2---:R-:W-:Y:S03]  /*2a40*/  FFMA.FTZ R0, R222, c[0x0][0x23c], -R9.reuse ;  /* 0x00008f00de007a23 */ /* 0x104fe60000010809 */
[--C-:B---3--:R-:W-:Y:S02]  /*2a50*/  FFMA.FTZ R4, R229, c[0x0][0x23c], -R8.reuse ;  /* 0x00008f00e5047a23 */ /* 0x108fe40000010808 */
[----:B------:R-:W1:Y:S01]  /*2a60*/  MUFU.EX2 R168, R0 ;  /* 0x0000000000a87308 */ /* 0x000e620000000800 */
[-C--:B------:R-:W-:Y:S04]  /*2a70*/  HMMA.16816.F32.BF16 R28, R132, R6.reuse, R28 ;  /* 0x00000006841c723c */ /* 0x080fe8000004181c */
[----:B------:R-:W-:Y:S04]  /*2a80*/  FMUL.FTZ R20, R20, c[0x0][0x2ec] ;  /* 0x0000bb0014147a20 */ /* 0x000fe80000410000 */
[----:B------:R-:W-:Y:S01]  /*2a90*/  HMMA.16816.F32.BF16 R32, R164, R6, R32 ;  /* 0x00000006a420723c */ /* 0x000fe20000041820 */
[----:B------:R2:W-:Y:S03]  /*2aa0*/  MUFU.EX2 R186, R4 ;  /* 0x0000000400ba7308 */ /* 0x0005e60000000800 */
[----:B------:R-:W-:Y:S02]  /*2ab0*/  FMUL.FTZ R21, R21, c[0x0][0x2ec] ;  /* 0x0000bb0015157a20 */ /* 0x000fe40000410000 */
[----:B------:R-:W-:Y:S02]  /*2ac0*/  FMUL.FTZ R22, R22, c[0x0][0x2ec] ;  /* 0x0000bb0016167a20 */ /* 0x000fe40000410000 */
[----:B------:R-:W-:Y:S03]  /*2ad0*/  FMUL.FTZ R23, R23, c[0x0][0x2ec] ;  /* 0x0000bb0017177a20 */ /* 0x000fe60000410000 */
[----:B------:R-:W-:Y:S01]  /*2ae0*/  MUFU.TANH R212, R16 ;  /* 0x0000001000d47308 */ /* 0x000fe20000002400 */
[----:B------:R-:W-:Y:S02]  /*2af0*/  FMUL.FTZ R5, R24, c[0x0][0x2ec] ;  /* 0x0000bb0018057a20 */ /* 0x000fe40000410000 */
[----:B------:R-:W-:Y:S01]  /*2b00*/  FMUL.FTZ R25, R25, c[0x0][0x2ec] ;  /* 0x0000bb0019197a20 */ /* 0x000fe20000410000 */
[----:B-1----:R-:W-:Y:S01]  /*2b10*/  F2FP.BF16.PACK_AB R7, R168, R169 ;  /* 0x000000a9a807723e */ /* 0x002fe200000010ff */
[--C-:B------:R-:W-:Y:S02]  /*2b20*/  FFMA.FTZ R0, R231, c[0x0][0x23c], -R8.reuse ;  /* 0x00008f00e7007a23 */ /* 0x100fe40000010808 */
[----:B------:R-:W-:Y:S02]  /*2b30*/  FMUL.FTZ R30, R30, c[0x0][0x2ec] ;  /* 0x0000bb001e1e7a20 */ /* 0x000fe40000410000 */
[----:B------:R1:W-:Y:S01]  /*2b40*/  STS [R198+0x19400], R7 ;  /* 0x01940007c6007388 */ /* 0x0003e20000000800 */
[----:B------:R3:W-:Y:S01]  /*2b50*/  MUFU.EX2 R190, R0 ;  /* 0x0000000000be7308 */ /* 0x0007e20000000800 */
[----:B------:R-:W-:Y:S02]  /*2b60*/  FMUL.FTZ R31, R31, c[0x0][0x2ec] ;  /* 0x0000bb001f1f7a20 */ /* 0x000fe40000410000 */
[----:B------:R-:W-:Y:S02]  /*2b70*/  FMUL.FTZ R34, R34, c[0x0][0x2ec] ;  /* 0x0000bb0022227a20 */ /* 0x000fe40000410000 */
[----:B--2---:R-:W-:Y:S02]  /*2b80*/  FFMA.FTZ R4, R228, c[0x0][0x23c], -R8 ;  /* 0x00008f00e4047a23 */ /* 0x004fe40000010808 */
[----:B------:R-:W-:Y:S02]  /*2b90*/  FMUL.FTZ R33, R33, c[0x0][0x2ec] ;  /* 0x0000bb0021217a20 */ /* 0x000fe40000410000 */
[----:B------:R-:W-:Y:S01]  /*2ba0*/  FMUL.FTZ R35, R35, c[0x0][0x2ec] ;  /* 0x0000bb0023237a20 */ /* 0x000fe20000410000 */
[----:B------:R2:W1:Y:S01]  /*2bb0*/  MUFU.EX2 R171, R4 ;  /* 0x0000000400ab7308 */ /* 0x0004620000000800 */
[----:B------:R-:W-:Y:S02]  /*2bc0*/  FMUL.FTZ R29, R29, c[0x0][0x2ec] ;  /* 0x0000bb001d1d7a20 */ /* 0x000fe40000410000 */
[----:B------:R-:W-:Y:S02]  /*2bd0*/  FMUL.FTZ R26, R26, c[0x0][0x2ec] ;  /* 0x0000bb001a1a7a20 */ /* 0x000fe40000410000 */
[----:B------:R-:W-:Y:S05]  /*2be0*/  FMUL.FTZ R27, R27, c[0x0][0x2ec] ;  /* 0x0000bb001b1b7a20 */ /* 0x000fea0000410000 */
[----:B------:R-:W4:Y:S01]  /*2bf0*/  MUFU.TANH R211, R17 ;  /* 0x0000001100d37308 */ /* 0x000f220000002400 */
[----:B---3--:R-:W-:Y:S05]  /*2c00*/  FMUL.FTZ R0, R236, 1.4426950216293334961 ;  /* 0x3fb8aa3bec007820 */ /* 0x008fea0000410000 */
[----:B------:R-:W-:Y:S04]  /*2c10*/  FSEL R0, R0, RZ, P0 ;  /* 0x000000ff00007208 */ /* 0x000fe80000000000 */
[----:B------:R-:W3:Y:S01]  /*2c20*/  MUFU.TANH R217, R18 ;  /* 0x0000001200d97308 */ /* 0x000ee20000002400 */
[----:B------:R-:W-:Y:S01]  /*2c30*/  IADD3 R148, P0, R251, UR36, RZ ;  /* 0x00000024fb947c10 */ /* 0x000fe2000ff1e0ff */
[--C-:B--2---:R-:W-:Y:S01]  /*2c40*/  FFMA.FTZ R4, R233, c[0x0][0x23c], -R0.reuse ;  /* 0x00008f00e9047a23 */ /* 0x104fe20000010800 */
[----:B-1----:R-:W-:Y:S02]  /*2c50*/  F2FP.BF16.PACK_AB R7, R171, R186 ;  /* 0x000000baab07723e */ /* 0x002fe400000010ff */
[----:B------:R-:W-:Y:S05]  /*2c60*/  IADD3.X R149, R250, UR7, RZ, P0, !PT ;  /* 0x00000007fa957c10 */ /* 0x000fea00087fe4ff */
[----:B------:R1:W-:Y:S01]  /*2c70*/  MUFU.EX2 R192, R4 ;  /* 0x0000000400c07308 */ /* 0x0003e20000000800 */
[----:B------:R2:W2:Y:S04]  /*2c80*/  LDG.E R146, [R148.64] ;  /* 0x0000002294927981 */ /* 0x0004a8000c1e1900 */
[----:B------:R2:W2:Y:S05]  /*2c90*/  LDG.E R145, [R148.64+0x20] ;  /* 0x0000202294917981 */ /* 0x0004aa000c1e1900 */
[----:B------:R-:W3:Y:S01]  /*2ca0*/  MUFU.TANH R216, R19 ;  /* 0x0000001300d87308 */ /* 0x000ee20000002400 */
[----:B------:R2:W2:Y:S09]  /*2cb0*/  LDG.E R144, [R148.64+0x80] ;  /* 0x0000802294907981 */ /* 0x0004b2000c1e1900 */
[----:B------:R-:W3:Y:S01]  /*2cc0*/  MUFU.TANH R210, R20 ;  /* 0x0000001400d27308 */ /* 0x000ee20000002400 */
[----:B-1----:R-:W-:Y:S09]  /*2cd0*/  FFMA.FTZ R4, R232, c[0x0][0x23c], -R0 ;  /* 0x00008f00e8047a23 */ /* 0x002ff20000010800 */
[----:B------:R1:W-:Y:S10]  /*2ce0*/  MUFU.EX2 R191, R4 ;  /* 0x0000000400bf7308 */ /* 0x0003f40000000800 */
[----:B------:R-:W3:Y:S10]  /*2cf0*/  MUFU.TANH R208, R21 ;  /* 0x0000001500d07308 */ /* 0x000ef40000002400 */
[----:B------:R-:W3:Y:S01]  /*2d00*/  MUFU.TANH R215, R22 ;  /* 0x0000001600d77308 */ /* 0x000ee20000002400 */
[--C-:B-1----:R-:W-:Y:S09]  /*2d10*/  FFMA.FTZ R4, R212, c[0x0][0x23c], -R10.reuse ;  /* 0x00008f00d4047a23 */ /* 0x102ff2000001080a */
[----:B------:R4:W-:Y:S10]  /*2d20*/  MUFU.EX2 R154, R4 ;  /* 0x00000004009a7308 */ /* 0x0009f40000000800 */
[----:B------:R-:W-:Y:S10]  /*2d30*/  MUFU.TANH R214, R23 ;  /* 0x0000001700d67308 */ /* 0x000ff40000002400 */
[----:B------:R1:W-:Y:S01]  /*2d40*/  MUFU.TANH R221, R5 ;  /* 0x0000000500dd7308 */ /* 0x0003e20000002400 */
[--C-:B----4-:R-:W-:Y:S09]  /*2d50*/  FFMA.FTZ R4, R211, c[0x0][0x23c], -R10.reuse ;  /* 0x00008f00d3047a23 */ /* 0x110ff2000001080a */
[----:B------:R3:W-:Y:S10]  /*2d60*/  MUFU.EX2 R153, R4 ;  /* 0x0000000400997308 */ /* 0x0007f40000000800 */
[----:B------:R-:W-:Y:S01]  /*2d70*/  MUFU.TANH R220, R25 ;  /* 0x0000001900dc7308 */ /* 0x000fe20000002400 */
[----:B-1----:R-:W-:Y:S09]  /*2d80*/  FMUL.FTZ R5, R28, c[0x0][0x2ec] ;  /* 0x0000bb001c057a20 */ /* 0x002ff20000410000 */
[----:B------:R-:W-:Y:S01]  /*2d90*/  MUFU.TANH R227, R26 ;  /* 0x0000001a00e37308 */ /* 0x000fe20000002400 */
[--C-:B---3--:R-:W-:Y:S09]  /*2da0*/  FFMA.FTZ R4, R217, c[0x0][0x23c], -R9.reuse ;  /* 0x00008f00d9047a23 */ /* 0x108ff20000010809 */
[----:B------:R1:W-:Y:S10]  /*2db0*/  MUFU.EX2 R162, R4 ;  /* 0x0000000400a27308 */ /* 0x0003f40000000800 */
[----:B------:R-:W-:Y:S10]  /*2dc0*/  MUFU.TANH R226, R27 ;  /* 0x0000001b00e27308 */ /* 0x000ff40000002400 */
[----:B------:R3:W-:Y:S01]  /*2dd0*/  MUFU.TANH R219, R5 ;  /* 0x0000000500db7308 */ /* 0x0007e20000002400 */
[--C-:B-1----:R-:W-:Y:S09]  /*2de0*/  FFMA.FTZ R4, R216, c[0x0][0x23c], -R9.reuse ;  /* 0x00008f00d8047a23 */ /* 0x102ff20000010809 */
[----:B------:R1:W-:Y:S10]  /*2df0*/  MUFU.EX2 R161, R4 ;  /* 0x0000000400a17308 */ /* 0x0003f40000000800 */
[----:B------:R-:W-:Y:S01]  /*2e00*/  MUFU.TANH R225, R30 ;  /* 0x0000001e00e17308 */ /* 0x000fe20000002400 */
[----:B---3--:R-:W-:Y:S09]  /*2e10*/  FMUL.FTZ R5, R32, c[0x0][0x2ec] ;  /* 0x0000bb0020057a20 */ /* 0x008ff20000410000 */
[----:B------:R-:W-:Y:S01]  /*2e20*/  MUFU.TANH R205, R5 ;  /* 0x0000000500cd7308 */ /* 0x000fe20000002400 */
[--C-:B-1----:R-:W-:Y:S09]  /*2e30*/  FFMA.FTZ R4, R210, c[0x0][0x23c], -R10.reuse ;  /* 0x00008f00d2047a23 */ /* 0x102ff2000001080a */
[----:B------:R1:W-:Y:S10]  /*2e40*/  MUFU.EX2 R152, R4 ;  /* 0x0000000400987308 */ /* 0x0003f40000000800 */
[----:B------:R3:W-:Y:S10]  /*2e50*/  MUFU.TANH R234, R11 ;  /* 0x0000000b00ea7308 */ /* 0x0007f40000002400 */
[----:B------:R-:W-:Y:S01]  /*2e60*/  MUFU.TANH R207, R34 ;  /* 0x0000002200cf7308 */ /* 0x000fe20000002400 */
[----:B-1----:R-:W-:Y:S09]  /*2e70*/  FFMA.FTZ R4, R208, c[0x0][0x23c], -R10 ;  /* 0x00008f00d0047a23 */ /* 0x002ff2000001080a */
[----:B------:R1:W-:Y:S01]  /*2e80*/  MUFU.EX2 R147, R4 ;  /* 0x0000000400937308 */ /* 0x0003e20000000800 */
[----:B---3--:R-:W-:Y:S09]  /*2e90*/  FFMA.FTZ R11, R230, c[0x0][0x23c], -R8 ;  /* 0x00008f00e60b7a23 */ /* 0x008ff20000010808 */
[----:B------:R3:W4:Y:S10]  /*2ea0*/  MUFU.EX2 R189, R11 ;  /* 0x0000000b00bd7308 */ /* 0x0007340000000800 */
[----:B------:R-:W-:Y:S01]  /*2eb0*/  MUFU.TANH R224, R31 ;  /* 0x0000001f00e07308 */ /* 0x000fe20000002400 */
[--C-:B-1----:R-:W-:Y:S09]  /*2ec0*/  FFMA.FTZ R4, R215, c[0x0][0x23c], -R9.reuse ;  /* 0x00008f00d7047a23 */ /* 0x102ff20000010809 */
[----:B------:R1:W-:Y:S01]  /*2ed0*/  MUFU.EX2 R160, R4 ;  /* 0x0000000400a07308 */ /* 0x0003e20000000800 */
[--C-:B---3--:R-:W-:Y:S01]  /*2ee0*/  FFMA.FTZ R11, R235, c[0x0][0x23c], -R0.reuse ;  /* 0x00008f00eb0b7a23 */ /* 0x108fe20000010800 */
[----:B----4-:R-:W-:Y:S08]  /*2ef0*/  F2FP.BF16.PACK_AB R6, R189, R190 ;  /* 0x000000bebd06723e */ /* 0x010ff000000010ff */
[----:B------:R3:W-:Y:S10]  /*2f00*/  MUFU.EX2 R194, R11 ;  /* 0x0000000b00c27308 */ /* 0x0007f40000000800 */
[----:B------:R-:W-:Y:S01]  /*2f10*/  MUFU.TANH R204, R33 ;  /* 0x0000002100cc7308 */ /* 0x000fe20000002400 */
[--C-:B-1----:R-:W-:Y:S09]  /*2f20*/  FFMA.FTZ R4, R214, c[0x0][0x23c], -R9.reuse ;  /* 0x00008f00d6047a23 */ /* 0x102ff20000010809 */
[----:B------:R1:W-:Y:S01]  /*2f30*/  MUFU.EX2 R159, R4 ;  /* 0x00000004009f7308 */ /* 0x0003e20000000800 */
[----:B---3--:R-:W-:Y:S09]  /*2f40*/  FFMA.FTZ R11, R234, c[0x0][0x23c], -R0 ;  /* 0x00008f00ea0b7a23 */ /* 0x008ff20000010800 */
[----:B------:R-:W3:Y:S10]  /*2f50*/  MUFU.EX2 R193, R11 ;  /* 0x0000000b00c17308 */ /* 0x000ef40000000800 */
[----:B------:R-:W-:Y:S01]  /*2f60*/  MUFU.TANH R206, R35 ;  /* 0x0000002300ce7308 */ /* 0x000fe20000002400 */
[--C-:B-1----:R-:W-:Y:S09]  /*2f70*/  FFMA.FTZ R4, R221, c[0x0][0x23c], -R8.reuse ;  /* 0x00008f00dd047a23 */ /* 0x102ff20000010808 */
[----:B------:R1:W-:Y:S01]  /*2f80*/  MUFU.EX2 R166, R4 ;  /* 0x0000000400a67308 */ /* 0x0003e20000000800 */
[----:B---3--:R-:W-:Y:S09]  /*2f90*/  F2FP.BF16.PACK_AB R5, R193, R194 ;  /* 0x000000c2c105723e */ /* 0x008ff200000010ff */
[----:B------:R-:W3:Y:S01]  /*2fa0*/  MUFU.TANH R218, R29 ;  /* 0x0000001d00da7308 */ /* 0x000ee20000002400 */
[----:B-1----:R-:W-:Y:S09]  /*2fb0*/  FFMA.FTZ R4, R220, c[0x0][0x23c], -R8 ;  /* 0x00008f00dc047a23 */ /* 0x002ff20000010808 */
[----:B------:R1:W-:Y:S02]  /*2fc0*/  MUFU.EX2 R165, R4 ;  /* 0x0000000400a57308 */ /* 0x0003e40000000800 */
[--C-:B-1----:R-:W-:Y:S08]  /*2fd0*/  FFMA.FTZ R4, R227, c[0x0][0x23c], -R0.reuse ;  /* 0x00008f00e3047a23 */ /* 0x102ff00000010800 */
[----:B------:R1:W-:Y:S02]  /*2fe0*/  MUFU.EX2 R188, R4 ;  /* 0x0000000400bc7308 */ /* 0x0003e40000000800 */
[----:B-1----:R-:W-:Y:S08]  /*2ff0*/  FFMA.FTZ R4, R226, c[0x0][0x23c], -R0 ;  /* 0x00008f00e2047a23 */ /* 0x002ff00000010800 */
[----:B------:R1:W-:Y:S02]  /*3000*/  MUFU.EX2 R187, R4 ;  /* 0x0000000400bb7308 */ /* 0x0003e40000000800 */
[--C-:B-1----:R-:W-:Y:S02]  /*3010*/  FFMA.FTZ R4, R219, c[0x0][0x23c], -R8.reuse ;  /* 0x00008f00db047a23 */ /* 0x102fe40000010808 */
[----:B---3--:R-:W-:Y:S06]  /*3020*/  FFMA.FTZ R8, R218, c[0x0][0x23c], -R8 ;  /* 0x00008f00da087a23 */ /* 0x008fec0000010808 */
        /* <DEDUP_REMOVED lines=9> */
[----:B---3--:R-:W-:Y:S09]  /*30c0*/  F2FP.BF16.PACK_AB R0, R161, R162 ;  /* 0x000000a2a100723e */ /* 0x008ff200000010ff */
[----:B------:R-:W3:Y:S01]  /*30d0*/  MUFU.EX2 R150, R10 ;  /* 0x0000000a00967308 */ /* 0x000ee20000000800 */
        /* <DEDUP_REMOVED lines=8> */
[----:B---3--:R-:W-:Y:S03]  /*3160*/  F2FP.BF16.PACK_AB R0, R150, R151 ;  /* 0x000000979600723e */ /* 0x008fe600000010ff */
[----:B------:R1:W-:Y:S04]  /*3170*/  STS [R196+0x19000], R4 ;  /* 0x01900004c4007388 */ /* 0x0003e80000000800 */
[----:B------:R3:W-:Y:S04]  /*3180*/  STS [R198+0x1a000], R6 ;  /* 0x01a00006c6007388 */ /* 0x0007e80000000800 */
[----:B------:R2:W-:Y:S04]  /*3190*/  STS [R198+0x1a400], R5 ;  /* 0x01a40005c6007388 */ /* 0x0005e80000000800 */
[----:B------:R4:W-:Y:S01]  /*31a0*/  STS [R196+0x1a000], R7 ;  /* 0x01a00007c4007388 */ /* 0x0009e20000000800 */
[----:B-1----:R-:W-:Y:S02]  /*31b0*/  F2FP.BF16.PACK_AB R4, R159, R160 ;  /* 0x000000a09f04723e */ /* 0x002fe400000010ff */
[----:B---3--:R-:W-:Y:S02]  /*31c0*/  F2FP.BF16.PACK_AB R6, R191, R192 ;  /* 0x000000c0bf06723e */ /* 0x008fe400000010ff */
[----:B--2---:R-:W-:Y:S03]  /*31d0*/  F2FP.BF16.PACK_AB R5, R147, R152 ;  /* 0x000000989305723e */ /* 0x004fe600000010ff */
        /* <DEDUP_REMOVED lines=14> */
[----:B------:R-:W-:Y:S08]  /*32c0*/  LDSM.16.M88.4 R32, [R175+0x6000] ;  /* 0x00600000af20783b */ /* 0x000ff00000000200 */
[----:B------:R-:W2:Y:S08]  /*32d0*/  LDSM.16.M88.4 R16, [R173+0xf000] ;  /* 0x00f00000ad10783b */ /* 0x000eb00000000200 */
[----:B------:R-:W3:Y:S08]  /*32e0*/  LDSM.16.M88.4 R28, [R175+0x6800] ;  /* 0x00680000af1c783b */ /* 0x000ef00000000200 */
[----:B------:R-:W3:Y:S08]  /*32f0*/  LDSM.16.M88.4 R132, [R173+0xf400] ;  /* 0x00f40000ad84783b */ /* 0x000ef00000000200 */
[----:B-1----:R1:W4:Y:S04]  /*3300*/  LDG.E R0, [R148.64+0xa0] ;  /* 0x0000a02294007981 */ /* 0x002328000c1e1900 */
[----:B------:R-:W-:Y:S08]  /*3310*/  LDSM.16.M88.4 R136, [R176+0x6000] ;  /* 0x00600000b088783b */ /* 0x000ff00000000200 */
[----:B------:R-:W3:Y:S01]  /*3320*/  LDSM.16.M88.4 R140, [R172+0xf000] ;  /* 0x00f00000ac8c783b */ /* 0x000ee20000000200 */
[-C--:B--2---:R-:W-:Y:S08]  /*3330*/  HMMA.16816.F32.BF16 R4, R32, R16.reuse, RZ ;  /* 0x000000102004723c */ /* 0x084ff000000418ff */
[C---:B---3--:R-:W-:Y:S01]  /*3340*/  HMMA.16816.F32.BF16 R8, R28.reuse, R16, RZ ;  /* 0x000000101c08723c */ /* 0x048fe200000418ff */
[----:B-1----:R-:W-:Y:S05]  /*3350*/  MOV R148, c[0x0][0x1c0] ;  /* 0x0000700000947a02 */ /* 0x002fea0000000f00 */
[----:B------:R-:W-:Y:S02]  /*3360*/  IMAD R148, R148, c[0x0][0x22c], RZ ;  /* 0x00008b0094947a24 */ /* 0x000fe400078e02ff */
[-C--:B------:R-:W-:Y:S04]  /*3370*/  HMMA.16816.F32.BF16 R12, R28, R18.reuse, RZ ;  /* 0x000000121c0c723c */ /* 0x080fe800000418ff */
[----:B------:R-:W-:Y:S04]  /*3380*/  LEA R148, -R148, RZ, 0x6 ;  /* 0x000000ff94947211 */ /* 0x000fe800078e31ff */
[C---:B------:R-:W-:Y:S04]  /*3390*/  HMMA.16816.F32.BF16 R16, R32.reuse, R18, RZ ;  /* 0x000000122010723c */ /* 0x040fe800000418ff */
[C---:B------:R-:W-:Y:S04]  /*33a0*/  LEA R184, P0, R148.reuse, R184, 0x2 ;  /* 0x000000b894b87211 */ /* 0x040fe800078010ff */
[-C--:B------:R-:W-:Y:S01]  /*33b0*/  HMMA.16816.F32.BF16 R20, R32, R132.reuse, RZ ;  /* 0x000000842014723c */ /* 0x080fe200000418ff */
[----:B------:R-:W-:Y:S02]  /*33c0*/  LEA.HI.X.SX32 R185, R148, R185, 0x2, P0 ;  /* 0x000000b994b97211 */ /* 0x000fe400000f16ff */
[----:B------:R-:W-:Y:S05]  /*33d0*/  PLOP3.LUT P0, PT, PT, PT, UP2, 0x80, 0x0 ;  /* 0x000000000000781c */ /* 0x000fea0003f0f028 */
        /* <DEDUP_REMOVED lines=47> */
[-C--:B------:R-:W-:Y:S07]  /*36d0*/  HMMA.16816.F32.BF16 R28, R140, R134.reuse, R28 ;  /* 0x000000868c1c723c */ /* 0x080fee000004181c */
[----:B------:R-:W-:Y:S01]  /*36e0*/  FFMA.FTZ R140, -R209, R209, 1 ;  /* 0x3f800000d18c7423 */ /* 0x000fe200000101d1 */
[----:B------:R-:W-:Y:S01]  /*36f0*/  HMMA.16816.F32.BF16 R32, R136, R134, R32 ;  /* 0x000000868820723c */ /* 0x000fe20000041820 */
[----:B------:R-:W-:Y:S03]  /*3700*/  LDSM.16.M88.4 R132, [R176+0x8000] ;  /* 0x00800000b084783b */ /* 0x000fe60000000200 */
[----:B------:R-:W-:Y:S05]  /*3710*/  FMUL.FTZ R140, R140, c[0x0][0x2ec] ;  /* 0x0000bb008c8c7a20 */ /* 0x000fea0000410000 */
[----:B------:R-:W1:Y:S02]  /*3720*/  LDSM.16.M88.4 R136, [R172+0x13000] ;  /* 0x01300000ac88783b */ /* 0x000e640000000200 */
[-C--:B-1----:R-:W-:Y:S11]  /*3730*/  HMMA.16816.F32.BF16 R4, R132, R136.reuse, R4 ;  /* 0x000000888404723c */ /* 0x082ff60000041804 */
[----:B------:R-:W-:Y:S11]  /*3740*/  @!UPT UIADD3 URZ, URZ, URZ, URZ ;  /* 0x0000003f3f3ff290 */ /* 0x000ff6000fffe03f */
[----:B------:R-:W-:Y:S02]  /*3750*/  @!UPT UIADD3 URZ, URZ, URZ, URZ ;  /* 0x0000003f3f3ff290 */ /* 0x000fe4000fffe03f */
[C---:B------:R-:W-:Y:S02]  /*3760*/  FADD.FTZ R4, -R146.reuse, R4 ;  /* 0x0000000492047221 */ /* 0x040fe40000010100 */
        /* <DEDUP_REMOVED lines=16> */
[----:B------:R-:W-:Y:S02]  /*3870*/  FMUL.FTZ R5, R154, R16 ;  /* 0x000000109a057220 */ /* 0x000fe40000410000 */
[----:B------:R-:W-:Y:S02]  /*3880*/  FMUL.FTZ R4, R153, R17 ;  /* 0x0000001199047220 */ /* 0x000fe40000410000 */
[C---:B------:R-:W-:Y:S02]  /*3890*/  FADD.FTZ R18, -R145.reuse, R18 ;  /* 0x0000001291127221 */ /* 0x040fe40000010100 */
[----:B------:R-:W-:Y:S01]  /*38a0*/  FADD.FTZ R19, -R145, R19 ;  /* 0x0000001391137221 */ /* 0x000fe20000010100 */
[-C--:B-1----:R-:W-:Y:S08]  /*38b0*/  HMMA.16816.F32.BF16 R20, R132, R136.reuse, R20 ;  /* 0x000000888414723c */ /* 0x082ff00000041814 */
[C---:B------:R-:W-:Y:S08]  /*38c0*/  HMMA.16816.F32.BF16 R24, R140.reuse, R136, R24 ;  /* 0x000000888c18723c */ /* 0x040ff00000041818 */
[-C--:B------:R-:W-:Y:S08]  /*38d0*/  HMMA.16816.F32.BF16 R28, R140, R138.reuse, R28 ;  /* 0x0000008a8c1c723c */ /* 0x080ff0000004181c */
[C---:B------:R-:W-:Y:S01]  /*38e0*/  FADD.FTZ R17, -R146.reuse, R20 ;  /* 0x0000001492117221 */ /* 0x040fe20000010100 */
[----:B------:R-:W-:Y:S04]  /*38f0*/  HMMA.16816.F32.BF16 R32, R132, R138, R32 ;  /* 0x0000008a8420723c */ /* 0x000fe80000041820 */
[----:B------:R-:W-:Y:S02]  /*3900*/  FADD.FTZ R16, -R146, R21 ;  /* 0x0000001592107221 */ /* 0x000fe40000010100 */
[----:B------:R-:W-:Y:S02]  /*3910*/  FFMA.FTZ R21, -R212, R212, 1 ;  /* 0x3f800000d4157423 */ /* 0x000fe400000101d4 */
[----:B------:R-:W-:Y:S04]  /*3920*/  FFMA.FTZ R20, -R211, R211, 1 ;  /* 0x3f800000d3147423 */ /* 0x000fe800000101d3 */
[----:B------:R-:W-:Y:S02]  /*3930*/  FMUL.FTZ R21, R21, c[0x0][0x2ec] ;  /* 0x0000bb0015157a20 */ /* 0x000fe40000410000 */
[----:B------:R-:W-:Y:S02]  /*3940*/  FMUL.FTZ R20, R20, c[0x0][0x2ec] ;  /* 0x0000bb0014147a20 */ /* 0x000fe40000410000 */
[----:B------:R-:W-:Y:S02]  /*3950*/  FMUL.FTZ R16, R147, R16 ;  /* 0x0000001093107220 */ /* 0x000fe40000410000 */
[----:B------:R-:W-:Y:S02]  /*3960*/  FMUL.FTZ R147, R21, R5 ;  /* 0x0000000515937220 */ /* 0x000fe40000410000 */
[----:B------:R-:W-:Y:S02]  /*3970*/  FFMA.FTZ R21, -R205, R205, 1 ;  /* 0x3f800000cd157423 */ /* 0x000fe400000101cd */
[----:B------:R-:W-:Y:S02]  /*3980*/  FMUL.FTZ R17, R152, R17 ;  /* 0x0000001198117220 */ /* 0x000fe40000410000 */
[C---:B------:R-:W-:Y:S02]  /*3990*/  FADD.FTZ R32, -R146.reuse, R32 ;  /* 0x0000002092207221 */ /* 0x040fe40000010100 */
[----:B------:R-:W-:Y:S02]  /*39a0*/  FADD.FTZ R33, -R146, R33 ;  /* 0x0000002192217221 */ /* 0x000fe40000010100 */
[----:B------:R-:W-:Y:S02]  /*39b0*/  FMUL.FTZ R146, R20, R4 ;  /* 0x0000000414927220 */ /* 0x000fe40000410000 */
[----:B------:R-:W-:Y:S02]  /*39c0*/  FFMA.FTZ R20, -R204, R204, 1 ;  /* 0x3f800000cc147423 */ /* 0x000fe400000101cc */
[----:B------:R-:W-:Y:S02]  /*39d0*/  FMUL.FTZ R5, R151, R32 ;  /* 0x0000002097057220 */ /* 0x000fe40000410000 */
[----:B------:R-:W-:Y:S02]  /*39e0*/  FMUL.FTZ R4, R150, R33 ;  /* 0x0000002196047220 */ /* 0x000fe40000410000 */
        /* <DEDUP_REMOVED lines=8> */
[C---:B------:R-:W-:Y:S02]  /*3a70*/  FADD.FTZ R5, -R145.reuse, R6 ;  /* 0x0000000691057221 */ /* 0x040fe40000010100 */
[----:B------:R-:W-:Y:S02]  /*3a80*/  FADD.FTZ R4, -R145, R7 ;  /* 0x0000000791047221 */ /* 0x000fe40000010100 */
        /* <DEDUP_REMOVED lines=78> */
[C---:B----4-:R-:W-:Y:S02]  /*3f70*/  FADD.FTZ R7, -R0.reuse, R10 ;  /* 0x0000000a00077221 */ /* 0x050fe40000010100 */
        /* <DEDUP_REMOVED lines=58> */
.L_x_1014:
        /* <DEDUP_REMOVED lines=118> */
.L_x_1015:
        /* <DEDUP_REMOVED lines=11> */
[----:B------:R-:W-:Y:S01]  /*4b30*/  IMAD R159, R159, 0x28, RZ ;  /* 0x000000289f9f7824 */ /* 0x000fe200078e02ff */
[----:B------:R-:W3:Y:S01]  /*4b40*/  LDSM.16.MT88.4 R28, [R0+0xd000] ;  /* 0x00d00000001c783b */ /* 0x000ee20000004200 */
[----:B------:R-:W-:Y:S03]  /*4b50*/  IMAD.MOV.U32 R158, RZ, RZ, c[0x0][0x1c0] ;  /* 0x00007000ff9e7624 */ /* 0x000fe600078e00ff */
[----:B------:R-:W4:Y:S01]  /*4b60*/  LDL R157, [R1] ;  /* 0x00000000019d7983 */ /* 0x000f220000100800 */
[----:B------:R-:W-:Y:S03]  /*4b70*/  IMAD R158, R158, c[0x0][0x22c], RZ ;  /* 0x00008b009e9e7a24 */ /* 0x000fe600078e02ff */
[----:B------:R-:W-:Y:S01]  /*4b80*/  LDSM.16.M88.4 R32, [R178] ;  /* 0x00000000b220783b */ /* 0x000fe20000000200 */
[----:B------:R-:W-:Y:S03]  /*4b90*/  IMAD R158, R158, 0x38, RZ ;  /* 0x000000389e9e7824 */ /* 0x000fe600078e02ff */
[----:B------:R-:W4:Y:S04]  /*4ba0*/  LDL R156, [R1+0x4] ;  /* 0x00000400019c7983 */ /* 0x000f280000100800 */
[----:B------:R-:W1:Y:S04]  /*4bb0*/  LDSM.16.MT88.4 R132, [R0+0x9400] ;  /* 0x009400000084783b */ /* 0x000e680000004200 */
[----:B------:R-:W1:Y:S04]  /*4bc0*/  LDSM.16.MT88.4 R136, [R0+0xb400] ;  /* 0x00b400000088783b */ /* 0x000e680000004200 */
[----:B------:R-:W1:Y:S04]  /*4bd0*/  LDSM.16.MT88.4 R140, [R0+0xd400] ;  /* 0x00d40000008c783b */ /* 0x000e680000004200 */
[----:B------:R-:W-:Y:S01]  /*4be0*/  LDSM.16.M88.4 R144, [R180] ;  /* 0x00000000b490783b */ /* 0x000fe20000000200 */
[C---:B-12---:R-:W-:Y:S03]  /*4bf0*/  HMMA.16816.F32.BF16 R4, R24.reuse, R8, RZ ;  /* 0x000000081804723c */ /* 0x046fe600000418ff */
[----:B------:R-:W1:Y:S04]  /*4c00*/  LDSM.16.MT88.4 R148, [R0+0x9800] ;  /* 0x009800000094783b */ /* 0x000e680000004200 */
[----:B------:R-:W-:Y:S01]  /*4c10*/  LDSM.16.MT88.4 R152, [R0+0x9c00] ;  /* 0x009c00000098783b */ /* 0x000fe20000004200 */
[C---:B------:R-:W-:Y:S08]  /*4c20*/  HMMA.16816.F32.BF16 R8, R24.reuse, R10, RZ ;  /* 0x0000000a1808723c */ /* 0x040ff000000418ff */
[C---:B---3--:R-:W-:Y:S08]  /*4c30*/  HMMA.16816.F32.BF16 R12, R24.reuse, R16, RZ ;  /* 0x00000010180c723c */ /* 0x048ff000000418ff */
[C---:B------:R-:W-:Y:S08]  /*4c40*/  HMMA.16816.F32.BF16 R16, R24.reuse, R18, RZ ;  /* 0x000000121810723c */ /* 0x040ff000000418ff */
[C---:B------:R-:W-:Y:S08]  /*4c50*/  HMMA.16816.F32.BF16 R20, R24.reuse, R28, RZ ;  /* 0x0000001c1814723c */ /* 0x040ff000000418ff */
[----:B------:R-:W-:Y:S01]  /*4c60*/  HMMA.16816.F32.BF16 R24, R24, R30, RZ ;  /* 0x0000001e1818723c */ /* 0x000fe200000418ff */
[----:B------:R-:W2:Y:S07]  /*4c70*/  LDSM.16.MT88.4 R28, [R0+0xb800] ;  /* 0x00b80000001c783b */ /* 0x000eae0000004200 */
[C---:B------:R-:W-:Y:S08]  /*4c80*/  HMMA.16816.F32.BF16 R4, R32.reuse, R132, R4 ;  /* 0x000000842004723c */ /* 0x040ff00000041804 */
[C---:B------:R-:W-:Y:S01]  /*4c90*/  HMMA.16816.F32.BF16 R8, R32.reuse, R134, R8 ;  /* 0x000000862008723c */ /* 0x040fe20000041808 */
[----:B------:R-:W3:Y:S07]  /*4ca0*/  LDSM.16.MT88.4 R132, [R0+0xd800] ;  /* 0x00d800000084783b */ /* 0x000eee0000004200 */
[C---:B------:R-:W-:Y:S08]  /*4cb0*/  HMMA.16816.F32.BF16 R12, R32.reuse, R136, R12 ;  /* 0x00000088200c723c */ /* 0x040ff0000004180c */
[C---:B------:R-:W-:Y:S01]  /*4cc0*/  HMMA.16816.F32.BF16 R16, R32.reuse, R138, R16 ;  /* 0x0000008a2010723c */ /* 0x040fe20000041810 */
[----:B------:R-:W3:Y:S07]  /*4cd0*/  LDSM.16.M88.4 R136, [R179] ;  /* 0x00000000b388783b */ /* 0x000eee0000000200 */
[C---:B------:R-:W-:Y:S08]  /*4ce0*/  HMMA.16816.F32.BF16 R20, R32.reuse, R140, R20 ;  /* 0x0000008c2014723c */ /* 0x040ff00000041814 */
[----:B------:R-:W-:Y:S01]  /*4cf0*/  HMMA.16816.F32.BF16 R24, R32, R142, R24 ;  /* 0x0000008e2018723c */ /* 0x000fe20000041818 */
[----:B------:R-:W3:Y:S04]  /*4d00*/  LDSM.16.MT88.4 R32, [R0+0xbc00] ;  /* 0x00bc00000020783b */ /* 0x000ee80000004200 */
        /* <DEDUP_REMOVED lines=11> */
[C---:B------:R-:W-:Y:S08]  /*4dc0*/  HMMA.16816.F32.BF16 R4, R136.reuse, R152, R4 ;  /* 0x000000988804723c */ /* 0x040ff00000041804 */
[C---:B------:R-:W-:Y:S01]  /*4dd0*/  HMMA.16816.F32.BF16 R8, R136.reuse, R154, R8 ;  /* 0x0000009a8808723c */ /* 0x040fe20000041808 */
[----:B------:R-:W-:Y:S07]  /*4de0*/  LDSM.16.MT88.4 R152, [R0+0xa800] ;  /* 0x00a800000098783b */ /* 0x000fee0000004200 */
[C---:B------:R-:W-:Y:S08]  /*4df0*/  HMMA.16816.F32.BF16 R12, R136.reuse, R32, R12 ;  /* 0x00000020880c723c */ /* 0x040ff0000004180c */
[C---:B------:R-:W-:Y:S01]  /*4e00*/  HMMA.16816.F32.BF16 R16, R136.reuse, R34, R16 ;  /* 0x000000228810723c */ /* 0x040fe20000041810 */
[----:B------:R-:W-:Y:S07]  /*4e10*/  LDSM.16.M88.4 R32, [R178+0x2000] ;  /* 0x00200000b220783b */ /* 0x000fee0000000200 */
[C---:B------:R-:W-:Y:S08]  /*4e20*/  HMMA.16816.F32.BF16 R20, R136.reuse, R140, R20 ;  /* 0x0000008c8814723c */ /* 0x040ff00000041814 */
[----:B------:R-:W-:Y:S01]  /*4e30*/  HMMA.16816.F32.BF16 R24, R136, R142, R24 ;  /* 0x0000008e8818723c */ /* 0x000fe20000041818 */
[----:B------:R-:W3:Y:S04]  /*4e40*/  LDSM.16.MT88.4 R136, [R0+0xa400] ;  /* 0x00a400000088783b */ /* 0x000ee80000004200 */
[----:B------:R-:W3:Y:S03]  /*4e50*/  LDSM.16.MT88.4 R140, [R0+0xc400] ;  /* 0x00c40000008c783b */ /* 0x000ee60000004200 */
[C---:B-1----:R-:W-:Y:S08]  /*4e60*/  HMMA.16816.F32.BF16 R4, R28.reuse, R148, R4 ;  /* 0x000000941c04723c */ /* 0x042ff00000041804 */
[C---:B------:R-:W-:Y:S01]  /*4e70*/  HMMA.16816.F32.BF16 R8, R28.reuse, R150, R8 ;  /* 0x000000961c08723c */ /* 0x040fe20000041808 */
[----:B------:R-:W1:Y:S07]  /*4e80*/  LDSM.16.MT88.4 R148, [R0+0xe400] ;  /* 0x00e400000094783b */ /* 0x000e6e0000004200 */
[C---:B--2---:R-:W-:Y:S08]  /*4e90*/  HMMA.16816.F32.BF16 R12, R28.reuse, R132, R12 ;  /* 0x000000841c0c723c */ /* 0x044ff0000004180c */
[C---:B------:R-:W-:Y:S01]  /*4ea0*/  HMMA.16816.F32.BF16 R16, R28.reuse, R134, R16 ;  /* 0x000000861c10723c */ /* 0x040fe20000041810 */
[----:B------:R-:W2:Y:S07]  /*4eb0*/  LDSM.16.M88.4 R132, [R180+0x2000] ;  /* 0x00200000b484783b */ /* 0x000eae0000000200 */
[C---:B---3--:R-:W-:Y:S08]  /*4ec0*/  HMMA.16816.F32.BF16 R20, R28.reuse, R144, R20 ;  /* 0x000000901c14723c */ /* 0x048ff00000041814 */
[----:B------:R-:W-:Y:S01]  /*4ed0*/  HMMA.16816.F32.BF16 R24, R28, R146, R24 ;  /* 0x000000921c18723c */ /* 0x000fe20000041818 */
[----:B------:R-:W3:Y:S04]  /*4ee0*/  LDSM.16.MT88.4 R28, [R0+0xc800] ;  /* 0x00c80000001c783b */ /* 0x000ee80000004200 */
[----:B------:R-:W-:Y:S03]  /*4ef0*/  LDSM.16.MT88.4 R144, [R0+0xcc00] ;  /* 0x00cc00000090783b */ /* 0x000fe60000004200 */
[C---:B------:R-:W-:Y:S08]  /*4f00*/  HMMA.16816.F32.BF16 R4, R32.reuse, R136, R4 ;  /* 0x000000882004723c */ /* 0x040ff00000041804 */
[C---:B------:R-:W-:Y:S01]  /*4f10*/  HMMA.16816.F32.BF16 R8, R32.reuse, R138, R8 ;  /* 0x0000008a2008723c */ /* 0x040fe20000041808 */
[----:B------:R-:W3:Y:S07]  /*4f20*/  LDSM.16.MT88.4 R136, [R0+0xe800] ;  /* 0x00e800000088783b */ /* 0x000eee0000004200 */
[C---:B------:R-:W-:Y:S08]  /*4f30*/  HMMA.16816.F32.BF16 R12, R32.reuse, R140, R12 ;  /* 0x0000008c200c723c */ /* 0x040ff0000004180c */
[C---:B------:R-:W-:Y:S01]  /*4f40*/  HMMA.16816.F32.BF16 R16, R32.reuse, R142, R16 ;  /* 0x0000008e2010723c */ /* 0x040fe20000041810 */
[----:B------:R-:W-:Y:S07]  /*4f50*/  LDSM.16.MT88.4 R140, [R0+0xac00] ;  /* 0x00ac0000008c783b */ /* 0x000fee0000004200 */
[C---:B-1----:R-:W-:Y:S08]  /*4f60*/  HMMA.16816.F32.BF16 R20, R32.reuse, R148, R20 ;  /* 0x000000942014723c */ /* 0x042ff00000041814 */
[----:B------:R-:W-:Y:S01]  /*4f70*/  HMMA.16816.F32.BF16 R24, R32, R150, R24 ;  /* 0x000000962018723c */ /* 0x000fe20000041818 */
[----:B------:R-:W1:Y:S04]  /*4f80*/  LDSM.16.M88.4 R32, [R179+0x2000] ;  /* 0x00200000b320783b */ /* 0x000e680000000200 */
[----:B------:R-:W1:Y:S03]  /*4f90*/  LDSM.16.MT88.4 R148, [R0+0xec00] ;  /* 0x00ec00000094783b */ /* 0x000e660000004200 */
[C---:B--2---:R-:W-:Y:S08]  /*4fa0*/  HMMA.16816.F32.BF16 R4, R132.reuse, R152, R4 ;  /* 0x000000988404723c */ /* 0x044ff00000041804 */
[C---:B------:R-:W-:Y:S08]  /*4fb0*/  HMMA.16816.F32.BF16 R8, R132.reuse, R154, R8 ;  /* 0x0000009a8408723c */ /* 0x040ff00000041808 */
[C---:B---3--:R-:W-:Y:S07]  /*4fc0*/  HMMA.16816.F32.BF16 R12, R132.reuse, R28, R12 ;  /* 0x0000001c840c723c */ /* 0x048fee000004180c */
        /* <DEDUP_REMOVED lines=8> */
[C---:B------:R-:W-:Y:S01]  /*5050*/  HMMA.16816.F32.BF16 R20, R132.reuse, R136, R20 ;  /* 0x000000888414723c */ /* 0x040fe20000041814 */
[----:B------:R2:W5:Y:S03]  /*5060*/  @P0 LDG.E R239, [R28.64] ;  /* 0x0000001c1cef0981 */ /* 0x000566000c1e1900 */
[-C--:B------:R-:W-:Y:S01]  /*5070*/  LEA.HI.X.SX32 R31, R240, R185.reuse, 0x2, P1 ;  /* 0x000000b9f01f7211 */ /* 0x080fe200008f16ff */
[----:B------:R2:W5:Y:S01]  /*5080*/  @P0 LDG.E R238, [R28.64+0x20] ;  /* 0x0000201c1cee0981 */ /* 0x000562000c1e1900 */
[----:B------:R-:W-:Y:S02]  /*5090*/  IMAD R157, R157, 0x18, RZ ;  /* 0x000000189d9d7824 */ /* 0x000fe400078e02ff */
[----:B------:R-:W-:Y:S01]  /*50a0*/  HMMA.16816.F32.BF16 R24, R132, R138, R24 ;  /* 0x0000008a8418723c */ /* 0x000fe20000041818 */
[----:B------:R-:W-:Y:S03]  /*50b0*/  LDSM.16.MT88.4 R136, [R2+0x18800] ;  /* 0x018800000288783b */ /* 0x000fe60000004200 */
[----:B------:R-:W-:Y:S01]  /*50c0*/  IMAD.MOV.U32 R156, RZ, RZ, c[0x0][0x1c0] ;  /* 0x00007000ff9c7624 */ /* 0x000fe200078e00ff */
[----:B------:R2:W5:Y:S03]  /*50d0*/  @P0 LDG.E R237, [R28.64+0x80] ;  /* 0x0000801c1ced0981 */ /* 0x000566000c1e1900 */
[C---:B-1----:R-:W-:Y:S01]  /*50e0*/  HMMA.16816.F32.BF16 R4, R32.reuse, R140, R4 ;  /* 0x0000008c2004723c */ /* 0x042fe20000041804 */
[----:B------:R2:W5:Y:S04]  /*50f0*/  @P0 LDG.E R236, [R28.64+0xa0] ;  /* 0x0000a01c1cec0981 */ /* 0x000568000c1e1900 */
[----:B------:R-:W-:Y:S03]  /*5100*/  IMAD R156, R156, c[0x0][0x22c], RZ ;  /* 0x00008b009c9c7a24 */ /* 0x000fe600078e02ff */
[C---:B------:R-:W-:Y:S01]  /*5110*/  HMMA.16816.F32.BF16 R8, R32.reuse, R142, R8 ;  /* 0x0000008e2008723c */ /* 0x040fe20000041808 */
[----:B------:R-:W-:Y:S03]  /*5120*/  LDSM.16.MT88.4 R140, [R3+0x1c00] ;  /* 0x001c0000038c783b */ /* 0x000fe60000004200 */
[----:B------:R-:W-:Y:S04]  /*5130*/  IMAD.SHL.U32 R156, R156, 0x10, RZ ;  /* 0x000000109c9c7824 */ /* 0x000fe800078e00ff */
[C---:B------:R-:W-:Y:S04]  /*5140*/  HMMA.16816.F32.BF16 R12, R32.reuse, R144, R12 ;  /* 0x00000090200c723c */ /* 0x040fe8000004180c */
[CC--:B------:R-:W-:Y:S03]  /*5150*/  LEA R132, P0, R156.reuse, R184.reuse, 0x2 ;  /* 0x000000b89c847211 */ /* 0x0c0fe600078010ff */
[----:B------:R1:W-:Y:S01]  /*5160*/  RED.E.ADD.F32.FTZ.RN.STRONG.GPU [R184.64], R4 ;  /* 0x00000004b800798e */ /* 0x0003e2000c10e79c */
[C---:B------:R-:W-:Y:S03]  /*5170*/  HMMA.16816.F32.BF16 R16, R32.reuse, R146, R16 ;  /* 0x000000922010723c */ /* 0x040fe60000041810 */
[----:B------:R3:W-:Y:S01]  /*5180*/  RED.E.ADD.F32.FTZ.RN.STRONG.GPU [R30.64], R5 ;  /* 0x000000051e00798e */ /* 0x0007e2000c10e79c */
[-C--:B------:R-:W-:Y:S02]  /*5190*/  LEA.HI.X.SX32 R133, R156, R185.reuse, 0x2, P0 ;  /* 0x000000b99c857211 */ /* 0x080fe400000f16ff */
[CC--:B--2---:R-:W-:Y:S02]  /*51a0*/  LEA R28, P2, R159.reuse, R184.reuse, 0x2 ;  /* 0x000000b89f1c7211 */ /* 0x0c4fe400078410ff */
[C---:B------:R-:W-:Y:S01]  /*51b0*/  HMMA.16816.F32.BF16 R20, R32.reuse, R148, R20 ;  /* 0x000000942014723c */ /* 0x040fe20000041814 */
[----:B------:R2:W-:Y:S03]  /*51c0*/  RED.E.ADD.F32.FTZ.RN.STRONG.GPU [R132.64], R6 ;  /* 0x000000068400798e */ /* 0x0005e6000c10e79c */
[-C--:B------:R-:W-:Y:S04]  /*51d0*/  LEA.HI.X.SX32 R29, R159, R185.reuse, 0x2, P2 ;  /* 0x000000b99f1d7211 */ /* 0x080fe800010f16ff */
[----:B------:R-:W-:Y:S07]  /*51e0*/  HMMA.16816.F32.BF16 R24, R32, R150, R24 ;  /* 0x000000962018723c */ /* 0x000fee0000041818 */
[CC--:B------:R-:W-:Y:S02]  /*51f0*/  LEA R32, P0, R160.reuse, R184.reuse, 0x2 ;  /* 0x000000b8a0207211 */ /* 0x0c0fe400078010ff */
[CC--:B-1----:R-:W-:Y:S03]  /*5200*/  LEA R4, P1, R157.reuse, R184.reuse, 0x2 ;  /* 0x000000b89d047211 */ /* 0x0c2fe600078210ff */
[-C--:B------:R-:W-:Y:S02]  /*5210*/  LEA.HI.X.SX32 R33, R160, R185.reuse, 0x2, P0 ;  /* 0x000000b9a0217211 */ /* 0x080fe400000f16ff */
[-C--:B---3--:R-:W-:Y:S01]  /*5220*/  LEA.HI.X.SX32 R5, R157, R185.reuse, 0x2, P1 ;  /* 0x000000b99d057211 */ /* 0x088fe200008f16ff */
[----:B------:R-:W-:Y:S04]  /*5230*/  IMAD.MOV.U32 R157, RZ, RZ, c[0x0][0x1c0] ;  /* 0x00007000ff9d7624 */ /* 0x000fe800078e00ff */
[----:B------:R1:W-:Y:S01]  /*5240*/  RED.E.ADD.F32.FTZ.RN.STRONG.GPU [R4.64], R7 ;  /* 0x000000070400798e */ /* 0x0003e2000c10e79c */
[----:B------:R-:W-:Y:S03]  /*5250*/  IMAD R157, R157, c[0x0][0x22c], RZ ;  /* 0x00008b009d9d7a24 */ /* 0x000fe600078e02ff */
[----:B------:R3:W-:Y:S01]  /*5260*/  RED.E.ADD.F32.FTZ.RN.STRONG.GPU [R32.64], R8 ;  /* 0x000000082000798e */ /* 0x0007e2000c10e79c */
[----:B------:R-:W-:Y:S03]  /*5270*/  IMAD R157, R157, 0x30, RZ ;  /* 0x000000309d9d7824 */ /* 0x000fe600078e02ff */
[----:B------:R4:W-:Y:S02]  /*5280*/  RED.E.ADD.F32.FTZ.RN.STRONG.GPU [R28.64], R9 ;  /* 0x000000091c00798e */ /* 0x0009e4000c10e79c */
[CC--:B--2---:R-:W-:Y:S02]  /*5290*/  LEA R6, P1, R157.reuse, R184.reuse, 0x2 ;  /* 0x000000b89d067211 */ /* 0x0c4fe400078210ff */
[----:B------:R-:W-:Y:S02]  /*52a0*/  LDSM.16.MT88.4 R32, [R2+0x17800] ;  /* 0x017800000220783b */ /* 0x000fe40000004200 */
[-C--:B-1----:R-:W-:Y:S01]  /*52b0*/  LEA.HI.X.SX32 R7, R157, R185.reuse, 0x2, P1 ;  /* 0x000000b99d077211 */ /* 0x082fe200008f16ff */
[----:B------:R-:W-:Y:S01]  /*52c0*/  IMAD.MOV.U32 R157, RZ, RZ, c[0x0][0x1c0] ;  /* 0x00007000ff9d7624 */ /* 0x000fe200078e00ff */
[CC--:B------:R-:W-:Y:S03]  /*52d0*/  LEA R4, P0, R158.reuse, R184.reuse, 0x2 ;  /* 0x000000b89e047211 */ /* 0x0c0fe600078010ff */
[----:B------:R1:W-:Y:S01]  /*52e0*/  RED.E.ADD.F32.FTZ.RN.STRONG.GPU [R6.64], R10 ;  /* 0x0000000a0600798e */ /* 0x0003e2000c10e79c */
[-C--:B------:R-:W-:Y:S01]  /*52f0*/  LEA.HI.X.SX32 R5, R158, R185.reuse, 0x2, P0 ;  /* 0x000000b99e057211 */ /* 0x080fe200000f16ff */
[----:B------:R-:W-:Y:S04]  /*5300*/  IMAD R157, R157, c[0x0][0x22c], RZ ;  /* 0x00008b009d9d7a24 */ /* 0x000fe800078e02ff */
[----:B------:R2:W-:Y:S01]  /*5310*/  RED.E.ADD.F32.FTZ.RN.STRONG.GPU [R4.64], R11 ;  /* 0x0000000b0400798e */ /* 0x0005e2000c10e79c */
[----:B------:R-:W-:Y:S03]  /*5320*/  IMAD.SHL.U32 R157, R157, 0x10, RZ ;  /* 0x000000109d9d7824 */ /* 0x000fe600078e00ff */
[----:B------:R-:W-:Y:S02]  /*5330*/  RED.E.ADD.F32.FTZ.RN.STRONG.GPU [R184.64+0x80], R12 ;  /* 0x0000800cb800798e */ /* 0x000fe4000c10e79c */
[C---:B------:R-:W-:Y:S02]  /*5340*/  IADD3 R134, R157.reuse, 0x20, RZ ;  /* 0x000000209d867810 */ /* 0x040fe40007ffe0ff */
[C---:B------:R-:W-:Y:S01]  /*5350*/  IADD3 R135, R157.reuse, 0x20, RZ ;  /* 0x000000209d877810 */ /* 0x040fe20007ffe0ff */
[----:B------:R-:W-:Y:S01]  /*5360*/  RED.E.ADD.F32.FTZ.RN.STRONG.GPU [R30.64+0x80], R13 ;  /* 0x0000800d1e00798e */ /* 0x000fe2000c10e79c */
[----:B------:R-:W-:Y:S01]  /*5370*/  IADD3 R0, R157, 0x20, RZ ;  /* 0x000000209d007810 */ /* 0x000fe20007ffe0ff */
[C---:B------:R-:W-:Y:S01]  /*5380*/  IMAD.IADD R134, R240.reuse, 0x1, R134 ;  /* 0x00000001f0867824 */ /* 0x040fe200078e0286 */
[CC--:B---3--:R-:W-:Y:S03]  /*5390*/  LEA R8, P0, R135.reuse, R184.reuse, 0x2 ;  /* 0x000000b887087211 */ /* 0x0c8fe600078010ff */
[C---:B------:R-:W-:Y:S01]  /*53a0*/  IMAD.IADD R0, R240.reuse, 0x1, R0 ;  /* 0x00000001f0007824 */ /* 0x040fe200078e0200 */
[-C--:B----4-:R-:W-:Y:S03]  /*53b0*/  LEA.HI.X.SX32 R9, R135, R185.reuse, 0x2, P0 ;  /* 0x000000b987097211 */ /* 0x090fe600000f16ff */
[----:B------:R-:W-:Y:S01]  /*53c0*/  IMAD.IADD R0, R240, 0x1, R0 ;  /* 0x00000001f0007824 */ /* 0x000fe200078e0200 */
[-C--:B-1----:R-:W-:Y:S01]  /*53d0*/  LEA R6, P1, R134, R184.reuse, 0x2 ;  /* 0x000000b886067211 */ /* 0x082fe200078210ff */
[----:B------:R1:W-:Y:S01]  /*53e0*/  RED.E.ADD.F32.FTZ.RN.STRONG.GPU [R8.64], R14 ;  /* 0x0000000e0800798e */ /* 0x0003e2000c10e79c */
[-C--:B------:R-:W-:Y:S02]  /*53f0*/  LEA R10, P2, R244, R184.reuse, 0x2 ;  /* 0x000000b8f40a7211 */ /* 0x080fe400078410ff */
[-C--:B------:R-:W-:Y:S02]  /*5400*/  LEA.HI.X.SX32 R7, R134, R185.reuse, 0x2, P1 ;  /* 0x000000b986077211 */ /* 0x080fe400008f16ff */
[-C--:B--2---:R-:W-:Y:S01]  /*5410*/  LEA R4, P0, R0, R184.reuse, 0x2 ;  /* 0x000000b800047211 */ /* 0x084fe200078010ff */
[----:B------:R-:W-:Y:S01]  /*5420*/  LDSM.16.MT88.4 R132, [R3+0x1400] ;  /* 0x001400000384783b */ /* 0x000fe20000004200 */
[-C--:B------:R-:W-:Y:S02]  /*5430*/  LEA.HI.X.SX32 R11, R244, R185.reuse, 0x2, P2 ;  /* 0x000000b9f40b7211 */ /* 0x080fe400010f16ff */
[-C--:B------:R-:W-:Y:S01]  /*5440*/  LEA.HI.X.SX32 R5, R0, R185.reuse, 0x2, P0 ;  /* 0x000000b900057211 */ /* 0x080fe200000f16ff */
[----:B------:R2:W-:Y:S01]  /*5450*/  RED.E.ADD.F32.FTZ.RN.STRONG.GPU [R6.64], R15 ;  /* 0x0000000f0600798e */ /* 0x0005e2000c10e79c */
[----:B------:R-:W-:Y:S03]  /*5460*/  IADD3 R0, R156, 0x40, RZ ;  /* 0x000000409c007810 */ /* 0x000fe60007ffe0ff */
[----:B------:R3:W-:Y:S04]  /*5470*/  RED.E.ADD.F32.FTZ.RN.STRONG.GPU [R4.64], R16 ;  /* 0x000000100400798e */ /* 0x0007e8000c10e79c */
[----:B------:R4:W-:Y:S01]  /*5480*/  RED.E.ADD.F32.FTZ.RN.STRONG.GPU [R10.64], R17 ;  /* 0x000000110a00798e */ /* 0x0009e2000c10e79c */
[CC--:B-1----:R-:W-:Y:S04]  /*5490*/  LEA R8, P1, R243.reuse, R184.reuse, 0x2 ;  /* 0x000000b8f3087211 */ /* 0x0c2fe800078210ff */
[-C--:B------:R-:W-:Y:S05]  /*54a0*/  LEA.HI.X.SX32 R9, R243, R185.reuse, 0x2, P1 ;  /* 0x000000b9f3097211 */ /* 0x080fea00008f16ff */
[----:B------:R1:W-:Y:S01]  /*54b0*/  RED.E.ADD.F32.FTZ.RN.STRONG.GPU [R8.64], R18 ;  /* 0x000000120800798e */ /* 0x0003e2000c10e79c */
[CC--:B--2---:R-:W-:Y:S04]  /*54c0*/  LEA R6, P0, R246.reuse, R184.reuse, 0x2 ;  /* 0x000000b8f6067211 */ /* 0x0c4fe800078010ff */
[-C--:B------:R-:W-:Y:S02]  /*54d0*/  LEA.HI.X.SX32 R7, R246, R185.reuse, 0x2, P0 ;  /* 0x000000b9f6077211 */ /* 0x080fe400000f16ff */
[-C--:B---3--:R-:W-:Y:S02]  /*54e0*/  LEA R4, P1, R0, R184.reuse, 0x2 ;  /* 0x000000b800047211 */ /* 0x088fe400078210ff */
[-C--:B------:R-:W-:Y:S01]  /*54f0*/  LEA R12, P0, R252, R184.reuse, 0x2 ;  /* 0x000000b8fc0c7211 */ /* 0x080fe200078010ff */
[----:B------:R2:W-:Y:S01]  /*5500*/  RED.E.ADD.F32.FTZ.RN.STRONG.GPU [R6.64], R19 ;  /* 0x000000130600798e */ /* 0x0005e2000c10e79c */
[-C--:B------:R-:W-:Y:S01]  /*5510*/  LEA.HI.X.SX32 R5, R0, R185.reuse, 0x2, P1 ;  /* 0x000000b900057211 */ /* 0x080fe200008f16ff */
[----:B------:R-:W-:Y:S01]  /*5520*/  IMAD.IADD R0, R240, 0x1, R252 ;  /* 0x00000001f0007824 */ /* 0x000fe200078e02fc */
[-C--:B------:R-:W-:Y:S01]  /*5530*/  LEA.HI.X.SX32 R13, R252, R185.reuse, 0x2, P0 ;  /* 0x000000b9fc0d7211 */ /* 0x080fe200000f16ff */
[----:B------:R-:W-:Y:S03]  /*5540*/  RED.E.ADD.F32.FTZ.RN.STRONG.GPU [R184.64+0x100], R20 ;  /* 0x00010014b800798e */ /* 0x000fe6000c10e79c */
[CC--:B----4-:R-:W-:Y:S01]  /*5550*/  LEA R10, P3, R0.reuse, R184.reuse, 0x2 ;  /* 0x000000b8000a7211 */ /* 0x0d0fe200078610ff */
[----:B------:R-:W-:Y:S03]  /*5560*/  RED.E.ADD.F32.FTZ.RN.STRONG.GPU [R30.64+0x100], R21 ;  /* 0x000100151e00798e */ /* 0x000fe6000c10e79c */
[-C--:B------:R-:W-:Y:S01]  /*5570*/  LEA.HI.X.SX32 R11, R0, R185.reuse, 0x2, P3 ;  /* 0x000000b9000b7211 */ /* 0x080fe200018f16ff */
[----:B------:R3:W-:Y:S01]  /*5580*/  RED.E.ADD.F32.FTZ.RN.STRONG.GPU [R4.64], R22 ;  /* 0x000000160400798e */ /* 0x0007e2000c10e79c */
[----:B------:R-:W-:Y:S03]  /*5590*/  IADD3 R0, R3, -0x3000, RZ ;  /* 0xffffd00003007810 */ /* 0x000fe60007ffe0ff */
[----:B------:R-:W-:Y:S01]  /*55a0*/  RED.E.ADD.F32.FTZ.RN.STRONG.GPU [R12.64], R23 ;  /* 0x000000170c00798e */ /* 0x000fe2000c10e79c */
[CC--:B-1----:R-:W-:Y:S03]  /*55b0*/  LEA R8, P2, R242.reuse, R184.reuse, 0x2 ;  /* 0x000000b8f2087211 */ /* 0x0c2fe600078410ff */
[----:B------:R-:W-:Y:S01]  /*55c0*/  RED.E.ADD.F32.FTZ.RN.STRONG.GPU [R10.64], R24 ;  /* 0x000000180a00798e */ /* 0x000fe2000c10e79c */
[-C--:B------:R-:W-:Y:S03]  /*55d0*/  LEA.HI.X.SX32 R9, R242, R185.reuse, 0x2, P2 ;  /* 0x000000b9f2097211 */ /* 0x080fe600010f16ff */
[----:B------:R-:W-:Y:S01]  /*55e0*/  LDSM.16.MT88.4 R12, [R2+0x17000] ;  /* 0x01700000020c783b */ /* 0x000fe20000004200 */
[CC--:B--2---:R-:W-:Y:S03]  /*55f0*/  LEA R6, P1, R241.reuse, R184.reuse, 0x2 ;  /* 0x000000b8f1067211 */ /* 0x0c4fe600078210ff */
[----:B------:R-:W-:Y:S01]  /*5600*/  RED.E.ADD.F32.FTZ.RN.STRONG.GPU [R8.64], R25 ;  /* 0x000000190800798e */ /* 0x000fe2000c10e79c */
[-C--:B------:R-:W-:Y:S03]  /*5610*/  LEA.HI.X.SX32 R7, R241, R185.reuse, 0x2, P1 ;  /* 0x000000b9f1077211 */ /* 0x080fe600008f16ff */
[----:B------:R-:W-:Y:S01]  /*5620*/  LDSM.16.MT88.4 R8, [R3] ;  /* 0x000000000308783b */ /* 0x000fe20000004200 */
[----:B------:R-:W-:Y:S01]  /*5630*/  ISETP.LT.AND P1, PT, RZ, UR43, PT ;  /* 0x0000002bff007c0c */ /* 0x000fe2000bf21270 */
[----:B------:R-:W-:Y:S02]  /*5640*/  UMOV UR43, UR6 ;  /* 0x00000006002b7c82 */ /* 0x000fe40008000000 */
[----:B------:R-:W-:Y:S01]  /*5650*/  RED.E.ADD.F32.FTZ.RN.STRONG.GPU [R6.64], R26 ;  /* 0x0000001a0600798e */ /* 0x000fe2000c10e79c */
[C---:B---3--:R-:W-:Y:S03]  /*5660*/  LEA R4, P0, R245.reuse, R184, 0x2 ;  /* 0x000000b8f5047211 */ /* 0x048fe600078010ff */
[----:B------:R-:W-:Y:S01]  /*5670*/  LDSM.16.MT88.4 R16, [R3+0x1000] ;  /* 0x001000000310783b */ /* 0x000fe20000004200 */
[----:B------:R-:W-:Y:S03]  /*5680*/  LEA.HI.X.SX32 R5, R245, R185, 0x2, P0 ;  /* 0x000000b9f5057211 */ /* 0x000fe600000f16ff */
[----:B------:R-:W-:Y:S01]  /*5690*/  LDSM.16.MT88.4 R20, [R3+0x2000] ;  /* 0x002000000314783b */ /* 0x000fe20000004200 */
[----:B------:R-:W-:Y:S01]  /*56a0*/  PLOP3.LUT P0, PT, PT, PT, UP0, 0x80, 0x0 ;  /* 0x000000000000781c */ /* 0x000fe20003f0f008 */
[----:B------:R-:W-:Y:S02]  /*56b0*/  @UP2 UIADD3 UR36, UP0, UR36, -0x100, URZ ;  /* 0xffffff0024242890 */ /* 0x000fe4000ff1e03f */
[----:B------:R-:W-:Y:S02]  /*56c0*/  RED.E.ADD.F32.FTZ.RN.STRONG.GPU [R4.64], R27 ;  /* 0x0000001b0400798e */ /* 0x000fe4000c10e79c */
[----:B------:R-:W-:Y:S02]  /*56d0*/  @UP2 UIADD3.X UR7, UR7, -0x1, URZ, UP0, !UPT ;  /* 0xffffffff07072890 */ /* 0x000fe400087fe43f */
        /* <DEDUP_REMOVED lines=63> */
.L_x_1013:
[----:B-1----:R-:W2:Y:S01]  /*5ad0*/  LDL.64 R28, [R1+0x8] ;  /* 0x00000800011c7983 */ /* 0x002ea20000100a00 */
[----:B------:R-:W-:Y:S01]  /*5ae0*/  FMUL.FTZ R84, R84, c[0x0][0x2e0] ;  /* 0x0000b80054547a20 */ /* 0x000fe20000410000 */
[----:B------:R-:W-:Y:S01]  /*5af0*/  F2FP.BF16.PACK_AB R36, R37, R36 ;  /* 0x000000242524723e */ /* 0x000fe200000010ff */
[----:B------:R-:W-:Y:S01]  /*5b00*/  FMUL.FTZ R3, R85, c[0x0][0x2e0] ;  /* 0x0000b80055037a20 */ /* 0x000fe20000410000 */
[----:B------:R-:W1:Y:S01]  /*5b10*/  S2R R25, SR_CTAID.Y ;  /* 0x0000000000197919 */ /* 0x000e620000002600 */
        /* <DEDUP_REMOVED lines=30> */
[----:B------:R-:W-:Y:S01]  /*5d00*/  STS [R247], R3 ;  /* 0x00000003f7007388 */ /* 0x000fe20000000800 */
[----:B------:R-:W-:Y:S01]  /*5d10*/  FMUL.FTZ R16, R101, c[0x0][0x2e0] ;  /* 0x0000b80065107a20 */ /* 0x000fe20000410000 */
[----:B------:R-:W-:Y:S01]  /*5d20*/  F2FP.BF16.PACK_AB R10, R10, R94 ;  /* 0x0000005e0a0a723e */ /* 0x000fe200000010ff */
[----:B------:R-:W-:Y:S01]  /*5d30*/  FMUL.FTZ R102, R102, c[0x0][0x2e0] ;  /* 0x0000b80066667a20 */ /* 0x000fe20000410000 */
[----:B------:R3:W-:Y:S01]  /*5d40*/  STS [R247+0x200], R0 ;  /* 0x00020000f7007388 */ /* 0x0007e20000000800 */
        /* <DEDUP_REMOVED lines=58> */
[----:B------:R-:W-:Y:S01]  /*60f0*/  ULDC.64 UR6, c[0x0][0x3a0] ;  /* 0x0000e80000067ab9 */ /* 0x000fe20000000a00 */
[----:B------:R-:W-:Y:S01]  /*6100*/  STS [R247+0x4000], R22 ;  /* 0x00400016f7007388 */ /* 0x000fe20000000800 */
[----:B------:R-:W-:Y:S01]  /*6110*/  F2FP.BF16.PACK_AB R52, R53, R52 ;  /* 0x000000343534723e */ /* 0x000fe200000010ff */
[----:B------:R-:W-:Y:S01]  /*6120*/  UIMAD UR6, UR32, UR6, URZ ;  /* 0x00000006200672a4 */ /* 0x000fe2000f8e023f */
[----:B------:R-:W-:Y:S01]  /*6130*/  F2FP.BF16.PACK_AB R126, R127, R126 ;  /* 0x0000007e7f7e723e */ /* 0x000fe200000010ff */
[----:B------:R-:W-:Y:S01]  /*6140*/  STS [R247+0x4200], R21 ;  /* 0x00420015f7007388 */ /* 0x000fe20000000800 */
[----:B------:R-:W-:Y:S01]  /*6150*/  F2FP.BF16.PACK_AB R54, R55, R54 ;  /* 0x000000363736723e */ /* 0x000fe200000010ff */
[----:B---3--:R-:W-:Y:S01]  /*6160*/  IMAD.U32 R0, RZ, RZ, UR21 ;  /* 0x00000015ff007e24 */ /* 0x008fe2000f8e00ff */
[----:B------:R-:W-:Y:S01]  /*6170*/  F2FP.BF16.PACK_AB R64, R65, R64 ;  /* 0x000000404140723e */ /* 0x000fe200000010ff */
[----:B------:R-:W-:Y:S01]  /*6180*/  STS [R248+0x4000], R128 ;  /* 0x00400080f8007388 */ /* 0x000fe20000000800 */
[----:B------:R-:W-:Y:S01]  /*6190*/  F2FP.BF16.PACK_AB R66, R67, R66 ;  /* 0x000000424342723e */ /* 0x000fe200000010ff */
[----:B------:R-:W-:Y:S01]  /*61a0*/  ULDC.64 UR4, c[0x0][0x3a8] ;  /* 0x0000ea0000047ab9 */ /* 0x000fe20000000a00 */
[----:B------:R-:W-:Y:S01]  /*61b0*/  F2FP.BF16.PACK_AB R56, R57, R56 ;  /* 0x000000383938723e */ /* 0x000fe200000010ff */
[----:B------:R-:W-:Y:S01]  /*61c0*/  STS [R248+0x4200], R130 ;  /* 0x00420082f8007388 */ /* 0x000fe20000000800 */
[----:B------:R-:W-:Y:S01]  /*61d0*/  F2FP.BF16.PACK_AB R58, R59, R58 ;  /* 0x0000003a3b3a723e */ /* 0x000fe200000010ff */
[----:B------:R-:W-:Y:S01]  /*61e0*/  UIMAD UR4, UR32, UR4, URZ ;  /* 0x00000004200472a4 */ /* 0x000fe2000f8e023f */
[----:B------:R-:W-:Y:S01]  /*61f0*/  F2FP.BF16.PACK_AB R60, R61, R60 ;  /* 0x0000003c3d3c723e */ /* 0x000fe200000010ff */
[----:B------:R-:W-:Y:S01]  /*6200*/  STS [R247+0x5000], R121 ;  /* 0x00500079f7007388 */ /* 0x000fe20000000800 */
[----:B------:R-:W-:Y:S01]  /*6210*/  F2FP.BF16.PACK_AB R62, R63, R62 ;  /* 0x0000003e3f3e723e */ /* 0x000fe200000010ff */
[----:B------:R-:W-:Y:S01]  /*6220*/  UIMAD UR6, UR21, UR7, UR6 ;  /* 0x00000007150672a4 */ /* 0x000fe2000f8e0206 */
[----:B------:R-:W-:Y:S01]  /*6230*/  F2FP.BF16.PACK_AB R68, R69, R68 ;  /* 0x000000444544723e */ /* 0x000fe200000010ff */
[----:B------:R-:W-:Y:S01]  /*6240*/  STS [R247+0x5200], R122 ;  /* 0x0052007af7007388 */ /* 0x000fe20000000800 */
[----:B------:R-:W-:Y:S01]  /*6250*/  F2FP.BF16.PACK_AB R70, R71, R70 ;  /* 0x000000464746723e */ /* 0x000fe200000010ff */
[----:B------:R-:W-:Y:S01]  /*6260*/  UIMAD UR4, UR21, UR5, UR4 ;  /* 0x00000005150472a4 */ /* 0x000fe2000f8e0204 */
[----:B------:R-:W-:Y:S01]  /*6270*/  F2FP.BF16.PACK_AB R80, R81, R80 ;  /* 0x000000505150723e */ /* 0x000fe200000010ff */
[----:B------:R-:W3:Y:S01]  /*6280*/  S2R R26, SR_CTAID.Z ;  /* 0x00000000001a7919 */ /* 0x000ee20000002700 */
[----:B------:R-:W-:-:S02]  /*6290*/  F2FP.BF16.PACK_AB R82, R83, R82 ;  /* 0x000000525352723e */ /* 0x000fc400000010ff */
[----:B------:R-:W-:Y:S01]  /*62a0*/  F2FP.BF16.PACK_AB R72, R73, R72 ;  /* 0x000000484948723e */ /* 0x000fe200000010ff */
[----:B------:R-:W-:Y:S01]  /*62b0*/  STS [R248+0x5000], R124 ;  /* 0x0050007cf8007388 */ /* 0x000fe20000000800 */
[----:B------:R-:W-:Y:S02]  /*62c0*/  F2FP.BF16.PACK_AB R74, R75, R74 ;  /* 0x0000004a4b4a723e */ /* 0x000fe400000010ff */
[----:B------:R-:W-:Y:S01]  /*62d0*/  F2FP.BF16.PACK_AB R76, R77, R76 ;  /* 0x0000004c4d4c723e */ /* 0x000fe200000010ff */
[----:B------:R-:W-:Y:S01]  /*62e0*/  STS [R248+0x5200], R126 ;  /* 0x0052007ef8007388 */ /* 0x000fe20000000800 */
[----:B------:R-:W-:Y:S02]  /*62f0*/  F2FP.BF16.PACK_AB R78, R79, R78 ;  /* 0x0000004e4f4e723e */ /* 0x000fe400000010ff */
[----:B------:R-:W-:Y:S01]  /*6300*/  MOV R6, UR21 ;  /* 0x0000001500067c02 */ /* 0x000fe20008000f00 */
[----:B------:R-:W-:Y:S01]  /*6310*/  STS [R247+0x6000], R36 ;  /* 0x00600024f7007388 */ /* 0x000fe20000000800 */
[----:B----4-:R-:W-:-:S03]  /*6320*/  SHF.L.U32 R12, R249, 0x1, RZ ;  /* 0x00000001f90c7819 */ /* 0x010fc600000006ff */
[----:B------:R-:W-:Y:S04]  /*6330*/  STS [R247+0x6200], R38 ;  /* 0x00620026f7007388 */ /* 0x000fe80000000800 */
[----:B------:R-:W-:Y:S04]  /*6340*/  STS [R248+0x6000], R48 ;  /* 0x00600030f8007388 */ /* 0x000fe80000000800 */
[----:B------:R-:W-:Y:S04]  /*6350*/  STS [R248+0x6200], R50 ;  /* 0x00620032f8007388 */ /* 0x000fe80000000800 */
[----:B------:R-:W-:Y:S04]  /*6360*/  STS [R247+0x7000], R40 ;  /* 0x00700028f7007388 */ /* 0x000fe80000000800 */
[----:B------:R-:W-:Y:S04]  /*6370*/  STS [R247+0x7200], R42 ;  /* 0x0072002af7007388 */ /* 0x000fe80000000800 */
[----:B------:R-:W-:Y:S04]  /*6380*/  STS [R248+0x7000], R44 ;  /* 0x0070002cf8007388 */ /* 0x000fe80000000800 */
[----:B------:R-:W-:Y:S04]  /*6390*/  STS [R248+0x7200], R46 ;  /* 0x0072002ef8007388 */ /* 0x000fe80000000800 */
[----:B------:R-:W4:Y:S04]  /*63a0*/  S2R R27, SR_TID.X ;  /* 0x00000000001b7919 */ /* 0x000f280000002100 */
        /* <DEDUP_REMOVED lines=8> */
[----:B------:R-:W-:-:S03]  /*6430*/  LEA.HI R24, R24, R27, RZ, 0x2 ;  /* 0x0000001b18187211 */ /* 0x000fc600078f10ff */
        /* <DEDUP_REMOVED lines=10> */
[----:B------:R-:W1:Y:S04]  /*64e0*/  LDS.128 R56, [R12+0x9000] ;  /* 0x009000000c387984 */ /* 0x000e680000000c00 */
[----:B------:R-:W1:Y:S04]  /*64f0*/  LDS.128 R48, [R12+0xb000] ;  /* 0x00b000000c307984 */ /* 0x000e680000000c00 */
[----:B------:R-:W1:Y:S04]  /*6500*/  LDS.128 R40, [R12+0xd000] ;  /* 0x00d000000c287984 */ /* 0x000e680000000c00 */
[----:B------:R-:W1:Y:S04]  /*6510*/  LDS.128 R52, [R12+0xa000] ;  /* 0x00a000000c347984 */ /* 0x000e680000000c00 */
[----:B------:R-:W3:Y:S04]  /*6520*/  LDS.128 R44, [R12+0xc000] ;  /* 0x00c000000c2c7984 */ /* 0x000ee80000000c00 */
[----:B------:R-:W3:Y:S04]  /*6530*/  LDS.128 R36, [R12+0xe000] ;  /* 0x00e000000c247984 */ /* 0x000ee80000000c00 */
[----:B------:R-:W4:Y:S04]  /*6540*/  LDS.128 R32, [R12+0xf000] ;  /* 0x00f000000c207984 */ /* 0x000f280000000c00 */
[----:B------:R-:W-:Y:S04]  /*6550*/  LDS.128 R16, [R12+0x13000] ;  /* 0x013000000c107984 */ /* 0x000fe80000000c00 */
[----:B------:R-:W-:Y:S01]  /*6560*/  LDS.128 R20, [R12+0x12000] ;  /* 0x012000000c147984 */ /* 0x000fe20000000c00 */
[----:B--2---:R-:W-:-:S02]  /*6570*/  SHF.R.S32.HI R5, RZ, 0x1f, R28 ;  /* 0x0000001fff057819 */ /* 0x004fc4000001141c */
[----:B------:R-:W-:Y:S02]  /*6580*/  MOV R4, R28 ;  /* 0x0000001c00047202 */ /* 0x000fe40000000f00 */
[----:B------:R-:W-:Y:S03]  /*6590*/  LDS.128 R28, [R12+0x10000] ;  /* 0x010000000c1c7984 */ /* 0x000fe60000000c00 */
[----:B------:R-:W-:-:S04]  /*65a0*/  IMAD.WIDE.U32 R6, R6, c[0x0][0x3a0], R4 ;  /* 0x0000e80006067a25 */ /* 0x000fc800078e0004 */
[----:B------:R-:W-:Y:S01]  /*65b0*/  IMAD.WIDE.U32 R4, R0, c[0x0][0x3a8], R4 ;  /* 0x0000ea0000047a25 */ /* 0x000fe200078e0004 */
[----:B-1----:R-:W-:Y:S02]  /*65c0*/  SHF.R.S32.HI R0, RZ, 0x1f, R25 ;  /* 0x0000001fff007819 */ /* 0x002fe40000011419 */
[----:B------:R-:W-:Y:S02]  /*65d0*/  IADD3 R7, R7, UR6, RZ ;  /* 0x0000000607077c10 */ /* 0x000fe4000fffe0ff */
[----:B------:R-:W-:Y:S01]  /*65e0*/  IADD3 R5, R5, UR4, RZ ;  /* 0x0000000405057c10 */ /* 0x000fe2000fffe0ff */
[C---:B------:R-:W-:Y:S02]  /*65f0*/  IMAD R8, R0.reuse, c[0x0][0x388], RZ ;  /* 0x0000e20000087a24 */ /* 0x040fe400078e02ff */
[----:B------:R-:W-:Y:S02]  /*6600*/  IMAD R3, R0, c[0x0][0x390], RZ ;  /* 0x0000e40000037a24 */ /* 0x000fe400078e02ff */
[C---:B------:R-:W-:Y:S01]  /*6610*/  IMAD R0, R25.reuse, c[0x0][0x38c], R8 ;  /* 0x0000e30019007a24 */ /* 0x040fe200078e0208 */
[----:B---3--:R-:W-:Y:S01]  /*6620*/  SHF.R.S32.HI R8, RZ, 0x1f, R26 ;  /* 0x0000001fff087819 */ /* 0x008fe2000001141a */
[----:B------:R-:W-:-:S04]  /*6630*/  IMAD.WIDE.U32 R6, R25, c[0x0][0x388], R6 ;  /* 0x0000e20019067a25 */ /* 0x000fc800078e0006 */
[C---:B------:R-:W-:Y:S02]  /*6640*/  IMAD R3, R25.reuse, c[0x0][0x394], R3 ;  /* 0x0000e50019037a24 */ /* 0x040fe400078e0203 */
[----:B------:R-:W-:-:S04]  /*6650*/  IMAD.WIDE.U32 R4, R25, c[0x0][0x390], R4 ;  /* 0x0000e40019047a25 */ /* 0x000fc800078e0004 */
[----:B------:R-:W-:Y:S01]  /*6660*/  IMAD.IADD R7, R7, 0x1, R0 ;  /* 0x0000000107077824 */ /* 0x000fe200078e0200 */
[----:B------:R-:W-:Y:S01]  /*6670*/  IADD3 R5, R5, R3, RZ ;  /* 0x0000000305057210 */ /* 0x000fe20007ffe0ff */
[----:B------:R-:W-:Y:S02]  /*6680*/  IMAD R0, R8, c[0x0][0x3b8], RZ ;  /* 0x0000ee0008007a24 */ /* 0x000fe400078e02ff */
[----:B------:R-:W-:-:S04]  /*6690*/  IMAD.WIDE.U32 R6, R26, c[0x0][0x3b8], R6 ;  /* 0x0000ee001a067a25 */ /* 0x000fc800078e0006 */
[----:B------:R-:W-:Y:S02]  /*66a0*/  IMAD R0, R26, c[0x0][0x3bc], R0 ;  /* 0x0000ef001a007a24 */ /* 0x000fe400078e0200 */
[----:B------:R-:W-:Y:S02]  /*66b0*/  IMAD R3, R8, c[0x0][0x3c0], RZ ;  /* 0x0000f00008037a24 */ /* 0x000fe400078e02ff */
[----:B------:R-:W-:Y:S01]  /*66c0*/  IMAD.IADD R7, R7, 0x1, R0 ;  /* 0x0000000107077824 */ /* 0x000fe200078e0200 */
[----:B------:R-:W-:Y:S01]  /*66d0*/  SHF.R.S32.HI R0, RZ, 0x2, R24 ;  /* 0x00000002ff007819 */ /* 0x000fe20000011418 */
[C---:B------:R-:W-:Y:S02]  /*66e0*/  IMAD R3, R26.reuse, c[0x0][0x3c4], R3 ;  /* 0x0000f1001a037a24 */ /* 0x040fe400078e0203 */
[----:B------:R-:W-:Y:S01]  /*66f0*/  IMAD.WIDE.U32 R4, R26, c[0x0][0x3c0], R4 ;  /* 0x0000f0001a047a25 */ /* 0x000fe200078e0004 */
[----:B------:R-:W-:Y:S01]  /*6700*/  SHF.R.S32.HI R8, RZ, 0x1f, R0 ;  /* 0x0000001fff087819 */ /* 0x000fe20000011400 */
[----:B------:R-:W1:Y:S02]  /*6710*/  LDS.128 R24, [R12+0x11000] ;  /* 0x011000000c187984 */ /* 0x000e640000000c00 */
[----:B------:R-:W-:Y:S01]  /*6720*/  IMAD.WIDE.U32 R10, R0, c[0x0][0x3a0], R6 ;  /* 0x0000e800000a7a25 */ /* 0x000fe200078e0006 */
[----:B------:R-:W-:Y:S01]  /*6730*/  IADD3 R5, R5, R3, RZ ;  /* 0x0000000305057210 */ /* 0x000fe20007ffe0ff */
[----:B------:R-:W2:Y:S02]  /*6740*/  LDS.128 R12, [R12+0x14000] ;  /* 0x014000000c0c7984 */ /* 0x000ea40000000c00 */
[----:B------:R-:W-:Y:S01]  /*6750*/  IMAD R3, R8, c[0x0][0x3a0], RZ ;  /* 0x0000e80008037a24 */ /* 0x000fe200078e02ff */
[----:B------:R-:W-:Y:S01]  /*6760*/  LEA R6, P1, R10, c[0x0][0x340], 0x1 ;  /* 0x0000d0000a067a11 */ /* 0x000fe200078208ff */
[----:B------:R-:W-:-:S02]  /*6770*/  IMAD R8, R8, c[0x0][0x3a8], RZ ;  /* 0x0000ea0008087a24 */ /* 0x000fc400078e02ff */
[C---:B----4-:R-:W-:Y:S02]  /*6780*/  IMAD R60, R0.reuse, c[0x0][0x3a4], R3 ;  /* 0x0000e900003c7a24 */ /* 0x050fe400078e0203 */
[C---:B------:R-:W-:Y:S02]  /*6790*/  IMAD R3, R0.reuse, c[0x0][0x3ac], R8 ;  /* 0x0000eb0000037a24 */ /* 0x040fe400078e0208 */
[----:B------:R-:W-:-:S04]  /*67a0*/  IMAD.WIDE.U32 R8, R0, c[0x0][0x3a8], R4 ;  /* 0x0000ea0000087a25 */ /* 0x000fc800078e0004 */
[----:B------:R-:W-:Y:S01]  /*67b0*/  IMAD.IADD R5, R11, 0x1, R60 ;  /* 0x000000010b057824 */ /* 0x000fe200078e023c */
[----:B------:R-:W-:Y:S02]  /*67c0*/  IADD3 R0, R9, R3, RZ ;  /* 0x0000000309007210 */ /* 0x000fe40007ffe0ff */
[----:B------:R-:W-:Y:S02]  /*67d0*/  LEA R4, P0, R8, c[0x0][0x348], 0x1 ;  /* 0x0000d20008047a11 */ /* 0x000fe400078008ff */
[----:B------:R-:W-:Y:S02]  /*67e0*/  LEA.HI.X R7, R10, c[0x0][0x344], R5, 0x1, P1 ;  /* 0x0000d1000a077a11 */ /* 0x000fe400008f0c05 */
[----:B------:R-:W-:Y:S01]  /*67f0*/  LEA.HI.X R5, R8, c[0x0][0x34c], R0, 0x1, P0 ;  /* 0x0000d30008057a11 */ /* 0x000fe200000f0c00 */
[----:B------:R-:W-:Y:S01]  /*6800*/  IMAD.MOV.U32 R0, RZ, RZ, c[0x0][0x3a8] ;  /* 0x0000ea00ff007624 */ /* 0x000fe200078e00ff */
[----:B------:R-:W-:Y:S01]  /*6810*/  MOV R3, c[0x0][0x3a0] ;  /* 0x0000e80000037a02 */ /* 0x000fe20000000f00 */
[----:B------:R3:W-:Y:S01]  /*6820*/  STG.E.128 [R6.64], R56 ;  /* 0x0000003806007986 */ /* 0x0007e2000c101d1a */
[----:B------:R-:W-:-:S02]  /*6830*/  MOV R11, c[0x0][0x3a4] ;  /* 0x0000e900000b7a02 */ /* 0x000fc40000000f00 */
[C---:B------:R-:W-:Y:S01]  /*6840*/  LEA R10, P1, R3.reuse, R6, 0x7 ;  /* 0x00000006030a7211 */ /* 0x040fe200078238ff */
[----:B------:R3:W-:Y:S01]  /*6850*/  STG.E.128 [R6.64+0x40], R48 ;  /* 0x0000403006007986 */ /* 0x0007e2000c101d1a */
[----:B------:R-:W-:Y:S02]  /*6860*/  MOV R9, c[0x0][0x3ac] ;  /* 0x0000eb0000097a02 */ /* 0x000fe40000000f00 */
[C---:B------:R-:W-:Y:S01]  /*6870*/  LEA R8, P0, R0.reuse, R4, 0x7 ;  /* 0x0000000400087211 */ /* 0x040fe200078038ff */
[----:B------:R3:W-:Y:S01]  /*6880*/  STG.E.128 [R6.64+0x80], R40 ;  /* 0x0000802806007986 */ /* 0x0007e2000c101d1a */
[----:B------:R-:W-:Y:S02]  /*6890*/  LEA.HI.X R11, R3, R7, R11, 0x7, P1 ;  /* 0x00000007030b7211 */ /* 0x000fe400008f3c0b */
[----:B------:R-:W-:-:S03]  /*68a0*/  LEA.HI.X R9, R0, R5, R9, 0x7, P0 ;  /* 0x0000000500097211 */ /* 0x000fc600000f3c09 */
[----:B------:R3:W-:Y:S04]  /*68b0*/  STG.E.128 [R10.64], R52 ;  /* 0x000000340a007986 */ /* 0x0007e8000c101d1a */
[----:B------:R3:W-:Y:S04]  /*68c0*/  STG.E.128 [R10.64+0x40], R44 ;  /* 0x0000402c0a007986 */ /* 0x0007e8000c101d1a */
[----:B------:R3:W-:Y:S04]  /*68d0*/  STG.E.128 [R10.64+0x80], R36 ;  /* 0x000080240a007986 */ /* 0x0007e8000c101d1a */
[----:B------:R3:W-:Y:S04]  /*68e0*/  STG.E.128 [R4.64], R32 ;  /* 0x0000002004007986 */ /* 0x0007e8000c101d1a */
[----:B-1----:R3:W-:Y:S04]  /*68f0*/  STG.E.128 [R4.64+0x40], R24 ;  /* 0x0000401804007986 */ /* 0x0027e8000c101d1a */
[----:B------:R3:W-:Y:S04]  /*6900*/  STG.E.128 [R4.64+0x80], R16 ;  /* 0x0000801004007986 */ /* 0x0007e8000c101d1a */
[----:B------:R3:W-:Y:S04]  /*6910*/  STG.E.128 [R8.64], R28 ;  /* 0x0000001c08007986 */ /* 0x0007e8000c101d1a */
[----:B------:R3:W-:Y:S04]  /*6920*/  STG.E.128 [R8.64+0x40], R20 ;  /* 0x0000401408007986 */ /* 0x0007e8000c101d1a */
[----:B--2---:R3:W-:Y:S02]  /*6930*/  STG.E.128 [R8.64+0x80], R12 ;  /* 0x0000800c08007986 */ /* 0x0047e4000c101d1a */
.L_x_1010:
        /* <DEDUP_REMOVED lines=11> */
.L_x_1017:
[----:B------:R-:W-:Y:S05]  /*69f0*/  EXIT ;  /* 0x000000000000794d */ /* 0x000fea0003800000 */
.L_x_1019:
        /* <DEDUP_REMOVED lines=16> */
.L_x_1306:


//--------------------- .text._ZN5flash44flash_bwd_dq_dk_dv_loop_seqk_parallel_kernelI23Flash_bwd_kernel_traitsILi96ELi64ELi128ELi8ELi2ELi4ELi4ELb0ELb0EN7cutlass10bfloat16_tE19Flash_kernel_traitsILi96ELi64ELi128ELi8ES3_EELb1ELb0ELb0ELb1ELb0ELb0ELb0EEEvNS_16Flash_bwd_paramsE --------------------------
	.section	.text._ZN5flash44flash_bwd_dq_dk_dv_loop_seqk_parallel_kernelI23Flash_bwd_kernel_traitsILi96ELi64ELi128ELi8ELi2ELi4ELi4ELb0ELb0EN7cutlass10bfloat16_tE19Flash_kernel_traitsILi96ELi64ELi128ELi8ES3_EELb1ELb0ELb0ELb1ELb0ELb0ELb0EEEvNS_16Flash_bwd_paramsE,"ax",@progbits
	.sectioninfo	@"SHI_REGISTERS=255"
	.align	128
        .global         _ZN5flash44flash_bwd_dq_dk_dv_loop_seqk_parallel_kernelI23Flash_bwd_kernel_traitsILi96ELi64ELi128ELi8ELi2ELi4ELi4ELb0ELb0EN7cutlass10bfloat16_tE19Flash_kernel_traitsILi96ELi64ELi128ELi8ES3_EELb1ELb0ELb0ELb1ELb0ELb0ELb0EEEvNS_16Flash_bwd_paramsE
        .type           _ZN5flash44flash_bwd_dq_dk_dv_loop_seqk_parallel_kernelI23Flash_bwd_kernel_traitsILi96ELi64ELi128ELi8ELi2ELi4ELi4ELb0ELb0EN7cutlass10bfloat16_tE19Flash_kernel_traitsILi96ELi64ELi128ELi8ES3_EELb1ELb0ELb0ELb1ELb0ELb0ELb0EEEvNS_16Flash_bwd_paramsE,@function
        .size           _ZN5flash44flash_bwd_dq_dk_dv_loop_seqk_parallel_kernelI23Flash_bwd_kernel_traitsILi96ELi64ELi128ELi8ELi2ELi4ELi4ELb0ELb0EN7cutlass10bfloat16_tE19Flash_kernel_traitsILi96ELi64ELi128ELi8ES3_EELb1ELb0ELb0ELb1ELb0ELb0ELb0EEEvNS_16Flash_bwd_paramsE,(.L_x_1307 - _ZN5flash44flash_bwd_dq_dk_dv_loop_seqk_parallel_kernelI23Flash_bwd_kernel_traitsILi96ELi64ELi128ELi8ELi2ELi4ELi4ELb0ELb0EN7cutlass10bfloat16_tE19Flash_kernel_traitsILi96ELi64ELi128ELi8ES3_EELb1ELb0ELb0ELb1ELb0ELb0ELb0EEEvNS_16Flash_bwd_paramsE)
        .other          _ZN5flash44flash_bwd_dq_dk_dv_loop_seqk_parallel_kernelI23Flash_bwd_kernel_traitsILi96ELi64ELi128ELi8ELi2ELi4ELi4ELb0ELb0EN7cutlass10bfloat16_tE19Flash_kernel_traitsILi96ELi64ELi128ELi8ES3_EELb1ELb0ELb0ELb1ELb0ELb0ELb0EEEvNS_16Flash_bwd_paramsE,@"STO_CUDA_ENTRY STV_DEFAULT"
_ZN5flash44flash_bwd_dq_dk_dv_loop_seqk_parallel_kernelI23Flash_bwd_kernel_traitsILi96ELi64ELi128ELi8ELi2ELi4ELi4ELb0ELb0EN7cutlass10bfloat16_tE19Flash_kernel_traitsILi96ELi64ELi128ELi8ES3_EELb1ELb0ELb0ELb1ELb0ELb0ELb0EEEvNS_16Flash_bwd_paramsE:
.text._ZN5flash44flash_bwd_dq_dk_dv_loop_seqk_parallel_kernelI23Flash_bwd_kernel_traitsILi96ELi64ELi128ELi8ELi2ELi4ELi4ELb0ELb0EN7cutlass10bfloat16_tE19Flash_kernel_traitsILi96ELi64ELi128ELi8ES3_EELb1ELb0ELb0ELb1ELb0ELb0ELb0EEEvNS_16Flash_bwd_paramsE:
        /* <DEDUP_REMOVED lines=30> */
[----:B------:R-:W-:Y:S01]  /*01e0*/  IMAD.SHL.U32 R7, R7, 0x40, RZ ;  /* 0x0000004007077824 */ /* 0x000fe200078e00ff */
[----:B------:R-:W-:Y:S01]  /*01f0*/  LOP3.LUT R2, R0, 0xfffffffe, RZ, 0xc0, !PT ;  /* 0xfffffffe00027812 */ /* 0x000fe200078ec0ff */
[C---:B------:R-:W-:Y:S01]  /*0200*/  IMAD.IADD R0, R9.reuse, 0x1, -R5 ;  /* 0x0000000109007824 */ /* 0x040fe200078e0a05 */
        /* <DEDUP_REMOVED lines=8> */
[----:B------:R-:W-:-:S02]  /*0290*/  SHF.R.S32.HI R9, RZ, 0x1f, R4 ;  /* 0x0000001fff097819 */ /* 0x000fc40000011404 */
[-C--:B------:R-:W-:Y:S02]  /*02a0*/  LEA.HI R17, R5, R0.reuse, RZ, 0x3 ;  /* 0x0000000005117211 */ /* 0x080fe400078f18ff */
[----:B------:R-:W-:Y:S02]  /*02b0*/  LEA.HI R3, R0, R0, RZ, 0x1 ;  /* 0x0000000000037211 */ /* 0x000fe400078f08ff */
[----:B------:R-:W-:Y:S02]  /*02c0*/  SHF.R.U32.HI R7, RZ, 0x3, R2 ;  /* 0x00000003ff077819 */ /* 0x000fe40000011602 */
[----:B------:R-:W-:Y:S02]  /*02d0*/  LOP3.LUT R5, R2, 0x18, R220, 0xf8, !PT ;  /* 0x0000001802057812 */ /* 0x000fe400078ef8dc */
[----:B------:R-:W-:Y:S02]  /*02e0*/  LEA.HI R229, R9, R4, RZ, 0x2 ;  /* 0x0000000409e57211 */ /* 0x000fe400078f10ff */
[----:B------:R-:W-:-:S02]  /*02f0*/  LOP3.LUT R2, R17, 0xfffffff8, RZ, 0xc0, !PT ;  /* 0xfffffff811027812 */ /* 0x000fc400078ec0ff */
[----:B------:R-:W-:Y:S02]  /*0300*/  LOP3.LUT R4, R3, 0x7fffffe, RZ, 0xc0, !PT ;  /* 0x07fffffe03047812 */ /* 0x000fe400078ec0ff */
[----:B------:R-:W-:Y:S01]  /*0310*/  LEA.HI R9, R10, R10, RZ, 0x1 ;  /* 0x0000000a0a097211 */ /* 0x000fe200078f08ff */
[----:B------:R-:W-:Y:S01]  /*0320*/  IMAD.IADD R16, R0, 0x1, -R2 ;  /* 0x0000000100107824 */ /* 0x000fe200078e0a02 */
[----:B------:R-:W-:Y:S01]  /*0330*/  LEA.HI R2, R6, R18, RZ, 0x1 ;  /* 0x0000001206027211 */ /* 0x000fe200078f08ff */
[----:B------:R-:W-:Y:S01]  /*0340*/  IMAD.IADD R20, R0, 0x1, -R4 ;  /* 0x0000000100147824 */ /* 0x000fe200078e0a04 */
[----:B------:R-:W-:Y:S02]  /*0350*/  SHF.R.S32.HI R0, RZ, 0x1f, R6 ;  /* 0x0000001fff007819 */ /* 0x000fe40000011406 */
[----:B------:R-:W-:Y:S02]  /*0360*/  LOP3.LUT R11, R5, R7, RZ, 0x3c, !PT ;  /* 0x00000007050b7212 */ /* 0x000fe400078e3cff */
[----:B------:R-:W-:-:S02]  /*0370*/  LOP3.LUT R6, R2, 0x7fffffe, RZ, 0xc0, !PT ;  /* 0x07fffffe02067812 */ /* 0x000fc400078ec0ff */
[----:B------:R-:W-:Y:S02]  /*0380*/  SHF.R.S32.HI R7, RZ, 0x6, R13 ;  /* 0x00000006ff077819 */ /* 0x000fe4000001140d */
[----:B------:R-:W-:Y:S01]  /*0390*/  LEA.HI R0, R0, R18, RZ, 0x3 ;  /* 0x0000001200007211 */ /* 0x000fe200078f18ff */
[----:B------:R-:W-:Y:S01]  /*03a0*/  IMAD.IADD R6, R18, 0x1, -R6 ;  /* 0x0000000112067824 */ /* 0x000fe200078e0a06 */
[----:B------:R-:W-:Y:S02]  /*03b0*/  LOP3.LUT R2, R9, 0x7fffffe, RZ, 0xc0, !PT ;  /* 0x07fffffe09027812 */ /* 0x000fe400078ec0ff */
[----:B------:R-:W-:Y:S01]  /*03c0*/  LOP3.LUT R4, R0, 0xfffffff8, RZ, 0xc0, !PT ;  /* 0xfffffff800047812 */ /* 0x000fe200078ec0ff */
[----:B------:R-:W-:Y:S01]  /*03d0*/  IMAD R0, R7, 0x4, R12 ;  /* 0x0000000407007824 */ /* 0x000fe200078e020c */
[--C-:B------:R-:W-:Y:S01]  /*03e0*/  SHF.R.S32.HI R5, RZ, 0x1, R3.reuse ;  /* 0x00000001ff057819 */ /* 0x100fe20000011403 */
[----:B------:R-:W-:Y:S01]  /*03f0*/  IMAD.IADD R2, R10, 0x1, -R2 ;  /* 0x000000010a027824 */ /* 0x000fe200078e0a02 */
[----:B------:R-:W-:Y:S01]  /*0400*/  SHF.R.S32.HI R3, RZ, 0x1f, R3 ;  /* 0x0000001fff037819 */ /* 0x000fe20000011403 */
[----:B------:R-:W-:Y:S01]  /*0410*/  IMAD.IADD R4, R18, 0x1, -R4 ;  /* 0x0000000112047824 */ /* 0x000fe200078e0a04 */
[----:B------:R-:W-:Y:S01]  /*0420*/  LOP3.LUT P5, RZ, R16, 0x2, RZ, 0xc0, !PT ;  /* 0x0000000210ff7812 */ /* 0x000fe200078ac0ff */
[----:B------:R-:W-:Y:S01]  /*0430*/  IMAD R164, R0, 0x8, R2 ;  /* 0x0000000800a47824 */ /* 0x000fe200078e0202 */
[----:B------:R-:W-:Y:S01]  /*0440*/  LEA.HI R3, R3, R5, RZ, 0x2 ;  /* 0x0000000503037211 */ /* 0x000fe200078f10ff */
[----:B------:R-:W-:Y:S01]  /*0450*/  IMAD R0, R22, 0x8, R6 ;  /* 0x0000000816007824 */ /* 0x000fe200078e0206 */
[----:B------:R-:W-:-:S02]  /*0460*/  SHF.R.S32.HI R6, RZ, 0x1f, R8 ;  /* 0x0000001fff067819 */ /* 0x000fc40000011408 */
[----:B------:R-:W-:Y:S01]  /*0470*/  LOP3.LUT R2, R4, 0x1, RZ, 0xc0, !PT ;  /* 0x0000000104027812 */ /* 0x000fe200078ec0ff */
[----:B------:R-:W-:Y:S01]  /*0480*/  IMAD.U32 R0, R0, 0x20, R11 ;  /* 0x0000002000007824 */ /* 0x000fe200078e000b */
[----:B------:R-:W-:Y:S02]  /*0490*/  LOP3.LUT R3, R3, 0xfffffffc, RZ, 0xc0, !PT ;  /* 0xfffffffc03037812 */ /* 0x000fe400078ec0ff */
[----:B------:R-:W-:Y:S02]  /*04a0*/  ISETP.NE.U32.AND P3, PT, R2, 0x1, PT ;  /* 0x000000010200780c */ /* 0x000fe40003f65070 */
[----:B------:R1:W-:Y:S01]  /*04b0*/  STL [R1+0x20], R0 ;  /* 0x0000200001007387 */ /* 0x0003e20000100800 */
[----:B------:R-:W-:Y:S01]  /*04c0*/  LEA.HI R2, R8, R22, RZ, 0x1 ;  /* 0x0000001608027211 */ /* 0x000fe200078f08ff */
[----:B------:R-:W-:Y:S01]  /*04d0*/  IMAD.IADD R18, R5, 0x1, -R3 ;  /* 0x0000000105127824 */ /* 0x000fe200078e0a03 */
[----:B------:R-:W-:Y:S01]  /*04e0*/  SHF.R.S32.HI R3, RZ, 0x1, R9 ;  /* 0x00000001ff037819 */ /* 0x000fe20000011409 */
[----:B------:R-:W-:Y:S01]  /*04f0*/  IMAD.SHL.U32 R5, R10, 0x40, RZ ;  /* 0x000000400a057824 */ /* 0x000fe200078e00ff */
[----:B------:R-:W-:-:S02]  /*0500*/  LEA.HI R9, R4, R4, RZ, 0x1 ;  /* 0x0000000404097211 */ /* 0x000fc400078f08ff */
[----:B------:R-:W-:Y:S02]  /*0510*/  LOP3.LUT P4, RZ, R3, 0x2, RZ, 0xc0, !PT ;  /* 0x0000000203ff7812 */ /* 0x000fe4000788c0ff */
[----:B------:R-:W-:Y:S02]  /*0520*/  LOP3.LUT P2, RZ, R4, 0x2, RZ, 0xc0, !PT ;  /* 0x0000000204ff7812 */ /* 0x000fe4000784c0ff */
[----:B------:R-:W-:Y:S01]  /*0530*/  SHF.R.S32.HI R11, RZ, 0x7, R15 ;  /* 0x00000007ff0b7819 */ /* 0x000fe2000001140f */
[----:B------:R-:W-:Y:S01]  /*0540*/  IMAD.SHL.U32 R15, R7, 0x20, RZ ;  /* 0x00000020070f7824 */ /* 0x000fe200078e00ff */
[----:B------:R-:W-:Y:S01]  /*0550*/  LOP3.LUT P6, RZ, R16, 0x4, RZ, 0xc0, !PT ;  /* 0x0000000410ff7812 */ /* 0x000fe200078cc0ff */
[----:B------:R-:W-:Y:S01]  /*0560*/  IMAD.SHL.U32 R7, R14, 0x2, RZ ;  /* 0x000000020e077824 */ /* 0x000fe200078e00ff */
[----:B------:R-:W-:Y:S02]  /*0570*/  SEL R170, R174, 0xffffffe0, !P5 ;  /* 0xffffffe0aeaa7807 */ /* 0x000fe40006800000 */
[----:B------:R-:W-:-:S02]  /*0580*/  SEL R207, R207, 0x10, !P3 ;  /* 0x00000010cfcf7807 */ /* 0x000fc40005800000 */
[----:B------:R-:W-:Y:S02]  /*0590*/  SEL R171, R171, 0xffffffc0, !P6 ;  /* 0xffffffc0abab7807 */ /* 0x000fe40007000000 */
[----:B------:R-:W-:Y:S02]  /*05a0*/  SHF.R.S32.HI R229, RZ, 0x2, R229 ;  /* 0x00000002ffe57819 */ /* 0x000fe400000114e5 */
[----:B------:R-:W-:Y:S02]  /*05b0*/  SEL R165, R174, 0xffffffe0, !P4 ;  /* 0xffffffe0aea57807 */ /* 0x000fe40006000000 */
[----:B-1----:R-:W-:Y:S02]  /*05c0*/  LEA.HI R0, R6, R22, RZ, 0x2 ;  /* 0x0000001606007211 */ /* 0x002fe400078f10ff */
[----:B------:R-:W-:Y:S02]  /*05d0*/  LOP3.LUT R6, R2, 0xfffffffe, RZ, 0xc0, !PT ;  /* 0xfffffffe02067812 */ /* 0x000fe400078ec0ff */
[----:B------:R-:W-:-:S02]  /*05e0*/  LOP3.LUT R0, R0, 0xfffffffc, RZ, 0xc0, !PT ;  /* 0xfffffffc00007812 */ /* 0x000fc400078ec0ff */
[----:B------:R-:W-:-:S03]  /*05f0*/  LOP3.LUT P0, RZ, R18, 0x2, RZ, 0xc0, !PT ;  /* 0x0000000212ff7812 */ /* 0x000fc6000780c0ff */
[C---:B------:R-:W-:Y:S01]  /*0600*/  IMAD.IADD R2, R22.reuse, 0x1, -R0 ;  /* 0x0000000116027824 */ /* 0x040fe200078e0a00 */
[----:B------:R-:W-:Y:S01]  /*0610*/  LOP3.LUT R0, R5, 0x1c0, RZ, 0xc0, !PT ;  /* 0x000001c005007812 */ /* 0x000fe200078ec0ff */
[----:B------:R-:W-:Y:S01]  /*0620*/  IMAD.IADD R22, R22, 0x1, -R6 ;  /* 0x0000000116167824 */ /* 0x000fe200078e0a06 */
[----:B------:R-:W-:Y:S01]  /*0630*/  SEL R174, R174, 0xffffffe0, !P0 ;  /* 0xffffffe0aeae7807 */ /* 0x000fe20004000000 */
[C---:B------:R-:W-:Y:S01]  /*0640*/  IMAD.SHL.U32 R5, R2.reuse, 0x10, RZ ;  /* 0x0000001002057824 */ /* 0x040fe200078e00ff */
[----:B------:R-:W-:Y:S01]  /*0650*/  SHF.R.U32.HI R10, RZ, 0x3, R0 ;  /* 0x00000003ff0a7819 */ /* 0x000fe20000011600 */
[----:B------:R-:W-:Y:S01]  /*0660*/  IMAD.SHL.U32 R6, R3, 0x40, RZ ;  /* 0x0000004003067824 */ /* 0x000fe200078e00ff */
[----:B------:R-:W-:Y:S01]  /*0670*/  LOP3.LUT R3, R9, 0x3fffffe, RZ, 0xc0, !PT ;  /* 0x03fffffe09037812 */ /* 0x000fe200078ec0ff */
[----:B------:R-:W-:Y:S01]  /*0680*/  IMAD R8, R2, 0x200, R7 ;  /* 0x0000020002087824 */ /* 0x000fe200078e0207 */
[----:B------:R-:W-:Y:S01]  /*0690*/  LOP3.LUT R5, R0, 0x30, R5, 0xf8, !PT ;  /* 0x0000003000057812 */ /* 0x000fe200078ef805 */
[----:B------:R-:W-:Y:S01]  /*06a0*/  STL [R1+0x24], R22 ;  /* 0x0000241601007387 */ /* 0x000fe20000100800 */
[----:B------:R-:W-:Y:S01]  /*06b0*/  SHF.R.S32.HI R0, RZ, 0x3, R17 ;  /* 0x00000003ff007819 */ /* 0x000fe20000011411 */
[----:B------:R-:W-:Y:S01]  /*06c0*/  IMAD.IADD R13, R4, 0x1, -R3 ;  /* 0x00000001040d7824 */ /* 0x000fe200078e0a03 */
[----:B------:R-:W-:Y:S01]  /*06d0*/  LOP3.LUT R3, R6, 0xc0, RZ, 0xc0, !PT ;  /* 0x000000c006037812 */ /* 0x000fe200078ec0ff */
[----:B------:R-:W-:Y:S01]  /*06e0*/  IMAD.SHL.U32 R4, R4, 0x40, RZ ;  /* 0x0000004004047824 */ /* 0x000fe200078e00ff */
[--C-:B------:R-:W-:Y:S01]  /*06f0*/  LOP3.LUT R6, R5, 0x8, R19.reuse, 0xf8, !PT ;  /* 0x0000000805067812 */ /* 0x100fe200078ef813 */
[----:B------:R-:W-:Y:S01]  /*0700*/  IMAD R14, R0, 0x8, R20 ;  /* 0x00000008000e7824 */ /* 0x000fe200078e0214 */
[----:B------:R-:W-:Y:S01]  /*0710*/  LOP3.LUT R5, R3, 0x8, R19, 0xf8, !PT ;  /* 0x0000000803057812 */ /* 0x000fe200078ef813 */
[----:B------:R-:W-:Y:S01]  /*0720*/  IMAD R17, R2, 0x2, R0 ;  /* 0x0000000202117824 */ /* 0x000fe200078e0200 */
[----:B------:R-:W-:Y:S01]  /*0730*/  LOP3.LUT R0, R4, 0x1c0, RZ, 0xc0, !PT ;  /* 0x000001c004007812 */ /* 0x000fe200078ec0ff */
[----:B------:R-:W-:Y:S01]  /*0740*/  IMAD R13, R13, 0x20, R8 ;  /* 0x000000200d0d7824 */ /* 0x000fe200078e0208 */
[----:B------:R-:W-:Y:S01]  /*0750*/  SHF.R.U32.HI R4, RZ, 0x3, R3 ;  /* 0x00000003ff047819 */ /* 0x000fe20000011603 */
[----:B------:R-:W-:Y:S01]  /*0760*/  STL [R1+0x10], R21 ;  /* 0x0000101501007387 */ /* 0x000fe20000100800 */
[----:B------:R-:W-:Y:S01]  /*0770*/  LOP3.LUT R3, R0, 0x20, R15, 0xf8, !PT ;  /* 0x0000002000037812 */ /* 0x000fe200078ef80f */
[----:B------:R-:W-:Y:S01]  /*0780*/  IMAD R229, R22, 0x10, R229 ;  /* 0x0000001016e57824 */ /* 0x000fe200078e02e5 */
        /* <DEDUP_REMOVED lines=9> */
[----:B------:R-:W-:-:S02]  /*0820*/  IMAD.IADD R210, R3, 0x1, R2 ;  /* 0x0000000103d27824 */ /* 0x000fc400078e0202 */
[----:B------:R-:W-:Y:S01]  /*0830*/  IMAD.SHL.U32 R2, R12, 0x8, RZ ;  /* 0x000000080c027824 */ /* 0x000fe200078e00ff */
[----:B------:R-:W-:Y:S01]  /*0840*/  LOP3.LUT R8, R0, 0x8, RZ, 0xc0, !PT ;  /* 0x0000000800087812 */ /* 0x000fe200078ec0ff */
[----:B------:R-:W-:Y:S01]  /*0850*/  IMAD.U32 R164, R164, 0x20, R4 ;  /* 0x00000020a4a47824 */ /* 0x000fe200078e0004 */
[----:B------:R-:W-:Y:S01]  /*0860*/  SHF.R.S32.HI R0, RZ, 0x1, R9 ;  /* 0x00000001ff007819 */ /* 0x000fe20000011409 */
[----:B------:R-:W-:Y:S01]  /*0870*/  IMAD R3, R12, 0x200, R6 ;  /* 0x000002000c037824 */ /* 0x000fe200078e0206 */
[----:B------:R-:W-:Y:S01]  /*0880*/  LOP3.LUT R7, R2, 0x8, RZ, 0xc0, !PT ;  /* 0x0000000802077812 */ /* 0x000fe200078ec0ff */
[----:B------:R-:W-:Y:S01]  /*0890*/  IMAD.SHL.U32 R2, R18, 0x40, RZ ;  /* 0x0000004012027824 */ /* 0x000fe200078e00ff */
[C---:B------:R-:W-:Y:S01]  /*08a0*/  LOP3.LUT P1, RZ, R0.reuse, 0x2, RZ, 0xc0, !PT ;  /* 0x0000000200ff7812 */ /* 0x040fe2000782c0ff */
[----:B------:R-:W-:Y:S01]  /*08b0*/  IMAD.SHL.U32 R4, R0, 0x40, RZ ;  /* 0x0000004000047824 */ /* 0x000fe200078e00ff */
[----:B------:R-:W-:Y:S01]  /*08c0*/  SHF.R.U32.HI R169, RZ, 0x3, R5 ;  /* 0x00000003ffa97819 */ /* 0x000fe20000011605 */
[----:B------:R-:W-:Y:S01]  /*08d0*/  IMAD.SHL.U32 R6, R12, 0x10, RZ ;  /* 0x000000100c067824 */ /* 0x000fe200078e00ff */
[----:B------:R-:W-:Y:S01]  /*08e0*/  LOP3.LUT R2, R2, 0xc0, RZ, 0xc0, !PT ;  /* 0x000000c002027812 */ /* 0x000fe200078ec0ff */
[----:B------:R-:W-:Y:S01]  /*08f0*/  IMAD.SHL.U32 R0, R14, 0x20, RZ ;  /* 0x000000200e007824 */ /* 0x000fe200078e00ff */
[----:B------:R-:W-:Y:S01]  /*0900*/  LOP3.LUT R4, R4, 0xc0, RZ, 0xc0, !PT ;  /* 0x000000c004047812 */ /* 0x000fe200078ec0ff */
[----:B------:R-:W-:Y:S01]  /*0910*/  IMAD.SHL.U32 R210, R210, 0x2, RZ ;  /* 0x00000002d2d27824 */ /* 0x000fe200078e00ff */
[----:B------:R-:W-:Y:S01]  /*0920*/  LOP3.LUT R10, R8, 0x10, R6, 0xf8, !PT ;  /* 0x00000010080a7812 */ /* 0x000fe200078ef806 */
[----:B------:R-:W-:Y:S01]  /*0930*/  IMAD.SHL.U32 R164, R164, 0x2, RZ ;  /* 0x00000002a4a47824 */ /* 0x000fe200078e00ff */
[----:B------:R-:W-:Y:S01]  /*0940*/  SHF.R.U32.HI R9, RZ, 0x3, R4 ;  /* 0x00000003ff097819 */ /* 0x000fe20000011604 */
[----:B------:R-:W-:Y:S01]  /*0950*/  IMAD.IADD R209, R210, 0x1, R207 ;  /* 0x00000001d2d17824 */ /* 0x000fe200078e02cf */
[----:B------:R-:W-:Y:S01]  /*0960*/  SHF.R.U32.HI R6, RZ, 0x3, R2 ;  /* 0x00000003ff067819 */ /* 0x000fe20000011602 */
[----:B------:R-:W-:Y:S01]  /*0970*/  IMAD.IADD R165, R164, 0x1, R165 ;  /* 0x00000001a4a57824 */ /* 0x000fe200078e02a5 */
[----:B------:R-:W-:Y:S01]  /*0980*/  LOP3.LUT R9, R9, R4, R8, 0x1e, !PT ;  /* 0x0000000409097212 */ /* 0x000fe200078e1e08 */
[----:B------:R-:W-:Y:S01]  /*0990*/  IMAD R4, R22, 0x200, R0 ;  /* 0x0000020016047824 */ /* 0x000fe200078e0200 */
[----:B------:R-:W-:-:S02]  /*09a0*/  LOP3.LUT R175, R6, R2, R7, 0x1e, !PT ;  /* 0x0000000206af7212 */ /* 0x000fc400078e1e07 */
[----:B------:R-:W-:Y:S01]  /*09b0*/  LOP3.LUT R2, R6, R10, R2, 0x1e, !PT ;  /* 0x0000000a06027212 */ /* 0x000fe200078e1e02 */
[----:B------:R-:W-:Y:S01]  /*09c0*/  IMAD.IADD R9, R9, 0x1, R13 ;  /* 0x0000000109097824 */ /* 0x000fe200078e020d */
[----:B------:R-:W-:Y:S01]  /*09d0*/  LOP3.LUT R169, R169, R5, R7, 0x1e, !PT ;  /* 0x00000005a9a97212 */ /* 0x000fe200078e1e07 */
[----:B------:R-:W-:Y:S01]  /*09e0*/  IMAD.IADD R175, R4, 0x1, R175 ;  /* 0x0000000104af7824 */ /* 0x000fe200078e02af */
[----:B------:R-:W-:Y:S01]  /*09f0*/  IADD3 R208, R210, 0x20, RZ ;  /* 0x00000020d2d07810 */ /* 0x000fe20007ffe0ff */
[----:B------:R-:W-:Y:S01]  /*0a00*/  IMAD.IADD R173, R0, 0x1, R2 ;  /* 0x0000000100ad7824 */ /* 0x000fe200078e0202 */
[----:B------:R-:W-:Y:S01]  /*0a10*/  LEA R4, R9, 0x9000, 0x1 ;  /* 0x0000900009047811 */ /* 0x000fe200078e08ff */
[----:B------:R-:W-:Y:S01]  /*0a20*/  IMAD.U32 R169, R17, 0x200, R169 ;  /* 0x0000020011a97824 */ /* 0x000fe200078e00a9 */
[----:B------:R-:W-:Y:S01]  /*0a30*/  @P2 IADD3 R208, R210, -0x20, RZ ;  /* 0xffffffe0d2d02810 */ /* 0x000fe20007ffe0ff */
[----:B------:R-:W-:Y:S01]  /*0a40*/  IMAD.SHL.U32 R2, R3, 0x2, RZ ;  /* 0x0000000203027824 */ /* 0x000fe200078e00ff */
[C---:B------:R-:W-:Y:S01]  /*0a50*/  IADD3 R0, R4.reuse, 0x20, RZ ;  /* 0x0000002004007810 */ /* 0x040fe20007ffe0ff */
[----:B------:R1:W-:Y:S01]  /*0a60*/  STL [R1+0x14], R4 ;  /* 0x0000140401007387 */ /* 0x0003e20000100800 */
[----:B------:R-:W-:Y:S01]  /*0a70*/  @P1 IADD3 R0, R4, -0x20, RZ ;  /* 0xffffffe004001810 */ /* 0x000fe20007ffe0ff */
[----:B------:R-:W-:Y:S01]  /*0a80*/  IMAD.IADD R207, R207, 0x1, R208 ;  /* 0x00000001cfcf7824 */ /* 0x000fe200078e02d0 */
[----:B------:R-:W-:-:S05]  /*0a90*/  LEA R169, R169, 0x15000, 0x1 ;  /* 0x00015000a9a97811 */ /* 0x000fca00078e08ff */
[C---:B------:R-:W-:Y:S02]  /*0aa0*/  IMAD.IADD R170, R169.reuse, 0x1, R170 ;  /* 0x00000001a9aa7824 */ /* 0x040fe400078e02aa */
[--C-:B------:R-:W-:Y:S02]  /*0ab0*/  IMAD.IADD R172, R169, 0x1, R171.reuse ;  /* 0x00000001a9ac7824 */ /* 0x100fe400078e02ab */
[----:B------:R-:W-:Y:S01]  /*0ac0*/  IMAD.IADD R171, R170, 0x1, R171 ;  /* 0x00000001aaab7824 */ /* 0x000fe200078e02ab */
[----:B-1----:R-:W1:Y:S04]  /*0ad0*/  S2R R4, SR_CTAID.Z ;  /* 0x0000000000047919 */ /* 0x002e680000002700 */
[----:B-1----:R1:W-:Y:S04]  /*0ae0*/  STL [R1+0x8], R4 ;  /* 0x0000080401007387 */ /* 0x0023e80000100800 */
[----:B------:R1:W-:Y:S02]  /*0af0*/  STL [R1+0x18], R0 ;  /* 0x0000180001007387 */ /* 0x0003e40000100800 */
.L_x_1061:
[----:B-12---:R-:W2:Y:S01]  /*0b00*/  S2R R36, SR_CTAID.Y ;  /* 0x0000000000247919 */ /* 0x006ea20000002600 */
[----:B-1-3--:R-:W1:Y:S01]  /*0b10*/  LDC.U8 R0, c[0x0][0x312] ;  /* 0x0000c480ff007b82 */ /* 0x00ae620000000000 */
[----:B------:R-:W-:-:S02]  /*0b20*/  ISETP.NE.U32.AND P3, PT, RZ, c[0x0][0x250], PT ;  /* 0x00009400ff007a0c */ /* 0x000fc40003f65070 */
[----:B------:R-:W-:Y:S02]  /*0b30*/  ISETP.NE.U32.AND P1, PT, RZ, c[0x0][0x240], PT ;  /* 0x00009000ff007a0c */ /* 0x000fe40003f25070 */
[----:B------:R-:W-:Y:S02]  /*0b40*/  ISETP.NE.AND.EX P3, PT, RZ, c[0x0][0x254], PT, P3 ;  /* 0x00009500ff007a0c */ /* 0x000fe40003f65330 */
[----:B------:R-:W-:Y:S02]  /*0b50*/  ISETP.NE.AND.EX P1, PT, RZ, c[0x0][0x244], PT, P1 ;  /* 0x00009100ff007a0c */ /* 0x000fe40003f25310 */
[----:B------:R-:W-:Y:S01]  /*0b60*/  ISETP.EQ.U32.AND P5, PT, RZ, c[0x0][0x248], PT ;  /* 0x00009200ff007a0c */ /* 0x000fe20003fa2070 */
[----:B--2---:R-:W-:Y:S01]  /*0b70*/  IMAD.SHL.U32 R9, R36, 0x4, RZ ;  /* 0x0000000424097824 */ /* 0x004fe200078e00ff */
[----:B------:R-:W-:Y:S02]  /*0b80*/  SHF.R.S32.HI R32, RZ, 0x1f, R36 ;  /* 0x0000001fff207819 */ /* 0x000fe40000011424 */
[----:B-1----:R-:W-:Y:S01]  /*0b90*/  ISETP.NE.AND P4, PT, R0, RZ, PT ;  /* 0x000000ff0000720c */ /* 0x002fe20003f85270 */
[----:B------:R-:W-:Y:S01]  /*0ba0*/  IMAD.MOV.U32 R0, RZ, RZ, -0x1 ;  /* 0xffffffffff007424 */ /* 0x000fe200078e00ff */
[----:B------:R-:W-:-:S02]  /*0bb0*/  SHF.L.U64.HI R8, R36, 0x2, R32 ;  /* 0x0000000224087819 */ /* 0x000fc40000010220 */
[C---:B------:R-:W-:Y:S02]  /*0bc0*/  IADD3 R4, P0, R9.reuse, c[0x0][0x240], RZ ;  /* 0x0000900009047a10 */ /* 0x040fe40007f1e0ff */
[----:B------:R-:W-:Y:S02]  /*0bd0*/  ISETP.EQ.OR.EX P5, PT, RZ, c[0x0][0x24c], !P4, P5 ;  /* 0x00009300ff007a0c */ /* 0x000fe400067a2750 */
[----:B------:R-:W-:Y:S02]  /*0be0*/  IADD3.X R5, R8, c[0x0][0x244], RZ, P0, !PT ;  /* 0x0000910008057a10 */ /* 0x000fe400007fe4ff */
[----:B------:R-:W-:-:S03]  /*0bf0*/  @P3 IADD3 R6, P0, R9, c[0x0][0x250], RZ ;  /* 0x0000940009063a10 */ /* 0x000fc60007f1e0ff */
[----:B------:R1:W2:Y:S01]  /*0c00*/  @P1 LDG.E R0, [R4.64] ;  /* 0x0000000604001981 */ /* 0x0002a2000c1e1900 */
[----:B------:R-:W-:-:S03]  /*0c10*/  IMAD.MOV.U32 R10, RZ, RZ, RZ ;  /* 0x000000ffff0a7224 */ /* 0x000fc600078e00ff */
[----:B------:R1:W2:Y:S01]  /*0c20*/  @P1 LDG.E R3, [R4.64+0x4] ;  /* 0x0000040604031981 */ /* 0x0002a2000c1e1900 */
[----:B------:R-:W-:Y:S01]  /*0c30*/  @P3 IADD3.X R7, R8, c[0x0][0x254], RZ, P0, !PT ;  /* 0x0000950008073a10 */ /* 0x000fe200007fe4ff */
[----:B------:R-:W-:-:S04]  /*0c40*/  IMAD.MOV.U32 R12, RZ, RZ, -0x1 ;  /* 0xffffffffff0c7424 */ /* 0x000fc800078e00ff */
[----:B------:R-:W3:Y:S01]  /*0c50*/  @P3 LDG.E R10, [R6.64] ;  /* 0x00000006060a3981 */ /* 0x000ee2000c1e1900 */
[----:B-1----:R-:W-:-:S04]  /*0c60*/  IADD3 R4, P2, R9, c[0x0][0x248], RZ ;  /* 0x0000920009047a10 */ /* 0x002fc80007f5e0ff */
[----:B------:R-:W-:-:S05]  /*0c70*/  IADD3.X R5, R8, c[0x0][0x24c], RZ, P2, !PT ;  /* 0x0000930008057a10 */ /* 0x000fca00017fe4ff */
[----:B------:R-:W4:Y:S01]  /*0c80*/  @!P5 LDG.E R12, [R4.64] ;  /* 0x00000006040cd981 */ /* 0x000f22000c1e1900 */
[----:B------:R-:W-:-:S04]  /*0c90*/  ISETP.NE.U32.AND P0, PT, RZ, c[0x0][0x248], PT ;  /* 0x00009200ff007a0c */ /* 0x000fc80003f05070 */
[----:B------:R-:W-:Y:S01]  /*0ca0*/  ISETP.NE.AND.EX P0, PT, RZ, c[0x0][0x24c], PT, P0 ;  /* 0x00009300ff007a0c */ /* 0x000fe20003f05300 */
[----:B---3--:R1:W-:Y:S01]  /*0cb0*/  STL [R1], R10 ;  /* 0x0000000a01007387 */ /* 0x0083e20000100800 */
[----:B--2---:R-:W-:Y:S02]  /*0cc0*/  @P1 IMAD.IADD R26, R3, 0x1, -R0 ;  /* 0x00000001031a1824 */ /* 0x004fe400078e0a00 */
[----:B------:R-:W-:Y:S02]  /*0cd0*/  IMAD.MOV.U32 R3, RZ, RZ, c[0x0][0x218] ;  /* 0x00008600ff037624 */ /* 0x000fe400078e00ff */
[----:B------:R-:W-:Y:S01]  /*0ce0*/  @!P1 IMAD.MOV.U32 R26, RZ, RZ, c[0x0][0x214] ;  /* 0x00008500ff1a9624 */ /* 0x000fe200078e00ff */
[----:B----4-:R1:W-:Y:S06]  /*0cf0*/  STL [R1+0x28], R12 ;  /* 0x0000280c01007387 */ /* 0x0103ec0000100800 */
[----:B-----5:R-:W-:Y:S05]  /*0d00*/  @!P0 BRA `(.L_x_1020) ;  /* 0x0000003000008947 */ /* 0x020fea0003800000 */
[----:B------:R-:W2:Y:S02]  /*0d10*/  @P4 LDG.E R3, [R4.64+0x4] ;  /* 0x0000040604034981 */ /* 0x000ea4000c1e1900 */
[----:B--2---:R-:W-:-:S06]  /*0d20*/  @P4 IADD3 R3, R3, -R12, RZ ;  /* 0x8000000c03034210 */ /* 0x004fcc0007ffe0ff */
[----:B------:R2:W5:Y:S02]  /*0d30*/  @!P4 LDG.E R3, [R4.64] ;  /* 0x000000060403c981 */ /* 0x000564000c1e1900 */
.L_x_1020:
[----:B------:R-:W-:Y:S01]  /*0d40*/  ISETP.NE.U32.AND P2, PT, RZ, c[0x0][0x258], PT ;  /* 0x00009600ff007a0c */ /* 0x000fe20003f45070 */
[----:B------:R-:W3:Y:S03]  /*0d50*/  LDL R132, [R1+0x10] ;  /* 0x0000100001847983 */ /* 0x000ee60000100800 */
[----:B------:R-:W-:-:S13]  /*0d60*/  ISETP.NE.AND.EX P2, PT, RZ, c[0x0][0x25c], PT, P2 ;  /* 0x00009700ff007a0c */ /* 0x000fda0003f45320 */
[----:B--2---:R-:W-:-:S04]  /*0d70*/  @P2 IADD3 R4, P0, R9, c[0x0][0x258], RZ ;  /* 0x0000960009042a10 */ /* 0x004fc80007f1e0ff */
[----:B------:R-:W-:-:S06]  /*0d80*/  @P2 IADD3.X R5, R8, c[0x0][0x25c], RZ, P0, !PT ;  /* 0x0000970008052a10 */ /* 0x000fcc00007fe4ff */
[----:B------:R-:W2:Y:S01]  /*0d90*/  @P2 LDG.E R5, [R4.64] ;  /* 0x0000000604052981 */ /* 0x000ea2000c1e1900 */
[----:B------:R-:W-:-:S04]  /*0da0*/  @!P2 ISETP.NE.U32.AND P0, PT, RZ, c[0x0][0x268], PT ;  /* 0x00009a00ff00aa0c */ /* 0x000fc80003f05070 */
[----:B------:R-:W-:-:S04]  /*0db0*/  @!P2 ISETP.NE.AND.EX P0, PT, RZ, c[0x0][0x26c], PT, P0 ;  /* 0x00009b00ff00aa0c */ /* 0x000fc80003f05300 */
[----:B------:R-:W-:Y:S01]  /*0dc0*/  @!P2 SEL R4, RZ, c[0x0][0x21c], !P0 ;  /* 0x00008700ff04aa07 */ /* 0x000fe20004000000 */
[----:B---3--:R-:W-:Y:S02]  /*0dd0*/  IMAD.SHL.U32 R20, R132, 0x80, RZ ;  /* 0x0000008084147824 */ /* 0x008fe400078e00ff */
[--C-:B--2---:R-:W-:Y:S01]  /*0de0*/  @P2 IMAD.IADD R204, R5, 0x1, -R10.reuse ;  /* 0x0000000105cc2824 */ /* 0x104fe200078e0a0a */
[----:B-----5:R-:W-:-:S04]  /*0df0*/  @!P2 IADD3 R204, R4, R3, -R10 ;  /* 0x0000000304cca210 */ /* 0x020fc80007ffe80a */
        /* <DEDUP_REMOVED lines=33> */
.L_x_1022:
        /* <DEDUP_REMOVED lines=15> */
.L_x_1023:
[----:B------:R-:W2:Y:S04]  /*1100*/  LDL.64 R6, [R1+0x8] ;  /* 0x0000080001067983 */ /* 0x000ea80000100a00 */
[----:B------:R3:W2:Y:S01]  /*1110*/  LDL.64 R38, [R1+0x8] ;  /* 0x0000080001267983 */ /* 0x0006a20000100a00 */
[----:B-1----:R-:W-:Y:S01]  /*1120*/  IABS R10, c[0x0][0x1c8] ;  /* 0x00007200000a7a13 */ /* 0x002fe20000000000 */
[----:B------:R-:W-:Y:S01]  /*1130*/  IMAD.MOV.U32 R12, RZ, RZ, c[0x0][0x224] ;  /* 0x00008900ff0c7624 */ /* 0x000fe200078e00ff */
[----:B------:R-:W1:Y:S01]  /*1140*/  LDC.U8 R15, c[0x0][0x328] ;  /* 0x0000ca00ff0f7b82 */ /* 0x000e620000000000 */
[----:B------:R-:W-:Y:S01]  /*1150*/  IMAD.MOV.U32 R33, RZ, RZ, c[0x0][0x22c] ;  /* 0x00008b00ff217624 */ /* 0x000fe200078e00ff */
[----:B------:R-:W4:Y:S01]  /*1160*/  I2F.RP R4, R10 ;  /* 0x0000000a00047306 */ /* 0x000f220000209400 */
[----:B------:R-:W-:Y:S01]  /*1170*/  IMAD.WIDE.U32 R16, R36, c[0x0][0x224], RZ ;  /* 0x0000890024107a25 */ /* 0x000fe200078e00ff */
[----:B------:R-:W-:Y:S01]  /*1180*/  SHF.R.S32.HI R12, RZ, 0x1f, R12 ;  /* 0x0000001fff0c7819 */ /* 0x000fe2000001140c */
[----:B------:R-:W5:Y:S02]  /*1190*/  S2R R31, SR_CTAID.X ;  /* 0x00000000001f7919 */ /* 0x000f640000002500 */
[----:B------:R-:W-:Y:S01]  /*11a0*/  IMAD.WIDE R22, R33, c[0x0][0x1c0], RZ ;  /* 0x0000700021167a25 */ /* 0x000fe200078e02ff */
[----:B------:R-:W2:Y:S02]  /*11b0*/  LDC.U8 R34, c[0x0][0x3d0] ;  /* 0x0000f400ff227b82 */ /* 0x000ea40000000000 */
[----:B----4-:R-:W4:Y:S01]  /*11c0*/  MUFU.RCP R4, R4 ;  /* 0x0000000400047308 */ /* 0x010f220000001000 */
[----:B-1----:R-:W-:-:S02]  /*11d0*/  ISETP.NE.AND P2, PT, R15, RZ, PT ;  /* 0x000000ff0f00720c */ /* 0x002fc40003f45270 */
[----:B----4-:R-:W-:-:S05]  /*11e0*/  IADD3 R4, R4, 0xffffffe, RZ ;  /* 0x0ffffffe04047810 */ /* 0x010fca0007ffe0ff */
[----:B------:R-:W1:Y:S02]  /*11f0*/  F2I.FTZ.U32.TRUNC.NTZ R5, R4 ;  /* 0x0000000400057305 */ /* 0x000e64000021f000 */
[----:B-1----:R-:W-:Y:S02]  /*1200*/  IADD3 R3, RZ, -R5, RZ ;  /* 0x80000005ff037210 */ /* 0x002fe40007ffe0ff */
[----:B------:R-:W-:-:S03]  /*1210*/  MOV R4, RZ ;  /* 0x000000ff00047202 */ /* 0x000fc60000000f00 */
[----:B------:R-:W-:-:S04]  /*1220*/  IMAD R3, R3, R10, RZ ;  /* 0x0000000a03037224 */ /* 0x000fc800078e02ff */
[----:B------:R-:W-:-:S04]  /*1230*/  IMAD.HI.U32 R3, R5, R3, R4 ;  /* 0x0000000305037227 */ /* 0x000fc800078e0004 */
[----:B------:R-:W-:-:S04]  /*1240*/  @!P0 IMAD R5, R32, c[0x0][0x368], RZ ;  /* 0x0000da0020058a24 */ /* 0x000fc800078e02ff */
[----:B------:R-:W-:Y:S02]  /*1250*/  @!P0 IMAD R5, R36, c[0x0][0x36c], R5 ;  /* 0x0000db0024058a24 */ /* 0x000fe400078e0205 */
[----:B--2---:R-:W-:Y:S02]  /*1260*/  IMAD.MOV.U32 R38, RZ, RZ, R6 ;  /* 0x000000ffff267224 */ /* 0x004fe400078e0006 */
[----:B------:R-:W-:-:S03]  /*1270*/  @P0 IMAD.WIDE.U32 R6, R0, c[0x0][0x370], RZ ;  /* 0x0000dc0000060a25 */ /* 0x000fc600078e00ff */
[----:B------:R-:W-:Y:S01]  /*1280*/  IABS R8, R38 ;  /* 0x0000002600087213 */ /* 0x000fe20000000000 */
[----:B------:R-:W-:Y:S01]  /*1290*/  @P0 IMAD R14, R0, c[0x0][0x374], R7 ;  /* 0x0000dd00000e0a24 */ /* 0x000fe200078e0207 */
[----:B------:R-:W-:Y:S01]  /*12a0*/  @P0 MOV R13, R6 ;  /* 0x00000006000d0202 */ /* 0x000fe20000000f00 */
[----:B------:R-:W-:Y:S01]  /*12b0*/  @!P0 IMAD.WIDE.U32 R6, R36, c[0x0][0x368], RZ ;  /* 0x0000da0024068a25 */ /* 0x000fe200078e00ff */
[----:B------:R-:W-:-:S03]  /*12c0*/  SHF.R.S32.HI R39, RZ, 0x1f, R38 ;  /* 0x0000001fff277819 */ /* 0x000fc60000011426 */
[----:B------:R-:W-:Y:S01]  /*12d0*/  IMAD.MOV.U32 R9, RZ, RZ, R8 ;  /* 0x000000ffff097224 */ /* 0x000fe200078e0008 */
[----:B------:R-:W-:Y:S01]  /*12e0*/  LOP3.LUT R8, R38, c[0x0][0x1c8], RZ, 0x3c, !PT ;  /* 0x0000720026087a12 */ /* 0x000fe200078e3cff */
[----:B------:R-:W-:Y:S01]  /*12f0*/  @!P0 IMAD.MOV.U32 R13, RZ, RZ, R6 ;  /* 0x000000ffff0d8224 */ /* 0x000fe200078e0006 */
[----:B------:R-:W-:Y:S01]  /*1300*/  @!P0 IADD3 R14, R7, R5, RZ ;  /* 0x00000005070e8210 */ /* 0x000fe20007ffe0ff */
[----:B------:R-:W-:Y:S01]  /*1310*/  IMAD.HI.U32 R3, R3, R9, RZ ;  /* 0x0000000903037227 */ /* 0x000fe200078e00ff */
[----:B------:R-:W-:Y:S01]  /*1320*/  ISETP.GE.AND P3, PT, R8, RZ, PT ;  /* 0x000000ff0800720c */ /* 0x000fe20003f66270 */
[----:B------:R3:W-:Y:S02]  /*1330*/  STL [R1+0xc], R39 ;  /* 0x00000c2701007387 */ /* 0x0007e40000100800 */
[----:B------:R-:W-:Y:S01]  /*1340*/  IMAD R8, R12, R36, RZ ;  /* 0x000000240c087224 */ /* 0x000fe200078e02ff */
[----:B------:R-:W-:Y:S01]  /*1350*/  IADD3 R4, -R3, RZ, RZ ;  /* 0x000000ff03047210 */ /* 0x000fe20007ffe1ff */
[----:B------:R-:W-:-:S02]  /*1360*/  IMAD.SHL.U32 R6, R36, 0x80, RZ ;  /* 0x0000008024067824 */ /* 0x000fc400078e00ff */
[----:B------:R-:W-:Y:S02]  /*1370*/  IMAD R5, R32, c[0x0][0x224], R8 ;  /* 0x0000890020057a24 */ /* 0x000fe400078e0208 */
[----:B------:R-:W-:Y:S01]  /*1380*/  IMAD R4, R10, R4, R9 ;  /* 0x000000040a047224 */ /* 0x000fe200078e0209 */
[----:B------:R-:W-:Y:S01]  /*1390*/  SHF.L.U64.HI R9, R36, 0x7, R32 ;  /* 0x0000000724097819 */ /* 0x000fe20000010220 */
[-C--:B------:R-:W-:Y:S01]  /*13a0*/  IMAD R8, R23, R16.reuse, RZ ;  /* 0x0000001017087224 */ /* 0x080fe200078e02ff */
[----:B------:R-:W-:Y:S01]  /*13b0*/  IADD3 R5, R17, R5, RZ ;  /* 0x0000000511057210 */ /* 0x000fe20007ffe0ff */
[----:B------:R-:W-:Y:S01]  /*13c0*/  IMAD.WIDE.U32 R16, R22, R16, RZ ;  /* 0x0000001016107225 */ /* 0x000fe200078e00ff */
[----:B------:R-:W-:Y:S02]  /*13d0*/  ISETP.GT.U32.AND P4, PT, R10, R4, PT ;  /* 0x000000040a00720c */ /* 0x000fe40003f84070 */
[----:B------:R-:W-:Y:S01]  /*13e0*/  SEL R9, R9, RZ, P1 ;  /* 0x000000ff09097207 */ /* 0x000fe20000800000 */
[----:B------:R-:W-:Y:S01]  /*13f0*/  IMAD R8, R22, R5, R8 ;  /* 0x0000000516087224 */ /* 0x000fe200078e0208 */
[----:B------:R-:W-:Y:S01]  /*1400*/  SEL R5, R6, RZ, P1 ;  /* 0x000000ff06057207 */ /* 0x000fe20000800000 */
[----:B------:R-:W-:-:S03]  /*1410*/  IMAD.WIDE.U32 R6, R22, R0, RZ ;  /* 0x0000000016067225 */ /* 0x000fc600078e00ff */
[----:B------:R-:W-:Y:S02]  /*1420*/  IADD3 R5, P1, R11, R5, RZ ;  /* 0x000000050b057210 */ /* 0x000fe40007f3e0ff */
[----:B------:R-:W-:Y:S01]  /*1430*/  SEL R19, R16, R6, !P0 ;  /* 0x0000000610137207 */ /* 0x000fe20004000000 */
[----:B------:R-:W-:Y:S01]  /*1440*/  @P2 IMAD R6, R36, c[0x0][0x214], RZ ;  /* 0x0000850024062a24 */ /* 0x000fe200078e02ff */
[----:B------:R-:W-:Y:S01]  /*1450*/  IADD3 R12, R17, R8, RZ ;  /* 0x00000008110c7210 */ /* 0x000fe20007ffe0ff */
[----:B------:R-:W-:Y:S01]  /*1460*/  IMAD.X R9, R18, 0x1, R9, P1 ;  /* 0x0000000112097824 */ /* 0x000fe200008e0609 */
[-C--:B------:R-:W-:Y:S01]  /*1470*/  @!P4 IADD3 R4, R4, -R10.reuse, RZ ;  /* 0x8000000a0404c210 */ /* 0x080fe20007ffe0ff */
[-C--:B------:R-:W-:Y:S01]  /*1480*/  IMAD R15, R23, R5.reuse, RZ ;  /* 0x00000005170f7224 */ /* 0x080fe200078e02ff */
[----:B------:R-:W-:Y:S01]  /*1490*/  @!P4 IADD3 R3, R3, 0x1, RZ ;  /* 0x000000010303c810 */ /* 0x000fe20007ffe0ff */
[----:B------:R-:W-:Y:S01]  /*14a0*/  @!P2 IMAD R8, R36, c[0x0][0x1c0], R38 ;  /* 0x000070002408aa24 */ /* 0x000fe200078e0226 */
[----:B------:R-:W-:Y:S01]  /*14b0*/  ISETP.GE.U32.AND P5, PT, R4, R10, PT ;  /* 0x0000000a0400720c */ /* 0x000fe20003fa6070 */
[-C--:B------:R-:W-:Y:S01]  /*14c0*/  IMAD R10, R23, R0.reuse, RZ ;  /* 0x00000000170a7224 */ /* 0x080fe200078e02ff */
[----:B------:R-:W-:Y:S01]  /*14d0*/  ISETP.NE.AND P1, PT, RZ, c[0x0][0x1c8], PT ;  /* 0x00007200ff007a0c */ /* 0x000fe20003f25270 */
[----:B------:R-:W-:Y:S01]  /*14e0*/  IMAD.WIDE.U32 R4, R22, R5, RZ ;  /* 0x0000000516047225 */ /* 0x000fe200078e00ff */
[----:B------:R-:W-:-:S02]  /*14f0*/  @P2 SEL R6, R6, R0, !P0 ;  /* 0x0000000006062207 */ /* 0x000fc40004000000 */
[----:B------:R-:W-:Y:S01]  /*1500*/  @P0 IADD3 R12, R7, R10, RZ ;  /* 0x0000000a070c0210 */ /* 0x000fe20007ffe0ff */
[----:B------:R-:W-:Y:S01]  /*1510*/  IMAD R9, R22, R9, R15 ;  /* 0x0000000916097224 */ /* 0x000fe200078e020f */
[----:B------:R-:W-:Y:S01]  /*1520*/  ISETP.NE.AND P4, PT, R34, RZ, PT ;  /* 0x000000ff2200720c */ /* 0x000fe20003f85270 */
[----:B-----5:R-:W-:-:S03]  /*1530*/  IMAD.WIDE.U32 R22, R31, c[0x0][0x3d8], RZ ;  /* 0x0000f6001f167a25 */ /* 0x020fc600078e00ff */
[----:B------:R-:W-:Y:S01]  /*1540*/  IADD3 R9, R5, R9, RZ ;  /* 0x0000000905097210 */ /* 0x000fe20007ffe0ff */
[----:B------:R-:W-:Y:S01]  /*1550*/  IMAD R7, R31, c[0x0][0x3dc], R23 ;  /* 0x0000f7001f077a24 */ /* 0x000fe200078e0217 */
[----:B------:R-:W-:Y:S01]  /*1560*/  @P5 IADD3 R3, R3, 0x1, RZ ;  /* 0x0000000103035810 */ /* 0x000fe20007ffe0ff */
[----:B------:R-:W-:Y:S01]  /*1570*/  @P2 IMAD R10, R38, c[0x0][0x234], R6 ;  /* 0x00008d00260a2a24 */ /* 0x000fe200078e0206 */
[----:B------:R-:W-:Y:S01]  /*1580*/  SEL R17, R22, RZ, P4 ;  /* 0x000000ff16117207 */ /* 0x000fe20002000000 */
[----:B------:R-:W-:Y:S01]  /*1590*/  @!P2 IMAD R10, R8, c[0x0][0x214], RZ ;  /* 0x00008500080aaa24 */ /* 0x000fe200078e02ff */
[----:B------:R-:W-:Y:S01]  /*15a0*/  SHF.R.S32.HI R22, RZ, 0x1f, R20 ;  /* 0x0000001fff167819 */ /* 0x000fe20000011414 */
[----:B------:R-:W-:Y:S01]  /*15b0*/  IMAD.MOV.U32 R16, RZ, RZ, R3 ;  /* 0x000000ffff107224 */ /* 0x000fe200078e0003 */
[----:B------:R-:W-:Y:S01]  /*15c0*/  SEL R15, R7, RZ, P4 ;  /* 0x000000ff070f7207 */ /* 0x000fe20002000000 */
[----:B------:R-:W-:-:S03]  /*15d0*/  IMAD R3, R38, c[0x0][0x22c], RZ ;  /* 0x00008b0026037a24 */ /* 0x000fc600078e02ff */
[----:B------:R-:W-:Y:S02]  /*15e0*/  @!P3 IADD3 R16, -R16, RZ, RZ ;  /* 0x000000ff1010b210 */ /* 0x000fe40007ffe1ff */
[----:B------:R-:W-:Y:S02]  /*15f0*/  @!P1 LOP3.LUT R16, RZ, c[0x0][0x1c8], RZ, 0x33, !PT ;  /* 0x00007200ff109a12 */ /* 0x000fe400078e33ff */
[----:B------:R-:W-:Y:S02]  /*1600*/  SHF.R.S32.HI R6, RZ, 0x1f, R3 ;  /* 0x0000001fff067819 */ /* 0x000fe40000011403 */
[----:B------:R-:W-:Y:S01]  /*1610*/  SHF.R.S32.HI R23, RZ, 0x1f, R16 ;  /* 0x0000001fff177819 */ /* 0x000fe20000011410 */
[----:B------:R-:W-:Y:S05]  /*1620*/  @!P2 BRA `(.L_x_1024) ;  /* 0x000000700000a947 */ /* 0x000fea0003800000 */
[----:B---3--:R-:W-:Y:S01]  /*1630*/  @!P0 IMAD R0, R36, c[0x0][0x224], RZ ;  /* 0x0000890024008a24 */ /* 0x008fe200078e02ff */
[----:B------:R-:W-:Y:S02]  /*1640*/  MOV R7, 0x80 ;  /* 0x0000008000077802 */ /* 0x000fe40000000f00 */
[----:B------:R-:W-:-:S02]  /*1650*/  MOV R8, c[0x0][0x210] ;  /* 0x0000840000087a02 */ /* 0x000fc40000000f00 */
[----:B------:R-:W-:-:S03]  /*1660*/  LEA R0, R36, R0, 0x7 ;  /* 0x0000000024007211 */ /* 0x000fc600078e38ff */
[----:B------:R-:W-:-:S04]  /*1670*/  IMAD R8, R7, R8, c[0x0][0x234] ;  /* 0x00008d0007087624 */ /* 0x000fc800078e0208 */
[----:B------:R-:W-:Y:S01]  /*1680*/  IMAD R8, R8, R38, R0 ;  /* 0x0000002608087224 */ /* 0x000fe200078e0200 */
[----:B------:R-:W-:Y:S05]  /*1690*/  BRA `(.L_x_1025) ;  /* 0x0000002000007947 */ /* 0x000fea0003800000 */
.L_x_1024:
[----:B---3--:R-:W-:-:S04]  /*16a0*/  IMAD R0, R36, c[0x0][0x1c0], R38 ;  /* 0x0000700024007a24 */ /* 0x008fc800078e0226 */
[----:B------:R-:W-:Y:S02]  /*16b0*/  IMAD R8, R0, c[0x0][0x224], RZ ;  /* 0x0000890000087a24 */ /* 0x000fe400078e02ff */
.L_x_1025:
        /* <DEDUP_REMOVED lines=9> */
[----:B------:R-:W4:Y:S01]  /*1750*/  S2R R41, SR_TID.X ;  /* 0x0000000000297919 */ /* 0x000f220000002100 */
[----:B------:R-:W-:Y:S02]  /*1760*/  SHF.R.S32.HI R0, RZ, 0x1f, R0 ;  /* 0x0000001fff007819 */ /* 0x000fe40000011400 */
[----:B------:R-:W-:Y:S01]  /*1770*/  IADD3 R4, P0, R220, R13, RZ ;  /* 0x0000000ddc047210 */ /* 0x000fe20007f1e0ff */
[----:B------:R-:W5:Y:S01]  /*1780*/  S2R R42, SR_TID.X ;  /* 0x00000000002a7919 */ /* 0x000f620000002100 */
[----:B------:R-:W-:Y:S01]  /*1790*/  IADD3.X R9, R9, R0, R6, P2, P1 ;  /* 0x0000000009097210 */ /* 0x000fe200017e2406 */
[----:B------:R-:W-:Y:S02]  /*17a0*/  IMAD R0, R18, c[0x0][0x370], RZ ;  /* 0x0000dc0012007a24 */ /* 0x000fe400078e02ff */
[----:B------:R-:W-:Y:S01]  /*17b0*/  IMAD.X R5, R221, 0x1, R14, P0 ;  /* 0x00000001dd057824 */ /* 0x000fe200000e060e */
[----:B------:R-:W-:Y:S01]  /*17c0*/  IADD3 R14, P1, P0, R17, R3, R19 ;  /* 0x00000003110e7210 */ /* 0x000fe2000783e013 */
[C---:B------:R-:W-:Y:S01]  /*17d0*/  IMAD R3, R11.reuse, c[0x0][0x374], R0 ;  /* 0x0000dd000b037a24 */ /* 0x040fe200078e0200 */
[----:B-1----:R-:W-:Y:S01]  /*17e0*/  SHF.R.S32.HI R37, RZ, 0x1f, R37 ;  /* 0x0000001fff257819 */ /* 0x002fe20000011425 */
[----:B------:R-:W-:Y:S01]  /*17f0*/  IMAD.WIDE.U32 R4, R11, c[0x0][0x370], R4 ;  /* 0x0000dc000b047a25 */ /* 0x000fe200078e0004 */
[----:B------:R-:W-:-:S02]  /*1800*/  IADD3.X R12, R15, R9, R12, P1, P0 ;  /* 0x000000090f0c7210 */ /* 0x000fc40000fe040c */
[----:B--2---:R-:W-:Y:S01]  /*1810*/  LEA.HI R37, R37, R40, RZ, 0x2 ;  /* 0x0000002825257211 */ /* 0x004fe200078f10ff */
[----:B------:R-:W-:Y:S02]  /*1820*/  IMAD R9, R39, c[0x0][0x378], RZ ;  /* 0x0000de0027097a24 */ /* 0x000fe400078e02ff */
[----:B------:R-:W-:Y:S01]  /*1830*/  IMAD.IADD R5, R5, 0x1, R3 ;  /* 0x0000000105057824 */ /* 0x000fe200078e0203 */
[----:B------:R-:W-:Y:S01]  /*1840*/  SHF.R.S32.HI R37, RZ, 0x2, R37 ;  /* 0x00000002ff257819 */ /* 0x000fe20000011425 */
[----:B------:R-:W-:Y:S01]  /*1850*/  IMAD.IADD R17, R11, 0x1, R8 ;  /* 0x000000010b117824 */ /* 0x000fe200078e0208 */
[----:B---3--:R-:W-:Y:S01]  /*1860*/  SHF.R.S32.HI R35, RZ, 0x1f, R34 ;  /* 0x0000001fff237819 */ /* 0x008fe20000011422 */
[C---:B------:R-:W-:Y:S01]  /*1870*/  IMAD R8, R38.reuse, c[0x0][0x37c], R9 ;  /* 0x0000df0026087a24 */ /* 0x040fe200078e0209 */
[----:B------:R-:W-:Y:S01]  /*1880*/  SHF.R.S32.HI R31, RZ, 0x1f, R37 ;  /* 0x0000001fff1f7819 */ /* 0x000fe20000011425 */
[----:B------:R-:W-:Y:S01]  /*1890*/  IMAD.WIDE.U32 R4, R38, c[0x0][0x378], R4 ;  /* 0x0000de0026047a25 */ /* 0x000fe200078e0004 */
[----:B------:R-:W-:-:S02]  /*18a0*/  IADD3 R6, P2, R37, R11, RZ ;  /* 0x0000000b25067210 */ /* 0x000fc40007f5e0ff */
[----:B------:R-:W-:Y:S01]  /*18b0*/  LEA.HI R0, R35, R34, RZ, 0x5 ;  /* 0x0000002223007211 */ /* 0x000fe200078f28ff */
[----:B------:R-:W-:Y:S01]  /*18c0*/  IMAD R9, R39, c[0x0][0x1a8], RZ ;  /* 0x00006a0027097a24 */ /* 0x000fe200078e02ff */
[----:B----4-:R-:W-:Y:S01]  /*18d0*/  SHF.R.S32.HI R41, RZ, 0x1f, R41 ;  /* 0x0000001fff297819 */ /* 0x010fe20000011429 */
[----:B------:R-:W-:Y:S01]  /*18e0*/  IMAD.X R7, R31, 0x1, R18, P2 ;  /* 0x000000011f077824 */ /* 0x000fe200010e0612 */
[----:B------:R-:W-:Y:S01]  /*18f0*/  LOP3.LUT R0, R0, 0xffffffe0, RZ, 0xc0, !PT ;  /* 0xffffffe000007812 */ /* 0x000fe200078ec0ff */
[----:B------:R-:W-:Y:S01]  /*1900*/  IMAD.IADD R5, R5, 0x1, R8 ;  /* 0x0000000105057824 */ /* 0x000fe200078e0208 */
[----:B-----5:R-:W-:Y:S01]  /*1910*/  LEA.HI R41, R41, R42, RZ, 0x5 ;  /* 0x0000002a29297211 */ /* 0x020fe200078f28ff */
[----:B------:R-:W-:Y:S02]  /*1920*/  IMAD R7, R7, c[0x0][0x190], RZ ;  /* 0x0000640007077a24 */ /* 0x000fe400078e02ff */
[----:B------:R-:W-:Y:S01]  /*1930*/  IMAD.IADD R18, R34, 0x1, -R0 ;  /* 0x0000000122127824 */ /* 0x000fe200078e0a00 */
[----:B------:R-:W-:Y:S01]  /*1940*/  SHF.R.S32.HI R41, RZ, 0x5, R41 ;  /* 0x00000005ff297819 */ /* 0x000fe20000011429 */
[----:B------:R-:W-:-:S02]  /*1950*/  IMAD R13, R6, c[0x0][0x194], R7 ;  /* 0x00006500060d7a24 */ /* 0x000fc400078e0207 */
[----:B------:R-:W-:-:S04]  /*1960*/  IMAD.WIDE.U32 R6, R6, c[0x0][0x190], R220 ;  /* 0x0000640006067a25 */ /* 0x000fc800078e00dc */
[----:B------:R-:W-:Y:S01]  /*1970*/  IMAD R0, R41, R33, R18 ;  /* 0x0000002129007224 */ /* 0x000fe200078e0212 */
[----:B------:R-:W-:Y:S01]  /*1980*/  IADD3 R6, P1, R28, R6, RZ ;  /* 0x000000061c067210 */ /* 0x000fe20007f3e0ff */
[----:B------:R-:W-:Y:S02]  /*1990*/  IMAD R9, R38, c[0x0][0x1ac], R9 ;  /* 0x00006b0026097a24 */ /* 0x000fe400078e0209 */
[----:B------:R-:W-:Y:S01]  /*19a0*/  IMAD.WIDE.U32 R4, R37, c[0x0][0x370], R4 ;  /* 0x0000dc0025047a25 */ /* 0x000fe200078e0004 */
[C---:B------:R-:W-:Y:S02]  /*19b0*/  IADD3 R3, P0, R0.reuse, R14, RZ ;  /* 0x0000000e00037210 */ /* 0x040fe40007f1e0ff */
[----:B------:R-:W-:Y:S01]  /*19c0*/  IADD3.X R7, R21, R7, R13, P1, !PT ;  /* 0x0000000715077210 */ /* 0x000fe20000ffe40d */
[----:B------:R-:W-:Y:S01]  /*19d0*/  IMAD.IADD R14, R11, 0x1, R10 ;  /* 0x000000010b0e7824 */ /* 0x000fe200078e020a */
[----:B------:R-:W-:Y:S01]  /*19e0*/  LEA.HI.X.SX32 R11, R0, R12, 0x1, P0 ;  /* 0x0000000c000b7211 */ /* 0x000fe200000f0eff */
[----:B------:R-:W-:Y:S01]  /*19f0*/  IMAD R0, R31, c[0x0][0x370], RZ ;  /* 0x0000dc001f007a24 */ /* 0x000fe200078e02ff */
[----:B------:R-:W-:Y:S01]  /*1a00*/  LEA R8, P1, R4, c[0x0][0x330], 0x1 ;  /* 0x0000cc0004087a11 */ /* 0x000fe200078208ff */
[----:B------:R-:W-:Y:S01]  /*1a10*/  IMAD.WIDE.U32 R6, R38, c[0x0][0x1a8], R6 ;  /* 0x00006a0026067a25 */ /* 0x000fe200078e0006 */
[----:B------:R-:W-:-:S03]  /*1a20*/  LEA R10, P0, R3, c[0x0][0x350], 0x2 ;  /* 0x0000d400030a7a11 */ /* 0x000fc600078010ff */
[----:B------:R-:W-:Y:S02]  /*1a30*/  IMAD R0, R37, c[0x0][0x374], R0 ;  /* 0x0000dd0025007a24 */ /* 0x000fe400078e0200 */
[----:B------:R-:W-:Y:S01]  /*1a40*/  IMAD.IADD R7, R7, 0x1, R9 ;  /* 0x0000000107077824 */ /* 0x000fe200078e0209 */
[C---:B------:R-:W-:Y:S01]  /*1a50*/  LEA R9, P2, R6.reuse, c[0x0][0x160], 0x1 ;  /* 0x0000580006097a11 */ /* 0x040fe200078408ff */
[----:B------:R-:W-:Y:S02]  /*1a60*/  IMAD.IADD R0, R5, 0x1, R0 ;  /* 0x0000000105007824 */ /* 0x000fe400078e0200 */
[----:B------:R-:W-:Y:S01]  /*1a70*/  IMAD.MOV.U32 R12, RZ, RZ, 0x4 ;  /* 0x00000004ff0c7424 */ /* 0x000fe200078e00ff */
[----:B------:R-:W-:Y:S02]  /*1a80*/  LEA.HI.X R7, R6, c[0x0][0x164], R7, 0x1, P2 ;  /* 0x0000590006077a11 */ /* 0x000fe400010f0c07 */
[----:B------:R-:W-:Y:S01]  /*1a90*/  LEA.HI.X R5, R4, c[0x0][0x334], R0, 0x1, P1 ;  /* 0x0000cd0004057a11 */ /* 0x000fe200008f0c00 */
[----:B------:R-:W-:Y:S01]  /*1aa0*/  IMAD.WIDE R14, R14, R12, c[0x0][0x200] ;  /* 0x000080000e0e7625 */ /* 0x000fe200078e020c */
[----:B------:R-:W-:-:S02]  /*1ab0*/  LEA.HI.X R6, R3, c[0x0][0x354], R11, 0x2, P0 ;  /* 0x0000d50003067a11 */ /* 0x000fc400000f140b */
[----:B------:R-:W-:Y:S01]  /*1ac0*/  LEA.HI.SX32 R0, R24, 0xffffffff, 0x1a ;  /* 0xffffffff18007811 */ /* 0x000fe200078fd2ff */
[----:B------:R-:W-:Y:S01]  /*1ad0*/  IMAD.WIDE R12, R17, R12, c[0x0][0x3c8] ;  /* 0x0000f200110c7625 */ /* 0x000fe200078e020c */
[----:B------:R-:W-:Y:S05]  /*1ae0*/  @!P3 BRA `(.L_x_1026) ;  /* 0x00007ad00000b947 */ /* 0x000fea0003800000 */
[----:B------:R-:W2:Y:S01]  /*1af0*/  LDL R19, [R1+0x20] ;  /* 0x0000200001137983 */ /* 0x000ea20000100800 */
[----:B------:R-:W-:Y:S01]  /*1b00*/  IMAD.MOV.U32 R205, RZ, RZ, R0 ;  /* 0x000000ffffcd7224 */ /* 0x000fe200078e0000 */
[----:B------:R-:W-:Y:S01]  /*1b10*/  BSSY B0, `(.L_x_1027) ;  /* 0x0000036000007945 */ /* 0x000fe20003800000 */
[----:B------:R-:W-:Y:S01]  /*1b20*/  MOV R218, R14 ;  /* 0x0000000e00da7202 */ /* 0x000fe20000000f00 */
[----:B------:R-:W-:Y:S01]  /*1b30*/  IMAD.MOV.U32 R219, RZ, RZ, R15 ;  /* 0x000000ffffdb7224 */ /* 0x000fe200078e000f */
[----:B------:R-:W-:Y:S01]  /*1b40*/  MOV R215, R7 ;  /* 0x0000000700d77202 */ /* 0x000fe20000000f00 */
[C---:B------:R-:W-:Y:S01]  /*1b50*/  IMAD R3, R205.reuse, -0x40, R26 ;  /* 0xffffffc0cd037824 */ /* 0x040fe200078e021a */
[----:B------:R-:W-:Y:S01]  /*1b60*/  LEA.HI R4, R205, R205, RZ, 0x1 ;  /* 0x000000cdcd047211 */ /* 0x000fe200078f08ff */
        /* <DEDUP_REMOVED lines=10> */
[----:B------:R-:W-:Y:S01]  /*1c10*/  IADD3 R15, R220, 0x40, RZ ;  /* 0x00000040dc0f7810 */ /* 0x000fe20007ffe0ff */
[----:B------:R-:W-:Y:S01]  /*1c20*/  @P4 BAR.SYNC.DEFER_BLOCKING 0x0 ;  /* 0x0000000000004b1d */ /* 0x000fe20000010000 */
[----:B------:R-:W-:Y:S02]  /*1c30*/  ISETP.NE.AND P6, PT, R4, 0x1, PT ;  /* 0x000000010400780c */ /* 0x000fe40003fc5270 */
[----:B------:R-:W-:Y:S01]  /*1c40*/  IADD3 R14, R220, 0x20, RZ ;  /* 0x00000020dc0e7810 */ /* 0x000fe20007ffe0ff */
        /* <DEDUP_REMOVED lines=34> */
.L_x_1028:
[----:B------:R-:W-:Y:S05]  /*1e70*/  BSYNC B0 ;  /* 0x0000000000007941 */ /* 0x000fea0003800000 */
.L_x_1027:
        /* <DEDUP_REMOVED lines=18> */
.L_x_1030:
        /* <DEDUP_REMOVED lines=34> */
.L_x_1031:
[----:B------:R-:W-:Y:S05]  /*21c0*/  BSYNC B0 ;  /* 0x0000000000007941 */ /* 0x000fea0003800000 */
.L_x_1029:
        /* <DEDUP_REMOVED lines=68> */
.L_x_1033:
[----:B--2---:R-:W-:Y:S05]  /*2610*/  BSYNC B0 ;  /* 0x0000000000007941 */ /* 0x004fea0003800000 */
.L_x_1032:
        /* <DEDUP_REMOVED lines=39> */
.L_x_1035:
[----:B------:R-:W-:Y:S05]  /*2890*/  BSYNC B0 ;  /* 0x0000000000007941 */ /* 0x000fea0003800000 */
.L_x_1034:
[----:B------:R4:W-:Y:S01]  /*28a0*/  @P5 STS [R0+0xf000], RZ ;  /* 0x00f000ff00005388 */ /* 0x0009e20000000800 */
[----:B------:R-:W-:Y:S01]  /*28b0*/  IMAD R3, R22, c[0x0][0x1a0], RZ ;  /* 0x0000680016037a24 */ /* 0x000fe200078e02ff */
[----:B------:R-:W-:Y:S01]  /*28c0*/  BSSY B0, `(.L_x_1036) ;  /* 0x000002f000007945 */ /* 0x000fe20003800000 */
[C---:B---3--:R-:W-:Y:S01]  /*28d0*/  IMAD.WIDE.U32 R4, R20.reuse, c[0x0][0x1a0], R220 ;  /* 0x0000680014047a25 */ /* 0x048fe200078e00dc */
[----:B------:R4:W-:Y:S03]  /*28e0*/  @P5 STS [R0+0xf004], RZ ;  /* 0x00f004ff00005388 */ /* 0x0009e60000000800 */
[----:B------:R-:W-:Y:S01]  /*28f0*/  IMAD R3, R20, c[0x0][0x1a4], R3 ;  /* 0x0000690014037a24 */ /* 0x000fe200078e0203 */
[----:B------:R4:W-:Y:S01]  /*2900*/  @P5 STS.64 [R0+0xf008], RZ ;  /* 0x00f008ff00005388 */ /* 0x0009e20000000a00 */
[----:B------:R-:W-:-:S03]  /*2910*/  IADD3 R6, P0, R29, R4, RZ ;  /* 0x000000041d067210 */ /* 0x000fc60007f1e0ff */
[----:B------:R4:W-:Y:S01]  /*2920*/  @P5 STS.128 [R0+0x11000], RZ ;  /* 0x011000ff00005388 */ /* 0x0009e20000000c00 */
[----:B------:R-:W-:Y:S01]  /*2930*/  IADD3.X R7, R30, R5, R3, P0, !PT ;  /* 0x000000051e077210 */ /* 0x000fe200007fe403 */
        /* <DEDUP_REMOVED lines=39> */
.L_x_1037:
[----:B------:R-:W-:Y:S05]  /*2bb0*/  BSYNC B0 ;  /* 0x0000000000007941 */ /* 0x000fea0003800000 */
.L_x_1036:
        /* <DEDUP_REMOVED lines=36> */
.L_x_1039:
[----:B------:R-:W-:Y:S05]  /*2e00*/  BSYNC B0 ;  /* 0x0000000000007941 */ /* 0x000fea0003800000 */
.L_x_1038:
[----:B------:R-:W-:Y:S01]  /*2e10*/  ISETP.NE.U32.AND P2, PT, RZ, c[0x0][0x318], PT ;  /* 0x0000c600ff007a0c */ /* 0x000fe20003f45070 */
[----:B---3--:R-:W-:Y:S01]  /*2e20*/  IMAD.MOV.U32 R8, RZ, RZ, c[0x0][0x308] ;  /* 0x0000c200ff087624 */ /* 0x008fe200078e00ff */
[----:B------:R-:W0:Y:S01]  /*2e30*/  LDGDEPBAR ;  /* 0x00000000000079af */ /* 0x000e220000000000 */
[----:B------:R-:W-:Y:S01]  /*2e40*/  IMAD.MOV.U32 R9, RZ, RZ, c[0x0][0x30c] ;  /* 0x0000c300ff097624 */ /* 0x000fe200078e00ff */
[----:B------:R-:W-:-:S13]  /*2e50*/  ISETP.NE.AND.EX P2, PT, RZ, c[0x0][0x31c], PT, P2 ;  /* 0x0000c700ff007a0c */ /* 0x000fda0003f45320 */
[----:B-12-4-:R-:W-:Y:S02]  /*2e60*/  @P2 IMAD R0, R32, c[0x0][0x320], RZ ;  /* 0x0000c80020002a24 */ /* 0x016fe400078e02ff */
[----:B------:R-:W-:-:S04]  /*2e70*/  @P2 IMAD.WIDE.U32 R4, R36, c[0x0][0x320], R38 ;  /* 0x0000c80024042a25 */ /* 0x000fc800078e0026 */
[----:B------:R-:W-:Y:S01]  /*2e80*/  @P2 IMAD R0, R36, c[0x0][0x324], R0 ;  /* 0x0000c90024002a24 */ /* 0x000fe200078e0200 */
[----:B------:R-:W-:-:S03]  /*2e90*/  @P2 LEA R6, P0, R4, c[0x0][0x318], 0x2 ;  /* 0x0000c60004062a11 */ /* 0x000fc600078010ff */
[----:B------:R-:W-:-:S05]  /*2ea0*/  @P2 IMAD.IADD R0, R5, 0x1, R0 ;  /* 0x0000000105002824 */ /* 0x000fca00078e0200 */
[----:B------:R-:W-:Y:S02]  /*2eb0*/  @P2 LEA.HI.X R7, R4, c[0x0][0x31c], R0, 0x2, P0 ;  /* 0x0000c70004072a11 */ /* 0x000fe400000f1400 */
[----:B------:R1:W2:Y:S04]  /*2ec0*/  LDG.E.64 R4, [R8.64+0x8] ;  /* 0x0000080608047981 */ /* 0x0002a8000c1e1b00 */
[----:B------:R3:W4:Y:S04]  /*2ed0*/  @P2 LDG.E R6, [R6.64] ;  /* 0x0000000606062981 */ /* 0x000728000c1e1900 */
[----:B-1----:R-:W4:Y:S01]  /*2ee0*/  LDG.E.64 R8, [R8.64] ;  /* 0x0000000608087981 */ /* 0x002f22000c1e1b00 */
[----:B------:R-:W-:Y:S01]  /*2ef0*/  IMAD R0, R36, c[0x0][0x1c0], R38 ;  /* 0x0000700024007a24 */ /* 0x000fe200078e0226 */
[----:B------:R-:W-:Y:S01]  /*2f00*/  LEA.HI R3, R35, R34, RZ, 0x6 ;  /* 0x0000002223037211 */ /* 0x000fe200078f30ff */
[----:B------:R-:W4:Y:S01]  /*2f10*/  @P2 MUFU.RCP R11, c[0x0][0x238] ;  /* 0x00008e00000b2b08 */ /* 0x000f220000001000 */
[----:B------:R-:W1:Y:S01]  /*2f20*/  S2R R203, SR_TID.X ;  /* 0x0000000000cb7919 */ /* 0x000e620000002100 */
[----:B------:R-:W-:Y:S01]  /*2f30*/  IMAD.SHL.U32 R0, R0, 0x20, RZ ;  /* 0x0000002000007824 */ /* 0x000fe200078e00ff */
[----:B------:R-:W-:Y:S01]  /*2f40*/  SHF.R.S32.HI R10, RZ, 0x6, R3 ;  /* 0x00000006ff0a7819 */ /* 0x000fe20000011403 */
[----:B------:R-:W-:Y:S01]  /*2f50*/  IMAD.SHL.U32 R167, R175, 0x2, RZ ;  /* 0x00000002afa77824 */ /* 0x000fe200078e00ff */
[----:B---3--:R-:W-:Y:S01]  /*2f60*/  SHF.R.S32.HI R7, RZ, 0x1f, R18 ;  /* 0x0000001fff077819 */ /* 0x008fe20000011412 */
[----:B------:R-:W-:Y:S01]  /*2f70*/  IMAD.MOV.U32 R176, RZ, RZ, RZ ;  /* 0x000000ffffb07224 */ /* 0x000fe200078e00ff */
[----:B------:R-:W-:Y:S01]  /*2f80*/  CS2R R126, SRZ ;  /* 0x00000000007e7805 */ /* 0x000fe2000001ff00 */
[----:B------:R-:W-:Y:S01]  /*2f90*/  IMAD.SHL.U32 R3, R10, 0x20, RZ ;  /* 0x000000200a037824 */ /* 0x000fe200078e00ff */
[----:B------:R-:W-:Y:S01]  /*2fa0*/  CS2R R124, SRZ ;  /* 0x00000000007c7805 */ /* 0x000fe2000001ff00 */
[C---:B------:R-:W-:Y:S01]  /*2fb0*/  IMAD R10, R132.reuse, 0x4, R10 ;  /* 0x00000004840a7824 */ /* 0x040fe200078e020a */
[----:B------:R-:W-:Y:S01]  /*2fc0*/  CS2R R130, SRZ ;  /* 0x0000000000827805 */ /* 0x000fe2000001ff00 */
[----:B------:R-:W-:Y:S01]  /*2fd0*/  IMAD.MOV.U32 R217, RZ, RZ, R195 ;  /* 0x000000ffffd97224 */ /* 0x000fe200078e00c3 */
        /* <DEDUP_REMOVED lines=12> */
[----:B-1----:R-:W-:Y:S01]  /*30a0*/  IMAD.SHL.U32 R203, R203, 0x2, RZ ;  /* 0x00000002cbcb7824 */ /* 0x002fe200078e00ff */
[----:B------:R-:W-:Y:S01]  /*30b0*/  CS2R R100, SRZ ;  /* 0x0000000000647805 */ /* 0x000fe2000001ff00 */
[----:B------:R-:W-:Y:S01]  /*30c0*/  CS2R R94, SRZ ;  /* 0x00000000005e7805 */ /* 0x000fe2000001ff00 */
[----:B------:R-:W-:Y:S01]  /*30d0*/  CS2R R92, SRZ ;  /* 0x00000000005c7805 */ /* 0x000fe2000001ff00 */
[----:B------:R-:W-:Y:S01]  /*30e0*/  CS2R R98, SRZ ;  /* 0x0000000000627805 */ /* 0x000fe2000001ff00 */
[----:B------:R-:W-:Y:S01]  /*30f0*/  LOP3.LUT R203, R3, 0x6, R203, 0xf8, !PT ;  /* 0x0000000603cb7812 */ /* 0x000fe200078ef8cb */
[----:B------:R-:W-:Y:S01]  /*3100*/  CS2R R96, SRZ ;  /* 0x0000000000607805 */ /* 0x000fe2000001ff00 */
[----:B------:R-:W-:Y:S01]  /*3110*/  IADD3 R3, R175, 0x1800, RZ ;  /* 0x00001800af037810 */ /* 0x000fe20007ffe0ff */
[----:B------:R-:W-:Y:S01]  /*3120*/  CS2R R90, SRZ ;  /* 0x00000000005a7805 */ /* 0x000fe2000001ff00 */
[----:B------:R-:W-:Y:S01]  /*3130*/  CS2R R88, SRZ ;  /* 0x0000000000587805 */ /* 0x000fe2000001ff00 */
[----:B------:R-:W-:Y:S01]  /*3140*/  IMAD R203, R132, 0x80, R203 ;  /* 0x0000008084cb7824 */ /* 0x000fe200078e02cb */
        /* <DEDUP_REMOVED lines=27> */
[----:B------:R-:W-:Y:S01]  /*3300*/  IMAD.SHL.U32 R166, R166, 0x2, RZ ;  /* 0x00000002a6a67824 */ /* 0x000fe200078e00ff */
[C---:B------:R-:W-:Y:S01]  /*3310*/  IADD3 R230, R220.reuse, 0x20, RZ ;  /* 0x00000020dce67810 */ /* 0x040fe20007ffe0ff */
[----:B------:R-:W-:Y:S01]  /*3320*/  IMAD.IADD R168, R167, 0x1, R174 ;  /* 0x00000001a7a87824 */ /* 0x000fe200078e02ae */
[----:B------:R-:W-:-:S02]  /*3330*/  IADD3 R231, R220, 0x40, RZ ;  /* 0x00000040dce77810 */ /* 0x000fc40007ffe0ff */
[----:B--2---:R-:W-:Y:S02]  /*3340*/  IADD3 R18, P1, P0, R0, R4, R18 ;  /* 0x0000000400127210 */ /* 0x004fe4000783e012 */
[----:B------:R-:W-:Y:S01]  /*3350*/  SHF.R.S32.HI R0, RZ, 0x1f, R0 ;  /* 0x0000001fff007819 */ /* 0x000fe20000011400 */
[----:B----4-:R-:W-:-:S03]  /*3360*/  @P2 FMUL.FTZ R176, R6, R11 ;  /* 0x0000000b06b02220 */ /* 0x010fc60000410000 */
[----:B------:R-:W-:Y:S01]  /*3370*/  IADD3.X R7, R0, R5, R7, P1, P0 ;  /* 0x0000000500077210 */ /* 0x000fe20000fe0407 */
[----:B------:R-:W-:Y:S01]  /*3380*/  IMAD.WIDE.U32 R18, R18, -0x2daee0ad, RZ ;  /* 0xd2511f5312127825 */ /* 0x000fe200078e00ff */
[----:B------:R-:W-:-:S04]  /*3390*/  IADD3 R0, R173, 0x1800, RZ ;  /* 0x00001800ad007810 */ /* 0x000fc80007ffe0ff */
[----:B------:R-:W-:-:S05]  /*33a0*/  SEL R0, R0, R173, !P6 ;  /* 0x000000ad00007207 */ /* 0x000fca0007000000 */
[----:B------:R-:W-:Y:S01]  /*33b0*/  IMAD.SHL.U32 R3, R0, 0x2, RZ ;  /* 0x0000000200037824 */ /* 0x000fe200078e00ff */
[----:B------:R-:W-:-:S05]  /*33c0*/  IADD3 R0, -R26, R229, -R203 ;  /* 0x000000e51a007210 */ /* 0x000fca0007ffe9cb */
[----:B------:R-:W-:Y:S01]  /*33d0*/  IMAD.IADD R0, R0, 0x1, R204 ;  /* 0x0000000100007824 */ /* 0x000fe200078e02cc */
[C---:B------:R-:W-:Y:S02]  /*33e0*/  LOP3.LUT R10, R9.reuse, R10, RZ, 0x3c, !PT ;  /* 0x0000000a090a7212 */ /* 0x040fe400078e3cff */
[----:B------:R-:W-:Y:S02]  /*33f0*/  IADD3 R247, R9, -0x4498517b, RZ ;  /* 0xbb67ae8509f77810 */ /* 0x000fe40007ffe0ff */
[----:B------:R1:W-:Y:S01]  /*3400*/  STL [R1+0x1c], R0 ;  /* 0x00001c0001007387 */ /* 0x0003e20000100800 */
[----:B------:R-:W-:Y:S02]  /*3410*/  LOP3.LUT R232, R19, R10, RZ, 0x3c, !PT ;  /* 0x0000000a13e87212 */ /* 0x000fe400078e3cff */
[----:B------:R-:W-:Y:S02]  /*3420*/  IADD3 R234, R8, 0x3c6ef372, RZ ;  /* 0x3c6ef37208ea7810 */ /* 0x000fe40007ffe0ff */
[----:B------:R-:W-:Y:S01]  /*3430*/  LOP3.LUT R252, R7, R8, RZ, 0x3c, !PT ;  /* 0x0000000807fc7212 */ /* 0x000fe200078e3cff */
[----:B------:R-:W-:Y:S01]  /*3440*/  IMAD.WIDE.U32 R232, R232, -0x326172a9, RZ ;  /* 0xcd9e8d57e8e87825 */ /* 0x000fe200078e00ff */
[----:B------:R-:W-:-:S02]  /*3450*/  IADD3 R251, R9, 0x646e171e, RZ ;  /* 0x646e171e09fb7810 */ /* 0x000fc40007ffe0ff */
[----:B------:R-:W-:Y:S02]  /*3460*/  LOP3.LUT R247, R18, R247, RZ, 0x3c, !PT ;  /* 0x000000f712f77212 */ /* 0x000fe400078e3cff */
[C---:B------:R-:W-:Y:S02]  /*3470*/  IADD3 R250, R9.reuse, -0x56f99767, RZ ;  /* 0xa906689909fa7810 */ /* 0x040fe40007ffe0ff */
[C---:B------:R-:W-:Y:S02]  /*3480*/  IADD3 R249, R9.reuse, -0x126145ec, RZ ;  /* 0xed9eba1409f97810 */ /* 0x040fe40007ffe0ff */
[C---:B------:R-:W-:Y:S02]  /*3490*/  IADD3 R248, R9.reuse, 0x32370b8f, RZ ;  /* 0x32370b8f09f87810 */ /* 0x040fe40007ffe0ff */
[----:B------:R-:W-:Y:S02]  /*34a0*/  IADD3 R242, R9, 0x76cf5d0a, RZ ;  /* 0x76cf5d0a09f27810 */ /* 0x000fe40007ffe0ff */
[----:B------:R-:W-:-:S02]  /*34b0*/  IADD3 R246, R8, -0x4ab325aa, RZ ;  /* 0xb54cda5608f67810 */ /* 0x000fc40007ffe0ff */
[C---:B------:R-:W-:Y:S02]  /*34c0*/  IADD3 R245, R8.reuse, 0x1715609d, RZ ;  /* 0x1715609d08f57810 */ /* 0x040fe40007ffe0ff */
[C---:B------:R-:W-:Y:S01]  /*34d0*/  IADD3 R244, R8.reuse, 0x78dde6e4, RZ ;  /* 0x78dde6e408f47810 */ /* 0x040fe20007ffe0ff */
[----:B-1----:R-:W-:Y:S01]  /*34e0*/  IMAD.MOV.U32 R0, RZ, RZ, c[0x0][0x22c] ;  /* 0x00008b00ff007624 */ /* 0x002fe200078e00ff */
[C---:B------:R-:W-:Y:S02]  /*34f0*/  IADD3 R243, R8.reuse, -0x255992d5, RZ ;  /* 0xdaa66d2b08f37810 */ /* 0x040fe40007ffe0ff */
[----:B------:R-:W-:Y:S01]  /*3500*/  IADD3 R241, R8, -0x61c88647, RZ ;  /* 0x9e3779b908f17810 */ /* 0x000fe20007ffe0ff */
[----:B------:R-:W-:Y:S01]  /*3510*/  IMAD R0, R0, c[0x0][0x1c0], RZ ;  /* 0x0000700000007a24 */ /* 0x000fe200078e02ff */
[----:B------:R-:W-:-:S03]  /*3520*/  LOP3.LUT R234, R232, R234, RZ, 0x3c, !PT ;  /* 0x000000eae8ea7212 */ /* 0x000fc600078e3cff */
[C---:B------:R-:W-:Y:S02]  /*3530*/  IMAD.SHL.U32 R5, R0.reuse, 0x10, RZ ;  /* 0x0000001000057824 */ /* 0x040fe400078e00ff */
[----:B------:R-:W-:-:S03]  /*3540*/  IMAD.SHL.U32 R228, R0, 0x8, RZ ;  /* 0x0000000800e47824 */ /* 0x000fc600078e00ff */
        /* <DEDUP_REMOVED lines=12> */
.L_x_1042:
[----:B------:R-:W2:Y:S01]  /*3610*/  LDL R177, [R1+0x1c] ;  /* 0x00001c0001b17983 */ /* 0x000ea20000100800 */
[----:B------:R-:W-:Y:S01]  /*3620*/  IMAD.IADD R0, R174, 0x1, R166 ;  /* 0x00000001ae007824 */ /* 0x000fe200078e02a6 */
[----:B------:R-:W-:Y:S02]  /*3630*/  ULDC.U8 UR4, c[0x0][0x2d8] ;  /* 0x0000b60000047ab9 */ /* 0x000fe40000000000 */
[----:B------:R-:W0:Y:S08]  /*3640*/  LDGDEPBAR ;  /* 0x00000000000079af */ /* 0x000e300000000000 */
        /* <DEDUP_REMOVED lines=10> */
[----:B------:R-:W1:Y:S01]  /*36f0*/  LDSM.16.M88.4 R144, [R0+0x800] ;  /* 0x000800000090783b */ /* 0x000e620000000200 */
[C---:B----4-:R-:W-:Y:S07]  /*3700*/  HMMA.16816.F32.BF16 R8, R28.reuse, R16, RZ ;  /* 0x000000101c08723c */ /* 0x050fee00000418ff */
[----:B------:R-:W4:Y:S01]  /*3710*/  LDSM.16.M88.4 R148, [R165+0x9400] ;  /* 0x00940000a594783b */ /* 0x000f220000000200 */
[-C--:B------:R-:W-:Y:S07]  /*3720*/  HMMA.16816.F32.BF16 R12, R28, R18.reuse, RZ ;  /* 0x000000121c0c723c */ /* 0x080fee00000418ff */
[----:B------:R-:W-:Y:S01]  /*3730*/  LDSM.16.M88.4 R152, [R164+0xb000] ;  /* 0x00b00000a498783b */ /* 0x000fe20000000200 */
[C---:B------:R-:W-:Y:S07]  /*3740*/  HMMA.16816.F32.BF16 R16, R32.reuse, R18, RZ ;  /* 0x000000122010723c */ /* 0x040fee00000418ff */
[----:B------:R-:W-:Y:S01]  /*3750*/  LDSM.16.M88.4 R156, [R166+0x1800] ;  /* 0x00180000a69c783b */ /* 0x000fe20000000200 */
[-C--:B------:R-:W-:Y:S07]  /*3760*/  HMMA.16816.F32.BF16 R20, R32, R132.reuse, RZ ;  /* 0x000000842014723c */ /* 0x080fee00000418ff */
[----:B------:R-:W-:Y:S01]  /*3770*/  LDSM.16.M88.4 R160, [R165+0xb000] ;  /* 0x00b00000a5a0783b */ /* 0x000fe20000000200 */
[C---:B------:R-:W-:Y:S08]  /*3780*/  HMMA.16816.F32.BF16 R24, R28.reuse, R132, RZ ;  /* 0x000000841c18723c */ /* 0x040ff000000418ff */
[-C--:B------:R-:W-:Y:S08]  /*3790*/  HMMA.16816.F32.BF16 R28, R28, R134.reuse, RZ ;  /* 0x000000861c1c723c */ /* 0x080ff000000418ff */
[----:B------:R-:W-:Y:S01]  /*37a0*/  HMMA.16816.F32.BF16 R32, R32, R134, RZ ;  /* 0x000000862020723c */ /* 0x000fe200000418ff */
[----:B------:R-:W4:Y:S07]  /*37b0*/  LDSM.16.M88.4 R132, [R166+0x1000] ;  /* 0x00100000a684783b */ /* 0x000f2e0000000200 */
[-C--:B------:R-:W-:Y:S08]  /*37c0*/  HMMA.16816.F32.BF16 R4, R136, R140.reuse, R4 ;  /* 0x0000008c8804723c */ /* 0x080ff00000041804 */
[C---:B-1----:R-:W-:Y:S08]  /*37d0*/  HMMA.16816.F32.BF16 R8, R144.reuse, R140, R8 ;  /* 0x0000008c9008723c */ /* 0x042ff00000041808 */
[-C--:B------:R-:W-:Y:S08]  /*37e0*/  HMMA.16816.F32.BF16 R12, R144, R142.reuse, R12 ;  /* 0x0000008e900c723c */ /* 0x080ff0000004180c */
[C---:B------:R-:W-:Y:S01]  /*37f0*/  HMMA.16816.F32.BF16 R16, R136.reuse, R142, R16 ;  /* 0x0000008e8810723c */ /* 0x040fe20000041810 */
[----:B------:R-:W1:Y:S07]  /*3800*/  LDSM.16.M88.4 R140, [R164+0xb400] ;  /* 0x00b40000a48c783b */ /* 0x000e6e0000000200 */
[-C--:B----4-:R-:W-:Y:S08]  /*3810*/  HMMA.16816.F32.BF16 R20, R136, R148.reuse, R20 ;  /* 0x000000948814723c */ /* 0x090ff00000041814 */
[C---:B------:R-:W-:Y:S08]  /*3820*/  HMMA.16816.F32.BF16 R24, R144.reuse, R148, R24 ;  /* 0x000000949018723c */ /* 0x040ff00000041818 */
[-C--:B------:R-:W-:Y:S01]  /*3830*/  HMMA.16816.F32.BF16 R28, R144, R150.reuse, R28 ;  /* 0x00000096901c723c */ /* 0x080fe2000004181c */
[----:B------:R-:W4:Y:S07]  /*3840*/  LDSM.16.M88.4 R144, [R0+0x1000] ;  /* 0x001000000090783b */ /* 0x000f2e0000000200 */
[----:B------:R-:W-:Y:S01]  /*3850*/  HMMA.16816.F32.BF16 R32, R136, R150, R32 ;  /* 0x000000968820723c */ /* 0x000fe20000041820 */
[----:B------:R-:W2:Y:S07]  /*3860*/  LDSM.16.M88.4 R136, [R0+0x1800] ;  /* 0x001800000088783b */ /* 0x000eae0000000200 */
[-C--:B------:R-:W-:Y:S01]  /*3870*/  HMMA.16816.F32.BF16 R4, R132, R152.reuse, R4 ;  /* 0x000000988404723c */ /* 0x080fe20000041804 */
[----:B------:R-:W-:Y:S07]  /*3880*/  LDSM.16.M88.4 R148, [R164+0xd000] ;  /* 0x00d00000a494783b */ /* 0x000fee0000000200 */
[C---:B------:R-:W-:Y:S08]  /*3890*/  HMMA.16816.F32.BF16 R8, R156.reuse, R152, R8 ;  /* 0x000000989c08723c */ /* 0x040ff00000041808 */
[-C--:B------:R-:W-:Y:S08]  /*38a0*/  HMMA.16816.F32.BF16 R12, R156, R154.reuse, R12 ;  /* 0x0000009a9c0c723c */ /* 0x080ff0000004180c */
[C---:B------:R-:W-:Y:S08]  /*38b0*/  HMMA.16816.F32.BF16 R16, R132.reuse, R154, R16 ;  /* 0x0000009a8410723c */ /* 0x040ff00000041810 */
[-C--:B-1----:R-:W-:Y:S08]  /*38c0*/  HMMA.16816.F32.BF16 R20, R132, R140.reuse, R20 ;  /* 0x0000008c8414723c */ /* 0x082ff00000041814 */
[C---:B------:R-:W-:Y:S08]  /*38d0*/  HMMA.16816.F32.BF16 R24, R156.reuse, R140, R24 ;  /* 0x0000008c9c18723c */ /* 0x040ff00000041818 */
[-C--:B------:R-:W-:Y:S08]  /*38e0*/  HMMA.16816.F32.BF16 R28, R156, R142.reuse, R28 ;  /* 0x0000008e9c1c723c */ /* 0x080ff0000004181c */
[----:B------:R-:W-:Y:S01]  /*38f0*/  HMMA.16816.F32.BF16 R32, R132, R142, R32 ;  /* 0x0000008e8420723c */ /* 0x000fe20000041820 */
[----:B------:R-:W1:Y:S07]  /*3900*/  LDSM.16.M88.4 R132, [R165+0xb400] ;  /* 0x00b40000a584783b */ /* 0x000e6e0000000200 */
[-C--:B----4-:R-:W-:Y:S01]  /*3910*/  HMMA.16816.F32.BF16 R4, R144, R160.reuse, R4 ;  /* 0x000000a09004723c */ /* 0x090fe20000041804 */
[----:B--2---:R-:W-:Y:S02]  /*3920*/  IMAD R156, R205, 0x40, R177 ;  /* 0x00000040cd9c7824 */ /* 0x004fe400078e02b1 */
[----:B------:R-:W2:Y:S05]  /*3930*/  LDL R177, [R1+0x10] ;  /* 0x0000100001b17983 */ /* 0x000eaa0000100800 */
[C---:B------:R-:W-:Y:S01]  /*3940*/  HMMA.16816.F32.BF16 R8, R136.reuse, R160, R8 ;  /* 0x000000a08808723c */ /* 0x040fe20000041808 */
[----:B------:R-:W-:Y:S03]  /*3950*/  IADD3 R152, R156, -0x1, RZ ;  /* 0xffffffff9c987810 */ /* 0x000fe60007ffe0ff */
[----:B------:R-:W-:Y:S02]  /*3960*/  IABS R140, R156 ;  /* 0x0000009c008c7213 */ /* 0x000fe40000000000 */
[----:B------:R-:W-:Y:S02]  /*3970*/  ISETP.GE.AND P0, PT, R152, RZ, PT ;  /* 0x000000ff9800720c */ /* 0x000fe40003f06270 */
[C---:B------:R-:W-:Y:S01]  /*3980*/  IADD3 R159, R156.reuse, 0x28, RZ ;  /* 0x000000289c9f7810 */ /* 0x040fe20007ffe0ff */
[----:B------:R4:W3:Y:S01]  /*3990*/  I2F R206, R140 ;  /* 0x0000008c00ce7306 */ /* 0x0008e20000201400 */
[-C--:B------:R-:W-:Y:S02]  /*39a0*/  HMMA.16816.F32.BF16 R12, R136, R162.reuse, R12 ;  /* 0x000000a2880c723c */ /* 0x080fe4000004180c */
[----:B------:R-:W-:Y:S02]  /*39b0*/  ISETP.GE.AND P1, PT, R159, RZ, PT ;  /* 0x000000ff9f00720c */ /* 0x000fe40003f26270 */
[C---:B------:R-:W-:Y:S02]  /*39c0*/  IADD3 R157, R156.reuse, 0x20, RZ ;  /* 0x000000209c9d7810 */ /* 0x040fe40007ffe0ff */
[C---:B------:R-:W-:Y:S02]  /*39d0*/  IADD3 R158, R156.reuse, 0x8, RZ ;  /* 0x000000089c9e7810 */ /* 0x040fe40007ffe0ff */
[C---:B------:R-:W-:Y:S01]  /*39e0*/  HMMA.16816.F32.BF16 R16, R144.reuse, R162, R16 ;  /* 0x000000a29010723c */ /* 0x040fe20000041810 */
[----:B------:R-:W-:Y:S02]  /*39f0*/  @!P0 IADD3 R152, -R156, 0x1, RZ ;  /* 0x000000019c988810 */ /* 0x000fe40007ffe1ff */
[----:B------:R-:W-:Y:S02]  /*3a00*/  ISETP.GE.AND P0, PT, R158, RZ, PT ;  /* 0x000000ff9e00720c */ /* 0x000fe40003f06270 */
[----:B------:R3:W3:Y:S02]  /*3a10*/  I2F R178, R152 ;  /* 0x0000009800b27306 */ /* 0x0006e40000201400 */
[C---:B------:R-:W-:Y:S01]  /*3a20*/  @!P1 IADD3 R159, -R156.reuse, -0x28, RZ ;  /* 0xffffffd89c9f9810 */ /* 0x040fe20007ffe1ff */
[-C--:B-1----:R-:W-:Y:S01]  /*3a30*/  HMMA.16816.F32.BF16 R20, R144, R132.reuse, R20 ;  /* 0x000000849014723c */ /* 0x082fe20000041814 */
[----:B------:R-:W-:Y:S01]  /*3a40*/  ISETP.GE.AND P1, PT, R157, RZ, PT ;  /* 0x000000ff9d00720c */ /* 0x000fe20003f26270 */
[----:B----4-:R-:W1:Y:S06]  /*3a50*/  LDSM.16.M88.4 R140, [R166+0x2000] ;  /* 0x00200000a68c783b */ /* 0x010e6c0000000200 */
[C---:B------:R-:W-:Y:S01]  /*3a60*/  @!P0 IADD3 R158, -R156.reuse, -0x8, RZ ;  /* 0xfffffff89c9e8810 */ /* 0x040fe20007ffe1ff */
[C---:B------:R-:W-:Y:S01]  /*3a70*/  HMMA.16816.F32.BF16 R24, R136.reuse, R132, R24 ;  /* 0x000000848818723c */ /* 0x040fe20000041818 */
[----:B------:R4:W-:Y:S04]  /*3a80*/  I2F R180, R159 ;  /* 0x0000009f00b47306 */ /* 0x0009e80000201400 */
[C---:B------:R-:W-:Y:S03]  /*3a90*/  @!P1 IADD3 R157, -R156.reuse, -0x20, RZ ;  /* 0xffffffe09c9d9810 */ /* 0x040fe60007ffe1ff */
[-C--:B------:R-:W-:Y:S03]  /*3aa0*/  HMMA.16816.F32.BF16 R28, R136, R134.reuse, R28 ;  /* 0x00000086881c723c */ /* 0x080fe6000004181c */
[----:B------:R1:W-:Y:S01]  /*3ab0*/  I2F R162, R157 ;  /* 0x0000009d00a27306 */ /* 0x0003e20000201400 */
[----:B---3--:R-:W3:Y:S03]  /*3ac0*/  LDSM.16.M88.4 R152, [R166+0x2800] ;  /* 0x00280000a698783b */ /* 0x008ee60000000200 */
[C---:B------:R-:W-:Y:S01]  /*3ad0*/  IADD3 R136, R156.reuse, 0x1f, RZ ;  /* 0x0000001f9c887810 */ /* 0x040fe20007ffe0ff */
[----:B------:R-:W-:Y:S01]  /*3ae0*/  HMMA.16816.F32.BF16 R32, R144, R134, R32 ;  /* 0x000000869020723c */ /* 0x000fe20000041820 */
[----:B------:R-:W-:Y:S02]  /*3af0*/  IADD3 R138, R156, 0x27, RZ ;  /* 0x000000279c8a7810 */ /* 0x000fe40007ffe0ff */
[----:B------:R-:W-:Y:S01]  /*3b00*/  ISETP.GE.AND P1, PT, R136, RZ, PT ;  /* 0x000000ff8800720c */ /* 0x000fe20003f26270 */
[----:B------:R-:W3:Y:S01]  /*3b10*/  LDSM.16.M88.4 R132, [R164+0xd400] ;  /* 0x00d40000a484783b */ /* 0x000ee20000000200 */
[C---:B------:R-:W-:Y:S01]  /*3b20*/  IADD3 R137, R156.reuse, 0x18, RZ ;  /* 0x000000189c897810 */ /* 0x040fe20007ffe0ff */
[----:B------:R-:W3:Y:S01]  /*3b30*/  I2F R199, R158 ;  /* 0x0000009e00c77306 */ /* 0x000ee20000201400 */
[C---:B----4-:R-:W-:Y:S05]  /*3b40*/  IADD3 R159, R156.reuse, 0x7, RZ ;  /* 0x000000079c9f7810 */ /* 0x050fea0007ffe0ff */
[----:B------:R-:W-:Y:S01]  /*3b50*/  LDSM.16.M88.4 R144, [R165+0xd000] ;  /* 0x00d00000a590783b */ /* 0x000fe20000000200 */
[----:B------:R-:W-:Y:S03]  /*3b60*/  ISETP.GE.AND P0, PT, R159, RZ, PT ;  /* 0x000000ff9f00720c */ /* 0x000fe60003f06270 */
[C---:B------:R-:W-:Y:S02]  /*3b70*/  @!P1 IADD3 R136, -R156.reuse, -0x1f, RZ ;  /* 0xffffffe19c889810 */ /* 0x040fe40007ffe1ff */
[----:B------:R-:W-:Y:S02]  /*3b80*/  ISETP.GE.AND P1, PT, R137, RZ, PT ;  /* 0x000000ff8900720c */ /* 0x000fe40003f26270 */
[C---:B-1----:R-:W-:Y:S01]  /*3b90*/  IADD3 R157, R156.reuse, -0x9, RZ ;  /* 0xfffffff79c9d7810 */ /* 0x042fe20007ffe0ff */
[----:B------:R1:W-:Y:S01]  /*3ba0*/  I2F R161, R136 ;  /* 0x0000008800a17306 */ /* 0x0003e20000201400 */
[-C--:B------:R-:W-:Y:S04]  /*3bb0*/  HMMA.16816.F32.BF16 R4, R140, R148.reuse, R4 ;  /* 0x000000948c04723c */ /* 0x080fe80000041804 */
[----:B------:R-:W-:Y:S02]  /*3bc0*/  @!P0 IADD3 R159, -R156, -0x7, RZ ;  /* 0xfffffff99c9f8810 */ /* 0x000fe40007ffe1ff */
[----:B------:R-:W-:Y:S03]  /*3bd0*/  ISETP.GE.AND P0, PT, R138, RZ, PT ;  /* 0x000000ff8a00720c */ /* 0x000fe60003f06270 */
[C---:B------:R-:W-:Y:S01]  /*3be0*/  @!P1 IADD3 R137, -R156.reuse, -0x18, RZ ;  /* 0xffffffe89c899810 */ /* 0x040fe20007ffe1ff */
[----:B------:R-:W4:Y:S01]  /*3bf0*/  I2F R198, R159 ;  /* 0x0000009f00c67306 */ /* 0x000f220000201400 */
[C---:B---3--:R-:W-:Y:S08]  /*3c00*/  HMMA.16816.F32.BF16 R8, R152.reuse, R148, R8 ;  /* 0x000000949808723c */ /* 0x048ff00000041808 */
[C---:B------:R-:W-:Y:S01]  /*3c10*/  @!P0 IADD3 R138, -R156.reuse, -0x27, RZ ;  /* 0xffffffd99c8a8810 */ /* 0x040fe20007ffe1ff */
[----:B------:R-:W-:Y:S03]  /*3c20*/  I2F R196, R137 ;  /* 0x0000008900c47306 */ /* 0x000fe60000201400 */
[C---:B------:R-:W-:Y:S01]  /*3c30*/  IADD3 R148, R156.reuse, -0x8, RZ ;  /* 0xfffffff89c947810 */ /* 0x040fe20007ffe0ff */
[-C--:B------:R-:W-:Y:S01]  /*3c40*/  HMMA.16816.F32.BF16 R12, R152, R150.reuse, R12 ;  /* 0x00000096980c723c */ /* 0x080fe2000004180c */
[----:B-1----:R-:W-:Y:S02]  /*3c50*/  IADD3 R136, R156, 0x17, RZ ;  /* 0x000000179c887810 */ /* 0x002fe40007ffe0ff */
[----:B------:R-:W-:Y:S02]  /*3c60*/  ISETP.GE.AND P1, PT, R148, RZ, PT ;  /* 0x000000ff9400720c */ /* 0x000fe40003f26270 */
[----:B------:R-:W-:Y:S03]  /*3c70*/  ISETP.GE.AND P0, PT, R136, RZ, PT ;  /* 0x000000ff8800720c */ /* 0x000fe60003f06270 */
[C---:B------:R-:W-:Y:S01]  /*3c80*/  HMMA.16816.F32.BF16 R16, R140.reuse, R150, R16 ;  /* 0x000000968c10723c */ /* 0x040fe20000041810 */
[----:B------:R-:W1:Y:S07]  /*3c90*/  I2F R179, R138 ;  /* 0x0000008a00b37306 */ /* 0x000e6e0000201400 */
[C---:B------:R-:W-:Y:S01]  /*3ca0*/  @!P1 IADD3 R148, -R156.reuse, 0x8, RZ ;  /* 0x000000089c949810 */ /* 0x040fe20007ffe1ff */
[-C--:B------:R-:W-:Y:S03]  /*3cb0*/  HMMA.16816.F32.BF16 R20, R140, R132.reuse, R20 ;  /* 0x000000848c14723c */ /* 0x080fe60000041814 */
[C---:B------:R-:W-:Y:S02]  /*3cc0*/  @!P0 IADD3 R136, -R156.reuse, -0x17, RZ ;  /* 0xffffffe99c888810 */ /* 0x040fe40007ffe1ff */
[----:B------:R-:W-:Y:S02]  /*3cd0*/  ISETP.GE.AND P0, PT, R157, RZ, PT ;  /* 0x000000ff9d00720c */ /* 0x000fe40003f06270 */
[----:B------:R3:W-:Y:S01]  /*3ce0*/  I2F R197, R136 ;  /* 0x0000008800c57306 */ /* 0x0007e20000201400 */
[C---:B------:R-:W-:Y:S07]  /*3cf0*/  HMMA.16816.F32.BF16 R24, R152.reuse, R132, R24 ;  /* 0x000000849818723c */ /* 0x040fee0000041818 */
[C---:B------:R-:W-:Y:S01]  /*3d00*/  IADD3 R133, R156.reuse, -0x10, RZ ;  /* 0xfffffff09c857810 */ /* 0x040fe20007ffe0ff */
[-C--:B------:R-:W-:Y:S03]  /*3d10*/  HMMA.16816.F32.BF16 R28, R152, R134.reuse, R28 ;  /* 0x00000086981c723c */ /* 0x080fe6000004181c */
[----:B------:R-:W-:Y:S02]  /*3d20*/  ISETP.GE.AND P2, PT, R133, RZ, PT ;  /* 0x000000ff8500720c */ /* 0x000fe40003f46270 */
[C---:B------:R-:W-:Y:S02]  /*3d30*/  @!P0 IADD3 R157, -R156.reuse, 0x9, RZ ;  /* 0x000000099c9d8810 */ /* 0x040fe40007ffe1ff */
[C---:B------:R-:W-:Y:S01]  /*3d40*/  IADD3 R152, R156.reuse, 0xf, RZ ;  /* 0x0000000f9c987810 */ /* 0x040fe20007ffe0ff */
[----:B------:R-:W-:Y:S01]  /*3d50*/  HMMA.16816.F32.BF16 R32, R140, R134, R32 ;  /* 0x000000868c20723c */ /* 0x000fe20000041820 */
[----:B------:R-:W-:Y:S01]  /*3d60*/  IADD3 R153, R156, -0x18, RZ ;  /* 0xffffffe89c997810 */ /* 0x000fe20007ffe0ff */
[----:B------:R1:W-:Y:S01]  /*3d70*/  I2F R193, R157 ;  /* 0x0000009d00c17306 */ /* 0x0003e20000201400 */
[----:B------:R-:W-:Y:S01]  /*3d80*/  ISETP.GE.AND P0, PT, R152, RZ, PT ;  /* 0x000000ff9800720c */ /* 0x000fe20003f06270 */
[----:B------:R-:W-:Y:S01]  /*3d90*/  IMAD R155, R205, 0x4, R181 ;  /* 0x00000004cd9b7824 */ /* 0x000fe200078e02b5 */
[----:B------:R-:W-:Y:S02]  /*3da0*/  ISETP.GE.AND P3, PT, R153, RZ, PT ;  /* 0x000000ff9900720c */ /* 0x000fe40003f66270 */
[C---:B------:R-:W-:Y:S01]  /*3db0*/  IADD3 R154, R156.reuse, -0x19, RZ ;  /* 0xffffffe79c9a7810 */ /* 0x040fe20007ffe0ff */
[----:B---3--:R-:W3:Y:S01]  /*3dc0*/  LDSM.16.M88.4 R136, [R0+0x2000] ;  /* 0x002000000088783b */ /* 0x008ee20000000200 */
[----:B------:R-:W-:Y:S02]  /*3dd0*/  @!P2 IADD3 R133, -R156, 0x10, RZ ;  /* 0x000000109c85a810 */ /* 0x000fe40007ffe1ff */
[----:B------:R-:W-:Y:S01]  /*3de0*/  ISETP.GE.AND P2, PT, R154, RZ, PT ;  /* 0x000000ff9a00720c */ /* 0x000fe20003f46270 */
[C---:B------:R-:W-:Y:S01]  /*3df0*/  IMAD.WIDE.U32 R158, R155.reuse, -0x326172a9, RZ ;  /* 0xcd9e8d579b9e7825 */ /* 0x040fe200078e00ff */
[----:B------:R-:W-:Y:S01]  /*3e00*/  IADD3 R155, R155, 0x2, RZ ;  /* 0x000000029b9b7810 */ /* 0x000fe20007ffe0ff */
[----:B------:R4:W-:Y:S02]  /*3e10*/  I2F R194, R133 ;  /* 0x0000008500c27306 */ /* 0x0009e40000201400 */
[C---:B------:R-:W-:Y:S02]  /*3e20*/  @!P0 IADD3 R152, -R156.reuse, -0xf, RZ ;  /* 0xfffffff19c988810 */ /* 0x040fe40007ffe1ff */
[----:B------:R-:W-:Y:S01]  /*3e30*/  LOP3.LUT R158, R233, R158, R241, 0x96, !PT ;  /* 0x0000009ee99e7212 */ /* 0x000fe200078e96f1 */
[----:B------:R-:W-:Y:S01]  /*3e40*/  IMAD.WIDE.U32 R134, R155, -0x326172a9, RZ ;  /* 0xcd9e8d579b867825 */ /* 0x000fe200078e00ff */
[----:B------:R-:W-:Y:S02]  /*3e50*/  @!P3 IADD3 R153, -R156, 0x18, RZ ;  /* 0x000000189c99b810 */ /* 0x000fe40007ffe1ff */
[----:B-----5:R-:W-:Y:S01]  /*3e60*/  FSETP.NEU.FTZ.AND P3, PT, R225, -INF , PT ;  /* 0xff800000e100780b */ /* 0x020fe20003f7d000 */
[----:B------:R-:W-:Y:S01]  /*3e70*/  IMAD.WIDE.U32 R182, R158, -0x2daee0ad, RZ ;  /* 0xd2511f539eb67825 */ /* 0x000fe200078e00ff */
[----:B------:R-:W-:Y:S01]  /*3e80*/  @!P2 IADD3 R154, -R156, 0x19, RZ ;  /* 0x000000199c9aa810 */ /* 0x000fe20007ffe1ff */
[----:B------:R-:W-:Y:S01]  /*3e90*/  I2F R155, R152 ;  /* 0x00000098009b7306 */ /* 0x000fe20000201400 */
[-C--:B-1----:R-:W-:Y:S02]  /*3ea0*/  LOP3.LUT R157, R135, R252.reuse, RZ, 0x3c, !PT ;  /* 0x000000fc879d7212 */ /* 0x082fe400078e3cff */
[----:B------:R-:W-:Y:S07]  /*3eb0*/  FSETP.NEU.FTZ.AND P2, PT, R224, -INF , PT ;  /* 0xff800000e000780b */ /* 0x000fee0003f5d000 */
[----:B------:R-:W-:Y:S01]  /*3ec0*/  I2F R202, R154 ;  /* 0x0000009a00ca7306 */ /* 0x000fe20000201400 */
[----:B----4-:R-:W-:Y:S09]  /*3ed0*/  LOP3.LUT R133, R159, R252, RZ, 0x3c, !PT ;  /* 0x000000fc9f857212 */ /* 0x010ff200078e3cff */
[----:B------:R-:W-:Y:S01]  /*3ee0*/  I2F R158, R153 ;  /* 0x00000099009e7306 */ /* 0x000fe20000201400 */
[-C--:B---3--:R-:W-:Y:S11]  /*3ef0*/  HMMA.16816.F32.BF16 R4, R136, R144.reuse, R4 ;  /* 0x000000908804723c */ /* 0x088ff60000041804 */
[----:B------:R-:W-:Y:S11]  /*3f00*/  @!UPT UIADD3 URZ, URZ, URZ, URZ ;  /* 0x0000003f3f3ff290 */ /* 0x000ff6000fffe03f */
[----:B------:R-:W-:Y:S02]  /*3f10*/  @!UPT UIADD3 URZ, URZ, URZ, URZ ;  /* 0x0000003f3f3ff290 */ /* 0x000fe4000fffe03f */
[-C--:B------:R-:W-:Y:S02]  /*3f20*/  FFMA.FTZ R4, R206, -R176.reuse, R4 ;  /* 0x800000b0ce047223 */ /* 0x080fe40000010004 */
[-C--:B------:R-:W-:Y:S02]  /*3f30*/  FFMA.FTZ R5, R178, -R176.reuse, R5 ;  /* 0x800000b0b2057223 */ /* 0x080fe40000010005 */
[-C--:B------:R-:W-:Y:S02]  /*3f40*/  FFMA.FTZ R6, R199, -R176.reuse, R6 ;  /* 0x800000b0c7067223 */ /* 0x080fe40000010006 */
[----:B------:R-:W-:Y:S02]  /*3f50*/  FFMA.FTZ R7, R198, -R176, R7 ;  /* 0x800000b0c6077223 */ /* 0x000fe40000010007 */
[----:B--2---:R-:W-:Y:S02]  /*3f60*/  IMAD.SHL.U32 R132, R177, 0x80, RZ ;  /* 0x00000080b1847824 */ /* 0x004fe400078e00ff */
[----:B------:R1:W2:Y:S03]  /*3f70*/  I2F R177, R148 ;  /* 0x0000009400b17306 */ /* 0x0002a60000201400 */
[----:B------:R-:W-:Y:S02]  /*3f80*/  IADD3 R160, R132, 0x80, RZ ;  /* 0x0000008084a07810 */ /* 0x000fe40007ffe0ff */
[----:B------:R-:W-:Y:S02]  /*3f90*/  IADD3 R132, R156, 0x10, RZ ;  /* 0x000000109c847810 */ /* 0x000fe40007ffe0ff */
[-C--:B------:R-:W-:Y:S02]  /*3fa0*/  ISETP.GE.AND P6, PT, R160, R204.reuse, PT ;  /* 0x000000cca000720c */ /* 0x080fe40003fc6270 */
[----:B------:R-:W-:Y:S11]  /*3fb0*/  ISETP.GE.AND P1, PT, R132, RZ, PT ;  /* 0x000000ff8400720c */ /* 0x000ff60003f26270 */
[----:B------:R-:W-:Y:S02]  /*3fc0*/  @P6 IADD3 R135, R203, 0x8, RZ ;  /* 0x00000008cb876810 */ /* 0x000fe40007ffe0ff */
[C---:B------:R-:W-:Y:S02]  /*3fd0*/  @!P1 IADD3 R132, -R156.reuse, -0x10, RZ ;  /* 0xfffffff09c849810 */ /* 0x040fe40007ffe1ff */
[----:B------:R-:W-:Y:S01]  /*3fe0*/  @P6 ISETP.GE.AND P1, PT, R135, R204, PT ;  /* 0x000000cc8700620c */ /* 0x000fe20003f26270 */
[----:B-1----:R1:W3:Y:S01]  /*3ff0*/  LDSM.16.M88.4 R148, [R0+0x2800] ;  /* 0x002800000094783b */ /* 0x0022e20000000200 */
[----:B------:R4:W2:Y:S01]  /*4000*/  I2F R159, R132 ;  /* 0x00000084009f7306 */ /* 0x0008a20000201400 */
[----:B------:R-:W-:Y:S01]  /*4010*/  FMUL.FTZ R135, R223, 1.4426950216293334961 ;  /* 0x3fb8aa3bdf877820 */ /* 0x000fe20000410000 */
[----:B-1----:R-:W-:Y:S01]  /*4020*/  IADD3 R0, R156, -0x11, RZ ;  /* 0xffffffef9c007810 */ /* 0x002fe20007ffe0ff */
[----:B----4-:R-:W-:Y:S03]  /*4030*/  IMAD.WIDE.U32 R132, R133, -0x2daee0ad, RZ ;  /* 0xd2511f5385847825 */ /* 0x010fe600078e00ff */
[----:B------:R-:W-:Y:S02]  /*4040*/  ISETP.GE.AND P4, PT, R0, RZ, PT ;  /* 0x000000ff0000720c */ /* 0x000fe40003f86270 */
[----:B------:R-:W-:Y:S01]  /*4050*/  LOP3.LUT R140, R247, R133, RZ, 0x3c, !PT ;  /* 0x00000085f78c7212 */ /* 0x000fe200078e3cff */
[----:B------:R-:W-:Y:S01]  /*4060*/  FMUL.FTZ R133, R225, 1.4426950216293334961 ;  /* 0x3fb8aa3be1857820 */ /* 0x000fe20000410000 */
[----:B------:R-:W-:Y:S01]  /*4070*/  LOP3.LUT R142, R183, R132, R242, 0x96, !PT ;  /* 0x00000084b78e7212 */ /* 0x000fe200078e96f2 */
[----:B------:R-:W-:Y:S02]  /*4080*/  FMUL.FTZ R132, R222, 1.4426950216293334961 ;  /* 0x3fb8aa3bde847820 */ /* 0x000fe40000410000 */
[----:B------:R-:W-:Y:S01]  /*4090*/  IMAD.WIDE.U32 R140, R140, -0x326172a9, RZ ;  /* 0xcd9e8d578c8c7825 */ /* 0x000fe200078e00ff */
[----:B------:R-:W-:Y:S03]  /*40a0*/  FSEL R133, R133, RZ, P3 ;  /* 0x000000ff85857208 */ /* 0x000fe60001800000 */
[----:B------:R-:W-:Y:S02]  /*40b0*/  IMAD.WIDE.U32 R142, R142, -0x326172a9, RZ ;  /* 0xcd9e8d578e8e7825 */ /* 0x000fe400078e00ff */
[----:B------:R-:W-:Y:S01]  /*40c0*/  @!P4 IADD3 R0, -R156, 0x11, RZ ;  /* 0x000000119c00c810 */ /* 0x000fe20007ffe1ff */
[C---:B---3--:R-:W-:Y:S01]  /*40d0*/  HMMA.16816.F32.BF16 R8, R148.reuse, R144, R8 ;  /* 0x000000909408723c */ /* 0x048fe20000041808 */
[----:B------:R-:W-:Y:S02]  /*40e0*/  LOP3.LUT R156, R233, R134, R241, 0x96, !PT ;  /* 0x00000086e99c7212 */ /* 0x000fe400078e96f1 */
[----:B------:R-:W-:Y:S01]  /*40f0*/  LOP3.LUT R140, R143, R140, R243, 0x96, !PT ;  /* 0x0000008c8f8c7212 */ /* 0x000fe200078e96f3 */
[----:B------:R1:W3:Y:S01]  /*4100*/  I2F R163, R0 ;  /* 0x0000000000a37306 */ /* 0x0002e20000201400 */
[C---:B------:R-:W-:Y:S01]  /*4110*/  @P6 IADD3 R134, R203.reuse, 0x1, RZ ;  /* 0x00000001cb866810 */ /* 0x040fe20007ffe0ff */
[----:B------:R-:W-:Y:S01]  /*4120*/  IMAD.WIDE.U32 R186, R156, -0x2daee0ad, RZ ;  /* 0xd2511f539cba7825 */ /* 0x000fe200078e00ff */
[----:B------:R-:W-:Y:S01]  /*4130*/  FSETP.NEU.FTZ.AND P4, PT, R222, -INF , PT ;  /* 0xff800000de00780b */ /* 0x000fe20003f9d000 */
[-C--:B------:R-:W-:Y:S01]  /*4140*/  HMMA.16816.F32.BF16 R12, R148, R146.reuse, R12 ;  /* 0x00000092940c723c */ /* 0x080fe2000004180c */
[-C--:B------:R-:W-:Y:S03]  /*4150*/  @P6 ISETP.GE.AND P0, PT, R134, R204.reuse, PT ;  /* 0x000000cc8600620c */ /* 0x080fe60003f06270 */
[----:B------:R-:W-:Y:S01]  /*4160*/  FSEL R132, R132, RZ, P4 ;  /* 0x000000ff84847208 */ /* 0x000fe20002000000 */
[----:B------:R-:W-:Y:S01]  /*4170*/  FMUL.FTZ R134, R224, 1.4426950216293334961 ;  /* 0x3fb8aa3be0867820 */ /* 0x000fe20000410000 */
[-C--:B------:R-:W-:Y:S02]  /*4180*/  @P6 ISETP.GE.AND P4, PT, R203, R204.reuse, PT ;  /* 0x000000cccb00620c */ /* 0x080fe40003f86270 */
[----:B------:R-:W-:Y:S01]  /*4190*/  @P6 FSEL R5, R5, -INF , !P0 ;  /* 0xff80000005056808 */ /* 0x000fe20004000000 */
[C---:B------:R-:W-:Y:S03]  /*41a0*/  HMMA.16816.F32.BF16 R16, R136.reuse, R146, R16 ;  /* 0x000000928810723c */ /* 0x040fe60000041810 */
[----:B------:R-:W-:Y:S02]  /*41b0*/  FSEL R134, R134, RZ, P2 ;  /* 0x000000ff86867208 */ /* 0x000fe40001000000 */
[----:B------:R-:W-:Y:S02]  /*41c0*/  FSETP.NEU.FTZ.AND P2, PT, R223, -INF , PT ;  /* 0xff800000df00780b */ /* 0x000fe40003f5d000 */
[----:B------:R-:W-:Y:S01]  /*41d0*/  @P6 FSEL R4, R4, -INF , !P4 ;  /* 0xff80000004046808 */ /* 0x000fe20006000000 */
[--C-:B------:R-:W-:Y:S01]  /*41e0*/  FFMA.FTZ R5, R5, c[0x0][0x23c], -R134.reuse ;  /* 0x00008f0005057a23 */ /* 0x100fe20000010886 */
[----:B------:R-:W-:Y:S03]  /*41f0*/  @P6 FSEL R6, R6, -INF , !P4 ;  /* 0xff80000006066808 */ /* 0x000fe60006000000 */
[----:B-1----:R-:W-:Y:S01]  /*4200*/  @P6 IADD3 R0, R203, 0x9, RZ ;  /* 0x00000009cb006810 */ /* 0x002fe20007ffe0ff */
[----:B------:R-:W-:Y:S01]  /*4210*/  FFMA.FTZ R4, R4, c[0x0][0x23c], -R134 ;  /* 0x00008f0004047a23 */ /* 0x000fe20000010886 */
[----:B------:R-:W-:Y:S01]  /*4220*/  @P6 FSEL R7, R7, -INF , !P0 ;  /* 0xff80000007076808 */ /* 0x000fe20004000000 */
[--C-:B------:R-:W-:Y:S01]  /*4230*/  FFMA.FTZ R6, R6, c[0x0][0x23c], -R133.reuse ;  /* 0x00008f0006067a23 */ /* 0x100fe20000010885 */
[----:B------:R-:W-:Y:S01]  /*4240*/  @P6 ISETP.GE.AND P5, PT, R0, R204, PT ;  /* 0x000000cc0000620c */ /* 0x000fe20003fa6270 */
[----:B------:R1:W4:Y:S01]  /*4250*/  MUFU.EX2 R183, R4 ;  /* 0x0000000400b77308 */ /* 0x0003220000000800 */
[----:B------:R-:W-:Y:S01]  /*4260*/  @P6 IADD3 R0, R203, 0x10, RZ ;  /* 0x00000010cb006810 */ /* 0x000fe20007ffe0ff */
[----:B------:R-:W-:Y:S01]  /*4270*/  FFMA.FTZ R7, R7, c[0x0][0x23c], -R133 ;  /* 0x00008f0007077a23 */ /* 0x000fe20000010885 */
[----:B------:R-:W-:Y:S01]  /*4280*/  @P6 IADD3 R143, R203, 0x18, RZ ;  /* 0x00000018cb8f6810 */ /* 0x000fe20007ffe0ff */
[----:B------:R-:W-:Y:S01]  /*4290*/  FFMA.FTZ R9, R161, -R176, R9 ;  /* 0x800000b0a1097223 */ /* 0x000fe20000010009 */
[----:B------:R-:W-:Y:S01]  /*42a0*/  @P6 ISETP.GE.AND P3, PT, R0, R204, PT ;  /* 0x000000cc0000620c */ /* 0x000fe20003f66270 */
[-C--:B------:R-:W-:Y:S01]  /*42b0*/  FFMA.FTZ R11, R179, -R176.reuse, R11 ;  /* 0x800000b0b30b7223 */ /* 0x080fe2000001000b */
[----:B------:R-:W-:Y:S01]  /*42c0*/  FSEL R0, R135, RZ, P2 ;  /* 0x000000ff87007208 */ /* 0x000fe20001000000 */
[-C--:B--2---:R-:W-:Y:S01]  /*42d0*/  FFMA.FTZ R16, R177, -R176.reuse, R16 ;  /* 0x800000b0b1107223 */ /* 0x084fe20000010010 */
[----:B------:R-:W-:Y:S01]  /*42e0*/  @P6 IADD3 R135, R203, 0x11, RZ ;  /* 0x00000011cb876810 */ /* 0x000fe20007ffe0ff */
[----:B------:R-:W2:Y:S01]  /*42f0*/  MUFU.EX2 R189, R7 ;  /* 0x0000000700bd7308 */ /* 0x000ea20000000800 */
[----:B------:R-:W-:Y:S01]  /*4300*/  @P6 FSEL R9, R9, -INF , !P0 ;  /* 0xff80000009096808 */ /* 0x000fe20004000000 */
[----:B------:R-:W-:Y:S01]  /*4310*/  FFMA.FTZ R19, R178, -R176, R19 ;  /* 0x800000b0b2137223 */ /* 0x000fe20000010013 */
[----:B------:R-:W-:Y:S01]  /*4320*/  @P6 ISETP.GE.AND P2, PT, R135, R204, PT ;  /* 0x000000cc8700620c */ /* 0x000fe20003f46270 */
[----:B------:R-:W-:Y:S01]  /*4330*/  FFMA.FTZ R8, R162, -R176, R8 ;  /* 0x800000b0a2087223 */ /* 0x000fe20000010008 */
[----:B------:R-:W-:Y:S01]  /*4340*/  @P6 FSEL R11, R11, -INF , !P0 ;  /* 0xff8000000b0b6808 */ /* 0x000fe20004000000 */
[--C-:B------:R-:W-:Y:S01]  /*4350*/  FFMA.FTZ R9, R9, c[0x0][0x23c], -R132.reuse ;  /* 0x00008f0009097a23 */ /* 0x100fe20000010884 */
[----:B------:R-:W-:Y:S01]  /*4360*/  LOP3.LUT R135, R234, R141, RZ, 0x3c, !PT ;  /* 0x0000008dea877212 */ /* 0x000fe200078e3cff */
[----:B------:R-:W-:Y:S01]  /*4370*/  IMAD.WIDE.U32 R140, R140, -0x2daee0ad, RZ ;  /* 0xd2511f538c8c7825 */ /* 0x000fe200078e00ff */
[----:B------:R-:W-:Y:S01]  /*4380*/  @P6 FSEL R8, R8, -INF , !P4 ;  /* 0xff80000008086808 */ /* 0x000fe20006000000 */
[----:B------:R2:W2:Y:S01]  /*4390*/  MUFU.EX2 R181, R6 ;  /* 0x0000000600b57308 */ /* 0x0004a20000000800 */
[----:B------:R-:W-:Y:S01]  /*43a0*/  @P6 FSEL R16, R16, -INF , !P1 ;  /* 0xff80000010106808 */ /* 0x000fe20004800000 */
[----:B------:R-:W-:Y:S01]  /*43b0*/  IMAD.WIDE.U32 R152, R135, -0x2daee0ad, RZ ;  /* 0xd2511f5387987825 */ /* 0x000fe200078e00ff */
[----:B------:R-:W-:Y:S02]  /*43c0*/  @P6 FSEL R19, R19, -INF , !P5 ;  /* 0xff80000013136808 */ /* 0x000fe40006800000 */
[----:B-1----:R-:W-:Y:S01]  /*43d0*/  @P6 IADD3 R4, R203, 0x19, RZ ;  /* 0x00000019cb046810 */ /* 0x002fe20007ffe0ff */
[----:B------:R-:W-:Y:S01]  /*43e0*/  FFMA.FTZ R8, R8, c[0x0][0x23c], -R132 ;  /* 0x00008f0008087a23 */ /* 0x000fe20000010884 */
[----:B------:R-:W-:Y:S01]  /*43f0*/  LOP3.LUT R144, R153, R182, R248, 0x96, !PT ;  /* 0x000000b699907212 */ /* 0x000fe200078e96f8 */
[----:B------:R-:W-:Y:S01]  /*4400*/  FFMA.FTZ R19, R19, c[0x0][0x23c], -R133 ;  /* 0x00008f0013137a23 */ /* 0x000fe20000010885 */
[----:B------:R-:W-:Y:S01]  /*4410*/  LOP3.LUT R152, R141, R152, R249, 0x96, !PT ;  /* 0x000000988d987212 */ /* 0x000fe200078e96f9 */
[----:B------:R1:W1:Y:S01]  /*4420*/  MUFU.EX2 R182, R5 ;  /* 0x0000000500b67308 */ /* 0x0002620000000800 */
[----:B------:R-:W-:Y:S01]  /*4430*/  @P6 ISETP.GE.AND P0, PT, R4, R204, PT ;  /* 0x000000cc0400620c */ /* 0x000fe20003f06270 */
[----:B------:R-:W-:Y:S04]  /*4440*/  IMAD.WIDE.U32 R144, R144, -0x326172a9, RZ ;  /* 0xcd9e8d5790907825 */ /* 0x000fe800078e00ff */
[----:B------:R-:W-:Y:S04]  /*4450*/  IMAD.WIDE.U32 R152, R152, -0x326172a9, RZ ;  /* 0xcd9e8d5798987825 */ /* 0x000fe800078e00ff */
[----:B------:R-:W-:Y:S01]  /*4460*/  FFMA.FTZ R12, R196, -R176, R12 ;  /* 0x800000b0c40c7223 */ /* 0x000fe2000001000c */
[----:B------:R-:W-:Y:S01]  /*4470*/  LOP3.LUT R144, R153, R144, R245, 0x96, !PT ;  /* 0x0000009099907212 */ /* 0x000fe200078e96f5 */
[----:B------:R-:W-:Y:S01]  /*4480*/  FFMA.FTZ R13, R197, -R176, R13 ;  /* 0x800000b0c50d7223 */ /* 0x000fe2000001000d */
[----:B------:R3:W3:Y:S01]  /*4490*/  MUFU.EX2 R190, R8 ;  /* 0x0000000800be7308 */ /* 0x0006e20000000800 */
[----:B--2---:R-:W-:Y:S01]  /*44a0*/  LOP3.LUT R6, R145, R142, R244, 0x96, !PT ;  /* 0x0000008e91067212 */ /* 0x004fe200078e96f4 */
[-C--:B------:R-:W-:Y:S01]  /*44b0*/  FFMA.FTZ R10, R180, -R176.reuse, R10 ;  /* 0x800000b0b40a7223 */ /* 0x080fe2000001000a */
[----:B------:R-:W-:Y:S01]  /*44c0*/  @P6 FSEL R12, R12, -INF , !P1 ;  /* 0xff8000000c0c6808 */ /* 0x000fe20004800000 */
[----:B------:R-:W-:Y:S01]  /*44d0*/  FFMA.FTZ R14, R162, -R176, R14 ;  /* 0x800000b0a20e7223 */ /* 0x000fe2000001000e */
[----:B------:R-:W-:Y:S01]  /*44e0*/  @P6 FSEL R13, R13, -INF , !P5 ;  /* 0xff8000000d0d6808 */ /* 0x000fe20006800000 */
[----:B------:R-:W-:Y:S01]  /*44f0*/  IMAD.WIDE.U32 R6, R6, -0x2daee0ad, RZ ;  /* 0xd2511f5306067825 */ /* 0x000fe200078e00ff */
[----:B------:R-:W-:Y:S02]  /*4500*/  @P6 FSEL R10, R10, -INF , !P4 ;  /* 0xff8000000a0a6808 */ /* 0x000fe40006000000 */
[----:B------:R-:W-:Y:S01]  /*4510*/  @P6 FSEL R14, R14, -INF , !P1 ;  /* 0xff8000000e0e6808 */ /* 0x000fe20004800000 */
[----:B------:R-:W-:Y:S01]  /*4520*/  FFMA.FTZ R12, R12, c[0x0][0x23c], -R132 ;  /* 0x00008f000c0c7a23 */ /* 0x000fe20000010884 */
[----:B------:R-:W-:Y:S01]  /*4530*/  LOP3.LUT R156, R7, R140, R250, 0x96, !PT ;  /* 0x0000008c079c7212 */ /* 0x000fe200078e96fa */
[----:B-1----:R-:W-:Y:S01]  /*4540*/  IMAD.WIDE.U32 R4, R157, -0x2daee0ad, RZ ;  /* 0xd2511f539d047825 */ /* 0x002fe200078e00ff */
[----:B------:R1:W2:Y:S01]  /*4550*/  MUFU.EX2 R188, R9 ;  /* 0x0000000900bc7308 */ /* 0x0002a20000000800 */
[----:B------:R-:W-:Y:S02]  /*4560*/  @P6 ISETP.GE.AND P4, PT, R143, R204, PT ;  /* 0x000000cc8f00620c */ /* 0x000fe40003f86270 */
[----:B------:R-:W-:Y:S01]  /*4570*/  FFMA.FTZ R13, R13, c[0x0][0x23c], -R132 ;  /* 0x00008f000d0d7a23 */ /* 0x000fe20000010884 */
[----:B------:R-:W-:Y:S01]  /*4580*/  LOP3.LUT R145, R187, R4, R242, 0x96, !PT ;  /* 0x00000004bb917212 */ /* 0x000fe200078e96f2 */
[----:B------:R-:W-:Y:S01]  /*4590*/  FFMA.FTZ R10, R10, c[0x0][0x23c], -R0 ;  /* 0x00008f000a0a7a23 */ /* 0x000fe20000010800 */
[----:B------:R-:W-:Y:S01]  /*45a0*/  LOP3.LUT R135, R247, R5, RZ, 0x3c, !PT ;  /* 0x00000005f7877212 */ /* 0x000fe200078e3cff */
[----:B------:R-:W-:Y:S03]  /*45b0*/  IMAD.WIDE.U32 R4, R144, -0x2daee0ad, RZ ;  /* 0xd2511f5390047825 */ /* 0x000fe600078e00ff */
[----:B------:R1:W1:Y:S01]  /*45c0*/  MUFU.EX2 R192, R10 ;  /* 0x0000000a00c07308 */ /* 0x0002620000000800 */
[----:B------:R-:W-:Y:S01]  /*45d0*/  IMAD.WIDE.U32 R184, R135, -0x326172a9, RZ ;  /* 0xcd9e8d5787b87825 */ /* 0x000fe200078e00ff */
[----:B------:R-:W-:Y:S02]  /*45e0*/  LOP3.LUT R135, R5, R6, R251, 0x96, !PT ;  /* 0x0000000605877212 */ /* 0x000fe400078e96fb */
[C---:B------:R-:W-:Y:S01]  /*45f0*/  LOP3.LUT R153, R4.reuse, 0xff, RZ, 0xc0, !PT ;  /* 0x000000ff04997812 */ /* 0x040fe200078ec0ff */
[----:B------:R-:W-:Y:S01]  /*4600*/  IMAD.WIDE.U32 R144, R145, -0x326172a9, RZ ;  /* 0xcd9e8d5791907825 */ /* 0x000fe200078e00ff */
[--C-:B------:R-:W-:Y:S02]  /*4610*/  SHF.R.U32.HI R154, RZ, 0x18, R4.reuse ;  /* 0x00000018ff9a7819 */ /* 0x100fe40000011604 */
[----:B------:R-:W-:Y:S01]  /*4620*/  SHF.R.U32.HI R201, RZ, 0x10, R4 ;  /* 0x00000010ffc97819 */ /* 0x000fe20000011604 */
[--C-:B------:R-:W-:Y:S01]  /*4630*/  FFMA.FTZ R11, R11, c[0x0][0x23c], -R0.reuse ;  /* 0x00008f000b0b7a23 */ /* 0x100fe20000010800 */
[----:B------:R-:W-:Y:S01]  /*4640*/  LOP3.LUT R200, R4, 0xffff, RZ, 0xc0, !PT ;  /* 0x0000ffff04c87812 */ /* 0x000fe200078ec0ff */
[----:B------:R-:W-:Y:S01]  /*4650*/  FFMA.FTZ R14, R14, c[0x0][0x23c], -R0 ;  /* 0x00008f000e0e7a23 */ /* 0x000fe20000010800 */
[----:B------:R-:W2:Y:S01]  /*4660*/  LDSM.16.M88.4 R4, [R165+0xd400] ;  /* 0x00d40000a504783b */ /* 0x000ea20000000200 */
[----:B------:R-:W-:Y:S01]  /*4670*/  LOP3.LUT R140, R145, R184, R243, 0x96, !PT ;  /* 0x000000b8918c7212 */ /* 0x000fe200078e96f3 */
[----:B------:R-:W-:Y:S01]  /*4680*/  FFMA.FTZ R16, R16, c[0x0][0x23c], -R134 ;  /* 0x00008f0010107a23 */ /* 0x000fe20000010886 */
[----:B------:R-:W-:Y:S01]  /*4690*/  LOP3.LUT R142, R234, R185, RZ, 0x3c, !PT ;  /* 0x000000b9ea8e7212 */ /* 0x000fe200078e3cff */
[----:B------:R-:W-:Y:S01]  /*46a0*/  MUFU.EX2 R184, R13 ;  /* 0x0000000d00b87308 */ /* 0x000fe20000000800 */
[----:B------:R-:W-:Y:S02]  /*46b0*/  FFMA.FTZ R15, R161, -R176, R15 ;  /* 0x800000b0a10f7223 */ /* 0x000fe4000001000f */
[----:B------:R-:W-:Y:S03]  /*46c0*/  IMAD.WIDE.U32 R140, R140, -0x2daee0ad, RZ ;  /* 0xd2511f538c8c7825 */ /* 0x000fe600078e00ff */
[----:B------:R-:W-:Y:S01]  /*46d0*/  @P6 FSEL R15, R15, -INF , !P5 ;  /* 0xff8000000f0f6808 */ /* 0x000fe20006800000 */
[----:B------:R-:W-:Y:S03]  /*46e0*/  IMAD.WIDE.U32 R142, R142, -0x2daee0ad, RZ ;  /* 0xd2511f538e8e7825 */ /* 0x000fe600078e00ff */
[----:B------:R4:W2:Y:S01]  /*46f0*/  MUFU.EX2 R185, R12 ;  /* 0x0000000c00b97308 */ /* 0x0008a20000000800 */
[----:B------:R-:W-:Y:S01]  /*4700*/  FFMA.FTZ R15, R15, c[0x0][0x23c], -R0 ;  /* 0x00008f000f0f7a23 */ /* 0x000fe20000010800 */
[----:B---3--:R-:W-:Y:S01]  /*4710*/  LOP3.LUT R8, R143, R186, R248, 0x96, !PT ;  /* 0x000000ba8f087212 */ /* 0x008fe200078e96f8 */
[----:B------:R-:W-:Y:S01]  /*4720*/  FFMA.FTZ R18, R206, -R176, R18 ;  /* 0x800000b0ce127223 */ /* 0x000fe20000010012 */
[----:B------:R-:W-:Y:S01]  /*4730*/  LOP3.LUT R142, R141, R142, R249, 0x96, !PT ;  /* 0x0000008e8d8e7212 */ /* 0x000fe200078e96f9 */
[----:B------:R-:W-:Y:S02]  /*4740*/  FFMA.FTZ R17, R193, -R176, R17 ;  /* 0x800000b0c1117223 */ /* 0x000fe40000010011 */
[----:B-1----:R-:W-:Y:S01]  /*4750*/  IMAD.WIDE.U32 R8, R8, -0x326172a9, RZ ;  /* 0xcd9e8d5708087825 */ /* 0x002fe200078e00ff */
[----:B------:R-:W-:Y:S02]  /*4760*/  @P6 FSEL R18, R18, -INF , !P1 ;  /* 0xff80000012126808 */ /* 0x000fe40004800000 */
[----:B------:R-:W-:Y:S01]  /*4770*/  MUFU.EX2 R180, R16 ;  /* 0x0000001000b47308 */ /* 0x000fe20000000800 */
[----:B------:R-:W-:Y:S02]  /*4780*/  ISETP.LE.U32.AND P1, PT, R153, UR4, PT ;  /* 0x0000000499007c0c */ /* 0x000fe4000bf23070 */
[----:B------:R-:W-:Y:S01]  /*4790*/  FFMA.FTZ R18, R18, c[0x0][0x23c], -R133 ;  /* 0x00008f0012127a23 */ /* 0x000fe20000010885 */
[----:B------:R-:W-:Y:S02]  /*47a0*/  LOP3.LUT R10, R9, R144, R244, 0x96, !PT ;  /* 0x00000090090a7212 */ /* 0x000fe400078e96f4 */
[----:B------:R-:W-:Y:S02]  /*47b0*/  @P6 FSEL R17, R17, -INF , !P5 ;  /* 0xff80000011116808 */ /* 0x000fe40006800000 */
[----:B------:R-:W-:Y:S02]  /*47c0*/  ISETP.LE.U32.AND P5, PT, R154, UR4, PT ;  /* 0x000000049a007c0c */ /* 0x000fe4000bfa3070 */
[----:B------:R-:W-:Y:S01]  /*47d0*/  MUFU.EX2 R178, R18 ;  /* 0x0000001200b27308 */ /* 0x000fe20000000800 */
[----:B------:R-:W-:Y:S02]  /*47e0*/  FFMA.FTZ R17, R17, c[0x0][0x23c], -R134 ;  /* 0x00008f0011117a23 */ /* 0x000fe40000010886 */
[----:B----4-:R-:W-:Y:S01]  /*47f0*/  IMAD.WIDE.U32 R12, R142, -0x326172a9, RZ ;  /* 0xcd9e8d578e0c7825 */ /* 0x010fe200078e00ff */
[-C--:B--2---:R-:W-:Y:S04]  /*4800*/  HMMA.16816.F32.BF16 R20, R136, R4.reuse, R20 ;  /* 0x000000048814723c */ /* 0x084fe80000041814 */
[----:B------:R-:W-:Y:S02]  /*4810*/  LOP3.LUT R8, R13, R8, R245, 0x96, !PT ;  /* 0x000000080d087212 */ /* 0x000fe400078e96f5 */
[----:B------:R1:W-:Y:S02]  /*4820*/  MUFU.EX2 R191, R11 ;  /* 0x0000000b00bf7308 */ /* 0x0003e40000000800 */
[C---:B------:R-:W-:Y:S01]  /*4830*/  HMMA.16816.F32.BF16 R24, R148.reuse, R4, R24 ;  /* 0x000000049418723c */ /* 0x040fe20000041818 */
[----:B------:R-:W-:Y:S07]  /*4840*/  IMAD.WIDE.U32 R8, R8, -0x2daee0ad, RZ ;  /* 0xd2511f5308087825 */ /* 0x000fee00078e00ff */
[----:B------:R2:W3:Y:S01]  /*4850*/  MUFU.EX2 R187, R14 ;  /* 0x0000000e00bb7308 */ /* 0x0004e20000000800 */
[C---:B------:R-:W-:Y:S01]  /*4860*/  LOP3.LUT R141, R8.reuse, 0xff, RZ, 0xc0, !PT ;  /* 0x000000ff088d7812 */ /* 0x040fe200078ec0ff */
[-C--:B------:R-:W-:Y:S02]  /*4870*/  HMMA.16816.F32.BF16 R28, R148, R6.reuse, R28 ;  /* 0x00000006941c723c */ /* 0x080fe4000004181c */
[--C-:B------:R-:W-:Y:S02]  /*4880*/  SHF.R.U32.HI R144, RZ, 0x18, R8.reuse ;  /* 0x00000018ff907819 */ /* 0x100fe40000011608 */
[----:B------:R-:W-:Y:S01]  /*4890*/  LOP3.LUT R142, R8, 0xffff, RZ, 0xc0, !PT ;  /* 0x0000ffff088e7812 */ /* 0x000fe200078ec0ff */
[----:B------:R-:W-:Y:S01]  /*48a0*/  IMAD.WIDE.U32 R4, R156, -0x326172a9, RZ ;  /* 0xcd9e8d579c047825 */ /* 0x000fe200078e00ff */
[----:B------:R-:W-:Y:S02]  /*48b0*/  SHF.R.U32.HI R143, RZ, 0x10, R8 ;  /* 0x00000010ff8f7819 */ /* 0x000fe40000011608 */
[----:B------:R-:W-:Y:S01]  /*48c0*/  HMMA.16816.F32.BF16 R32, R136, R6, R32 ;  /* 0x000000068820723c */ /* 0x000fe20000041820 */
[-C--:B------:R-:W-:Y:S01]  /*48d0*/  FFMA.FTZ R22, R177, -R176.reuse, R22 ;  /* 0x800000b0b1167223 */ /* 0x080fe20000010016 */
[----:B------:R4:W-:Y:S02]  /*48e0*/  MUFU.EX2 R179, R17 ;  /* 0x0000001100b37308 */ /* 0x0009e40000000800 */
[----:B-1----:R-:W-:Y:S01]  /*48f0*/  IMAD.WIDE.U32 R10, R10, -0x2daee0ad, RZ ;  /* 0xd2511f530a0a7825 */ /* 0x002fe200078e00ff */
[----:B------:R-:W-:Y:S02]  /*4900*/  LOP3.LUT R16, R4, 0xff, RZ, 0xc0, !PT ;  /* 0x000000ff04107812 */ /* 0x000fe400078ec0ff */
[----:B------:R-:W-:Y:S01]  /*4910*/  @P6 FSEL R22, R22, -INF , !P3 ;  /* 0xff80000016166808 */ /* 0x000fe20005800000 */
[----:B------:R-:W-:Y:S01]  /*4920*/  FFMA.FTZ R24, R159, -R176, R24 ;  /* 0x800000b09f187223 */ /* 0x000fe20000010018 */
[----:B------:R-:W-:Y:S03]  /*4930*/  LOP3.LUT R140, R11, R140, R250, 0x96, !PT ;  /* 0x0000008c0b8c7212 */ /* 0x000fe600078e96fa */
[----:B------:R-:W-:Y:S01]  /*4940*/  LOP3.LUT R11, R9, R10, R251, 0x96, !PT ;  /* 0x0000000a090b7212 */ /* 0x000fe200078e96fb */
[----:B------:R-:W-:Y:S01]  /*4950*/  FFMA.FTZ R20, R194, -R176, R20 ;  /* 0x800000b0c2147223 */ /* 0x000fe20000010014 */
[----:B------:R-:W-:Y:S01]  /*4960*/  LOP3.LUT R10, R5, R152, R246, 0x96, !PT ;  /* 0x00000098050a7212 */ /* 0x000fe200078e96f6 */
[-C--:B------:R-:W-:Y:S01]  /*4970*/  FFMA.FTZ R26, R196, -R176.reuse, R26 ;  /* 0x800000b0c41a7223 */ /* 0x080fe2000001001a */
[----:B--2---:R-:W-:Y:S01]  /*4980*/  LOP3.LUT R14, R4, 0xffff, RZ, 0xc0, !PT ;  /* 0x0000ffff040e7812 */ /* 0x004fe200078ec0ff */
[----:B------:R1:W-:Y:S01]  /*4990*/  MUFU.EX2 R186, R15 ;  /* 0x0000000f00ba7308 */ /* 0x0003e20000000800 */
[----:B------:R-:W-:Y:S01]  /*49a0*/  LOP3.LUT R5, R10, 0xff, RZ, 0xc0, !PT ;  /* 0x000000ff0a057812 */ /* 0x000fe200078ec0ff */
[-C--:B------:R-:W-:Y:S01]  /*49b0*/  FFMA.FTZ R25, R155, -R176.reuse, R25 ;  /* 0x800000b09b197223 */ /* 0x080fe20000010019 */
[----:B------:R-:W-:Y:S01]  /*49c0*/  @P6 FSEL R20, R20, -INF , !P3 ;  /* 0xff80000014146808 */ /* 0x000fe20005800000 */
[-C--:B------:R-:W-:Y:S01]  /*49d0*/  FFMA.FTZ R21, R163, -R176.reuse, R21 ;  /* 0x800000b0a3157223 */ /* 0x080fe20000010015 */
[----:B------:R-:W-:Y:S01]  /*49e0*/  @P6 FSEL R24, R24, -INF , !P3 ;  /* 0xff80000018186808 */ /* 0x000fe20005800000 */
[-C--:B------:R-:W-:Y:S01]  /*49f0*/  FFMA.FTZ R23, R193, -R176.reuse, R23 ;  /* 0x800000b0c1177223 */ /* 0x080fe20000010017 */
[----:B------:R-:W-:Y:S01]  /*4a00*/  @P6 FSEL R26, R26, -INF , !P3 ;  /* 0xff8000001a1a6808 */ /* 0x000fe20005800000 */
[-C--:B------:R-:W-:Y:S01]  /*4a10*/  FFMA.FTZ R27, R197, -R176.reuse, R27 ;  /* 0x800000b0c51b7223 */ /* 0x080fe2000001001b */
[----:B------:R-:W-:Y:S01]  /*4a20*/  ISETP.LE.U32.AND P3, PT, R5, UR4, PT ;  /* 0x0000000405007c0c */ /* 0x000fe2000bf63070 */
[-C--:B------:R-:W-:Y:S01]  /*4a30*/  FFMA.FTZ R28, R199, -R176.reuse, R28 ;  /* 0x800000b0c71c7223 */ /* 0x080fe2000001001c */
[----:B------:R-:W-:Y:S01]  /*4a40*/  SHF.R.U32.HI R5, RZ, 0x18, R10 ;  /* 0x00000018ff057819 */ /* 0x000fe2000001160a */
[-C--:B------:R-:W-:Y:S01]  /*4a50*/  FFMA.FTZ R30, R159, -R176.reuse, R30 ;  /* 0x800000b09f1e7223 */ /* 0x080fe2000001001e */
[----:B------:R-:W-:Y:S01]  /*4a60*/  @P6 FSEL R21, R21, -INF , !P2 ;  /* 0xff80000015156808 */ /* 0x000fe20005000000 */
[-C--:B------:R-:W-:Y:S01]  /*4a70*/  FFMA.FTZ R32, R158, -R176.reuse, R32 ;  /* 0x800000b09e207223 */ /* 0x080fe20000010020 */
[----:B------:R-:W-:Y:S01]  /*4a80*/  @P6 FSEL R23, R23, -INF , !P2 ;  /* 0xff80000017176808 */ /* 0x000fe20005000000 */
[-C--:B------:R-:W-:Y:S01]  /*4a90*/  FFMA.FTZ R34, R194, -R176.reuse, R34 ;  /* 0x800000b0c2227223 */ /* 0x080fe20000010022 */
[----:B------:R-:W-:Y:S01]  /*4aa0*/  @P6 FSEL R25, R25, -INF , !P2 ;  /* 0xff80000019196808 */ /* 0x000fe20005000000 */
[----:B------:R-:W-:Y:S01]  /*4ab0*/  IMAD.WIDE.U32 R8, R140, -0x326172a9, RZ ;  /* 0xcd9e8d578c087825 */ /* 0x000fe200078e00ff */
[----:B------:R-:W-:Y:S01]  /*4ac0*/  @P6 FSEL R27, R27, -INF , !P2 ;  /* 0xff8000001b1b6808 */ /* 0x000fe20005000000 */
[----:B------:R-:W-:Y:S01]  /*4ad0*/  MUFU.EX2 R177, R19 ;  /* 0x0000001300b17308 */ /* 0x000fe20000000800 */
[----:B------:R-:W-:Y:S01]  /*4ae0*/  ISETP.LE.U32.AND P2, PT, R5, UR4, PT ;  /* 0x0000000405007c0c */ /* 0x000fe2000bf43070 */
[-C--:B------:R-:W-:Y:S01]  /*4af0*/  FFMA.FTZ R29, R198, -R176.reuse, R29 ;  /* 0x800000b0c61d7223 */ /* 0x080fe2000001001d */
[----:B------:R-:W-:Y:S01]  /*4b00*/  SHF.R.U32.HI R5, RZ, 0x10, R10 ;  /* 0x00000010ff057819 */ /* 0x000fe2000001160a */
[-C--:B------:R-:W-:Y:S01]  /*4b10*/  FFMA.FTZ R31, R155, -R176.reuse, R31 ;  /* 0x800000b09b1f7223 */ /* 0x080fe2000001001f */
[----:B------:R-:W-:Y:S01]  /*4b20*/  @P6 FSEL R28, R28, -INF , !P4 ;  /* 0xff8000001c1c6808 */ /* 0x000fe20006000000 */
[-C--:B------:R-:W-:Y:S01]  /*4b30*/  FFMA.FTZ R33, R202, -R176.reuse, R33 ;  /* 0x800000b0ca217223 */ /* 0x080fe20000010021 */
[----:B------:R-:W-:Y:S01]  /*4b40*/  LOP3.LUT R5, R5, 0xff, RZ, 0xc0, !PT ;  /* 0x000000ff05057812 */ /* 0x000fe200078ec0ff */
[----:B------:R-:W-:Y:S01]  /*4b50*/  FFMA.FTZ R35, R163, -R176, R35 ;  /* 0x800000b0a3237223 */ /* 0x000fe20000010023 */
[----:B------:R-:W-:Y:S01]  /*4b60*/  @P6 FSEL R30, R30, -INF , !P4 ;  /* 0xff8000001e1e6808 */ /* 0x000fe20006000000 */
[----:B------:R-:W-:Y:S01]  /*4b70*/  @!P3 FADD.FTZ R183, -R183, -RZ ;  /* 0x800000ffb7b7b221 */ /* 0x000fe20000010100 */
[----:B------:R-:W-:Y:S01]  /*4b80*/  @P6 FSEL R32, R32, -INF , !P4 ;  /* 0xff80000020206808 */ /* 0x000fe20006000000 */
[--C-:B------:R-:W-:Y:S01]  /*4b90*/  FFMA.FTZ R20, R20, c[0x0][0x23c], -R134.reuse ;  /* 0x00008f0014147a23 */ /* 0x100fe20000010886 */
[----:B------:R-:W-:Y:S01]  /*4ba0*/  @P6 FSEL R34, R34, -INF , !P4 ;  /* 0xff80000022226808 */ /* 0x000fe20006000000 */
[----:B------:R-:W-:Y:S01]  /*4bb0*/  @!P2 FADD.FTZ R189, -R189, -RZ ;  /* 0x800000ffbdbda221 */ /* 0x000fe20000010100 */
[----:B------:R-:W-:Y:S01]  /*4bc0*/  ISETP.LE.U32.AND P4, PT, R5, UR4, PT ;  /* 0x0000000405007c0c */ /* 0x000fe2000bf83070 */
[----:B------:R-:W-:Y:S01]  /*4bd0*/  FFMA.FTZ R21, R21, c[0x0][0x23c], -R134 ;  /* 0x00008f0015157a23 */ /* 0x000fe20000010886 */
[----:B------:R-:W-:Y:S01]  /*4be0*/  LOP3.LUT R5, R10, 0xffff, RZ, 0xc0, !PT ;  /* 0x0000ffff0a057812 */ /* 0x000fe200078ec0ff */
[----:B------:R-:W2:Y:S01]  /*4bf0*/  MUFU.EX2 R160, R20 ;  /* 0x0000001400a07308 */ /* 0x000ea20000000800 */
[----:B----4-:R-:W-:Y:S01]  /*4c00*/  SHF.R.U32.HI R17, RZ, 0x18, R4 ;  /* 0x00000018ff117819 */ /* 0x010fe20000011604 */
[----:B------:R-:W-:Y:S01]  /*4c10*/  FFMA.FTZ R22, R22, c[0x0][0x23c], -R133 ;  /* 0x00008f0016167a23 */ /* 0x000fe20000010885 */
[----:B------:R-:W-:Y:S01]  /*4c20*/  SHF.R.U32.HI R5, RZ, 0x8, R5 ;  /* 0x00000008ff057819 */ /* 0x000fe20000011605 */
[----:B------:R-:W-:Y:S01]  /*4c30*/  FFMA.FTZ R24, R24, c[0x0][0x23c], -R132 ;  /* 0x00008f0018187a23 */ /* 0x000fe20000010884 */
[----:B-1----:R-:W-:Y:S01]  /*4c40*/  SHF.R.U32.HI R15, RZ, 0x10, R4 ;  /* 0x00000010ff0f7819 */ /* 0x002fe20000011604 */
[----:B------:R-:W-:Y:S01]  /*4c50*/  FFMA.FTZ R32, R32, c[0x0][0x23c], -R134 ;  /* 0x00008f0020207a23 */ /* 0x000fe20000010886 */
[----:B------:R-:W-:Y:S01]  /*4c60*/  LOP3.LUT R5, R5, 0xffff, RZ, 0xc0, !PT ;  /* 0x0000ffff05057812 */ /* 0x000fe200078ec0ff */
[----:B------:R-:W-:Y:S01]  /*4c70*/  FFMA.FTZ R30, R30, c[0x0][0x23c], -R0 ;  /* 0x00008f001e1e7a23 */ /* 0x000fe20000010800 */
[----:B------:R-:W-:Y:S01]  /*4c80*/  LOP3.LUT R4, R9, R12, R246, 0x96, !PT ;  /* 0x0000000c09047212 */ /* 0x000fe200078e96f6 */
[----:B------:R-:W-:Y:S01]  /*4c90*/  @!P4 FADD.FTZ R181, -R181, -RZ ;  /* 0x800000ffb5b5c221 */ /* 0x000fe20000010100 */
[----:B------:R-:W-:Y:S01]  /*4ca0*/  @P6 FSEL R29, R29, -INF , !P0 ;  /* 0xff8000001d1d6808 */ /* 0x000fe20004000000 */
[----:B------:R-:W-:Y:S01]  /*4cb0*/  MUFU.EX2 R157, R21 ;  /* 0x00000015009d7308 */ /* 0x000fe20000000800 */
[----:B------:R-:W-:Y:S01]  /*4cc0*/  @P6 FSEL R31, R31, -INF , !P0 ;  /* 0xff8000001f1f6808 */ /* 0x000fe20004000000 */
[--C-:B------:R-:W-:Y:S01]  /*4cd0*/  FFMA.FTZ R26, R26, c[0x0][0x23c], -R0.reuse ;  /* 0x00008f001a1a7a23 */ /* 0x100fe20000010800 */
[----:B------:R-:W-:Y:S01]  /*4ce0*/  @P6 FSEL R33, R33, -INF , !P0 ;  /* 0xff80000021216808 */ /* 0x000fe20004000000 */
[--C-:B------:R-:W-:Y:S01]  /*4cf0*/  FFMA.FTZ R27, R27, c[0x0][0x23c], -R0.reuse ;  /* 0x00008f001b1b7a23 */ /* 0x100fe20000010800 */
[----:B------:R-:W-:Y:S01]  /*4d00*/  @P6 FSEL R35, R35, -INF , !P0 ;  /* 0xff80000023236808 */ /* 0x000fe20004000000 */
[----:B------:R-:W-:Y:S01]  /*4d10*/  FFMA.FTZ R0, R31, c[0x0][0x23c], -R0 ;  /* 0x00008f001f007a23 */ /* 0x000fe20000010800 */
[----:B------:R-:W-:Y:S01]  /*4d20*/  ISETP.LE.U32.AND P0, PT, R5, UR4, PT ;  /* 0x0000000405007c0c */ /* 0x000fe2000bf03070 */
[----:B------:R-:W-:Y:S01]  /*4d30*/  FFMA.FTZ R134, R33, c[0x0][0x23c], -R134 ;  /* 0x00008f0021867a23 */ /* 0x000fe20000010886 */
[C---:B------:R-:W-:Y:S01]  /*4d40*/  LOP3.LUT R5, R4.reuse, 0xffff, RZ, 0xc0, !PT ;  /* 0x0000ffff04057812 */ /* 0x040fe200078ec0ff */
[----:B------:R-:W-:Y:S01]  /*4d50*/  MUFU.EX2 R159, R22 ;  /* 0x00000016009f7308 */ /* 0x000fe20000000800 */
[----:B------:R-:W-:Y:S01]  /*4d60*/  LOP3.LUT R6, R4, 0xff, RZ, 0xc0, !PT ;  /* 0x000000ff04067812 */ /* 0x000fe200078ec0ff */
[--C-:B------:R-:W-:Y:S01]  /*4d70*/  FFMA.FTZ R23, R23, c[0x0][0x23c], -R133.reuse ;  /* 0x00008f0017177a23 */ /* 0x100fe20000010885 */
[----:B------:R-:W-:Y:S01]  /*4d80*/  SHF.R.U32.HI R7, RZ, 0x10, R4 ;  /* 0x00000010ff077819 */ /* 0x000fe20000011604 */
[----:B------:R-:W-:Y:S01]  /*4d90*/  FFMA.FTZ R25, R25, c[0x0][0x23c], -R132 ;  /* 0x00008f0019197a23 */ /* 0x000fe20000010884 */
[----:B------:R-:W-:Y:S01]  /*4da0*/  ISETP.LE.U32.AND P6, PT, R6, UR4, PT ;  /* 0x0000000406007c0c */ /* 0x000fe2000bfc3070 */
[--C-:B------:R-:W-:Y:S01]  /*4db0*/  FFMA.FTZ R34, R34, c[0x0][0x23c], -R133.reuse ;  /* 0x00008f0022227a23 */ /* 0x100fe20000010885 */
[----:B------:R-:W-:Y:S01]  /*4dc0*/  SHF.R.U32.HI R6, RZ, 0x18, R4 ;  /* 0x00000018ff067819 */ /* 0x000fe20000011604 */
[----:B------:R-:W-:Y:S01]  /*4dd0*/  FFMA.FTZ R133, R35, c[0x0][0x23c], -R133 ;  /* 0x00008f0023857a23 */ /* 0x000fe20000010885 */
[----:B------:R-:W-:Y:S01]  /*4de0*/  SHF.R.U32.HI R4, RZ, 0x8, R5 ;  /* 0x00000008ff047819 */ /* 0x000fe20000011605 */
[----:B------:R-:W-:Y:S01]  /*4df0*/  @!P0 FADD.FTZ R182, -R182, -RZ ;  /* 0x800000ffb6b68221 */ /* 0x000fe20000010100 */
[----:B------:R-:W-:Y:S01]  /*4e00*/  LOP3.LUT R5, R7, 0xff, RZ, 0xc0, !PT ;  /* 0x000000ff07057812 */ /* 0x000fe200078ec0ff */
[----:B------:R-:W-:Y:S01]  /*4e10*/  MUFU.EX2 R161, R24 ;  /* 0x0000001800a17308 */ /* 0x000fe20000000800 */
[----:B------:R-:W-:Y:S01]  /*4e20*/  LOP3.LUT R4, R4, 0xffff, RZ, 0xc0, !PT ;  /* 0x0000ffff04047812 */ /* 0x000fe200078ec0ff */
[----:B------:R-:W-:Y:S01]  /*4e30*/  FFMA.FTZ R28, R28, c[0x0][0x23c], -R132 ;  /* 0x00008f001c1c7a23 */ /* 0x000fe20000010884 */
[----:B------:R-:W-:Y:S01]  /*4e40*/  SHF.R.U32.HI R12, RZ, 0x10, R8 ;  /* 0x00000010ff0c7819 */ /* 0x000fe20000011608 */
[----:B------:R-:W-:Y:S01]  /*4e50*/  FFMA.FTZ R132, R29, c[0x0][0x23c], -R132 ;  /* 0x00008f001d847a23 */ /* 0x000fe20000010884 */
[----:B------:R-:W-:Y:S01]  /*4e60*/  ISETP.LE.U32.AND P0, PT, R4, UR4, PT ;  /* 0x0000000404007c0c */ /* 0x000fe2000bf03070 */
[----:B------:R-:W-:Y:S01]  /*4e70*/  @!P6 FADD.FTZ R190, -R190, -RZ ;  /* 0x800000ffbebee221 */ /* 0x000fe20000010100 */
[C---:B------:R-:W-:Y:S02]  /*4e80*/  LOP3.LUT R9, R8.reuse, 0xffff, RZ, 0xc0, !PT ;  /* 0x0000ffff08097812 */ /* 0x040fe400078ec0ff */
[----:B------:R-:W-:Y:S01]  /*4e90*/  LOP3.LUT R13, R8, 0xff, RZ, 0xc0, !PT ;  /* 0x000000ff080d7812 */ /* 0x000fe200078ec0ff */
[----:B------:R-:W-:Y:S01]  /*4ea0*/  MUFU.EX2 R149, R134 ;  /* 0x0000008600957308 */ /* 0x000fe20000000800 */
[----:B------:R-:W-:Y:S02]  /*4eb0*/  ISETP.LE.U32.AND P4, PT, R5, UR4, PT ;  /* 0x0000000405007c0c */ /* 0x000fe4000bf83070 */
[----:B------:R-:W-:Y:S02]  /*4ec0*/  LOP3.LUT R4, R12, 0xff, RZ, 0xc0, !PT ;  /* 0x000000ff0c047812 */ /* 0x000fe400078ec0ff */
[----:B------:R-:W-:Y:S02]  /*4ed0*/  SHF.R.U32.HI R5, RZ, 0x8, R9 ;  /* 0x00000008ff057819 */ /* 0x000fe40000011609 */
[----:B------:R-:W-:Y:S01]  /*4ee0*/  ISETP.LE.U32.AND P2, PT, R13, UR4, PT ;  /* 0x000000040d007c0c */ /* 0x000fe2000bf43070 */
[----:B------:R-:W-:Y:S01]  /*4ef0*/  @!P0 FADD.FTZ R188, -R188, -RZ ;  /* 0x800000ffbcbc8221 */ /* 0x000fe20000010100 */
[----:B------:R-:W-:Y:S01]  /*4f00*/  ISETP.LE.U32.AND P6, PT, R4, UR4, PT ;  /* 0x0000000404007c0c */ /* 0x000fe2000bfc3070 */
[----:B------:R-:W1:Y:S01]  /*4f10*/  MUFU.EX2 R151, R32 ;  /* 0x0000002000977308 */ /* 0x000e620000000800 */
        /* <DEDUP_REMOVED lines=8> */
[----:B---3--:R-:W-:Y:S01]  /*4fa0*/  @!P6 FADD.FTZ R187, -R187, -RZ ;  /* 0x800000ffbbbbe221 */ /* 0x008fe20000010100 */
[----:B------:R-:W-:Y:S01]  /*4fb0*/  ISETP.LE.U32.AND P4, PT, R5, UR4, PT ;  /* 0x0000000405007c0c */ /* 0x000fe2000bf83070 */
[----:B------:R-:W-:Y:S01]  /*4fc0*/  MUFU.EX2 R152, R0 ;  /* 0x0000000000987308 */ /* 0x000fe20000000800 */
[----:B------:R-:W-:Y:S01]  /*4fd0*/  LOP3.LUT R5, R15, 0xff, RZ, 0xc0, !PT ;  /* 0x000000ff0f057812 */ /* 0x000fe200078ec0ff */
[----:B------:R-:W-:Y:S01]  /*4fe0*/  @!P3 FADD.FTZ R191, -R191, -RZ ;  /* 0x800000ffbfbfb221 */ /* 0x000fe20000010100 */
[----:B------:R-:W-:Y:S01]  /*4ff0*/  LOP3.LUT R4, R4, 0xffff, RZ, 0xc0, !PT ;  /* 0x0000ffff04047812 */ /* 0x000fe200078ec0ff */
[----:B------:R-:W-:Y:S01]  /*5000*/  @!P0 FADD.FTZ R184, -R184, -RZ ;  /* 0x800000ffb8b88221 */ /* 0x000fe20000010100 */
[----:B------:R-:W-:Y:S02]  /*5010*/  ISETP.LE.U32.AND P0, PT, R5, UR4, PT ;  /* 0x0000000405007c0c */ /* 0x000fe4000bf03070 */
[----:B------:R-:W-:Y:S02]  /*5020*/  ISETP.LE.U32.AND P6, PT, R4, UR4, PT ;  /* 0x0000000404007c0c */ /* 0x000fe4000bfc3070 */
[----:B------:R-:W-:Y:S01]  /*5030*/  SHF.R.U32.HI R8, RZ, 0x18, R8 ;  /* 0x00000018ff087819 */ /* 0x000fe20000011608 */
[----:B------:R-:W-:Y:S01]  /*5040*/  @!P2 FADD.FTZ R180, -R180, -RZ ;  /* 0x800000ffb4b4a221 */ /* 0x000fe20000010100 */
[----:B------:R-:W-:Y:S01]  /*5050*/  LOP3.LUT R4, R135, 0xffff, RZ, 0xc0, !PT ;  /* 0x0000ffff87047812 */ /* 0x000fe200078ec0ff */
[----:B--2---:R-:W-:Y:S01]  /*5060*/  @!P4 FADD.FTZ R160, -R160, -RZ ;  /* 0x800000ffa0a0c221 */ /* 0x004fe20000010100 */
[----:B------:R-:W-:Y:S01]  /*5070*/  ISETP.LE.U32.AND P3, PT, R8, UR4, PT ;  /* 0x0000000408007c0c */ /* 0x000fe2000bf63070 */
[----:B-1----:R-:W-:Y:S01]  /*5080*/  @!P1 FADD.FTZ R151, -R151, -RZ ;  /* 0x800000ff97979221 */ /* 0x002fe20000010100 */
[----:B------:R-:W-:Y:S01]  /*5090*/  SHF.R.U32.HI R4, RZ, 0x8, R4 ;  /* 0x00000008ff047819 */ /* 0x000fe20000011604 */
[----:B------:R-:W1:Y:S01]  /*50a0*/  MUFU.EX2 R158, R23 ;  /* 0x00000017009e7308 */ /* 0x000e620000000800 */
[----:B------:R-:W-:Y:S01]  /*50b0*/  ISETP.LE.U32.AND P2, PT, R17, UR4, PT ;  /* 0x0000000411007c0c */ /* 0x000fe2000bf43070 */
[----:B------:R-:W-:Y:S01]  /*50c0*/  @!P0 FADD.FTZ R178, -R178, -RZ ;  /* 0x800000ffb2b28221 */ /* 0x000fe20000010100 */
[--C-:B------:R-:W-:Y:S01]  /*50d0*/  SHF.R.U32.HI R5, RZ, 0x18, R135.reuse ;  /* 0x00000018ff057819 */ /* 0x100fe20000011687 */
[----:B------:R-:W-:Y:S01]  /*50e0*/  @!P6 FADD.FTZ R179, -R179, -RZ ;  /* 0x800000ffb3b3e221 */ /* 0x000fe20000010100 */
[----:B------:R-:W-:Y:S02]  /*50f0*/  SHF.R.U32.HI R135, RZ, 0x10, R135 ;  /* 0x00000010ff877819 */ /* 0x000fe40000011687 */
[----:B------:R-:W-:Y:S02]  /*5100*/  LOP3.LUT R4, R4, 0xffff, RZ, 0xc0, !PT ;  /* 0x0000ffff04047812 */ /* 0x000fe400078ec0ff */
[----:B------:R-:W-:Y:S01]  /*5110*/  LOP3.LUT R135, R135, 0xff, RZ, 0xc0, !PT ;  /* 0x000000ff87877812 */ /* 0x000fe200078ec0ff */
[----:B------:R-:W-:Y:S01]  /*5120*/  @!P3 FADD.FTZ R186, -R186, -RZ ;  /* 0x800000ffbabab221 */ /* 0x000fe20000010100 */
[----:B------:R-:W-:Y:S01]  /*5130*/  ISETP.LE.U32.AND P0, PT, R4, UR4, PT ;  /* 0x0000000404007c0c */ /* 0x000fe2000bf03070 */
[----:B------:R-:W2:Y:S01]  /*5140*/  MUFU.EX2 R163, R26 ;  /* 0x0000001a00a37308 */ /* 0x000ea20000000800 */
[----:B------:R-:W-:Y:S01]  /*5150*/  LOP3.LUT R4, R11, 0xffff, RZ, 0xc0, !PT ;  /* 0x0000ffff0b047812 */ /* 0x000fe200078ec0ff */
[----:B------:R-:W-:Y:S01]  /*5160*/  @!P2 FADD.FTZ R177, -R177, -RZ ;  /* 0x800000ffb1b1a221 */ /* 0x000fe20000010100 */
[----:B------:R-:W-:Y:S02]  /*5170*/  ISETP.LE.U32.AND P6, PT, R135, UR4, PT ;  /* 0x0000000487007c0c */ /* 0x000fe4000bfc3070 */
[----:B------:R-:W-:Y:S02]  /*5180*/  LOP3.LUT R6, R11, 0xff, RZ, 0xc0, !PT ;  /* 0x000000ff0b067812 */ /* 0x000fe400078ec0ff */
[----:B------:R-:W-:Y:S02]  /*5190*/  ISETP.LE.U32.AND P3, PT, R5, UR4, PT ;  /* 0x0000000405007c0c */ /* 0x000fe4000bf63070 */
[----:B------:R-:W-:Y:S01]  /*51a0*/  SHF.R.U32.HI R4, RZ, 0x8, R4 ;  /* 0x00000008ff047819 */ /* 0x000fe20000011604 */
[----:B------:R-:W3:Y:S01]  /*51b0*/  MUFU.EX2 R156, R25 ;  /* 0x00000019009c7308 */ /* 0x000ee20000000800 */
[--C-:B------:R-:W-:Y:S01]  /*51c0*/  SHF.R.U32.HI R5, RZ, 0x10, R11.reuse ;  /* 0x00000010ff057819 */ /* 0x100fe2000001160b */
[----:B------:R-:W-:Y:S01]  /*51d0*/  @!P0 FADD.FTZ R157, -R157, -RZ ;  /* 0x800000ff9d9d8221 */ /* 0x000fe20000010100 */
[----:B------:R-:W-:Y:S02]  /*51e0*/  ISETP.LE.U32.AND P2, PT, R6, UR4, PT ;  /* 0x0000000406007c0c */ /* 0x000fe4000bf43070 */
[----:B------:R-:W-:Y:S01]  /*51f0*/  LOP3.LUT R4, R4, 0xffff, RZ, 0xc0, !PT ;  /* 0x0000ffff04047812 */ /* 0x000fe200078ec0ff */
[----:B------:R-:W-:Y:S01]  /*5200*/  @!P6 FADD.FTZ R159, -R159, -RZ ;  /* 0x800000ff9f9fe221 */ /* 0x000fe20000010100 */
[----:B------:R-:W-:Y:S02]  /*5210*/  LOP3.LUT R5, R5, 0xff, RZ, 0xc0, !PT ;  /* 0x000000ff05057812 */ /* 0x000fe400078ec0ff */
[----:B------:R-:W-:Y:S01]  /*5220*/  ISETP.LE.U32.AND P0, PT, R4, UR4, PT ;  /* 0x0000000404007c0c */ /* 0x000fe2000bf03070 */
[----:B-1----:R-:W-:Y:S01]  /*5230*/  @!P3 FADD.FTZ R158, -R158, -RZ ;  /* 0x800000ff9e9eb221 */ /* 0x002fe20000010100 */
[----:B------:R-:W-:Y:S01]  /*5240*/  ISETP.LE.U32.AND P4, PT, R5, UR4, PT ;  /* 0x0000000405007c0c */ /* 0x000fe2000bf83070 */
[----:B------:R-:W1:Y:S01]  /*5250*/  MUFU.EX2 R150, R34 ;  /* 0x0000002200967308 */ /* 0x000e620000000800 */
[----:B------:R-:W-:Y:S02]  /*5260*/  SHF.R.U32.HI R5, RZ, 0x8, R200 ;  /* 0x00000008ff057819 */ /* 0x000fe400000116c8 */
[----:B------:R-:W-:Y:S01]  /*5270*/  LOP3.LUT R4, R201, 0xff, RZ, 0xc0, !PT ;  /* 0x000000ffc9047812 */ /* 0x000fe200078ec0ff */
[----:B------:R-:W-:Y:S01]  /*5280*/  @!P2 FADD.FTZ R161, -R161, -RZ ;  /* 0x800000ffa1a1a221 */ /* 0x000fe20000010100 */
[----:B------:R-:W-:Y:S02]  /*5290*/  F2FP.RELU.BF16.PACK_AB R7, R189, R181 ;  /* 0x000000b5bd07723e */ /* 0x000fe400000018ff */
[----:B------:R-:W-:Y:S02]  /*52a0*/  ISETP.LE.U32.AND P6, PT, R4, UR4, PT ;  /* 0x0000000404007c0c */ /* 0x000fe4000bfc3070 */
[----:B------:R-:W-:Y:S01]  /*52b0*/  LOP3.LUT R4, R5, 0xffff, RZ, 0xc0, !PT ;  /* 0x0000ffff05047812 */ /* 0x000fe200078ec0ff */
[----:B------:R4:W-:Y:S01]  /*52c0*/  STS [R210+0x19400], R7 ;  /* 0x01940007d2007388 */ /* 0x0009e20000000800 */
[----:B------:R-:W-:Y:S01]  /*52d0*/  SHF.R.U32.HI R5, RZ, 0x8, R142 ;  /* 0x00000008ff057819 */ /* 0x000fe2000001168e */
[----:B------:R-:W4:Y:S01]  /*52e0*/  MUFU.EX2 R148, R133 ;  /* 0x0000008500947308 */ /* 0x000f220000000800 */
[----:B------:R-:W-:Y:S01]  /*52f0*/  ISETP.LE.U32.AND P2, PT, R4, UR4, PT ;  /* 0x0000000404007c0c */ /* 0x000fe2000bf43070 */
[----:B--2---:R-:W-:Y:S01]  /*5300*/  @!P4 FADD.FTZ R163, -R163, -RZ ;  /* 0x800000ffa3a3c221 */ /* 0x004fe20000010100 */
[----:B------:R-:W-:Y:S01]  /*5310*/  F2FP.RELU.BF16.PACK_AB R4, R182, R183 ;  /* 0x000000b7b604723e */ /* 0x000fe200000018ff */
[----:B---3--:R-:W-:Y:S01]  /*5320*/  @!P0 FADD.FTZ R156, -R156, -RZ ;  /* 0x800000ff9c9c8221 */ /* 0x008fe20000010100 */
[----:B------:R-:W-:Y:S02]  /*5330*/  LOP3.LUT R5, R5, 0xffff, RZ, 0xc0, !PT ;  /* 0x0000ffff05057812 */ /* 0x000fe400078ec0ff */
[----:B------:R-:W-:Y:S01]  /*5340*/  LOP3.LUT R6, R143, 0xff, RZ, 0xc0, !PT ;  /* 0x000000ff8f067812 */ /* 0x000fe200078ec0ff */
[----:B------:R2:W-:Y:S01]  /*5350*/  STS [R210+0x19000], R4 ;  /* 0x01900004d2007388 */ /* 0x0005e20000000800 */
[----:B------:R-:W-:Y:S01]  /*5360*/  F2FP.RELU.BF16.PACK_AB R0, R191, R192 ;  /* 0x000000c0bf00723e */ /* 0x000fe200000018ff */
[----:B------:R-:W3:Y:S01]  /*5370*/  MUFU.EX2 R162, R27 ;  /* 0x0000001b00a27308 */ /* 0x000ee20000000800 */
[----:B------:R-:W-:Y:S01]  /*5380*/  ISETP.LE.U32.AND P1, PT, R6, UR4, PT ;  /* 0x0000000406007c0c */ /* 0x000fe2000bf23070 */
[----:B-1----:R-:W-:Y:S01]  /*5390*/  @!P6 FADD.FTZ R150, -R150, -RZ ;  /* 0x800000ff9696e221 */ /* 0x002fe20000010100 */
[----:B------:R-:W-:Y:S01]  /*53a0*/  F2FP.RELU.BF16.PACK_AB R6, R188, R190 ;  /* 0x000000bebc06723e */ /* 0x000fe200000018ff */
[----:B------:R-:W-:Y:S01]  /*53b0*/  @!P2 FADD.FTZ R149, -R149, -RZ ;  /* 0x800000ff9595a221 */ /* 0x000fe20000010100 */
[----:B------:R-:W-:Y:S02]  /*53c0*/  ISETP.LE.U32.AND P2, PT, R5, UR4, PT ;  /* 0x0000000405007c0c */ /* 0x000fe4000bf43070 */
[----:B------:R-:W-:Y:S02]  /*53d0*/  F2FP.RELU.BF16.PACK_AB R5, R179, R180 ;  /* 0x000000b4b305723e */ /* 0x000fe400000018ff */
[----:B------:R-:W-:Y:S01]  /*53e0*/  SHF.R.U32.HI R11, RZ, 0x18, R11 ;  /* 0x00000018ff0b7819 */ /* 0x000fe2000001160b */
[----:B------:R-:W1:Y:S01]  /*53f0*/  MUFU.EX2 R155, R28 ;  /* 0x0000001c009b7308 */ /* 0x000e620000000800 */
[----:B------:R-:W-:Y:S01]  /*5400*/  ISETP.LE.U32.AND P0, PT, R144, UR4, PT ;  /* 0x0000000490007c0c */ /* 0x000fe2000bf03070 */
[----:B------:R1:W-:Y:S01]  /*5410*/  STS [R209+0x19000], R5 ;  /* 0x01900005d1007388 */ /* 0x0003e20000000800 */
[----:B----4-:R-:W-:Y:S01]  /*5420*/  F2FP.RELU.BF16.PACK_AB R7, R184, R185 ;  /* 0x000000b9b807723e */ /* 0x010fe200000018ff */
[----:B------:R-:W-:Y:S01]  /*5430*/  @!P5 FADD.FTZ R148, -R148, -RZ ;  /* 0x800000ff9494d221 */ /* 0x000fe20000010100 */
[----:B------:R-:W-:Y:S02]  /*5440*/  ISETP.LE.U32.AND P4, PT, R11, UR4, PT ;  /* 0x000000040b007c0c */ /* 0x000fe4000bf83070 */
[----:B------:R-:W-:Y:S02]  /*5450*/  ISETP.LE.U32.AND P3, PT, R141, UR4, PT ;  /* 0x000000048d007c0c */ /* 0x000fe4000bf63070 */
[----:B------:R-:W-:Y:S01]  /*5460*/  FSETP.GE.FTZ.AND P5, PT, R180, RZ, PT ;  /* 0x000000ffb400720b */ /* 0x000fe20003fb6000 */
[----:B------:R-:W4:Y:S01]  /*5470*/  MUFU.EX2 R154, R132 ;  /* 0x00000084009a7308 */ /* 0x000f220000000800 */
[----:B------:R-:W-:Y:S02]  /*5480*/  ISETP.GE.AND P6, PT, R205, 0x1, PT ;  /* 0x00000001cd00780c */ /* 0x000fe40003fc6270 */
[----:B--2---:R-:W-:Y:S01]  /*5490*/  F2FP.RELU.BF16.PACK_AB R4, R177, R178 ;  /* 0x000000b2b104723e */ /* 0x004fe200000018ff */
[----:B------:R-:W-:Y:S04]  /*54a0*/  @!P0 FADD.FTZ R152, -R152, -RZ ;  /* 0x800000ff98988221 */ /* 0x000fe80000010100 */
[----:B------:R2:W-:Y:S01]  /*54b0*/  STS [R209+0x19400], R4 ;  /* 0x01940004d1007388 */ /* 0x0005e20000000800 */
[----:B---3--:R-:W-:Y:S01]  /*54c0*/  @!P4 FADD.FTZ R162, -R162, -RZ ;  /* 0x800000ffa2a2c221 */ /* 0x008fe20000010100 */
[----:B------:R-:W3:Y:S01]  /*54d0*/  MUFU.EX2 R153, R30 ;  /* 0x0000001e00997308 */ /* 0x000ee20000000800 */
[----:B------:R-:W-:Y:S01]  /*54e0*/  FSETP.GE.FTZ.AND P4, PT, R179, RZ, PT ;  /* 0x000000ffb300720b */ /* 0x000fe20003f96000 */
[----:B------:R3:W-:Y:S01]  /*54f0*/  STS [R210+0x1a000], R6 ;  /* 0x01a00006d2007388 */ /* 0x0007e20000000800 */
[----:B-1----:R-:W-:Y:S01]  /*5500*/  @!P3 FADD.FTZ R155, -R155, -RZ ;  /* 0x800000ff9b9bb221 */ /* 0x002fe20000010100 */
[----:B------:R-:W-:Y:S02]  /*5510*/  FSETP.GE.FTZ.AND P3, PT, R160, RZ, PT ;  /* 0x000000ffa000720b */ /* 0x000fe40003f76000 */
[----:B------:R1:W-:Y:S01]  /*5520*/  STS [R210+0x1a400], R0 ;  /* 0x01a40000d2007388 */ /* 0x0003e20000000800 */
[----:B------:R-:W-:Y:S03]  /*5530*/  F2FP.RELU.BF16.PACK_AB R5, R157, R160 ;  /* 0x000000a09d05723e */ /* 0x000fe600000018ff */
[----:B------:R1:W-:Y:S01]  /*5540*/  STS [R209+0x1a000], R7 ;  /* 0x01a00007d1007388 */ /* 0x0003e20000000800 */
[----:B----4-:R-:W-:Y:S01]  /*5550*/  @!P2 FADD.FTZ R154, -R154, -RZ ;  /* 0x800000ff9a9aa221 */ /* 0x010fe20000010100 */
[----:B------:R-:W-:Y:S02]  /*5560*/  FSETP.GE.FTZ.AND P2, PT, R183, RZ, PT ;  /* 0x000000ffb700720b */ /* 0x000fe40003f56000 */
[----:B--2---:R-:W-:Y:S01]  /*5570*/  F2FP.RELU.BF16.PACK_AB R4, R158, R159 ;  /* 0x0000009f9e04723e */ /* 0x004fe200000018ff */
[----:B---3--:R-:W-:Y:S01]  /*5580*/  @!P1 FADD.FTZ R153, -R153, -RZ ;  /* 0x800000ff99999221 */ /* 0x008fe20000010100 */
[----:B------:R-:W-:Y:S02]  /*5590*/  FSETP.GE.FTZ.AND P1, PT, R182, RZ, PT ;  /* 0x000000ffb600720b */ /* 0x000fe40003f36000 */
[----:B------:R-:W-:Y:S02]  /*55a0*/  F2FP.RELU.BF16.PACK_AB R6, R186, R187 ;  /* 0x000000bbba06723e */ /* 0x000fe400000018ff */
[----:B-1----:R-:W-:Y:S03]  /*55b0*/  F2FP.RELU.BF16.PACK_AB R0, R149, R151 ;  /* 0x000000979500723e */ /* 0x002fe600000018ff */
[----:B------:R1:W-:Y:S01]  /*55c0*/  STS [R209+0x1a400], R6 ;  /* 0x01a40006d1007388 */ /* 0x0003e20000000800 */
[----:B------:R-:W-:Y:S03]  /*55d0*/  F2FP.RELU.BF16.PACK_AB R7, R156, R161 ;  /* 0x000000a19c07723e */ /* 0x000fe600000018ff */
        /* <DEDUP_REMOVED lines=71> */
[-C--:B------:R-:W-:Y:S01]  /*5a50*/  HMMA.16816.F32.BF16 R28, R140, R134.reuse, R28 ;  /* 0x000000868c1c723c */ /* 0x080fe2000004181c */
[----:B------:R-:W-:Y:S03]  /*5a60*/  IMAD.MOV.U32 R133, RZ, RZ, R226 ;  /* 0x000000ffff857224 */ /* 0x000fe600078e00e2 */
[C---:B------:R-:W-:Y:S04]  /*5a70*/  LEA R146, P0, R229.reuse, R132, 0x2 ;  /* 0x00000084e5927211 */ /* 0x040fe800078010ff */
[----:B------:R-:W-:Y:S01]  /*5a80*/  LEA.HI.X.SX32 R147, R229, R133, 0x2, P0 ;  /* 0x00000085e5937211 */ /* 0x000fe200000f16ff */
[----:B------:R-:W-:Y:S01]  /*5a90*/  HMMA.16816.F32.BF16 R32, R136, R134, R32 ;  /* 0x000000868820723c */ /* 0x000fe20000041820 */
[----:B------:R-:W-:Y:S01]  /*5aa0*/  LDSM.16.M88.4 R132, [R168+0x8000] ;  /* 0x00800000a884783b */ /* 0x000fe20000000200 */
[----:B------:R-:W-:Y:S07]  /*5ab0*/  FSETP.GE.FTZ.AND P0, PT, R181, RZ, PT ;  /* 0x000000ffb500720b */ /* 0x000fee0003f16000 */
        /* <DEDUP_REMOVED lines=38> */
[----:B------:R-:W-:Y:S03]  /*5d20*/  HMMA.16816.F32.BF16 R32, R132, R138, R32 ;  /* 0x0000008a8420723c */ /* 0x000fe60000041820 */
[----:B------:R-:W-:Y:S01]  /*5d30*/  FADD.FTZ R6, -R145, R21 ;  /* 0x0000001591067221 */ /* 0x000fe20000010100 */
[-C--:B------:R-:W-:Y:S01]  /*5d40*/  FSEL R20, R5, R145.reuse, P5 ;  /* 0x0000009105147208 */ /* 0x080fe20002800000 */
[----:B------:R-:W-:Y:S01]  /*5d50*/  FADD.FTZ R23, -R144, R23 ;  /* 0x0000001790177221 */ /* 0x000fe20000010100 */
[-C--:B------:R-:W-:Y:S02]  /*5d60*/  FSEL R16, R16, R145.reuse, P3 ;  /* 0x0000009110107208 */ /* 0x080fe40001800000 */
[-C--:B------:R-:W-:Y:S01]  /*5d70*/  FSEL R6, R6, R145.reuse, P2 ;  /* 0x0000009106067208 */ /* 0x080fe20001000000 */
[----:B------:R-:W-:Y:S01]  /*5d80*/  FMUL.FTZ R180, R180, R20 ;  /* 0x00000014b4b47220 */ /* 0x000fe20000410000 */
[----:B------:R-:W-:Y:S02]  /*5d90*/  FSETP.GE.FTZ.AND P2, PT, R178, RZ, PT ;  /* 0x000000ffb200720b */ /* 0x000fe40003f56000 */
[----:B------:R-:W-:Y:S01]  /*5da0*/  FMUL.FTZ R160, R160, R16 ;  /* 0x00000010a0a07220 */ /* 0x000fe20000410000 */
[----:B------:R-:W-:Y:S01]  /*5db0*/  FSETP.GE.FTZ.AND P3, PT, R150, RZ, PT ;  /* 0x000000ff9600720b */ /* 0x000fe20003f76000 */
[----:B------:R-:W-:Y:S02]  /*5dc0*/  FMUL.FTZ R157, R157, R6 ;  /* 0x000000069d9d7220 */ /* 0x000fe40000410000 */
[C---:B------:R-:W-:Y:S08]  /*5dd0*/  FADD.FTZ R6, -R144.reuse, R19 ;  /* 0x0000001390067221 */ /* 0x040ff00000010100 */
        /* <DEDUP_REMOVED lines=136> */
.L_x_1040:
        /* <DEDUP_REMOVED lines=138> */
.L_x_1041:
[----:B------:R-:W-:Y:S01]  /*6f00*/  LDSM.16.M88.4 R24, [R169] ;  /* 0x00000000a918783b */ /* 0x000fe20000000200 */
[----:B------:R-:W-:Y:S02]  /*6f10*/  IMAD.MOV.U32 R177, RZ, RZ, c[0x0][0x22c] ;  /* 0x00008b00ffb17624 */ /* 0x000fe400078e00ff */
[----:B------:R-:W-:Y:S02]  /*6f20*/  IMAD.MOV.U32 R180, RZ, RZ, c[0x0][0x22c] ;  /* 0x00008b00ffb47624 */ /* 0x000fe400078e00ff */
[----:B-1----:R-:W1:Y:S01]  /*6f30*/  LDSM.16.MT88.4 R8, [R0+0x9000] ;  /* 0x009000000008783b */ /* 0x002e620000004200 */
[----:B------:R-:W-:Y:S02]  /*6f40*/  IMAD R177, R177, c[0x0][0x1c0], RZ ;  /* 0x00007000b1b17a24 */ /* 0x000fe400078e02ff */
[----:B------:R-:W-:Y:S02]  /*6f50*/  IMAD R180, R180, c[0x0][0x1c0], RZ ;  /* 0x00007000b4b47a24 */ /* 0x000fe400078e02ff */
[----:B------:R-:W2:Y:S01]  /*6f60*/  LDSM.16.MT88.4 R16, [R0+0xb000] ;  /* 0x00b000000010783b */ /* 0x000ea20000004200 */
[----:B------:R-:W-:Y:S02]  /*6f70*/  IMAD R177, R177, 0x18, RZ ;  /* 0x00000018b1b17824 */ /* 0x000fe400078e02ff */
[----:B------:R-:W-:Y:S02]  /*6f80*/  IMAD.SHL.U32 R180, R180, 0x20, RZ ;  /* 0x00000020b4b47824 */ /* 0x000fe400078e00ff */
[----:B------:R-:W3:Y:S01]  /*6f90*/  LDSM.16.MT88.4 R28, [R0+0xd000] ;  /* 0x00d00000001c783b */ /* 0x000ee20000004200 */
[----:B------:R-:W-:Y:S02]  /*6fa0*/  IMAD.MOV.U32 R179, RZ, RZ, c[0x0][0x22c] ;  /* 0x00008b00ffb37624 */ /* 0x000fe400078e00ff */
[----:B------:R-:W-:Y:S02]  /*6fb0*/  IMAD.MOV.U32 R178, RZ, RZ, c[0x0][0x22c] ;  /* 0x00008b00ffb27624 */ /* 0x000fe400078e00ff */
[----:B------:R-:W-:Y:S01]  /*6fc0*/  LDSM.16.M88.4 R32, [R170] ;  /* 0x00000000aa20783b */ /* 0x000fe20000000200 */
[----:B------:R-:W-:Y:S02]  /*6fd0*/  IMAD R179, R179, c[0x0][0x1c0], RZ ;  /* 0x00007000b3b37a24 */ /* 0x000fe400078e02ff */
[----:B------:R-:W-:Y:S02]  /*6fe0*/  IMAD R178, R178, c[0x0][0x1c0], RZ ;  /* 0x00007000b2b27a24 */ /* 0x000fe400078e02ff */
[----:B------:R-:W4:Y:S01]  /*6ff0*/  LDSM.16.MT88.4 R132, [R0+0x9400] ;  /* 0x009400000084783b */ /* 0x000f220000004200 */
[----:B------:R-:W-:Y:S02]  /*7000*/  IMAD R179, R179, 0x28, RZ ;  /* 0x00000028b3b37824 */ /* 0x000fe400078e02ff */
[----:B------:R-:W-:Y:S02]  /*7010*/  IMAD R178, R178, 0x38, RZ ;  /* 0x00000038b2b27824 */ /* 0x000fe400078e02ff */
[----:B------:R-:W3:Y:S01]  /*7020*/  LDSM.16.MT88.4 R136, [R0+0xb400] ;  /* 0x00b400000088783b */ /* 0x000ee20000004200 */
[----:B------:R-:W-:Y:S04]  /*7030*/  IMAD.MOV.U32 R161, RZ, RZ, c[0x0][0x22c] ;  /* 0x00008b00ffa17624 */ /* 0x000fe800078e00ff */
[----:B------:R-:W3:Y:S01]  /*7040*/  LDSM.16.MT88.4 R140, [R0+0xd400] ;  /* 0x00d40000008c783b */ /* 0x000ee20000004200 */
[----:B------:R-:W-:Y:S04]  /*7050*/  IMAD R161, R161, c[0x0][0x1c0], RZ ;  /* 0x00007000a1a17a24 */ /* 0x000fe800078e02ff */
[----:B------:R-:W-:Y:S01]  /*7060*/  LDSM.16.M88.4 R144, [R172] ;  /* 0x00000000ac90783b */ /* 0x000fe20000000200 */
[----:B------:R-:W-:Y:S01]  /*7070*/  IMAD.U32 R161, R161, -0x40, RZ ;  /* 0xffffffc0a1a17824 */ /* 0x000fe200078e00ff */
[C---:B-1----:R-:W-:Y:S03]  /*7080*/  HMMA.16816.F32.BF16 R4, R24.reuse, R8, RZ ;  /* 0x000000081804723c */ /* 0x042fe600000418ff */
[----:B------:R-:W1:Y:S01]  /*7090*/  LDSM.16.MT88.4 R148, [R0+0x9800] ;  /* 0x009800000094783b */ /* 0x000e620000004200 */
[C---:B------:R-:W-:Y:S04]  /*70a0*/  LEA R212, P0, R161.reuse, R162, 0x2 ;  /* 0x000000a2a1d47211 */ /* 0x040fe800078010ff */
[----:B------:R-:W1:Y:S01]  /*70b0*/  LDSM.16.MT88.4 R152, [R0+0xb800] ;  /* 0x00b800000098783b */ /* 0x000e620000004200 */
[----:B------:R-:W-:Y:S01]  /*70c0*/  LEA.HI.X.SX32 R211, R161, R163, 0x2, P0 ;  /* 0x000000a3a1d37211 */ /* 0x000fe200000f16ff */
[C---:B------:R-:W-:Y:S02]  /*70d0*/  HMMA.16816.F32.BF16 R8, R24.reuse, R10, RZ ;  /* 0x0000000a1808723c */ /* 0x040fe400000418ff */
[----:B------:R-:W-:Y:S01]  /*70e0*/  IMAD.MOV.U32 R161, RZ, RZ, c[0x0][0x22c] ;  /* 0x00008b00ffa17624 */ /* 0x000fe200078e00ff */
[----:B------:R-:W-:Y:S03]  /*70f0*/  LDSM.16.MT88.4 R156, [R0+0xbc00] ;  /* 0x00bc0000009c783b */ /* 0x000fe60000004200 */
[----:B------:R-:W-:Y:S02]  /*7100*/  IMAD R161, R161, c[0x0][0x1c0], RZ ;  /* 0x00007000a1a17a24 */ /* 0x000fe400078e02ff */
[C---:B--2---:R-:W-:Y:S04]  /*7110*/  HMMA.16816.F32.BF16 R12, R24.reuse, R16, RZ ;  /* 0x00000010180c723c */ /* 0x044fe800000418ff */
[----:B------:R-:W-:Y:S04]  /*7120*/  IMAD.SHL.U32 R161, R161, 0x10, RZ ;  /* 0x00000010a1a17824 */ /* 0x000fe800078e00ff */
        /* <DEDUP_REMOVED lines=52> */
[----:B------:R-:W4:Y:S05]  /*7470*/  LDSM.16.MT88.4 R32, [R0+0xec00] ;  /* 0x00ec00000020783b */ /* 0x000f2a0000004200 */
[----:B------:R-:W-:Y:S02]  /*7480*/  LDSM.16.MT88.4 R136, [R2+0x18800] ;  /* 0x018800000288783b */ /* 0x000fe40000004200 */
        /* <DEDUP_REMOVED lines=8> */
[CC--:B------:R-:W-:Y:S01]  /*7510*/  LEA R30, P1, R228.reuse, R28.reuse, 0x2 ;  /* 0x0000001ce41e7211 */ /* 0x0c0fe200078210ff */
[C---:B---3--:R-:W-:Y:S05]  /*7520*/  HMMA.16816.F32.BF16 R4, R140.reuse, R144, R4 ;  /* 0x000000908c04723c */ /* 0x048fea0000041804 */
[-C--:B------:R-:W-:Y:S02]  /*7530*/  LEA.HI.X.SX32 R31, R228, R29.reuse, 0x2, P1 ;  /* 0x0000001de41f7211 */ /* 0x080fe400008f16ff */
[----:B------:R-:W-:Y:S01]  /*7540*/  @P6 IADD3 R132, R229, -0x40, RZ ;  /* 0xffffffc0e5846810 */ /* 0x000fe20007ffe0ff */
[C---:B------:R-:W-:Y:S04]  /*7550*/  HMMA.16816.F32.BF16 R8, R140.reuse, R146, R8 ;  /* 0x000000928c08723c */ /* 0x040fe80000041808 */
[----:B------:R-:W-:Y:S04]  /*7560*/  @P6 IMAD.WIDE R132, R132, 0x4, R218 ;  /* 0x0000000484846825 */ /* 0x000fe800078e02da */
[C---:B------:R-:W-:Y:S01]  /*7570*/  HMMA.16816.F32.BF16 R12, R140.reuse, R156, R12 ;  /* 0x0000009c8c0c723c */ /* 0x040fe2000004180c */
[----:B------:R1:W5:Y:S05]  /*7580*/  @P6 LDG.E R224, [R132.64] ;  /* 0x0000000684e06981 */ /* 0x00036a000c1e1900 */
[----:B------:R1:W5:Y:S02]  /*7590*/  @P6 LDG.E R225, [R132.64+0x20] ;  /* 0x0000200684e16981 */ /* 0x000364000c1e1900 */
[C---:B------:R-:W-:Y:S03]  /*75a0*/  HMMA.16816.F32.BF16 R16, R140.reuse, R158, R16 ;  /* 0x0000009e8c10723c */ /* 0x040fe60000041810 */
[----:B------:R1:W5:Y:S05]  /*75b0*/  @P6 LDG.E R222, [R132.64+0x80] ;  /* 0x0000800684de6981 */ /* 0x00036a000c1e1900 */
[C---:B----4-:R-:W-:Y:S01]  /*75c0*/  HMMA.16816.F32.BF16 R20, R140.reuse, R32, R20 ;  /* 0x000000208c14723c */ /* 0x050fe20000041814 */
[----:B------:R1:W5:Y:S05]  /*75d0*/  @P6 LDG.E R223, [R132.64+0xa0] ;  /* 0x0000a00684df6981 */ /* 0x00036a000c1e1900 */
[----:B------:R2:W-:Y:S01]  /*75e0*/  RED.E.ADD.F32.FTZ.RN.STRONG.GPU [R28.64], R4 ;  /* 0x000000041c00798e */ /* 0x0005e2000c10e786 */
[CC--:B------:R-:W-:Y:S01]  /*75f0*/  LEA R32, P0, R161.reuse, R28.reuse, 0x2 ;  /* 0x0000001ca1207211 */ /* 0x0c0fe200078010ff */
[----:B------:R-:W-:Y:S03]  /*7600*/  HMMA.16816.F32.BF16 R24, R140, R34, R24 ;  /* 0x000000228c18723c */ /* 0x000fe60000041818 */
[----:B------:R-:W-:Y:S01]  /*7610*/  RED.E.ADD.F32.FTZ.RN.STRONG.GPU [R30.64], R5 ;  /* 0x000000051e00798e */ /* 0x000fe2000c10e786 */
[-C--:B------:R-:W-:Y:S03]  /*7620*/  LEA.HI.X.SX32 R33, R161, R29.reuse, 0x2, P0 ;  /* 0x0000001da1217211 */ /* 0x080fe600000f16ff */
[CC--:B------:R-:W-:Y:S01]  /*7630*/  LEA R34, P0, R180.reuse, R28.reuse, 0x2 ;  /* 0x0000001cb4227211 */ /* 0x0c0fe200078010ff */
[----:B------:R-:W-:Y:S04]  /*7640*/  LDSM.16.MT88.4 R140, [R3+0x1c00] ;  /* 0x001c0000038c783b */ /* 0x000fe80000004200 */
[-C--:B------:R-:W-:Y:S01]  /*7650*/  LEA.HI.X.SX32 R35, R180, R29.reuse, 0x2, P0 ;  /* 0x0000001db4237211 */ /* 0x080fe200000f16ff */
[----:B------:R3:W-:Y:S01]  /*7660*/  RED.E.ADD.F32.FTZ.RN.STRONG.GPU [R32.64], R6 ;  /* 0x000000062000798e */ /* 0x0007e2000c10e786 */
[CC--:B-1----:R-:W-:Y:S04]  /*7670*/  LEA R132, P1, R177.reuse, R28.reuse, 0x2 ;  /* 0x0000001cb1847211 */ /* 0x0c2fe800078210ff */
[-C--:B------:R-:W-:Y:S01]  /*7680*/  LEA.HI.X.SX32 R133, R177, R29.reuse, 0x2, P1 ;  /* 0x0000001db1857211 */ /* 0x080fe200008f16ff */
[----:B------:R-:W-:Y:S04]  /*7690*/  IMAD.MOV.U32 R177, RZ, RZ, c[0x0][0x22c] ;  /* 0x00008b00ffb17624 */ /* 0x000fe800078e00ff */
[----:B------:R-:W-:Y:S01]  /*76a0*/  IMAD R177, R177, c[0x0][0x1c0], RZ ;  /* 0x00007000b1b17a24 */ /* 0x000fe200078e02ff */
[----:B------:R1:W-:Y:S03]  /*76b0*/  RED.E.ADD.F32.FTZ.RN.STRONG.GPU [R132.64], R7 ;  /* 0x000000078400798e */ /* 0x0003e6000c10e786 */
[----:B------:R-:W-:Y:S02]  /*76c0*/  IMAD R177, R177, 0x30, RZ ;  /* 0x00000030b1b17824 */ /* 0x000fe400078e02ff */
[----:B------:R4:W-:Y:S03]  /*76d0*/  RED.E.ADD.F32.FTZ.RN.STRONG.GPU [R34.64], R8 ;  /* 0x000000082200798e */ /* 0x0009e6000c10e786 */
[-C--:B--2---:R-:W-:Y:S02]  /*76e0*/  LEA R4, P1, R177, R28.reuse, 0x2 ;  /* 0x0000001cb1047211 */ /* 0x084fe400078210ff */
[-C--:B---3--:R-:W-:Y:S02]  /*76f0*/  LEA R32, P2, R179, R28.reuse, 0x2 ;  /* 0x0000001cb3207211 */ /* 0x088fe400078410ff */
[-C--:B------:R-:W-:Y:S01]  /*7700*/  LEA.HI.X.SX32 R5, R177, R29.reuse, 0x2, P1 ;  /* 0x0000001db1057211 */ /* 0x080fe200008f16ff */
[----:B------:R-:W-:Y:S01]  /*7710*/  IMAD.MOV.U32 R177, RZ, RZ, c[0x0][0x22c] ;  /* 0x00008b00ffb17624 */ /* 0x000fe200078e00ff */
[-C--:B------:R-:W-:Y:S02]  /*7720*/  LEA.HI.X.SX32 R33, R179, R29.reuse, 0x2, P2 ;  /* 0x0000001db3217211 */ /* 0x080fe400010f16ff */
[CC--:B------:R-:W-:Y:S01]  /*7730*/  LEA R6, P0, R178.reuse, R28.reuse, 0x2 ;  /* 0x0000001cb2067211 */ /* 0x0c0fe200078010ff */
[----:B------:R-:W-:Y:S02]  /*7740*/  IMAD R177, R177, c[0x0][0x1c0], RZ ;  /* 0x00007000b1b17a24 */ /* 0x000fe400078e02ff */
[----:B------:R2:W-:Y:S02]  /*7750*/  RED.E.ADD.F32.FTZ.RN.STRONG.GPU [R32.64], R9 ;  /* 0x000000092000798e */ /* 0x0005e4000c10e786 */
[----:B------:R-:W-:Y:S03]  /*7760*/  IMAD.SHL.U32 R177, R177, 0x10, RZ ;  /* 0x00000010b1b17824 */ /* 0x000fe600078e00ff */
[----:B------:R3:W-:Y:S01]  /*7770*/  RED.E.ADD.F32.FTZ.RN.STRONG.GPU [R4.64], R10 ;  /* 0x0000000a0400798e */ /* 0x0007e2000c10e786 */
[-C--:B-1----:R-:W-:Y:S02]  /*7780*/  LEA.HI.X.SX32 R7, R178, R29.reuse, 0x2, P0 ;  /* 0x0000001db2077211 */ /* 0x082fe400000f16ff */
[C---:B------:R-:W-:Y:S02]  /*7790*/  IADD3 R135, R177.reuse, 0x20, RZ ;  /* 0x00000020b1877810 */ /* 0x040fe40007ffe0ff */
[C---:B------:R-:W-:Y:S01]  /*77a0*/  IADD3 R134, R177.reuse, 0x20, RZ ;  /* 0x00000020b1867810 */ /* 0x040fe20007ffe0ff */
[----:B------:R1:W-:Y:S01]  /*77b0*/  RED.E.ADD.F32.FTZ.RN.STRONG.GPU [R6.64], R11 ;  /* 0x0000000b0600798e */ /* 0x0003e2000c10e786 */
[----:B------:R-:W-:Y:S02]  /*77c0*/  IADD3 R0, R177, 0x20, RZ ;  /* 0x00000020b1007810 */ /* 0x000fe40007ffe0ff */
[-C--:B----4-:R-:W-:Y:S01]  /*77d0*/  LEA R8, P2, R238, R28.reuse, 0x2 ;  /* 0x0000001cee087211 */ /* 0x090fe200078410ff */
[C---:B------:R-:W-:Y:S01]  /*77e0*/  IMAD.IADD R134, R228.reuse, 0x1, R134 ;  /* 0x00000001e4867824 */ /* 0x040fe200078e0286 */
[----:B------:R4:W-:Y:S01]  /*77f0*/  RED.E.ADD.F32.FTZ.RN.STRONG.GPU [R28.64+0x80], R12 ;  /* 0x0000800c1c00798e */ /* 0x0009e2000c10e786 */
[C---:B------:R-:W-:Y:S01]  /*7800*/  IMAD.IADD R0, R228.reuse, 0x1, R0 ;  /* 0x00000001e4007824 */ /* 0x040fe200078e0200 */
[C---:B------:R-:W-:Y:S02]  /*7810*/  IADD3 R132, R161.reuse, 0x40, RZ ;  /* 0x00000040a1847810 */ /* 0x040fe40007ffe0ff */
[----:B------:R-:W-:Y:S01]  /*7820*/  IADD3 R133, R161, 0x40, RZ ;  /* 0x00000040a1857810 */ /* 0x000fe20007ffe0ff */
[----:B------:R4:W-:Y:S01]  /*7830*/  RED.E.ADD.F32.FTZ.RN.STRONG.GPU [R30.64+0x80], R13 ;  /* 0x0000800d1e00798e */ /* 0x0009e2000c10e786 */
[C---:B------:R-:W-:Y:S02]  /*7840*/  IMAD.IADD R0, R228.reuse, 0x1, R0 ;  /* 0x00000001e4007824 */ /* 0x040fe400078e0200 */
[----:B------:R-:W-:Y:S01]  /*7850*/  IMAD.IADD R132, R228, 0x1, R132 ;  /* 0x00000001e4847824 */ /* 0x000fe200078e0284 */
[-C--:B--2---:R-:W-:Y:S02]  /*7860*/  LEA R32, P1, R134, R28.reuse, 0x2 ;  /* 0x0000001c86207211 */ /* 0x084fe400078210ff */
[-C--:B------:R-:W-:Y:S02]  /*7870*/  LEA.HI.X.SX32 R9, R238, R29.reuse, 0x2, P2 ;  /* 0x0000001dee097211 */ /* 0x080fe400010f16ff */
[-C--:B------:R-:W-:Y:S02]  /*7880*/  LEA.HI.X.SX32 R33, R134, R29.reuse, 0x2, P1 ;  /* 0x0000001d86217211 */ /* 0x080fe400008f16ff */
[CC--:B---3--:R-:W-:Y:S04]  /*7890*/  LEA R4, P0, R135.reuse, R28.reuse, 0x2 ;  /* 0x0000001c87047211 */ /* 0x0c8fe800078010ff */
[-C--:B------:R-:W-:Y:S02]  /*78a0*/  LEA.HI.X.SX32 R5, R135, R29.reuse, 0x2, P0 ;  /* 0x0000001d87057211 */ /* 0x080fe400000f16ff */
[CC--:B------:R-:W-:Y:S02]  /*78b0*/  LEA R10, P0, R0.reuse, R28.reuse, 0x2 ;  /* 0x0000001c000a7211 */ /* 0x0c0fe400078010ff */
[CC--:B-1----:R-:W-:Y:S01]  /*78c0*/  LEA R6, P1, R237.reuse, R28.reuse, 0x2 ;  /* 0x0000001ced067211 */ /* 0x0c2fe200078210ff */
[----:B------:R1:W-:Y:S01]  /*78d0*/  RED.E.ADD.F32.FTZ.RN.STRONG.GPU [R4.64], R14 ;  /* 0x0000000e0400798e */ /* 0x0003e2000c10e786 */
[-C--:B------:R-:W-:Y:S02]  /*78e0*/  LEA.HI.X.SX32 R11, R0, R29.reuse, 0x2, P0 ;  /* 0x0000001d000b7211 */ /* 0x080fe400000f16ff */
[-C--:B------:R-:W-:Y:S02]  /*78f0*/  LEA.HI.X.SX32 R7, R237, R29.reuse, 0x2, P1 ;  /* 0x0000001ded077211 */ /* 0x080fe400008f16ff */
[----:B------:R2:W-:Y:S01]  /*7900*/  RED.E.ADD.F32.FTZ.RN.STRONG.GPU [R32.64], R15 ;  /* 0x0000000f2000798e */ /* 0x0005e2000c10e786 */
[----:B------:R-:W-:Y:S02]  /*7910*/  IADD3 R0, R161, 0x40, RZ ;  /* 0x00000040a1007810 */ /* 0x000fe40007ffe0ff */
[-C--:B----4-:R-:W-:Y:S02]  /*7920*/  LEA R12, P4, R132, R28.reuse, 0x2 ;  /* 0x0000001c840c7211 */ /* 0x090fe400078810ff */
[----:B------:R3:W-:Y:S01]  /*7930*/  RED.E.ADD.F32.FTZ.RN.STRONG.GPU [R10.64], R16 ;  /* 0x000000100a00798e */ /* 0x0007e2000c10e786 */
[----:B------:R-:W-:Y:S01]  /*7940*/  IMAD.IADD R0, R228, 0x1, R0 ;  /* 0x00000001e4007824 */ /* 0x000fe200078e0200 */
[-C--:B------:R-:W-:Y:S03]  /*7950*/  LEA.HI.X.SX32 R13, R132, R29.reuse, 0x2, P4 ;  /* 0x0000001d840d7211 */ /* 0x080fe600020f16ff */
[----:B------:R4:W-:Y:S01]  /*7960*/  RED.E.ADD.F32.FTZ.RN.STRONG.GPU [R8.64], R17 ;  /* 0x000000110800798e */ /* 0x0009e2000c10e786 */
[----:B------:R-:W-:Y:S04]  /*7970*/  IMAD.IADD R0, R228, 0x1, R0 ;  /* 0x00000001e4007824 */ /* 0x000fe800078e0200 */
[----:B------:R4:W-:Y:S05]  /*7980*/  RED.E.ADD.F32.FTZ.RN.STRONG.GPU [R6.64], R18 ;  /* 0x000000120600798e */ /* 0x0009ea000c10e786 */
[----:B------:R-:W-:Y:S01]  /*7990*/  LDSM.16.MT88.4 R32, [R2+0x15800] ;  /* 0x015800000220783b */ /* 0x000fe20000004200 */
        /* <DEDUP_REMOVED lines=8> */
[CC--:B----4-:R-:W-:Y:S02]  /*7a20*/  LEA R8, P2, R236.reuse, R28.reuse, 0x2 ;  /* 0x0000001cec087211 */ /* 0x0d0fe400078410ff */
[----:B------:R-:W-:Y:S01]  /*7a30*/  RED.E.ADD.F32.FTZ.RN.STRONG.GPU [R28.64+0x100], R20 ;  /* 0x000100141c00798e */ /* 0x000fe2000c10e786 */
[----:B------:R-:W-:Y:S02]  /*7a40*/  LOP3.LUT R0, R205, 0x1, RZ, 0xc0, !PT ;  /* 0x00000001cd007812 */ /* 0x000fe400078ec0ff */
[-C--:B------:R-:W-:Y:S02]  /*7a50*/  LEA.HI.X.SX32 R9, R236, R29.reuse, 0x2, P2 ;  /* 0x0000001dec097211 */ /* 0x080fe400010f16ff */
[----:B------:R-:W-:Y:S01]  /*7a60*/  RED.E.ADD.F32.FTZ.RN.STRONG.GPU [R30.64+0x100], R21 ;  /* 0x000100151e00798e */ /* 0x000fe2000c10e786 */
[-C--:B------:R-:W-:Y:S02]  /*7a70*/  LEA R6, P1, R235, R28.reuse, 0x2 ;  /* 0x0000001ceb067211 */ /* 0x080fe400078210ff */
[----:B------:R-:W-:Y:S02]  /*7a80*/  ISETP.GT.AND P3, PT, R205, RZ, PT ;  /* 0x000000ffcd00720c */ /* 0x000fe40003f64270 */
[----:B------:R-:W-:Y:S01]  /*7a90*/  RED.E.ADD.F32.FTZ.RN.STRONG.GPU [R14.64], R22 ;  /* 0x000000160e00798e */ /* 0x000fe2000c10e786 */
[-C--:B------:R-:W-:Y:S02]  /*7aa0*/  LEA.HI.X.SX32 R7, R235, R29.reuse, 0x2, P1 ;  /* 0x0000001deb077211 */ /* 0x080fe400008f16ff */
[----:B------:R-:W-:Y:S02]  /*7ab0*/  @P6 IADD3 R227, P1, R227, -0x100, RZ ;  /* 0xffffff00e3e36810 */ /* 0x000fe40007f3e0ff */
[----:B------:R-:W-:Y:S02]  /*7ac0*/  RED.E.ADD.F32.FTZ.RN.STRONG.GPU [R12.64], R23 ;  /* 0x000000170c00798e */ /* 0x000fe4000c10e786 */
[----:B------:R-:W-:Y:S03]  /*7ad0*/  @P6 IADD3.X R226, R226, -0x1, RZ, P1, !PT ;  /* 0xffffffffe2e26810 */ /* 0x000fe60000ffe4ff */
[----:B------:R-:W-:Y:S01]  /*7ae0*/  RED.E.ADD.F32.FTZ.RN.STRONG.GPU [R10.64], R24 ;  /* 0x000000180a00798e */ /* 0x000fe2000c10e786 */
[C---:B-1----:R-:W-:Y:S04]  /*7af0*/  LEA R4, P0, R239.reuse, R28, 0x2 ;  /* 0x0000001cef047211 */ /* 0x042fe800078010ff */
[----:B------:R-:W-:Y:S01]  /*7b00*/  RED.E.ADD.F32.FTZ.RN.STRONG.GPU [R8.64], R25 ;  /* 0x000000190800798e */ /* 0x000fe2000c10e786 */
[----:B------:R-:W-:Y:S02]  /*7b10*/  LEA.HI.X.SX32 R5, R239, R29, 0x2, P0 ;  /* 0x0000001def057211 */ /* 0x000fe400000f16ff */
[----:B------:R-:W-:Y:S02]  /*7b20*/  ISETP.NE.U32.AND P0, PT, R0, 0x1, PT ;  /* 0x000000010000780c */ /* 0x000fe40003f05070 */
[----:B------:R-:W-:Y:S01]  /*7b30*/  RED.E.ADD.F32.FTZ.RN.STRONG.GPU [R6.64], R26 ;  /* 0x0000001a0600798e */ /* 0x000fe2000c10e786 */
[C---:B------:R-:W-:Y:S04]  /*7b40*/  IADD3 R0, R3.reuse, -0x3000, RZ ;  /* 0xffffd00003007810 */ /* 0x040fe80007ffe0ff */
[----:B------:R-:W-:Y:S05]  /*7b50*/  LDSM.16.MT88.4 R8, [R3] ;  /* 0x000000000308783b */ /* 0x000fea0000004200 */
[----:B------:R-:W-:Y:S01]  /*7b60*/  RED.E.ADD.F32.FTZ.RN.STRONG.GPU [R4.64], R27 ;  /* 0x0000001b0400798e */ /* 0x000fe2000c10e786 */
[----:B------:R-:W-:Y:S04]  /*7b70*/  @P0 IADD3 R0, R3, 0x3000, RZ ;  /* 0x0000300003000810 */ /* 0x000fe80007ffe0ff */
[----:B------:R-:W1:Y:S05]  /*7b80*/  LDSM.16.MT88.4 R4, [R2+0x15000] ;  /* 0x015000000204783b */ /* 0x000e6a0000004200 */
[----:B------:R-:W2:Y:S05]  /*7b90*/  LDSM.16.MT88.4 R12, [R2+0x17000] ;  /* 0x01700000020c783b */ /* 0x000eaa0000004200 */
[----:B------:R-:W3:Y:S05]  /*7ba0*/  LDSM.16.MT88.4 R16, [R3+0x1000] ;  /* 0x001000000310783b */ /* 0x000eea0000004200 */
[----:B------:R-:W4:Y:S05]  /*7bb0*/  LDSM.16.MT88.4 R28, [R3+0x2000] ;  /* 0x00200000031c783b */ /* 0x000f2a0000004200 */
        /* <DEDUP_REMOVED lines=68> */
[----:B------:R-:W3:Y:S04]  /*8000*/  LDL R144, [R1+0x18] ;  /* 0x0000180001907983 */ /* 0x000ee80000100800 */
[----:B------:R-:W4:Y:S04]  /*8010*/  LDL R146, [R1+0x28] ;  /* 0x0000280001927983 */ /* 0x000f280000100800 */
[----:B------:R-:W4:Y:S01]  /*8020*/  LDL R145, [R1] ;  /* 0x0000000001917983 */ /* 0x000f220000100800 */
[----:B------:R-:W-:-:S02]  /*8030*/  FMUL.FTZ R132, R48, c[0x0][0x2dc] ;  /* 0x0000b70030847a20 */ /* 0x000fc40000410000 */
[----:B------:R-:W-:Y:S02]  /*8040*/  FMUL.FTZ R18, R47, c[0x0][0x2dc] ;  /* 0x0000b7002f127a20 */ /* 0x000fe40000410000 */
[----:B------:R-:W-:Y:S02]  /*8050*/  FMUL.FTZ R48, R46, c[0x0][0x2dc] ;  /* 0x0000b7002e307a20 */ /* 0x000fe40000410000 */
[----:B------:R-:W-:Y:S02]  /*8060*/  FMUL.FTZ R84, R84, c[0x0][0x2e0] ;  /* 0x0000b80054547a20 */ /* 0x000fe40000410000 */
[----:B------:R-:W-:Y:S01]  /*8070*/  FMUL.FTZ R47, R85, c[0x0][0x2e0] ;  /* 0x0000b800552f7a20 */ /* 0x000fe20000410000 */
[----:B------:R-:W-:Y:S01]  /*8080*/  F2FP.BF16.PACK_AB R18, R18, R48 ;  /* 0x000000301212723e */ /* 0x000fe200000010ff */
[----:B------:R-:W-:Y:S02]  /*8090*/  FMUL.FTZ R22, R43, c[0x0][0x2dc] ;  /* 0x0000b7002b167a20 */ /* 0x000fe40000410000 */
[----:B------:R-:W-:Y:S01]  /*80a0*/  FMUL.FTZ R86, R86, c[0x0][0x2e0] ;  /* 0x0000b80056567a20 */ /* 0x000fe20000410000 */
[----:B------:R-:W-:Y:S01]  /*80b0*/  F2FP.BF16.PACK_AB R47, R47, R84 ;  /* 0x000000542f2f723e */ /* 0x000fe200000010ff */
[----:B------:R-:W-:Y:S01]  /*80c0*/  BAR.SYNC.DEFER_BLOCKING 0x0 ;  /* 0x0000000000007b1d */ /* 0x000fe20000010000 */
        /* <DEDUP_REMOVED lines=133> */
[----:B------:R-:W-:-:S04]  /*8920*/  F2FP.BF16.PACK_AB R3, R3, R76 ;  /* 0x0000004c0303723e */ /* 0x000fc800000010ff */
[----:B------:R-:W-:Y:S01]  /*8930*/  F2FP.BF16.PACK_AB R0, R0, R78 ;  /* 0x0000004e0000723e */ /* 0x000fe200000010ff */
[----:B--2---:R-:W-:Y:S04]  /*8940*/  STS [R147], R47 ;  /* 0x0000002f93007388 */ /* 0x004fe80000000800 */
[----:B------:R-:W-:Y:S04]  /*8950*/  STS [R147+0x200], R46 ;  /* 0x0002002e93007388 */ /* 0x000fe80000000800 */
[----:B---3--:R-:W-:Y:S01]  /*8960*/  STS [R144], R43 ;  /* 0x0000002b90007388 */ /* 0x008fe20000000800 */
[----:B----4-:R-:W-:-:S03]  /*8970*/  ISETP.NE.AND P0, PT, R146, -0x1, PT ;  /* 0xffffffff9200780c */ /* 0x010fc60003f05270 */
        /* <DEDUP_REMOVED lines=45> */
[----:B-1----:R-:W1:Y:S01]  /*8c50*/  S2R R144, SR_CTAID.Y ;  /* 0x0000000000907919 */ /* 0x002e620000002600 */
[----:B------:R-:W-:-:S05]  /*8c60*/  @P0 IADD3 R0, R145, R146, RZ ;  /* 0x0000009291000210 */ /* 0x000fca0007ffe0ff */
[----:B------:R-:W-:-:S04]  /*8c70*/  @P0 IMAD.WIDE.U32 R4, R0, c[0x0][0x3a0], RZ ;  /* 0x0000e80000040a25 */ /* 0x000fc800078e00ff */
[----:B------:R-:W-:Y:S01]  /*8c80*/  @P0 IMAD R9, R0, c[0x0][0x3a4], R5 ;  /* 0x0000e90000090a24 */ /* 0x000fe200078e0205 */
[----:B------:R-:W-:Y:S02]  /*8c90*/  @P0 MOV R8, R4 ;  /* 0x0000000400080202 */ /* 0x000fe40000000f00 */
[----:B-1----:R-:W-:Y:S01]  /*8ca0*/  SHF.R.S32.HI R6, RZ, 0x1f, R144 ;  /* 0x0000001fff067819 */ /* 0x002fe20000011490 */
        /* <DEDUP_REMOVED lines=11> */
.L_x_1043:
        /* <DEDUP_REMOVED lines=15> */
.L_x_1044:
[----:B------:R-:W2:Y:S04]  /*8e50*/  LDL R10, [R1+0x10] ;  /* 0x00001000010a7983 */ /* 0x000ea80000100800 */
[----:B------:R-:W3:Y:S01]  /*8e60*/  LDL.64 R66, [R1+0x8] ;  /* 0x0000080001427983 */ /* 0x000ee20000100a00 */
[--C-:B------:R-:W-:Y:S01]  /*8e70*/  SHF.R.S32.HI R7, RZ, 0x1f, R220.reuse ;  /* 0x0000001fff077819 */ /* 0x100fe200000114dc */
[----:B------:R-:W-:Y:S01]  /*8e80*/  IMAD.MOV.U32 R6, RZ, RZ, R220 ;  /* 0x000000ffff067224 */ /* 0x000fe200078e00dc */
[----:B------:R-:W-:Y:S01]  /*8e90*/  BSSY B0, `(.L_x_1045) ;  /* 0x0000031000007945 */ /* 0x000fe20003800000 */
[----:B------:R-:W-:Y:S06]  /*8ea0*/  BAR.SYNC.DEFER_BLOCKING 0x0 ;  /* 0x0000000000007b1d */ /* 0x000fec0000010000 */
[----:B------:R-:W1:Y:S04]  /*8eb0*/  S2R R27, SR_TID.X ;  /* 0x00000000001b7919 */ /* 0x000e680000002100 */
[----:B------:R-:W4:Y:S04]  /*8ec0*/  S2R R64, SR_TID.X ;  /* 0x0000000000407919 */ /* 0x000f280000002100 */
[----:B------:R2:W2:Y:S04]  /*8ed0*/  LDS.128 R36, [R160+0xa000] ;  /* 0x00a00000a0247984 */ /* 0x0004a80000000c00 */
[----:B------:R2:W2:Y:S01]  /*8ee0*/  LDS.128 R32, [R160+0xc000] ;  /* 0x00c00000a0207984 */ /* 0x0004a20000000c00 */
[----:B-1----:R-:W-:-:S03]  /*8ef0*/  SHF.R.S32.HI R27, RZ, 0x1f, R27 ;  /* 0x0000001fff1b7819 */ /* 0x002fc6000001141b */
[----:B------:R1:W1:Y:S01]  /*8f00*/  LDS.128 R28, [R160+0xe000] ;  /* 0x00e00000a01c7984 */ /* 0x0002620000000c00 */
[----:B----4-:R-:W-:-:S03]  /*8f10*/  LEA.HI R27, R27, R64, RZ, 0x2 ;  /* 0x000000401b1b7211 */ /* 0x010fc600078f10ff */
[----:B------:R4:W1:Y:S01]  /*8f20*/  LDS.128 R48, [R160+0xf000] ;  /* 0x00f00000a0307984 */ /* 0x0008620000000c00 */
[----:B------:R-:W-:-:S03]  /*8f30*/  SHF.R.S32.HI R27, RZ, 0x2, R27 ;  /* 0x00000002ff1b7819 */ /* 0x000fc6000001141b */
[----:B------:R4:W1:Y:S01]  /*8f40*/  LDS.128 R60, [R160+0x10000] ;  /* 0x01000000a03c7984 */ /* 0x0008620000000c00 */
[----:B------:R-:W-:-:S03]  /*8f50*/  SHF.R.S32.HI R26, RZ, 0x1f, R27 ;  /* 0x0000001fff1a7819 */ /* 0x000fc6000001141b */
[----:B------:R4:W1:Y:S04]  /*8f60*/  LDS.128 R44, [R160+0x11000] ;  /* 0x01100000a02c7984 */ /* 0x0008680000000c00 */
[----:B------:R4:W1:Y:S04]  /*8f70*/  LDS.128 R56, [R160+0x12000] ;  /* 0x01200000a0387984 */ /* 0x0008680000000c00 */
[----:B------:R4:W1:Y:S04]  /*8f80*/  LDS.128 R40, [R160+0x13000] ;  /* 0x01300000a0287984 */ /* 0x0008680000000c00 */
[----:B------:R4:W1:Y:S01]  /*8f90*/  LDS.128 R52, [R160+0x14000] ;  /* 0x01400000a0347984 */ /* 0x0008620000000c00 */
[----:B--2---:R-:W-:-:S02]  /*8fa0*/  IMAD.SHL.U32 R0, R10, 0x80, RZ ;  /* 0x000000800a007824 */ /* 0x004fc400078e00ff */
[----:B------:R-:W-:Y:S02]  /*8fb0*/  IMAD R21, R10, -0x80, R204 ;  /* 0xffffff800a157824 */ /* 0x000fe400078e02cc */
[----:B------:R-:W-:Y:S01]  /*8fc0*/  IMAD.WIDE.U32 R4, R0, c[0x0][0x3a0], R6 ;  /* 0x0000e80000047a25 */ /* 0x000fe200078e0006 */
[----:B------:R-:W-:Y:S02]  /*8fd0*/  SHF.R.S32.HI R22, RZ, 0x1f, R0 ;  /* 0x0000001fff167819 */ /* 0x000fe40000011400 */
[----:B------:R-:W-:Y:S02]  /*8fe0*/  ISETP.GE.AND P4, PT, R27, R21, PT ;  /* 0x000000151b00720c */ /* 0x000fe40003f86270 */
[----:B---3--:R-:W-:Y:S01]  /*8ff0*/  SHF.R.S32.HI R24, RZ, 0x1f, R66 ;  /* 0x0000001fff187819 */ /* 0x008fe20000011442 */
[----:B------:R-:W-:Y:S01]  /*9000*/  IMAD R3, R22, c[0x0][0x3a0], RZ ;  /* 0x0000e80016037a24 */ /* 0x000fe200078e02ff */
[----:B------:R-:W-:-:S03]  /*9010*/  IADD3 R4, P0, R8, R4, RZ ;  /* 0x0000000408047210 */ /* 0x000fc60007f1e0ff */
[----:B------:R-:W-:-:S05]  /*9020*/  IMAD R3, R0, c[0x0][0x3a4], R3 ;  /* 0x0000e90000037a24 */ /* 0x000fca00078e0203 */
[----:B------:R-:W-:Y:S01]  /*9030*/  IADD3.X R5, R9, R5, R3, P0, !PT ;  /* 0x0000000509057210 */ /* 0x000fe200007fe403 */
[----:B------:R-:W-:-:S04]  /*9040*/  IMAD R3, R24, c[0x0][0x3b8], RZ ;  /* 0x0000ee0018037a24 */ /* 0x000fc800078e02ff */
[C---:B------:R-:W-:Y:S02]  /*9050*/  IMAD R3, R66.reuse, c[0x0][0x3bc], R3 ;  /* 0x0000ef0042037a24 */ /* 0x040fe400078e0203 */
[----:B------:R-:W-:-:S04]  /*9060*/  IMAD.WIDE.U32 R8, R66, c[0x0][0x3b8], R4 ;  /* 0x0000ee0042087a25 */ /* 0x000fc800078e0004 */
[----:B------:R-:W-:Y:S01]  /*9070*/  IMAD.IADD R20, R9, 0x1, R3 ;  /* 0x0000000109147824 */ /* 0x000fe200078e0203 */
[----:B------:R-:W-:Y:S05]  /*9080*/  @P4 BRA `(.L_x_1046) ;  /* 0x0000011000004947 */ /* 0x000fea0003800000 */
[----:B-1--4-:R-:W-:Y:S01]  /*9090*/  ISETP.GE.AND P3, PT, R220, c[0x0][0x220], PT ;  /* 0x00008800dc007a0c */ /* 0x012fe20003f66270 */
[----:B------:R-:W1:Y:S01]  /*90a0*/  LDS.128 R16, [R160+0xb000] ;  /* 0x00b00000a0107984 */ /* 0x000e620000000c00 */
[----:B------:R-:W-:Y:S01]  /*90b0*/  MOV R5, R20 ;  /* 0x0000001400057202 */ /* 0x000fe20000000f00 */
[----:B------:R-:W-:Y:S01]  /*90c0*/  IMAD R3, R26, c[0x0][0x3a0], RZ ;  /* 0x0000e8001a037a24 */ /* 0x000fe200078e02ff */
[----:B------:R-:W-:Y:S01]  /*90d0*/  ISETP.GE.AND P2, PT, R230, c[0x0][0x220], PT ;  /* 0x00008800e6007a0c */ /* 0x000fe20003f46270 */
[----:B------:R-:W-:Y:S01]  /*90e0*/  IMAD.MOV.U32 R4, RZ, RZ, R8 ;  /* 0x000000ffff047224 */ /* 0x000fe200078e0008 */
[----:B------:R-:W-:Y:S01]  /*90f0*/  ISETP.GE.AND P1, PT, R231, c[0x0][0x220], PT ;  /* 0x00008800e7007a0c */ /* 0x000fe20003f26270 */
[C---:B------:R-:W-:Y:S02]  /*9100*/  IMAD R3, R27.reuse, c[0x0][0x3a4], R3 ;  /* 0x0000e9001b037a24 */ /* 0x040fe400078e0203 */
[----:B------:R-:W-:-:S04]  /*9110*/  IMAD.WIDE.U32 R10, R27, c[0x0][0x3a0], R4 ;  /* 0x0000e8001b0a7a25 */ /* 0x000fc800078e0004 */
[----:B------:R-:W2:Y:S01]  /*9120*/  @!P3 LDS.128 R12, [R160+0x9000] ;  /* 0x00900000a00cb984 */ /* 0x000ea20000000c00 */
[----:B------:R-:W-:Y:S01]  /*9130*/  IMAD.IADD R3, R11, 0x1, R3 ;  /* 0x000000010b037824 */ /* 0x000fe200078e0203 */
[C---:B------:R-:W-:Y:S02]  /*9140*/  LEA R4, P0, R10.reuse, c[0x0][0x340], 0x1 ;  /* 0x0000d0000a047a11 */ /* 0x040fe400078008ff */
[----:B------:R-:W3:Y:S02]  /*9150*/  LDS.128 R160, [R160+0xd000] ;  /* 0x00d00000a0a07984 */ /* 0x000ee40000000c00 */
[----:B------:R-:W-:-:S05]  /*9160*/  LEA.HI.X R5, R10, c[0x0][0x344], R3, 0x1, P0 ;  /* 0x0000d1000a057a11 */ /* 0x000fca00000f0c03 */
[----:B-1----:R1:W-:Y:S04]  /*9170*/  @!P2 STG.E.128 [R4.64+0x40], R16 ;  /* 0x000040100400a986 */ /* 0x0023e8000c101d06 */
[----:B--2---:R1:W-:Y:S04]  /*9180*/  @!P3 STG.E.128 [R4.64], R12 ;  /* 0x0000000c0400b986 */ /* 0x0043e8000c101d06 */
[----:B---3--:R1:W-:Y:S02]  /*9190*/  @!P1 STG.E.128 [R4.64+0x80], R160 ;  /* 0x000080a004009986 */ /* 0x0083e4000c101d06 */
.L_x_1046:
[----:B-1--4-:R-:W-:Y:S05]  /*91a0*/  BSYNC B0 ;  /* 0x0000000000007941 */ /* 0x012fea0003800000 */
.L_x_1045:
[----:B------:R-:W-:Y:S01]  /*91b0*/  IADD3 R3, R27, 0x40, RZ ;  /* 0x000000401b037810 */ /* 0x000fe20007ffe0ff */
[----:B------:R-:W-:Y:S03]  /*91c0*/  BSSY B0, `(.L_x_1047) ;  /* 0x0000013000007945 */ /* 0x000fe60003800000 */
[----:B------:R-:W-:-:S13]  /*91d0*/  ISETP.GE.AND P3, PT, R3, R21, PT ;  /* 0x000000150300720c */ /* 0x000fda0003f66270 */
        /* <DEDUP_REMOVED lines=15> */
[----:B------:R1:W-:Y:S04]  /*92d0*/  @!P1 STG.E.128 [R4.64+0x40], R32 ;  /* 0x0000402004009986 */ /* 0x0003e8000c101d06 */
[----:B------:R1:W-:Y:S02]  /*92e0*/  @!P0 STG.E.128 [R4.64+0x80], R28 ;  /* 0x0000801c04008986 */ /* 0x0003e4000c101d06 */
.L_x_1048:
[----:B------:R-:W-:Y:S05]  /*92f0*/  BSYNC B0 ;  /* 0x0000000000007941 */ /* 0x000fea0003800000 */
.L_x_1047:
        /* <DEDUP_REMOVED lines=11> */
[----:B-1----:R-:W-:Y:S01]  /*93b0*/  MOV R5, R3 ;  /* 0x0000000300057202 */ /* 0x002fe20000000f00 */
        /* <DEDUP_REMOVED lines=10> */
[----:B------:R1:W-:Y:S04]  /*9460*/  @!P2 STG.E.128 [R4.64], R48 ;  /* 0x000000300400a986 */ /* 0x0003e8000c101d06 */
[----:B------:R1:W-:Y:S04]  /*9470*/  @!P1 STG.E.128 [R4.64+0x40], R44 ;  /* 0x0000402c04009986 */ /* 0x0003e8000c101d06 */
[----:B------:R1:W-:Y:S02]  /*9480*/  @!P0 STG.E.128 [R4.64+0x80], R40 ;  /* 0x0000802804008986 */ /* 0x0003e4000c101d06 */
.L_x_1050:
[----:B------:R-:W-:Y:S05]  /*9490*/  BSYNC B0 ;  /* 0x0000000000007941 */ /* 0x000fea0003800000 */
.L_x_1049:
        /* <DEDUP_REMOVED lines=18> */
.L_x_1026:
[----:B------:R-:W2:Y:S04]  /*95c0*/  LDL R11, [R1+0x28] ;  /* 0x00002800010b7983 */ /* 0x000ea80000100800 */
[----:B------:R-:W3:Y:S04]  /*95d0*/  LDL R10, [R1] ;  /* 0x00000000010a7983 */ /* 0x000ee80000100800 */
[----:B------:R-:W1:Y:S02]  /*95e0*/  S2R R9, SR_CTAID.Y ;  /* 0x0000000000097919 */ /* 0x000e640000002600 */
        /* <DEDUP_REMOVED lines=17> */
.L_x_1052:
        /* <DEDUP_REMOVED lines=15> */
.L_x_1053:
[----:B------:R-:W2:Y:S04]  /*97f0*/  LDL R8, [R1+0x10] ;  /* 0x0000100001087983 */ /* 0x000ea80000100800 */
[----:B------:R-:W3:Y:S01]  /*9800*/  LDL.64 R22, [R1+0x8] ;  /* 0x0000080001167983 */ /* 0x000ee20000100a00 */
[----:B------:R-:W-:Y:S01]  /*9810*/  BSSY B0, `(.L_x_1054) ;  /* 0x0000026000007945 */ /* 0x000fe20003800000 */
[C---:B------:R-:W-:Y:S02]  /*9820*/  IADD3 R13, R220.reuse, 0x40, RZ ;  /* 0x00000040dc0d7810 */ /* 0x040fe40007ffe0ff */
[----:B------:R-:W1:Y:S01]  /*9830*/  S2R R19, SR_TID.X ;  /* 0x0000000000137919 */ /* 0x000e620000002100 */
[----:B------:R-:W-:-:S03]  /*9840*/  IADD3 R12, R220, 0x20, RZ ;  /* 0x00000020dc0c7810 */ /* 0x000fc60007ffe0ff */
[----:B------:R-:W4:Y:S01]  /*9850*/  S2R R20, SR_TID.X ;  /* 0x0000000000147919 */ /* 0x000f220000002100 */
[----:B-1----:R-:W-:-:S04]  /*9860*/  SHF.R.S32.HI R19, RZ, 0x1f, R19 ;  /* 0x0000001fff137819 */ /* 0x002fc80000011413 */
[----:B----4-:R-:W-:-:S04]  /*9870*/  LEA.HI R19, R19, R20, RZ, 0x2 ;  /* 0x0000001413137211 */ /* 0x010fc800078f10ff */
[----:B------:R-:W-:-:S04]  /*9880*/  SHF.R.S32.HI R19, RZ, 0x2, R19 ;  /* 0x00000002ff137819 */ /* 0x000fc80000011413 */
[----:B------:R-:W-:Y:S01]  /*9890*/  SHF.R.S32.HI R18, RZ, 0x1f, R19 ;  /* 0x0000001fff127819 */ /* 0x000fe20000011413 */
[C---:B--2---:R-:W-:Y:S02]  /*98a0*/  IMAD.SHL.U32 R0, R8.reuse, 0x80, RZ ;  /* 0x0000008008007824 */ /* 0x044fe400078e00ff */
[----:B------:R-:W-:Y:S02]  /*98b0*/  IMAD R11, R8, -0x80, R204 ;  /* 0xffffff80080b7824 */ /* 0x000fe400078e02cc */
[----:B------:R-:W-:Y:S01]  /*98c0*/  IMAD.WIDE.U32 R4, R0, c[0x0][0x3a0], R220 ;  /* 0x0000e80000047a25 */ /* 0x000fe200078e00dc */
[----:B------:R-:W-:Y:S02]  /*98d0*/  SHF.R.S32.HI R14, RZ, 0x1f, R0 ;  /* 0x0000001fff0e7819 */ /* 0x000fe40000011400 */
[----:B------:R-:W-:Y:S02]  /*98e0*/  ISETP.GE.AND P4, PT, R19, R11, PT ;  /* 0x0000000b1300720c */ /* 0x000fe40003f86270 */
[----:B---3--:R-:W-:Y:S01]  /*98f0*/  SHF.R.S32.HI R16, RZ, 0x1f, R22 ;  /* 0x0000001fff107819 */ /* 0x008fe20000011416 */
[----:B------:R-:W-:Y:S01]  /*9900*/  IMAD R3, R14, c[0x0][0x3a0], RZ ;  /* 0x0000e8000e037a24 */ /* 0x000fe200078e02ff */
[----:B------:R-:W-:-:S03]  /*9910*/  IADD3 R6, P0, R6, R4, RZ ;  /* 0x0000000406067210 */ /* 0x000fc60007f1e0ff */
[----:B------:R-:W-:Y:S02]  /*9920*/  IMAD R3, R0, c[0x0][0x3a4], R3 ;  /* 0x0000e90000037a24 */ /* 0x000fe400078e0203 */
[----:B------:R-:W-:-:S03]  /*9930*/  IMAD R10, R16, c[0x0][0x3b8], RZ ;  /* 0x0000ee00100a7a24 */ /* 0x000fc600078e02ff */
[----:B------:R-:W-:Y:S01]  /*9940*/  IADD3.X R7, R7, R5, R3, P0, !PT ;  /* 0x0000000507077210 */ /* 0x000fe200007fe403 */
[----:B------:R-:W-:-:S04]  /*9950*/  IMAD R10, R22, c[0x0][0x3bc], R10 ;  /* 0x0000ef00160a7a24 */ /* 0x000fc800078e020a */
[----:B------:R-:W-:-:S04]  /*9960*/  IMAD.WIDE.U32 R6, R22, c[0x0][0x3b8], R6 ;  /* 0x0000ee0016067a25 */ /* 0x000fc800078e0006 */
[----:B------:R-:W-:Y:S01]  /*9970*/  IMAD.IADD R10, R10, 0x1, R7 ;  /* 0x000000010a0a7824 */ /* 0x000fe200078e0207 */
        /* <DEDUP_REMOVED lines=15> */
.L_x_1055:
[----:B------:R-:W-:Y:S05]  /*9a70*/  BSYNC B0 ;  /* 0x0000000000007941 */ /* 0x000fea0003800000 */
.L_x_1054:
        /* <DEDUP_REMOVED lines=19> */
.L_x_1057:
[----:B------:R-:W-:Y:S05]  /*9bb0*/  BSYNC B0 ;  /* 0x0000000000007941 */ /* 0x000fea0003800000 */
.L_x_1056:
        /* <DEDUP_REMOVED lines=25> */
.L_x_1059:
[----:B------:R-:W-:Y:S05]  /*9d50*/  BSYNC B0 ;  /* 0x0000000000007941 */ /* 0x000fea0003800000 */
.L_x_1058:
        /* <DEDUP_REMOVED lines=16> */
.L_x_1051:
[----:B------:R-:W-:Y:S05]  /*9e60*/  BSYNC B1 ;  /* 0x0000000000017941 */ /* 0x000fea0003800000 */
.L_x_1021:
[----:B------:R-:W3:Y:S01]  /*9e70*/  LDL.LU R0, [R1+0x10] ;  /* 0x0000100001007983 */ /* 0x000ee20000300800 */
[----:B------:R-:W-:Y:S02]  /*9e80*/  ULDC UR5, c[0x0][0x218] ;  /* 0x0000860000057ab9 */ /* 0x000fe40000000800 */
[----:B------:R-:W-:-:S04]  /*9e90*/  UIADD3 UR5, UR5, 0x7f, URZ ;  /* 0x0000007f05057890 */ /* 0x000fc8000fffe03f */
[----:B------:R-:W-:-:S04]  /*9ea0*/  USHF.R.S32.HI UR4, URZ, 0x1f, UR5 ;  /* 0x0000001f3f047899 */ /* 0x000fc80008011405 */
[----:B------:R-:W-:-:S04]  /*9eb0*/  ULEA.HI UR4, UR4, UR5, URZ, 0x7 ;  /* 0x0000000504047291 */ /* 0x000fc8000f8f383f */
[----:B------:R-:W-:Y:S01]  /*9ec0*/  USHF.R.S32.HI UR4, URZ, 0x7, UR4 ;  /* 0x000000073f047899 */ /* 0x000fe20008011404 */
[----:B---3--:R-:W-:-:S05]  /*9ed0*/  IADD3 R0, R0, c[0x0][0xc], RZ ;  /* 0x0000030000007a10 */ /* 0x008fca0007ffe0ff */
[----:B------:R-:W-:Y:S01]  /*9ee0*/  ISETP.GE.AND P0, PT, R0, UR4, PT ;  /* 0x0000000400007c0c */ /* 0x000fe2000bf06270 */
[----:B------:R3:W-:-:S12]  /*9ef0*/  STL [R1+0x10], R0 ;  /* 0x0000100001007387 */ /* 0x0007d80000100800 */
[----:B------:R-:W-:Y:S01]  /*9f00*/  @P0 CALL.REL.NOINC `(.L_x_1060) ;  /* 0x0000001000000944 */ /* 0x000fe20003c00000 */
[----:B------:R-:W-:Y:S05]  /*9f10*/  BRA `(.L_x_1061) ;  /* 0xffff6be000007947 */ /* 0x000fea000383ffff */
.L_x_1060:
[----:B------:R-:W-:Y:S05]  /*9f20*/  EXIT ;  /* 0x000000000000794d */ /* 0x000fea0003800000 */
.L_x_1062:
        /* <DEDUP_REMOVED lines=13> */
.L_x_1307:


//--------------------- .text._ZN5flash44flash_bwd_dq_dk_dv_loop_seqk_parallel_kernelI23Flash_bwd_kernel_traitsILi96ELi64ELi128ELi8ELi2ELi4ELi4ELb0ELb0EN7cutlass10bfloat16_tE19Flash_kernel_traitsILi96ELi64ELi128ELi8ES3_EELb0ELb0ELb0ELb1ELb0ELb0ELb1EEEvNS_16Flash_bwd_paramsE --------------------------
	.section	.text._ZN5flash44flash_bwd_dq_dk_dv_loop_seqk_parallel_kernelI23Flash_bwd_kernel_traitsILi96ELi64ELi128ELi8ELi2ELi4ELi4ELb0ELb0EN7cutlass10bfloat16_tE19Flash_kernel_traitsILi96ELi64ELi128ELi8ES3_EELb0ELb0ELb0ELb1ELb0ELb0ELb1EEEvNS_16Flash_bwd_paramsE,"ax",@progbits
	.sectioninfo	@"SHI_REGISTERS=255"
	.align	128
        .global         _ZN5flash44flash_bwd_dq_dk_dv_loop_seqk_parallel_kernelI23Flash_bwd_kernel_traitsILi96ELi64ELi128ELi8ELi2ELi4ELi4ELb0ELb0EN7cutlass10bfloat16_tE19Flash_kernel_traitsILi96ELi64ELi128ELi8ES3_EELb0ELb0ELb0ELb1ELb0ELb0ELb1EEEvNS_16Flash_bwd_paramsE
        .type           _ZN5flash44flash_bwd_dq_dk_dv_loop_seqk_parallel_kernelI23Flash_bwd_kernel_traitsILi96ELi64ELi128ELi8ELi2ELi4ELi4ELb0ELb0EN7cutlass10bfloat16_tE19Flash_kernel_traitsILi96ELi64ELi128ELi8ES3_EELb0ELb0ELb0ELb1ELb0ELb0ELb1EEEvNS_16Flash_bwd_paramsE,@function
        .size           _ZN5flash44flash_bwd_dq_dk_dv_loop_seqk_parallel_kernelI23Flash_bwd_kernel_traitsILi96ELi64ELi128ELi8ELi2ELi4ELi4ELb0ELb0EN7cutlass10bfloat16_tE19Flash_kernel_traitsILi96ELi64ELi128ELi8ES3_EELb0ELb0ELb0ELb1ELb0ELb0ELb1EEEvNS_16Flash_bwd_paramsE,(.L_x_1308 - _ZN5flash44flash_bwd_dq_dk_dv_loop_seqk_parallel_kernelI23Flash_bwd_kernel_traitsILi96ELi64ELi128ELi8ELi2ELi4ELi4ELb0ELb0EN7cutlass10bfloat16_tE19Flash_kernel_traitsILi96ELi64ELi128ELi8ES3_EELb0ELb0ELb0ELb1ELb0ELb0ELb1EEEvNS_16Flash_bwd_paramsE)
        .other          _ZN5flash44flash_bwd_dq_dk_dv_loop_seqk_parallel_kernelI23Flash_bwd_kernel_traitsILi96ELi64ELi128ELi8ELi2ELi4ELi4ELb0ELb0EN7cutlass10bfloat16_tE19Flash_kernel_traitsILi96ELi64ELi128ELi8ES3_EELb0ELb0ELb0ELb1ELb0ELb0ELb1EEEvNS_16Flash_bwd_paramsE,@"STO_CUDA_ENTRY STV_DEFAULT"
_ZN5flash44flash_bwd_dq_dk_dv_loop_seqk_parallel_kernelI23Flash_bwd_kernel_traitsILi96ELi64ELi128ELi8ELi2ELi4ELi4ELb0ELb0EN7cutlass10bfloat16_tE19Flash_kernel_traitsILi96ELi64ELi128ELi8ES3_EELb0ELb0ELb0ELb1ELb0ELb0ELb1EEEvNS_16Flash_bwd_paramsE:
.text._ZN5flash44flash_bwd_dq_dk_dv_loop_seqk_parallel_kernelI23Flash_bwd_kernel_traitsILi96ELi64ELi128ELi8ELi2ELi4ELi4ELb0ELb0EN7cutlass10bfloat16_tE19Flash_kernel_traitsILi96ELi64ELi128ELi8ES3_EELb0ELb0ELb0ELb1ELb0ELb0ELb1EEEvNS_16Flash_bwd_paramsE:
        /* <DEDUP_REMOVED lines=203> */
[----:B------:R-:W-:Y:S01]  /*0cb0*/  LEA R252, R8, 0x9000, 0x1 ;  /* 0x0000900008fc7811 */ /* 0x000fe200078e08ff */
[----:B------:R-:W-:Y:S01]  /*0cc0*/  IMAD.IADD R177, R0, 0x1, R2 ;  /* 0x0000000100b17824 */ /* 0x000fe200078e0202 */
[----:B------:R-:W-:Y:S01]  /*0cd0*/  LEA R173, R173, 0x15000, 0x1 ;  /* 0x00015000adad7811 */ /* 0x000fe200078e08ff */
[C---:B------:R-:W-:Y:S01]  /*0ce0*/  IMAD R11, R179.reuse, 0x10, R4 ;  /* 0x00000010b30b7824 */ /* 0x040fe200078e0204 */
[C---:B------:R-:W-:Y:S01]  /*0cf0*/  IADD3 R4, R252.reuse, 0x20, RZ ;  /* 0x00000020fc047810 */ /* 0x040fe20007ffe0ff */
        /* <DEDUP_REMOVED lines=15> */
[----:B------:R2:W-:Y:S04]  /*0df0*/  STL [R1+0x18], R0 ;  /* 0x0000180001007387 */ /* 0x0005e80000100800 */
[----:B------:R2:W-:Y:S01]  /*0e00*/  STL [R1], R4 ;  /* 0x0000000401007387 */ /* 0x0005e20000100800 */
[----:B-1----:R-:W-:-:S03]  /*0e10*/  IMAD.SHL.U32 R2, R3, 0x2, RZ ;  /* 0x0000000203027824 */ /* 0x002fc600078e00ff */
.L_x_1104:
[----:B------:R-:W-:Y:S02]  /*0e20*/  ULDC.64 UR4, c[0x0][0x240] ;  /* 0x0000900000047ab9 */ /* 0x000fe40000000a00 */
[----:B------:R-:W-:-:S02]  /*0e30*/  UISETP.NE.U32.AND UP6, UPT, URZ, UR4, UPT ;  /* 0x000000043f00728c */ /* 0x000fc4000bfc5070 */
[----:B------:R-:W-:Y:S02]  /*0e40*/  USHF.L.U32 UR13, UR32, 0x2, URZ ;  /* 0x00000002200d7899 */ /* 0x000fe4000800063f */
        /* <DEDUP_REMOVED lines=9> */
[----:B-123--:R-:W-:Y:S01]  /*0ee0*/  IMAD.U32 R4, RZ, RZ, UR4 ;  /* 0x00000004ff047e24 */ /* 0x00efe2000f8e00ff */
[----:B------:R-:W-:Y:S01]  /*0ef0*/  ULDC.U8 UR14, c[0x0][0x312] ;  /* 0x0000c480000e7ab9 */ /* 0x000fe20000000000 */
[----:B------:R-:W-:Y:S01]  /*0f00*/  PLOP3.LUT P0, PT, PT, PT, UP4, 0x80, 0x0 ;  /* 0x000000000000781c */ /* 0x000fe20003f0f048 */
[----:B------:R-:W-:Y:S01]  /*0f10*/  ULDC.64 UR8, c[0x0][0x248] ;  /* 0x0000920000087ab9 */ /* 0x000fe20000000a00 */
[----:B------:R-:W-:Y:S01]  /*0f20*/  IMAD.U32 R5, RZ, RZ, UR5 ;  /* 0x00000005ff057e24 */ /* 0x000fe2000f8e00ff */
[----:B------:R-:W-:Y:S02]  /*0f30*/  UISETP.NE.AND UP5, UPT, UR14, URZ, UPT ;  /* 0x0000003f0e00728c */ /* 0x000fe4000bfa5270 */
[----:B------:R-:W-:-:S02]  /*0f40*/  @UP4 UIADD3 UR4, UP0, UR13, UR10, URZ ;  /* 0x0000000a0d044290 */ /* 0x000fc4000ff1e03f */
        /* <DEDUP_REMOVED lines=34> */
.L_x_1063:
        /* <DEDUP_REMOVED lines=58> */
.L_x_1065:
        /* <DEDUP_REMOVED lines=18> */
.L_x_1066:
        /* <DEDUP_REMOVED lines=71> */
.L_x_1067:
[----:B------:R-:W-:Y:S02]  /*1aa0*/  UMOV UR11, UR50 ;  /* 0x00000032000b7c82 */ /* 0x000fe40008000000 */
.L_x_1068:
        /* <DEDUP_REMOVED lines=12> */
[----:B------:R-:W-:Y:S02]  /*1b70*/  UIADD3 UR12, UR15, UR14, URZ ;  /* 0x0000000e0f0c7290 */ /* 0x000fe4000fffe03f */
[----:B------:R-:W-:-:S02]  /*1b80*/  ULDC.64 UR8, c[0x0][0x378] ;  /* 0x0000de0000087ab9 */ /* 0x000fc40000000a00 */
[----:B------:R-:W-:Y:S01]  /*1b90*/  UIMAD UR4, UR57, UR8, URZ ;  /* 0x00000008390472a4 */ /* 0x000fe2000f8e023f */
[----:B-1----:R-:W-:Y:S01]  /*1ba0*/  SHF.R.S32.HI R9, RZ, 0x1f, R8 ;  /* 0x0000001fff097819 */ /* 0x002fe20000011408 */
[----:B------:R-:W-:Y:S02]  /*1bb0*/  UMOV UR13, 0x4 ;  /* 0x00000004000d7882 */ /* 0x000fe40000000000 */
[----:B------:R-:W-:Y:S01]  /*1bc0*/  UIMAD UR10, UR35, UR9, UR4 ;  /* 0x00000009230a72a4 */ /* 0x000fe2000f8e0204 */
[----:B------:R-:W-:Y:S02]  /*1bd0*/  LEA.HI R3, R9, R8, RZ, 0x2 ;  /* 0x0000000809037211 */ /* 0x000fe400078f10ff */
[----:B------:R-:W-:Y:S02]  /*1be0*/  ULDC.64 UR8, c[0x0][0x370] ;  /* 0x0000dc0000087ab9 */ /* 0x000fe40000000a00 */
[----:B------:R-:W-:Y:S01]  /*1bf0*/  SHF.R.S32.HI R3, RZ, 0x2, R3 ;  /* 0x00000002ff037819 */ /* 0x000fe20000011403 */
[----:B------:R-:W-:-:S02]  /*1c00*/  UIMAD UR4, UR31, UR8, URZ ;  /* 0x000000081f0472a4 */ /* 0x000fc4000f8e023f */
[----:B------:R-:W-:Y:S01]  /*1c10*/  ULEA.HI.SX32 UR8, UR33, 0xffffffff, 0x1a ;  /* 0xffffffff21087891 */ /* 0x000fe2000f8fd23f */
        /* <DEDUP_REMOVED lines=26> */
[----:B------:R-:W-:Y:S01]  /*1dc0*/  IMAD.WIDE.U32 R4, R3, c[0x0][0x370], R4 ;  /* 0x0000dc0003047a25 */ /* 0x000fe200078e0004 */
[----:B------:R-:W-:-:S03]  /*1dd0*/  UIMAD.WIDE UR12, UR12, UR13, UR30 ;  /* 0x0000000d0c0c72a5 */ /* 0x000fc6000f8e021e */
        /* <DEDUP_REMOVED lines=18> */
[----:B------:R-:W-:Y:S01]  /*1f00*/  BSSY B0, `(.L_x_1070) ;  /* 0x0000035000007945 */ /* 0x000fe20003800000 */
[----:B------:R-:W-:Y:S01]  /*1f10*/  ULEA.HI UR9, UR8, UR8, URZ, 0x1 ;  /* 0x0000000808097291 */ /* 0x000fe2000f8f083f */
[----:B------:R-:W-:Y:S01]  /*1f20*/  IMAD.MOV.U32 R194, RZ, RZ, R10 ;  /* 0x000000ffffc27224 */ /* 0x000fe200078e000a */
[----:B------:R-:W-:Y:S01]  /*1f30*/  UMOV UR11, UR12 ;  /* 0x0000000c000b7c82 */ /* 0x000fe20008000000 */
[----:B------:R-:W-:Y:S01]  /*1f40*/  MOV R193, R6 ;  /* 0x0000000600c17202 */ /* 0x000fe20000000f00 */
[----:B------:R-:W-:Y:S01]  /*1f50*/  ULOP3.LUT UR9, UR9, 0xfffffffe, URZ, 0xc0, !UPT ;  /* 0xfffffffe09097892 */ /* 0x000fe2000f8ec03f */
[----:B------:R-:W-:Y:S01]  /*1f60*/  ISETP.GE.AND P1, PT, R3, UR4, PT ;  /* 0x0000000403007c0c */ /* 0x000fe2000bf26270 */
[----:B------:R-:W-:Y:S01]  /*1f70*/  UMOV UR10, UR13 ;  /* 0x0000000d000a7c82 */ /* 0x000fe20008000000 */
[----:B------:R-:W-:Y:S01]  /*1f80*/  IMAD.MOV.U32 R192, RZ, RZ, R11 ;  /* 0x000000ffffc07224 */ /* 0x000fe200078e000b */
[----:B------:R-:W-:Y:S01]  /*1f90*/  UIADD3 UR9, UR8, -UR9, URZ ;  /* 0x8000000908097290 */ /* 0x000fe2000fffe03f */
[----:B------:R-:W-:Y:S01]  /*1fa0*/  MOV R191, R4 ;  /* 0x0000000400bf7202 */ /* 0x000fe20000000f00 */
[----:B------:R-:W-:Y:S01]  /*1fb0*/  UMOV UR13, UR14 ;  /* 0x0000000e000d7c82 */ /* 0x000fe20008000000 */
[----:B------:R-:W-:Y:S01]  /*1fc0*/  IMAD.MOV.U32 R190, RZ, RZ, R12 ;  /* 0x000000ffffbe7224 */ /* 0x000fe200078e000c */
[----:B------:R-:W-:Y:S01]  /*1fd0*/  UMOV UR12, UR15 ;  /* 0x0000000f000c7c82 */ /* 0x000fe20008000000 */
[----:B------:R-:W-:Y:S01]  /*1fe0*/  MOV R189, R8 ;  /* 0x0000000800bd7202 */ /* 0x000fe20000000f00 */
[----:B------:R-:W-:Y:S01]  /*1ff0*/  UISETP.NE.AND UP0, UPT, UR9, 0x1, UPT ;  /* 0x000000010900788c */ /* 0x000fe2000bf05270 */
[----:B------:R-:W-:-:S02]  /*2000*/  IADD3 R16, R206, 0x40, RZ ;  /* 0x00000040ce107810 */ /* 0x000fc40007ffe0ff */
[----:B------:R-:W-:Y:S01]  /*2010*/  IADD3 R14, R206, 0x20, RZ ;  /* 0x00000020ce0e7810 */ /* 0x000fe20007ffe0ff */
[----:B------:R-:W-:Y:S01]  /*2020*/  @P0 BAR.SYNC.DEFER_BLOCKING 0x0 ;  /* 0x0000000000000b1d */ /* 0x000fe20000010000 */
        /* <DEDUP_REMOVED lines=34> */
.L_x_1071:
[----:B------:R-:W-:Y:S05]  /*2250*/  BSYNC B0 ;  /* 0x0000000000007941 */ /* 0x000fea0003800000 */
.L_x_1070:
        /* <DEDUP_REMOVED lines=19> */
.L_x_1073:
        /* <DEDUP_REMOVED lines=34> */
.L_x_1074:
[----:B------:R-:W-:Y:S05]  /*25b0*/  BSYNC B0 ;  /* 0x0000000000007941 */ /* 0x000fea0003800000 */
.L_x_1072:
[----:B------:R-:W3:Y:S01]  /*25c0*/  LDL R21, [R1+0x20] ;  /* 0x0000200001157983 */ /* 0x000ee20000100800 */
[----:B------:R-:W-:Y:S01]  /*25d0*/  ULDC.64 UR14, c[0x0][0x198] ;  /* 0x00006600000e7ab9 */ /* 0x000fe20000000a00 */
[----:B------:R-:W-:Y:S02]  /*25e0*/  IMAD.MOV.U32 R241, RZ, RZ, 0x7f800000 ;  /* 0x7f800000fff17424 */ /* 0x000fe400078e00ff */
[----:B------:R-:W-:Y:S02]  /*25f0*/  IMAD.MOV.U32 R242, RZ, RZ, 0x7f800000 ;  /* 0x7f800000fff27424 */ /* 0x000fe400078e00ff */
[----:B------:R-:W-:Y:S02]  /*2600*/  IMAD.MOV.U32 R239, RZ, RZ, 0x7f800000 ;  /* 0x7f800000ffef7424 */ /* 0x000fe400078e00ff */
[----:B------:R-:W-:Y:S02]  /*2610*/  IMAD.U32 R17, RZ, RZ, UR23 ;  /* 0x00000017ff117e24 */ /* 0x000fe4000f8e00ff */
[----:B------:R-:W-:Y:S01]  /*2620*/  IMAD.MOV.U32 R240, RZ, RZ, 0x7f800000 ;  /* 0x7f800000fff07424 */ /* 0x000fe200078e00ff */
        /* <DEDUP_REMOVED lines=9> */
[----:B------:R-:W-:Y:S01]  /*26c0*/  ISETP.GE.AND P4, PT, R6, UR4, PT ;  /* 0x0000000406007c0c */ /* 0x000fe2000bf86270 */
[----:B------:R-:W-:Y:S01]  /*26d0*/  UIMAD UR4, UR17, UR14, URZ ;  /* 0x0000000e110472a4 */ /* 0x000fe2000f8e023f */
[----:B------:R-:W-:Y:S02]  /*26e0*/  SHF.R.S32.HI R7, RZ, 0x1f, R5 ;  /* 0x0000001fff077819 */ /* 0x000fe40000011405 */
[----:B------:R-:W-:Y:S02]  /*26f0*/  @!P3 LEA R6, P1, R5, UR11, 0x2 ;  /* 0x0000000b0506bc11 */ /* 0x000fe4000f8210ff */
[----:B------:R-:W-:Y:S02]  /*2700*/  IADD3 R4, P2, R4, UR11, RZ ;  /* 0x0000000b04047c10 */ /* 0x000fe4000ff5e0ff */
[----:B------:R-:W-:Y:S01]  /*2710*/  SHF.L.U64.HI R8, R21, 0x2, R19 ;  /* 0x0000000215087819 */ /* 0x000fe20000010213 */
[----:B------:R-:W-:Y:S01]  /*2720*/  UIMAD UR9, UR23, UR15, UR4 ;  /* 0x0000000f170972a4 */ /* 0x000fe2000f8e0204 */
[----:B------:R-:W-:Y:S01]  /*2730*/  @!P3 LEA.HI.X R7, R5, UR10, R7, 0x2, P1 ;  /* 0x0000000a0507bc11 */ /* 0x000fe200088f1407 */
[----:B------:R-:W-:Y:S01]  /*2740*/  UIMAD UR4, UR20, -0x80, UR5 ;  /* 0xffffff80140478a4 */ /* 0x000fe2000f8e0205 */
        /* <DEDUP_REMOVED lines=53> */
.L_x_1076:
[----:B----4-:R-:W-:Y:S05]  /*2aa0*/  BSYNC B0 ;  /* 0x0000000000007941 */ /* 0x010fea0003800000 */
.L_x_1075:
        /* <DEDUP_REMOVED lines=39> */
.L_x_1078:
[----:B------:R-:W-:Y:S05]  /*2d20*/  BSYNC B0 ;  /* 0x0000000000007941 */ /* 0x000fea0003800000 */
.L_x_1077:
        /* <DEDUP_REMOVED lines=51> */
.L_x_1080:
[----:B------:R-:W-:Y:S05]  /*3060*/  BSYNC B0 ;  /* 0x0000000000007941 */ /* 0x000fea0003800000 */
.L_x_1079:
        /* <DEDUP_REMOVED lines=37> */
.L_x_1082:
[----:B------:R-:W-:Y:S05]  /*32c0*/  BSYNC B0 ;  /* 0x0000000000007941 */ /* 0x000fea0003800000 */
.L_x_1081:
[----:B------:R-:W-:Y:S01]  /*32d0*/  ULDC.64 UR16, c[0x0][0x318] ;  /* 0x0000c60000107ab9 */ /* 0x000fe20000000a00 */
[----:B--2---:R-:W2:Y:S01]  /*32e0*/  LDL R6, [R1+0x14] ;  /* 0x0000140001067983 */ /* 0x004ea20000100800 */
[----:B------:R-:W-:Y:S02]  /*32f0*/  UISETP.NE.U32.AND UP1, UPT, URZ, UR16, UPT ;  /* 0x000000103f00728c */ /* 0x000fe4000bf25070 */
[----:B------:R-:W-:Y:S01]  /*3300*/  ULDC.64 UR18, c[0x0][0x320] ;  /* 0x0000c80000127ab9 */ /* 0x000fe20000000a00 */
[----:B------:R-:W0:Y:S01]  /*3310*/  LDGDEPBAR ;  /* 0x00000000000079af */ /* 0x000e220000000000 */
[----:B------:R-:W-:-:S06]  /*3320*/  UISETP.NE.AND.EX UP1, UPT, URZ, UR17, UPT, UP1 ;  /* 0x000000113f00728c */ /* 0x000fcc000bf25310 */
[----:B------:R-:W-:-:S05]  /*3330*/  PLOP3.LUT P1, PT, PT, PT, UP1, 0x80, 0x0 ;  /* 0x000000000000781c */ /* 0x000fca0003f2f018 */
[----:B------:R-:W-:Y:S02]  /*3340*/  @UP1 UIMAD UR4, UR39, UR18, URZ ;  /* 0x00000012270412a4 */ /* 0x000fe4000f8e023f */
[----:B------:R-:W-:Y:S02]  /*3350*/  @UP1 UMOV UR14, UR35 ;  /* 0x00000023000e1c82 */ /* 0x000fe40008000000 */
[----:B------:R-:W-:Y:S02]  /*3360*/  @UP1 UMOV UR15, UR57 ;  /* 0x00000039000f1c82 */ /* 0x000fe40008000000 */
[----:B------:R-:W-:Y:S02]  /*3370*/  @UP1 UIMAD.WIDE.U32 UR14, UR32, UR18, UR14 ;  /* 0x00000012200e12a5 */ /* 0x000fe4000f8e000e */
[----:B------:R-:W-:Y:S02]  /*3380*/  @UP1 UIMAD UR19, UR32, UR19, UR4 ;  /* 0x00000013201312a4 */ /* 0x000fe4000f8e0204 */
[----:B------:R-:W-:-:S02]  /*3390*/  @UP1 ULEA UR16, UP0, UR14, UR16, 0x2 ;  /* 0x000000100e101291 */ /* 0x000fc4000f80103f */
[----:B------:R-:W-:-:S04]  /*33a0*/  @UP1 UIADD3 UR19, UR15, UR19, URZ ;  /* 0x000000130f131290 */ /* 0x000fc8000fffe03f */
[----:B------:R-:W-:Y:S01]  /*33b0*/  @UP1 ULEA.HI.X UR17, UR14, UR17, UR19, 0x2, UP0 ;  /* 0x000000110e111291 */ /* 0x000fe200080f1413 */
[----:B------:R-:W-:-:S05]  /*33c0*/  IMAD.U32 R4, RZ, RZ, UR16 ;  /* 0x00000010ff047e24 */ /* 0x000fca000f8e00ff */
[----:B------:R-:W-:-:S05]  /*33d0*/  IMAD.U32 R5, RZ, RZ, UR17 ;  /* 0x00000011ff057e24 */ /* 0x000fca000f8e00ff */
[----:B-1-34-:R1:W3:Y:S01]  /*33e0*/  @P1 LDG.E R0, [R4.64] ;  /* 0x0000000604001981 */ /* 0x01a2e2000c1e1900 */
[----:B------:R-:W3:Y:S01]  /*33f0*/  @P1 MUFU.RCP R3, c[0x0][0x238] ;  /* 0x00008e0000031b08 */ /* 0x000ee20000001000 */
[C---:B------:R-:W-:Y:S01]  /*3400*/  SHF.L.U32 R171, R179.reuse, 0x1, RZ ;  /* 0x00000001b3ab7819 */ /* 0x040fe200000006ff */
        /* <DEDUP_REMOVED lines=52> */
[C---:B------:R-:W-:Y:S01]  /*3750*/  IADD3 R244, R206.reuse, 0x20, RZ ;  /* 0x00000020cef47810 */ /* 0x040fe20007ffe0ff */
[----:B------:R-:W-:Y:S01]  /*3760*/  UMOV UR4, URZ ;  /* 0x0000003f00047c82 */ /* 0x000fe20008000000 */
[----:B------:R-:W-:-:S02]  /*3770*/  IADD3 R245, R206, 0x40, RZ ;  /* 0x00000040cef57810 */ /* 0x000fc40007ffe0ff */
[----:B------:R-:W-:Y:S01]  /*3780*/  IADD3 R172, R171, R178, RZ ;  /* 0x000000b2abac7210 */ /* 0x000fe20007ffe0ff */
[----:B---3--:R-:W-:Y:S01]  /*3790*/  @P1 FMUL.FTZ R0, R0, R3 ;  /* 0x0000000300001220 */ /* 0x008fe20000410000 */
[----:B------:R-:W-:-:S03]  /*37a0*/  IADD3 R3, R177, 0x1800, RZ ;  /* 0x00001800b1037810 */ /* 0x000fc60007ffe0ff */
[----:B------:R1:W3:Y:S01]  /*37b0*/  @P1 R2UR UR9, R0 ;  /* 0x00000000000913c2 */ /* 0x0002e200000e0000 */
[----:B------:R-:W-:-:S04]  /*37c0*/  SEL R3, R3, R177, !P0 ;  /* 0x000000b103037207 */ /* 0x000fc80004000000 */
[----:B------:R-:W-:Y:S02]  /*37d0*/  SHF.L.U32 R3, R3, 0x1, RZ ;  /* 0x0000000103037819 */ /* 0x000fe400000006ff */
[----:B-1----:R-:W-:Y:S01]  /*37e0*/  MOV R0, UR20 ;  /* 0x0000001400007c02 */ /* 0x002fe20008000f00 */
[----:B---3--:R-:W-:-:S04]  /*37f0*/  @UP1 UMOV UR4, UR9 ;  /* 0x0000000900041c82 */ /* 0x008fc80008000000 */
[----:B--2---:R-:W-:Y:S02]  /*3800*/  IMAD R0, R0, 0x80, R6 ;  /* 0x0000008000007824 */ /* 0x004fe400078e0206 */
[----:B------:R-:W-:-:S03]  /*3810*/  IMAD.SHL.U32 R6, R21, 0x4, RZ ;  /* 0x0000000415067824 */ /* 0x000fc600078e00ff */
[----:B------:R-:W-:-:S04]  /*3820*/  IADD3 R0, R21, -UR28, -R0 ;  /* 0x8000001c15007c10 */ /* 0x000fc8000fffe800 */
[----:B------:R-:W-:Y:S01]  /*3830*/  IADD3 R4, R0, UR5, RZ ;  /* 0x0000000500047c10 */ /* 0x000fe2000fffe0ff */
[----:B------:R-:W-:-:S04]  /*3840*/  IMAD.MOV.U32 R0, RZ, RZ, c[0x0][0x22c] ;  /* 0x00008b00ff007624 */ /* 0x000fc800078e00ff */
[----:B------:R-:W-:Y:S01]  /*3850*/  IMAD R0, R0, c[0x0][0x1c0], RZ ;  /* 0x0000700000007a24 */ /* 0x000fe200078e02ff */
[----:B------:R1:W-:Y:S03]  /*3860*/  STL [R1+0xc], R4 ;  /* 0x00000c0401007387 */ /* 0x0003e60000100800 */
[C---:B------:R-:W-:Y:S01]  /*3870*/  IMAD.SHL.U32 R243, R0.reuse, 0x8, RZ ;  /* 0x0000000800f37824 */ /* 0x040fe200078e00ff */
[----:B------:R-:W-:-:S04]  /*3880*/  SHF.L.U32 R5, R0, 0x4, RZ ;  /* 0x0000000400057819 */ /* 0x000fc800000006ff */
[----:B------:R-:W-:-:S05]  /*3890*/  IADD3 R0, R5, 0x40, RZ ;  /* 0x0000004005007810 */ /* 0x000fca0007ffe0ff */
[----:B------:R-:W-:Y:S01]  /*38a0*/  IMAD.IADD R0, R243, 0x1, R0 ;  /* 0x00000001f3007824 */ /* 0x000fe200078e0200 */
[----:B-1----:R-:W-:-:S05]  /*38b0*/  SHF.L.U64.HI R4, R21, 0x2, R19 ;  /* 0x0000000215047819 */ /* 0x002fca0000010213 */
[----:B------:R1:W-:Y:S04]  /*38c0*/  STL [R1+0x4], R4 ;  /* 0x0000040401007387 */ /* 0x0003e80000100800 */
[----:B------:R2:W-:Y:S01]  /*38d0*/  STL [R1+0x8], R6 ;  /* 0x0000080601007387 */ /* 0x0005e20000100800 */
[----:B-1----:R-:W-:-:S05]  /*38e0*/  IADD3 R4, R5, 0x20, RZ ;  /* 0x0000002005047810 */ /* 0x002fca0007ffe0ff */
[----:B------:R-:W-:-:S04]  /*38f0*/  IMAD.IADD R4, R243, 0x1, R4 ;  /* 0x00000001f3047824 */ /* 0x000fc800078e0204 */
[C---:B------:R-:W-:Y:S02]  /*3900*/  IMAD.IADD R5, R243.reuse, 0x1, R4 ;  /* 0x00000001f3057824 */ /* 0x040fe400078e0204 */
[----:B------:R-:W-:-:S03]  /*3910*/  IMAD.IADD R4, R243, 0x1, R0 ;  /* 0x00000001f3047824 */ /* 0x000fc600078e0200 */
[C---:B------:R-:W-:Y:S01]  /*3920*/  IADD3 R249, R243.reuse, R5, RZ ;  /* 0x00000005f3f97210 */ /* 0x040fe20007ffe0ff */
[----:B------:R-:W-:-:S04]  /*3930*/  IMAD.IADD R247, R243, 0x1, R4 ;  /* 0x00000001f3f77824 */ /* 0x000fc800078e0204 */
[C---:B------:R-:W-:Y:S01]  /*3940*/  IMAD.IADD R248, R243.reuse, 0x1, R249 ;  /* 0x00000001f3f87824 */ /* 0x040fe200078e02f9 */
[----:B------:R-:W-:-:S03]  /*3950*/  IADD3 R246, R243, R247, RZ ;  /* 0x000000f7f3f67210 */ /* 0x000fc60007ffe0ff */
[C---:B------:R-:W-:Y:S01]  /*3960*/  IMAD.IADD R251, R243.reuse, 0x1, R248 ;  /* 0x00000001f3fb7824 */ /* 0x040fe200078e02f8 */
[----:B--2---:R-:W-:Y:S02]  /*3970*/  IADD3 R250, R243, R246, RZ ;  /* 0x000000f6f3fa7210 */ /* 0x004fe40007ffe0ff */
.L_x_1085:
[----:B------:R-:W2:Y:S01]  /*3980*/  LDL R181, [R1+0xc] ;  /* 0x00000c0001b57983 */ /* 0x000ea20000100800 */
[----:B------:R-:W-:Y:S01]  /*3990*/  IADD3 R0, R178, R170, RZ ;  /* 0x000000aab2007210 */ /* 0x000fe20007ffe0ff */
[----:B------:R-:W-:Y:S02]  /*39a0*/  USHF.L.U32 UR9, UR20, 0x7, URZ ;  /* 0x0000000714097899 */ /* 0x000fe4000800063f */
[----:B------:R-:W0:Y:S02]  /*39b0*/  LDGDEPBAR ;  /* 0x00000000000079af */ /* 0x000e240000000000 */
[----:B------:R-:W-:Y:S04]  /*39c0*/  UIADD3 UR9, UR9, 0x80, URZ ;  /* 0x0000008009097890 */ /* 0x000fe8000fffe03f */
[----:B------:R-:W-:Y:S02]  /*39d0*/  UISETP.GE.AND UP0, UPT, UR9, UR5, UPT ;  /* 0x000000050900728c */ /* 0x000fe4000bf06270 */
[----:B------:R-:W3:Y:S04]  /*39e0*/  LDL R195, [R1+0x14] ;  /* 0x0000140001c37983 */ /* 0x000ee80000100800 */
[----:B------:R-:W-:Y:S02]  /*39f0*/  PLOP3.LUT P3, PT, PT, PT, UP0, 0x80, 0x0 ;  /* 0x000000000000781c */ /* 0x000fe40003f6f008 */
[----:B------:R-:W-:Y:S02]  /*3a00*/  PLOP3.LUT P4, PT, PT, PT, UP0, 0x80, 0x0 ;  /* 0x000000000000781c */ /* 0x000fe40003f8f008 */
[----:B------:R-:W-:Y:S02]  /*3a10*/  PLOP3.LUT P6, PT, PT, PT, UP0, 0x80, 0x0 ;  /* 0x000000000000781c */ /* 0x000fe40003fcf008 */
[----:B------:R-:W-:Y:S01]  /*3a20*/  PLOP3.LUT P5, PT, PT, PT, UP0, 0x80, 0x0 ;  /* 0x000000000000781c */ /* 0x000fe20003faf008 */
        /* <DEDUP_REMOVED lines=15> */
[----:B------:R-:W1:Y:S01]  /*3b20*/  LDSM.16.M88.4 R156, [R169+0xb000] ;  /* 0x00b00000a99c783b */ /* 0x000e620000000200 */
[-C--:B------:R-:W-:Y:S07]  /*3b30*/  HMMA.16816.F32.BF16 R20, R32, R132.reuse, RZ ;  /* 0x000000842014723c */ /* 0x080fee00000418ff */
[----:B------:R-:W4:Y:S01]  /*3b40*/  LDSM.16.M88.4 R160, [R170+0x1800] ;  /* 0x00180000aaa0783b */ /* 0x000f220000000200 */
[C---:B------:R-:W-:Y:S07]  /*3b50*/  HMMA.16816.F32.BF16 R24, R28.reuse, R132, RZ ;  /* 0x000000841c18723c */ /* 0x040fee00000418ff */
[----:B------:R-:W4:Y:S01]  /*3b60*/  LDSM.16.M88.4 R164, [R169+0xb400] ;  /* 0x00b40000a9a4783b */ /* 0x000f220000000200 */
        /* <DEDUP_REMOVED lines=13> */
[----:B------:R-:W1:Y:S07]  /*3c40*/  LDSM.16.M88.4 R136, [R168+0xb400] ;  /* 0x00b40000a888783b */ /* 0x000e6e0000000200 */
[-C--:B------:R-:W-:Y:S08]  /*3c50*/  HMMA.16816.F32.BF16 R4, R152, R156.reuse, R4 ;  /* 0x0000009c9804723c */ /* 0x080ff00000041804 */
[C---:B------:R-:W-:Y:S07]  /*3c60*/  HMMA.16816.F32.BF16 R8, R160.reuse, R156, R8 ;  /* 0x0000009ca008723c */ /* 0x040fee0000041808 */
[----:B------:R-:W-:Y:S01]  /*3c70*/  MOV R156, UR8 ;  /* 0x00000008009c7c02 */ /* 0x000fe20008000f00 */
[-C--:B------:R-:W-:Y:S08]  /*3c80*/  HMMA.16816.F32.BF16 R12, R160, R158.reuse, R12 ;  /* 0x0000009ea00c723c */ /* 0x080ff0000004180c */
[C---:B------:R-:W-:Y:S08]  /*3c90*/  HMMA.16816.F32.BF16 R16, R152.reuse, R158, R16 ;  /* 0x0000009e9810723c */ /* 0x040ff00000041810 */
[-C--:B------:R-:W-:Y:S08]  /*3ca0*/  HMMA.16816.F32.BF16 R20, R152, R164.reuse, R20 ;  /* 0x000000a49814723c */ /* 0x080ff00000041814 */
[C---:B------:R-:W-:Y:S08]  /*3cb0*/  HMMA.16816.F32.BF16 R24, R160.reuse, R164, R24 ;  /* 0x000000a4a018723c */ /* 0x040ff00000041818 */
[-C--:B------:R-:W-:Y:S08]  /*3cc0*/  HMMA.16816.F32.BF16 R28, R160, R166.reuse, R28 ;  /* 0x000000a6a01c723c */ /* 0x080ff0000004181c */
[----:B------:R-:W-:Y:S08]  /*3cd0*/  HMMA.16816.F32.BF16 R32, R152, R166, R32 ;  /* 0x000000a69820723c */ /* 0x000ff00000041820 */
[-C--:B-1----:R-:W-:Y:S01]  /*3ce0*/  HMMA.16816.F32.BF16 R4, R132, R140.reuse, R4 ;  /* 0x0000008c8404723c */ /* 0x082fe20000041804 */
[----:B--2---:R-:W-:Y:S04]  /*3cf0*/  LEA R156, R156, R181, 0x6 ;  /* 0x000000b59c9c7211 */ /* 0x004fe800078e30ff */
[C---:B------:R-:W-:Y:S03]  /*3d00*/  IADD3 R149, R156.reuse, -0x1, RZ ;  /* 0xffffffff9c957810 */ /* 0x040fe60007ffe0ff */
[C---:B----4-:R-:W-:Y:S01]  /*3d10*/  HMMA.16816.F32.BF16 R8, R144.reuse, R140, R8 ;  /* 0x0000008c9008723c */ /* 0x050fe20000041808 */
[----:B------:R-:W-:Y:S02]  /*3d20*/  IABS R148, R156 ;  /* 0x0000009c00947213 */ /* 0x000fe40000000000 */
[----:B------:R-:W-:Y:S02]  /*3d30*/  ISETP.GE.AND P0, PT, R149, RZ, PT ;  /* 0x000000ff9500720c */ /* 0x000fe40003f06270 */
[----:B------:R-:W-:Y:S03]  /*3d40*/  MOV R150, R148 ;  /* 0x0000009400967202 */ /* 0x000fe60000000f00 */
[-C--:B------:R-:W-:Y:S01]  /*3d50*/  HMMA.16816.F32.BF16 R12, R144, R142.reuse, R12 ;  /* 0x0000008e900c723c */ /* 0x080fe2000004180c */
[C---:B------:R-:W-:Y:S01]  /*3d60*/  IADD3 R148, R156.reuse, 0x8, RZ ;  /* 0x000000089c947810 */ /* 0x040fe20007ffe0ff */
[----:B------:R-:W-:Y:S02]  /*3d70*/  I2F R167, R150 ;  /* 0x0000009600a77306 */ /* 0x000fe40000201400 */
[----:B------:R-:W-:Y:S02]  /*3d80*/  IADD3 R152, R156, 0x7, RZ ;  /* 0x000000079c987810 */ /* 0x000fe40007ffe0ff */
[----:B------:R-:W-:Y:S02]  /*3d90*/  ISETP.GE.AND P1, PT, R148, RZ, PT ;  /* 0x000000ff9400720c */ /* 0x000fe40003f26270 */
[C---:B------:R-:W-:Y:S01]  /*3da0*/  IADD3 R159, R156.reuse, 0x20, RZ ;  /* 0x000000209c9f7810 */ /* 0x040fe20007ffe0ff */
[C---:B------:R-:W-:Y:S01]  /*3db0*/  HMMA.16816.F32.BF16 R16, R132.reuse, R142, R16 ;  /* 0x0000008e8410723c */ /* 0x040fe20000041810 */
[----:B------:R-:W-:Y:S02]  /*3dc0*/  LDSM.16.M88.4 R140, [R170+0x2000] ;  /* 0x00200000aa8c783b */ /* 0x000fe40000000200 */
[----:B------:R-:W-:Y:S02]  /*3dd0*/  @!P0 IADD3 R149, -R156, 0x1, RZ ;  /* 0x000000019c958810 */ /* 0x000fe40007ffe1ff */
[----:B------:R-:W-:Y:S02]  /*3de0*/  ISETP.GE.AND P0, PT, R152, RZ, PT ;  /* 0x000000ff9800720c */ /* 0x000fe40003f06270 */
[----:B------:R-:W-:Y:S01]  /*3df0*/  I2F R166, R149 ;  /* 0x0000009500a67306 */ /* 0x000fe20000201400 */
[-C--:B------:R-:W-:Y:S01]  /*3e00*/  HMMA.16816.F32.BF16 R20, R132, R136.reuse, R20 ;  /* 0x000000888414723c */ /* 0x080fe20000041814 */
[C---:B------:R-:W-:Y:S03]  /*3e10*/  IADD3 R158, R156.reuse, 0x1f, RZ ;  /* 0x0000001f9c9e7810 */ /* 0x040fe60007ffe0ff */
[C---:B------:R-:W-:Y:S02]  /*3e20*/  @!P1 IADD3 R148, -R156.reuse, -0x8, RZ ;  /* 0xfffffff89c949810 */ /* 0x040fe40007ffe1ff */
[C---:B------:R-:W-:Y:S02]  /*3e30*/  IADD3 R157, R156.reuse, 0x28, RZ ;  /* 0x000000289c9d7810 */ /* 0x040fe40007ffe0ff */
[C---:B------:R-:W-:Y:S01]  /*3e40*/  HMMA.16816.F32.BF16 R24, R144.reuse, R136, R24 ;  /* 0x000000889018723c */ /* 0x040fe20000041818 */
[----:B------:R1:W-:Y:S01]  /*3e50*/  I2F R182, R148 ;  /* 0x0000009400b67306 */ /* 0x0003e20000201400 */
[----:B------:R-:W-:Y:S02]  /*3e60*/  ISETP.GE.AND P1, PT, R159, RZ, PT ;  /* 0x000000ff9f00720c */ /* 0x000fe40003f26270 */
[----:B------:R-:W-:Y:S02]  /*3e70*/  @!P0 IADD3 R152, -R156, -0x7, RZ ;  /* 0xfffffff99c988810 */ /* 0x000fe40007ffe1ff */
[----:B------:R-:W-:Y:S02]  /*3e80*/  ISETP.GE.AND P0, PT, R158, RZ, PT ;  /* 0x000000ff9e00720c */ /* 0x000fe40003f06270 */
[-C--:B------:R-:W-:Y:S01]  /*3e90*/  HMMA.16816.F32.BF16 R28, R144, R138.reuse, R28 ;  /* 0x0000008a901c723c */ /* 0x080fe2000004181c */
[----:B------:R-:W-:Y:S02]  /*3ea0*/  LDSM.16.M88.4 R144, [R168+0xd000] ;  /* 0x00d00000a890783b */ /* 0x000fe40000000200 */
[----:B------:R2:W-:Y:S01]  /*3eb0*/  I2F R181, R152 ;  /* 0x0000009800b57306 */ /* 0x0005e20000201400 */
[C---:B------:R-:W-:Y:S02]  /*3ec0*/  IADD3 R137, R156.reuse, 0x18, RZ ;  /* 0x000000189c897810 */ /* 0x040fe40007ffe0ff */
[C---:B------:R-:W-:Y:S02]  /*3ed0*/  IADD3 R136, R156.reuse, 0x17, RZ ;  /* 0x000000179c887810 */ /* 0x040fe40007ffe0ff */
[C---:B------:R-:W-:Y:S01]  /*3ee0*/  @!P1 IADD3 R159, -R156.reuse, -0x20, RZ ;  /* 0xffffffe09c9f9810 */ /* 0x040fe20007ffe1ff */
[----:B------:R-:W-:Y:S01]  /*3ef0*/  HMMA.16816.F32.BF16 R32, R132, R138, R32 ;  /* 0x0000008a8420723c */ /* 0x000fe20000041820 */
[----:B------:R-:W-:Y:S01]  /*3f00*/  LDSM.16.M88.4 R132, [R169+0xd400] ;  /* 0x00d40000a984783b */ /* 0x000fe20000000200 */
[----:B------:R-:W-:Y:S02]  /*3f10*/  ISETP.GE.AND P1, PT, R157, RZ, PT ;  /* 0x000000ff9d00720c */ /* 0x000fe40003f26270 */
[----:B------:R4:W-:Y:S01]  /*3f20*/  I2F R165, R159 ;  /* 0x0000009f00a57306 */ /* 0x0009e20000201400 */
[C---:B------:R-:W-:Y:S04]  /*3f30*/  @!P0 IADD3 R158, -R156.reuse, -0x1f, RZ ;  /* 0xffffffe19c9e8810 */ /* 0x040fe80007ffe1ff */
[----:B-1----:R-:W1:Y:S05]  /*3f40*/  LDSM.16.M88.4 R148, [R169+0xd000] ;  /* 0x00d00000a994783b */ /* 0x002e6a0000000200 */
[----:B------:R3:W-:Y:S01]  /*3f50*/  I2F R164, R158 ;  /* 0x0000009e00a47306 */ /* 0x0007e20000201400 */
[C---:B------:R-:W-:Y:S02]  /*3f60*/  @!P1 IADD3 R157, -R156.reuse, -0x28, RZ ;  /* 0xffffffd89c9d9810 */ /* 0x040fe40007ffe1ff */
[----:B------:R-:W-:Y:S01]  /*3f70*/  ISETP.GE.AND P1, PT, R137, RZ, PT ;  /* 0x000000ff8900720c */ /* 0x000fe20003f26270 */
[----:B--2---:R-:W2:Y:S06]  /*3f80*/  LDSM.16.M88.4 R152, [R170+0x2800] ;  /* 0x00280000aa98783b */ /* 0x004eac0000000200 */
[----:B------:R1:W-:Y:S01]  /*3f90*/  I2F R184, R157 ;  /* 0x0000009d00b87306 */ /* 0x0003e20000201400 */
[C---:B----4-:R-:W-:Y:S05]  /*3fa0*/  IADD3 R159, R156.reuse, 0x27, RZ ;  /* 0x000000279c9f7810 */ /* 0x050fea0007ffe0ff */
[C---:B------:R-:W-:Y:S02]  /*3fb0*/  @!P1 IADD3 R137, -R156.reuse, -0x18, RZ ;  /* 0xffffffe89c899810 */ /* 0x040fe40007ffe1ff */
[----:B------:R-:W-:Y:S02]  /*3fc0*/  ISETP.GE.AND P0, PT, R159, RZ, PT ;  /* 0x000000ff9f00720c */ /* 0x000fe40003f06270 */
[----:B------:R-:W-:Y:S01]  /*3fd0*/  I2F R163, R137 ;  /* 0x0000008900a37306 */ /* 0x000fe20000201400 */
[C---:B---3--:R-:W-:Y:S10]  /*3fe0*/  IADD3 R158, R156.reuse, -0x11, RZ ;  /* 0xffffffef9c9e7810 */ /* 0x048ff40007ffe0ff */
[----:B------:R-:W-:Y:S02]  /*3ff0*/  @!P0 IADD3 R159, -R156, -0x27, RZ ;  /* 0xffffffd99c9f8810 */ /* 0x000fe40007ffe1ff */
[----:B------:R-:W-:Y:S02]  /*4000*/  ISETP.GE.AND P0, PT, R136, RZ, PT ;  /* 0x000000ff8800720c */ /* 0x000fe40003f06270 */
[----:B------:R3:W-:Y:S01]  /*4010*/  I2F R183, R159 ;  /* 0x0000009f00b77306 */ /* 0x0007e20000201400 */
[-C--:B-1----:R-:W-:Y:S01]  /*4020*/  HMMA.16816.F32.BF16 R4, R140, R148.reuse, R4 ;  /* 0x000000948c04723c */ /* 0x082fe20000041804 */
[C---:B------:R-:W-:Y:S07]  /*4030*/  IADD3 R157, R156.reuse, 0x10, RZ ;  /* 0x000000109c9d7810 */ /* 0x040fee0007ffe0ff */
[C---:B--2---:R-:W-:Y:S04]  /*4040*/  HMMA.16816.F32.BF16 R8, R152.reuse, R148, R8 ;  /* 0x000000949808723c */ /* 0x044fe80000041808 */
[C---:B------:R-:W-:Y:S03]  /*4050*/  @!P0 IADD3 R136, -R156.reuse, -0x17, RZ ;  /* 0xffffffe99c888810 */ /* 0x040fe60007ffe1ff */
[C---:B------:R-:W-:Y:S01]  /*4060*/  IADD3 R149, R156.reuse, -0x8, RZ ;  /* 0xfffffff89c957810 */ /* 0x040fe20007ffe0ff */
[----:B------:R1:W-:Y:S01]  /*4070*/  I2F R162, R136 ;  /* 0x0000008800a27306 */ /* 0x0003e20000201400 */
[----:B------:R-:W-:Y:S01]  /*4080*/  IADD3 R148, R156, -0x9, RZ ;  /* 0xfffffff79c947810 */ /* 0x000fe20007ffe0ff */
[-C--:B------:R-:W-:Y:S01]  /*4090*/  HMMA.16816.F32.BF16 R12, R152, R150.reuse, R12 ;  /* 0x00000096980c723c */ /* 0x080fe2000004180c */
[----:B------:R-:W-:Y:S02]  /*40a0*/  ISETP.GE.AND P1, PT, R149, RZ, PT ;  /* 0x000000ff9500720c */ /* 0x000fe40003f26270 */
[----:B------:R-:W-:Y:S02]  /*40b0*/  ISETP.GE.AND P0, PT, R148, RZ, PT ;  /* 0x000000ff9400720c */ /* 0x000fe40003f06270 */
[C---:B---3--:R-:W-:Y:S03]  /*40c0*/  IADD3 R159, R156.reuse, -0x10, RZ ;  /* 0xfffffff09c9f7810 */ /* 0x048fe60007ffe0ff */
[C---:B------:R-:W-:Y:S06]  /*40d0*/  HMMA.16816.F32.BF16 R16, R140.reuse, R150, R16 ;  /* 0x000000968c10723c */ /* 0x040fec0000041810 */
[C---:B------:R-:W-:Y:S02]  /*40e0*/  @!P1 IADD3 R149, -R156.reuse, 0x8, RZ ;  /* 0x000000089c959810 */ /* 0x040fe40007ffe1ff */
[----:B------:R-:W-:Y:S01]  /*40f0*/  @!P0 IADD3 R148, -R156, 0x9, RZ ;  /* 0x000000099c948810 */ /* 0x000fe20007ffe1ff */
[-C--:B------:R-:W-:Y:S01]  /*4100*/  HMMA.16816.F32.BF16 R20, R140, R132.reuse, R20 ;  /* 0x000000848c14723c */ /* 0x080fe20000041814 */
[----:B------:R-:W-:Y:S01]  /*4110*/  I2F R161, R149 ;  /* 0x0000009500a17306 */ /* 0x000fe20000201400 */
[----:B------:R-:W-:Y:S02]  /*4120*/  ISETP.GE.AND P1, PT, R159, RZ, PT ;  /* 0x000000ff9f00720c */ /* 0x000fe40003f26270 */
[----:B------:R-:W-:Y:S01]  /*4130*/  ISETP.GE.AND P0, PT, R158, RZ, PT ;  /* 0x000000ff9e00720c */ /* 0x000fe20003f06270 */
[----:B-1----:R-:W1:Y:S03]  /*4140*/  LDSM.16.M88.4 R136, [R0+0x2000] ;  /* 0x002000000088783b */ /* 0x002e660000000200 */
[C---:B------:R-:W-:Y:S03]  /*4150*/  HMMA.16816.F32.BF16 R24, R152.reuse, R132, R24 ;  /* 0x000000849818723c */ /* 0x040fe60000041818 */
[----:B------:R2:W-:Y:S04]  /*4160*/  I2F R160, R148 ;  /* 0x0000009400a07306 */ /* 0x0005e80000201400 */
[C---:B------:R-:W-:Y:S01]  /*4170*/  @!P1 IADD3 R159, -R156.reuse, 0x10, RZ ;  /* 0x000000109c9f9810 */ /* 0x040fe20007ffe1ff */
[-C--:B------:R-:W-:Y:S01]  /*4180*/  HMMA.16816.F32.BF16 R28, R152, R134.reuse, R28 ;  /* 0x00000086981c723c */ /* 0x080fe2000004181c */
[----:B------:R-:W-:Y:S03]  /*4190*/  ISETP.GE.AND P1, PT, R157, RZ, PT ;  /* 0x000000ff9d00720c */ /* 0x000fe60003f26270 */
[C---:B------:R-:W-:Y:S01]  /*41a0*/  IADD3 R132, R156.reuse, -0x18, RZ ;  /* 0xffffffe89c847810 */ /* 0x040fe20007ffe0ff */
[----:B------:R-:W-:Y:S01]  /*41b0*/  I2F R159, R159 ;  /* 0x0000009f009f7306 */ /* 0x000fe20000201400 */
[----:B------:R-:W-:Y:S02]  /*41c0*/  IADD3 R133, R156, 0xf, RZ ;  /* 0x0000000f9c857810 */ /* 0x000fe40007ffe0ff */
[----:B------:R-:W-:Y:S01]  /*41d0*/  HMMA.16816.F32.BF16 R32, R140, R134, R32 ;  /* 0x000000868c20723c */ /* 0x000fe20000041820 */
[----:B------:R-:W-:Y:S03]  /*41e0*/  ISETP.GE.AND P2, PT, R132, RZ, PT ;  /* 0x000000ff8400720c */ /* 0x000fe60003f46270 */
[C---:B------:R-:W-:Y:S02]  /*41f0*/  @!P0 IADD3 R158, -R156.reuse, 0x11, RZ ;  /* 0x000000119c9e8810 */ /* 0x040fe40007ffe1ff */
[C---:B------:R-:W-:Y:S02]  /*4200*/  @!P1 IADD3 R157, -R156.reuse, -0x10, RZ ;  /* 0xfffffff09c9d9810 */ /* 0x040fe40007ffe1ff */
[----:B------:R-:W-:Y:S02]  /*4210*/  ISETP.GE.AND P0, PT, R133, RZ, PT ;  /* 0x000000ff8500720c */ /* 0x000fe40003f06270 */
[----:B------:R-:W-:Y:S01]  /*4220*/  I2F R158, R158 ;  /* 0x0000009e009e7306 */ /* 0x000fe20000201400 */
[----:B--2---:R2:W3:Y:S03]  /*4230*/  LDSM.16.M88.4 R148, [R0+0x2800] ;  /* 0x002800000094783b */ /* 0x0044e60000000200 */
[C---:B------:R-:W-:Y:S02]  /*4240*/  @!P2 IADD3 R132, -R156.reuse, 0x18, RZ ;  /* 0x000000189c84a810 */ /* 0x040fe40007ffe1ff */
[----:B-----5:R-:W-:Y:S04]  /*4250*/  FSETP.NEU.FTZ.AND P2, PT, R241, -INF , PT ;  /* 0xff800000f100780b */ /* 0x020fe80003f5d000 */
[----:B------:R-:W-:Y:S01]  /*4260*/  I2F R134, R132 ;  /* 0x0000008400867306 */ /* 0x000fe20000201400 */
[-C--:B-1----:R-:W-:Y:S01]  /*4270*/  HMMA.16816.F32.BF16 R4, R136, R144.reuse, R4 ;  /* 0x000000908804723c */ /* 0x082fe20000041804 */
[C---:B------:R-:W-:Y:S02]  /*4280*/  @!P0 IADD3 R133, -R156.reuse, -0xf, RZ ;  /* 0xfffffff19c858810 */ /* 0x040fe40007ffe1ff */
[----:B------:R-:W-:Y:S06]  /*4290*/  PLOP3.LUT P0, PT, PT, PT, UP0, 0x80, 0x0 ;  /* 0x000000000000781c */ /* 0x000fec0003f0f008 */
[----:B------:R-:W-:Y:S03]  /*42a0*/  I2F R133, R133 ;  /* 0x0000008500857306 */ /* 0x000fe60000201400 */
[----:B--2---:R-:W-:Y:S04]  /*42b0*/  IADD3 R0, R156, -0x19, RZ ;  /* 0xffffffe79c007810 */ /* 0x004fe80007ffe0ff */
[----:B------:R-:W-:Y:S03]  /*42c0*/  ISETP.GE.AND P1, PT, R0, RZ, PT ;  /* 0x000000ff0000720c */ /* 0x000fe60003f26270 */
[----:B------:R-:W-:Y:S05]  /*42d0*/  I2F R157, R157 ;  /* 0x0000009d009d7306 */ /* 0x000fea0000201400 */
[----:B------:R-:W-:Y:S02]  /*42e0*/  FMUL.FTZ R4, R4, c[0x0][0x2ec] ;  /* 0x0000bb0004047a20 */ /* 0x000fe40000410000 */
[----:B------:R-:W-:Y:S02]  /*42f0*/  FMUL.FTZ R5, R5, c[0x0][0x2ec] ;  /* 0x0000bb0005057a20 */ /* 0x000fe40000410000 */
[----:B------:R-:W-:Y:S01]  /*4300*/  FMUL.FTZ R6, R6, c[0x0][0x2ec] ;  /* 0x0000bb0006067a20 */ /* 0x000fe20000410000 */
[----:B------:R-:W1:Y:S01]  /*4310*/  MUFU.TANH R197, R4 ;  /* 0x0000000400c57308 */ /* 0x000e620000002400 */
[C---:B---3--:R-:W-:Y:S01]  /*4320*/  HMMA.16816.F32.BF16 R8, R148.reuse, R144, R8 ;  /* 0x000000909408723c */ /* 0x048fe20000041808 */
[----:B------:R-:W-:Y:S01]  /*4330*/  FMUL.FTZ R7, R7, c[0x0][0x2ec] ;  /* 0x0000bb0007077a20 */ /* 0x000fe20000410000 */
[----:B------:R-:W2:Y:S01]  /*4340*/  LDL R144, [R1+0x4] ;  /* 0x0000040001907983 */ /* 0x000ea20000100800 */
[----:B------:R-:W-:Y:S02]  /*4350*/  @!P1 IADD3 R0, -R156, 0x19, RZ ;  /* 0x000000199c009810 */ /* 0x000fe40007ffe1ff */
[----:B------:R-:W-:Y:S03]  /*4360*/  PLOP3.LUT P1, PT, PT, PT, UP0, 0x80, 0x0 ;  /* 0x000000000000781c */ /* 0x000fe60003f2f008 */
[-C--:B------:R-:W-:Y:S01]  /*4370*/  HMMA.16816.F32.BF16 R12, R148, R146.reuse, R12 ;  /* 0x00000092940c723c */ /* 0x080fe2000004180c */
[----:B------:R-:W3:Y:S07]  /*4380*/  MUFU.TANH R202, R5 ;  /* 0x0000000500ca7308 */ /* 0x000eee0000002400 */
[C---:B------:R-:W-:Y:S01]  /*4390*/  HMMA.16816.F32.BF16 R16, R136.reuse, R146, R16 ;  /* 0x000000928810723c */ /* 0x040fe20000041810 */
[----:B------:R-:W4:Y:S02]  /*43a0*/  LDL R146, [R1+0x8] ;  /* 0x0000080001927983 */ /* 0x000f240000100800 */
[----:B------:R-:W1:Y:S05]  /*43b0*/  MUFU.TANH R216, R6 ;  /* 0x0000000600d87308 */ /* 0x000e6a0000002400 */
        /* <DEDUP_REMOVED lines=15> */
[----:B-1----:R-:W-:Y:S04]  /*44b0*/  MOV R9, UR20 ;  /* 0x0000001400097c02 */ /* 0x002fe80008000f00 */
[----:B------:R-:W-:Y:S05]  /*44c0*/  LEA R9, R9, R195, 0x7 ;  /* 0x000000c309097211 */ /* 0x000fea00078e38ff */
[----:B------:R1:W1:Y:S01]  /*44d0*/  MUFU.TANH R238, R10 ;  /* 0x0000000a00ee7308 */ /* 0x0002620000002400 */
[----:B------:R-:W-:Y:S01]  /*44e0*/  @P3 ISETP.GE.AND P3, PT, R9, UR5, PT ;  /* 0x0000000509003c0c */ /* 0x000fe2000bf66270 */
[----:B---3--:R-:W3:Y:S08]  /*44f0*/  LDSM.16.M88.4 R4, [R168+0xd400] ;  /* 0x00d40000a804783b */ /* 0x008ef00000000200 */
[----:B------:R3:W-:Y:S01]  /*4500*/  I2F R132, R0 ;  /* 0x0000000000847306 */ /* 0x0007e20000201400 */
[----:B------:R-:W-:Y:S05]  /*4510*/  FMUL.FTZ R8, R241, 1.4426950216293334961 ;  /* 0x3fb8aa3bf1087820 */ /* 0x000fea0000410000 */
[----:B------:R-:W-:Y:S04]  /*4520*/  FSEL R8, R8, RZ, P2 ;  /* 0x000000ff08087208 */ /* 0x000fe80001000000 */
[----:B------:R3:W-:Y:S01]  /*4530*/  MUFU.TANH R237, R11 ;  /* 0x0000000b00ed7308 */ /* 0x0007e20000002400 */
[----:B------:R-:W-:Y:S01]  /*4540*/  FSETP.NEU.FTZ.AND P2, PT, R242, -INF , PT ;  /* 0xff800000f200780b */ /* 0x000fe20003f5d000 */
[----:B-1----:R-:W-:Y:S05]  /*4550*/  FFMA.FTZ R10, R167, -UR4, R197 ;  /* 0x80000004a70a7c23 */ /* 0x002fea00080100c5 */
[----:B------:R-:W-:Y:S03]  /*4560*/  @P1 FSEL R10, R10, -INF , !P3 ;  /* 0xff8000000a0a1808 */ /* 0x000fe60005800000 */
[----:B------:R-:W-:Y:S01]  /*4570*/  MUFU.TANH R224, R12 ;  /* 0x0000000c00e07308 */ /* 0x000fe20000002400 */
[----:B------:R-:W-:Y:S01]  /*4580*/  PLOP3.LUT P1, PT, PT, PT, UP0, 0x80, 0x0 ;  /* 0x000000000000781c */ /* 0x000fe20003f2f008 */
[----:B------:R-:W-:Y:S01]  /*4590*/  FFMA.FTZ R10, R10, c[0x0][0x23c], -R8 ;  /* 0x00008f000a0a7a23 */ /* 0x000fe20000010808 */
[----:B---3--:R-:W-:Y:S02]  /*45a0*/  @P0 IADD3 R0, R9, 0x1, RZ ;  /* 0x0000000109000810 */ /* 0x008fe40007ffe0ff */
[----:B------:R-:W-:Y:S02]  /*45b0*/  PLOP3.LUT P0, PT, PT, PT, UP0, 0x80, 0x0 ;  /* 0x000000000000781c */ /* 0x000fe40003f0f008 */
[----:B------:R-:W-:Y:S03]  /*45c0*/  @P4 ISETP.GE.AND P4, PT, R0, UR5, PT ;  /* 0x0000000500004c0c */ /* 0x000fe6000bf86270 */
[----:B------:R1:W-:Y:S01]  /*45d0*/  MUFU.EX2 R195, R10 ;  /* 0x0000000a00c37308 */ /* 0x0003e20000000800 */
[----:B------:R-:W-:Y:S01]  /*45e0*/  FFMA.FTZ R0, R166, -UR4, R202 ;  /* 0x80000004a6007c23 */ /* 0x000fe200080100ca */
[-C--:B------:R-:W-:Y:S01]  /*45f0*/  HMMA.16816.F32.BF16 R20, R136, R4.reuse, R20 ;  /* 0x000000048814723c */ /* 0x080fe20000041814 */
[----:B------:R-:W-:Y:S07]  /*4600*/  FMUL.FTZ R11, R242, 1.4426950216293334961 ;  /* 0x3fb8aa3bf20b7820 */ /* 0x000fee0000410000 */
[----:B------:R-:W-:Y:S01]  /*4610*/  MUFU.TANH R223, R13 ;  /* 0x0000000d00df7308 */ /* 0x000fe20000002400 */
[----:B------:R-:W-:Y:S01]  /*4620*/  @P0 FSEL R0, R0, -INF , !P4 ;  /* 0xff80000000000808 */ /* 0x000fe20006000000 */
[C---:B------:R-:W-:Y:S01]  /*4630*/  HMMA.16816.F32.BF16 R24, R148.reuse, R4, R24 ;  /* 0x000000049418723c */ /* 0x040fe20000041818 */
[----:B------:R-:W-:Y:S03]  /*4640*/  PLOP3.LUT P0, PT, PT, PT, UP0, 0x80, 0x0 ;  /* 0x000000000000781c */ /* 0x000fe60003f0f008 */
[----:B------:R-:W-:Y:S04]  /*4650*/  FFMA.FTZ R0, R0, c[0x0][0x23c], -R8 ;  /* 0x00008f0000007a23 */ /* 0x000fe80000010808 */
[----:B------:R-:W3:Y:S01]  /*4660*/  MUFU.TANH R233, R15 ;  /* 0x0000000f00e97308 */ /* 0x000ee20000002400 */
[----:B------:R-:W-:Y:S01]  /*4670*/  FSEL R5, R11, RZ, P2 ;  /* 0x000000ff0b057208 */ /* 0x000fe20001000000 */
[-C--:B------:R-:W-:Y:S01]  /*4680*/  HMMA.16816.F32.BF16 R28, R148, R6.reuse, R28 ;  /* 0x00000006941c723c */ /* 0x080fe2000004181c */
[----:B------:R-:W-:Y:S01]  /*4690*/  FSETP.NEU.FTZ.AND P2, PT, R239, -INF , PT ;  /* 0xff800000ef00780b */ /* 0x000fe20003f5d000 */
[----:B-1----:R-:W-:Y:S02]  /*46a0*/  FFMA.FTZ R10, R182, -UR4, R216 ;  /* 0x80000004b60a7c23 */ /* 0x002fe400080100d8 */
[----:B------:R-:W-:Y:S02]  /*46b0*/  FFMA.FTZ R11, R184, -UR4, R238 ;  /* 0x80000004b80b7c23 */ /* 0x000fe400080100ee */
[----:B------:R-:W-:Y:S02]  /*46c0*/  FMUL.FTZ R21, R21, c[0x0][0x2ec] ;  /* 0x0000bb0015157a20 */ /* 0x000fe40000410000 */
[----:B------:R1:W-:Y:S01]  /*46d0*/  MUFU.EX2 R145, R0 ;  /* 0x0000000000917308 */ /* 0x0003e20000000800 */
[----:B------:R-:W-:Y:S01]  /*46e0*/  @P1 FSEL R10, R10, -INF , !P3 ;  /* 0xff8000000a0a1808 */ /* 0x000fe20005800000 */
[----:B------:R-:W-:Y:S01]  /*46f0*/  HMMA.16816.F32.BF16 R32, R136, R6, R32 ;  /* 0x000000068820723c */ /* 0x000fe20000041820 */
[----:B------:R-:W-:Y:S01]  /*4700*/  PLOP3.LUT P1, PT, PT, PT, UP0, 0x80, 0x0 ;  /* 0x000000000000781c */ /* 0x000fe20003f2f008 */
[----:B------:R-:W-:Y:S02]  /*4710*/  FMUL.FTZ R4, R239, 1.4426950216293334961 ;  /* 0x3fb8aa3bef047820 */ /* 0x000fe40000410000 */
[----:B------:R-:W-:Y:S02]  /*4720*/  FFMA.FTZ R10, R10, c[0x0][0x23c], -R5 ;  /* 0x00008f000a0a7a23 */ /* 0x000fe40000010805 */
[----:B------:R-:W-:Y:S01]  /*4730*/  FMUL.FTZ R20, R20, c[0x0][0x2ec] ;  /* 0x0000bb0014147a20 */ /* 0x000fe20000410000 */
[----:B------:R-:W-:Y:S01]  /*4740*/  FSEL R4, R4, RZ, P2 ;  /* 0x000000ff04047208 */ /* 0x000fe20001000000 */
[----:B------:R1:W-:Y:S01]  /*4750*/  MUFU.EX2 R222, R10 ;  /* 0x0000000a00de7308 */ /* 0x0003e20000000800 */
[----:B------:R-:W-:Y:S03]  /*4760*/  FSETP.NEU.FTZ.AND P2, PT, R240, -INF , PT ;  /* 0xff800000f000780b */ /* 0x000fe60003f5d000 */
[----:B---3--:R-:W-:Y:S02]  /*4770*/  FFMA.FTZ R6, R164, -UR4, R233 ;  /* 0x80000004a4067c23 */ /* 0x008fe400080100e9 */
[----:B------:R-:W-:Y:S02]  /*4780*/  FMUL.FTZ R28, R28, c[0x0][0x2ec] ;  /* 0x0000bb001c1c7a20 */ /* 0x000fe40000410000 */
[----:B------:R-:W-:Y:S02]  /*4790*/  FMUL.FTZ R29, R29, c[0x0][0x2ec] ;  /* 0x0000bb001d1d7a20 */ /* 0x000fe40000410000 */
[----:B------:R-:W-:Y:S01]  /*47a0*/  MUFU.TANH R200, R16 ;  /* 0x0000001000c87308 */ /* 0x000fe20000002400 */
[----:B------:R-:W-:Y:S02]  /*47b0*/  FMUL.FTZ R30, R30, c[0x0][0x2ec] ;  /* 0x0000bb001e1e7a20 */ /* 0x000fe40000410000 */
        /* <DEDUP_REMOVED lines=15> */
[----:B------:R-:W-:Y:S02]  /*48b0*/  FFMA.FTZ R10, R10, c[0x0][0x23c], -R4 ;  /* 0x00008f000a0a7a23 */ /* 0x000fe40000010804 */
[----:B------:R-:W-:Y:S02]  /*48c0*/  FMUL.FTZ R22, R22, c[0x0][0x2ec] ;  /* 0x0000bb0016167a20 */ /* 0x000fe40000410000 */
[----:B------:R-:W-:Y:S02]  /*48d0*/  FMUL.FTZ R25, R25, c[0x0][0x2ec] ;  /* 0x0000bb0019197a20 */ /* 0x000fe40000410000 */
[----:B------:R3:W-:Y:S01]  /*48e0*/  MUFU.EX2 R231, R10 ;  /* 0x0000000a00e77308 */ /* 0x0007e20000000800 */
[----:B------:R-:W-:Y:S02]  /*48f0*/  FMUL.FTZ R24, R24, c[0x0][0x2ec] ;  /* 0x0000bb0018187a20 */ /* 0x000fe40000410000 */
[----:B------:R-:W-:Y:S01]  /*4900*/  FMUL.FTZ R26, R26, c[0x0][0x2ec] ;  /* 0x0000bb001a1a7a20 */ /* 0x000fe20000410000 */
[----:B------:R-:W-:Y:S01]  /*4910*/  @P1 FSEL R11, R11, -INF , !P3 ;  /* 0xff8000000b0b1808 */ /* 0x000fe20005800000 */
[----:B------:R-:W-:Y:S01]  /*4920*/  FMUL.FTZ R27, R27, c[0x0][0x2ec] ;  /* 0x0000bb001b1b7a20 */ /* 0x000fe20000410000 */
[----:B------:R-:W-:Y:S02]  /*4930*/  PLOP3.LUT P1, PT, PT, PT, UP0, 0x80, 0x0 ;  /* 0x000000000000781c */ /* 0x000fe40003f2f008 */
[----:B------:R-:W-:Y:S02]  /*4940*/  PLOP3.LUT P3, PT, PT, PT, UP0, 0x80, 0x0 ;  /* 0x000000000000781c */ /* 0x000fe40003f6f008 */
[----:B------:R-:W-:Y:S01]  /*4950*/  MUFU.TANH R196, R17 ;  /* 0x0000001100c47308 */ /* 0x000fe20000002400 */
[----:B-1----:R-:W-:Y:S05]  /*4960*/  FFMA.FTZ R0, R164, -UR4, R230 ;  /* 0x80000004a4007c23 */ /* 0x002fea00080100e6 */
[----:B------:R-:W-:Y:S04]  /*4970*/  @P0 FSEL R0, R0, -INF , !P4 ;  /* 0xff80000000000808 */ /* 0x000fe80006000000 */
[----:B------:R-:W-:Y:S01]  /*4980*/  MUFU.TANH R208, R19 ;  /* 0x0000001300d07308 */ /* 0x000fe20000002400 */
[----:B------:R-:W-:Y:S01]  /*4990*/  PLOP3.LUT P0, PT, PT, PT, UP0, 0x80, 0x0 ;  /* 0x000000000000781c */ /* 0x000fe20003f0f008 */
[----:B---3--:R-:W-:Y:S02]  /*49a0*/  FMUL.FTZ R10, R240, 1.4426950216293334961 ;  /* 0x3fb8aa3bf00a7820 */ /* 0x008fe40000410000 */
[----:B------:R-:W-:Y:S03]  /*49b0*/  FFMA.FTZ R12, R0, c[0x0][0x23c], -R4 ;  /* 0x00008f00000c7a23 */ /* 0x000fe60000010804 */
[----:B------:R-:W-:Y:S03]  /*49c0*/  FSEL R0, R10, RZ, P2 ;  /* 0x000000ff0a007208 */ /* 0x000fe60001000000 */
[----:B------:R-:W1:Y:S01]  /*49d0*/  MUFU.TANH R210, R18 ;  /* 0x0000001200d27308 */ /* 0x000e620000002400 */
[----:B------:R-:W-:Y:S01]  /*49e0*/  FFMA.FTZ R10, R183, -UR4, R237 ;  /* 0x80000004b70a7c23 */ /* 0x000fe200080100ed */
[----:B------:R-:W-:Y:S01]  /*49f0*/  PLOP3.LUT P2, PT, PT, PT, UP0, 0x80, 0x0 ;  /* 0x000000000000781c */ /* 0x000fe20003f4f008 */
[--C-:B------:R-:W-:Y:S03]  /*4a00*/  FFMA.FTZ R11, R11, c[0x0][0x23c], -R0.reuse ;  /* 0x00008f000b0b7a23 */ /* 0x100fe60000010800 */
[----:B------:R-:W-:Y:S02]  /*4a10*/  @P0 FSEL R10, R10, -INF , !P4 ;  /* 0xff8000000a0a0808 */ /* 0x000fe40006000000 */
[----:B------:R-:W-:Y:S02]  /*4a20*/  PLOP3.LUT P0, PT, PT, PT, UP0, 0x80, 0x0 ;  /* 0x000000000000781c */ /* 0x000fe40003f0f008 */
[----:B------:R3:W-:Y:S01]  /*4a30*/  MUFU.EX2 R236, R11 ;  /* 0x0000000b00ec7308 */ /* 0x0007e20000000800 */
[----:B------:R-:W-:Y:S01]  /*4a40*/  FFMA.FTZ R10, R10, c[0x0][0x23c], -R0 ;  /* 0x00008f000a0a7a23 */ /* 0x000fe20000010800 */
[----:B------:R-:W-:Y:S08]  /*4a50*/  PLOP3.LUT P4, PT, PT, PT, UP0, 0x80, 0x0 ;  /* 0x000000000000781c */ /* 0x000ff00003f8f008 */
[----:B------:R3:W-:Y:S01]  /*4a60*/  MUFU.EX2 R235, R10 ;  /* 0x0000000a00eb7308 */ /* 0x0007e20000000800 */
[----:B-1----:R-:W-:Y:S09]  /*4a70*/  FFMA.FTZ R7, R167, -UR4, R210 ;  /* 0x80000004a7077c23 */ /* 0x002ff200080100d2 */
[----:B------:R-:W-:Y:S01]  /*4a80*/  MUFU.TANH R205, R28 ;  /* 0x0000001c00cd7308 */ /* 0x000fe20000002400 */
[----:B---3--:R-:W-:Y:S09]  /*4a90*/  FFMA.FTZ R11, R163, -UR4, R224 ;  /* 0x80000004a30b7c23 */ /* 0x008ff200080100e0 */
[----:B------:R-:W1:Y:S01]  /*4aa0*/  MUFU.TANH R198, R21 ;  /* 0x0000001500c67308 */ /* 0x000e620000002400 */
[C---:B------:R-:W-:Y:S02]  /*4ab0*/  @P1 IADD3 R10, R9.reuse, 0x8, RZ ;  /* 0x00000008090a1810 */ /* 0x040fe40007ffe0ff */
[----:B------:R-:W-:Y:S02]  /*4ac0*/  PLOP3.LUT P1, PT, PT, PT, UP0, 0x80, 0x0 ;  /* 0x000000000000781c */ /* 0x000fe40003f2f008 */
[----:B------:R-:W-:Y:S02]  /*4ad0*/  @P6 ISETP.GE.AND P6, PT, R10, UR5, PT ;  /* 0x000000050a006c0c */ /* 0x000fe4000bfc6270 */
[----:B------:R-:W-:Y:S03]  /*4ae0*/  @P0 IADD3 R10, R9, 0x9, RZ ;  /* 0x00000009090a0810 */ /* 0x000fe60007ffe0ff */
[----:B------:R-:W3:Y:S01]  /*4af0*/  MUFU.TANH R199, R20 ;  /* 0x0000001400c77308 */ /* 0x000ee20000002400 */
[----:B------:R-:W-:Y:S02]  /*4b00*/  PLOP3.LUT P0, PT, PT, PT, UP0, 0x80, 0x0 ;  /* 0x000000000000781c */ /* 0x000fe40003f0f008 */
[----:B------:R-:W-:Y:S01]  /*4b10*/  @P3 ISETP.GE.AND P3, PT, R10, UR5, PT ;  /* 0x000000050a003c0c */ /* 0x000fe2000bf66270 */
[----:B------:R-:W-:Y:S04]  /*4b20*/  FFMA.FTZ R10, R162, -UR4, R223 ;  /* 0x80000004a20a7c23 */ /* 0x000fe800080100df */
[----:B------:R-:W-:Y:S02]  /*4b30*/  @P1 FSEL R11, R11, -INF , !P6 ;  /* 0xff8000000b0b1808 */ /* 0x000fe40007000000 */
[----:B------:R-:W-:Y:S01]  /*4b40*/  MUFU.TANH R204, R29 ;  /* 0x0000001d00cc7308 */ /* 0x000fe20000002400 */
[----:B------:R-:W-:Y:S02]  /*4b50*/  PLOP3.LUT P1, PT, PT, PT, UP0, 0x80, 0x0 ;  /* 0x000000000000781c */ /* 0x000fe40003f2f008 */
[--C-:B------:R-:W-:Y:S03]  /*4b60*/  FFMA.FTZ R11, R11, c[0x0][0x23c], -R4.reuse ;  /* 0x00008f000b0b7a23 */ /* 0x100fe60000010804 */
[----:B------:R-:W-:Y:S02]  /*4b70*/  @P0 FSEL R10, R10, -INF , !P3 ;  /* 0xff8000000a0a0808 */ /* 0x000fe40005800000 */
[----:B------:R-:W-:Y:S03]  /*4b80*/  PLOP3.LUT P0, PT, PT, PT, UP0, 0x80, 0x0 ;  /* 0x000000000000781c */ /* 0x000fe60003f0f008 */
[----:B------:R-:W-:Y:S01]  /*4b90*/  FFMA.FTZ R10, R10, c[0x0][0x23c], -R4 ;  /* 0x00008f000a0a7a23 */ /* 0x000fe20000010804 */
[----:B------:R1:W-:Y:S09]  /*4ba0*/  MUFU.EX2 R221, R11 ;  /* 0x0000000b00dd7308 */ /* 0x0003f20000000800 */
[----:B------:R-:W-:Y:S01]  /*4bb0*/  @P0 FSEL R6, R6, -INF , !P3 ;  /* 0xff80000006060808 */ /* 0x000fe20005800000 */
[----:B------:R-:W-:Y:S01]  /*4bc0*/  MUFU.TANH R220, R30 ;  /* 0x0000001e00dc7308 */ /* 0x000fe20000002400 */
[----:B------:R-:W-:Y:S03]  /*4bd0*/  PLOP3.LUT P0, PT, PT, PT, UP0, 0x80, 0x0 ;  /* 0x000000000000781c */ /* 0x000fe60003f0f008 */
[----:B------:R-:W-:Y:S06]  /*4be0*/  FFMA.FTZ R6, R6, c[0x0][0x23c], -R0 ;  /* 0x00008f0006067a23 */ /* 0x000fec0000010800 */
[----:B------:R2:W-:Y:S01]  /*4bf0*/  MUFU.EX2 R226, R6 ;  /* 0x0000000600e27308 */ /* 0x0005e20000000800 */
[----:B-1----:R-:W-:Y:S05]  /*4c00*/  FFMA.FTZ R11, R165, -UR4, R234 ;  /* 0x80000004a50b7c23 */ /* 0x002fea00080100ea */
[----:B------:R-:W-:Y:S04]  /*4c10*/  @P1 FSEL R11, R11, -INF , !P6 ;  /* 0xff8000000b0b1808 */ /* 0x000fe80007000000 */
[----:B------:R1:W-:Y:S01]  /*4c20*/  MUFU.EX2 R212, R10 ;  /* 0x0000000a00d47308 */ /* 0x0003e20000000800 */
[----:B------:R-:W-:Y:S01]  /*4c30*/  PLOP3.LUT P1, PT, PT, PT, UP0, 0x80, 0x0 ;  /* 0x000000000000781c */ /* 0x000fe20003f2f008 */
[----:B------:R-:W-:Y:S08]  /*4c40*/  FFMA.FTZ R11, R11, c[0x0][0x23c], -R0 ;  /* 0x00008f000b0b7a23 */ /* 0x000ff00000010800 */
[----:B------:R-:W-:Y:S01]  /*4c50*/  MUFU.TANH R152, R32 ;  /* 0x0000002000987308 */ /* 0x000fe20000002400 */
[----:B--2---:R-:W-:Y:S05]  /*4c60*/  FFMA.FTZ R6, R161, -UR4, R200 ;  /* 0x80000004a1067c23 */ /* 0x004fea00080100c8 */
[----:B------:R-:W-:Y:S04]  /*4c70*/  @P0 FSEL R6, R6, -INF , !P6 ;  /* 0xff80000006060808 */ /* 0x000fe80007000000 */
[----:B------:R-:W-:Y:S01]  /*4c80*/  MUFU.TANH R151, R33 ;  /* 0x0000002100977308 */ /* 0x000fe20000002400 */
[----:B------:R-:W-:Y:S01]  /*4c90*/  PLOP3.LUT P0, PT, PT, PT, UP0, 0x80, 0x0 ;  /* 0x000000000000781c */ /* 0x000fe20003f0f008 */
[----:B------:R-:W-:Y:S02]  /*4ca0*/  FFMA.FTZ R6, R6, c[0x0][0x23c], -R8 ;  /* 0x00008f0006067a23 */ /* 0x000fe40000010808 */
[----:B-1----:R-:W-:Y:S06]  /*4cb0*/  FFMA.FTZ R10, R160, -UR4, R196 ;  /* 0x80000004a00a7c23 */ /* 0x002fec00080100c4 */
[----:B------:R1:W-:Y:S01]  /*4cc0*/  MUFU.EX2 R164, R6 ;  /* 0x0000000600a47308 */ /* 0x0003e20000000800 */
[----:B------:R-:W-:Y:S02]  /*4cd0*/  @P1 FSEL R10, R10, -INF , !P3 ;  /* 0xff8000000a0a1808 */ /* 0x000fe40005800000 */
[----:B------:R-:W-:Y:S02]  /*4ce0*/  PLOP3.LUT P1, PT, PT, PT, UP0, 0x80, 0x0 ;  /* 0x000000000000781c */ /* 0x000fe40003f2f008 */
[----:B------:R-:W-:Y:S01]  /*4cf0*/  @P0 FSEL R7, R7, -INF , !P6 ;  /* 0xff80000007070808 */ /* 0x000fe20007000000 */
[----:B------:R-:W-:Y:S01]  /*4d00*/  FFMA.FTZ R10, R10, c[0x0][0x23c], -R8 ;  /* 0x00008f000a0a7a23 */ /* 0x000fe20000010808 */
[----:B------:R-:W-:Y:S02]  /*4d10*/  PLOP3.LUT P6, PT, PT, PT, UP0, 0x80, 0x0 ;  /* 0x000000000000781c */ /* 0x000fe40003fcf008 */
[----:B------:R-:W-:Y:S01]  /*4d20*/  PLOP3.LUT P0, PT, PT, PT, UP0, 0x80, 0x0 ;  /* 0x000000000000781c */ /* 0x000fe20003f0f008 */
[--C-:B------:R-:W-:Y:S01]  /*4d30*/  FFMA.FTZ R7, R7, c[0x0][0x23c], -R5.reuse ;  /* 0x00008f0007077a23 */ /* 0x100fe20000010805 */
[----:B------:R2:W-:Y:S10]  /*4d40*/  MUFU.EX2 R156, R10 ;  /* 0x0000000a009c7308 */ /* 0x0005f40000000800 */
[----:B------:R-:W-:Y:S01]  /*4d50*/  MUFU.TANH R183, R34 ;  /* 0x0000002200b77308 */ /* 0x000fe20000002400 */
[----:B-1----:R-:W-:Y:S05]  /*4d60*/  FFMA.FTZ R6, R166, -UR4, R208 ;  /* 0x80000004a6067c23 */ /* 0x002fea00080100d0 */
[----:B------:R-:W-:Y:S04]  /*4d70*/  @P1 FSEL R6, R6, -INF , !P3 ;  /* 0xff80000006061808 */ /* 0x000fe80005800000 */
[----:B------:R-:W-:Y:S01]  /*4d80*/  MUFU.TANH R165, R35 ;  /* 0x0000002300a57308 */ /* 0x000fe20000002400 */
[----:B------:R-:W-:Y:S01]  /*4d90*/  PLOP3.LUT P3, PT, PT, PT, UP0, 0x80, 0x0 ;  /* 0x000000000000781c */ /* 0x000fe20003f6f008 */
[----:B------:R-:W-:Y:S01]  /*4da0*/  FFMA.FTZ R6, R6, c[0x0][0x23c], -R5 ;  /* 0x00008f0006067a23 */ /* 0x000fe20000010805 */
[C---:B--2---:R-:W-:Y:S02]  /*4db0*/  @P4 IADD3 R10, R9.reuse, 0x10, RZ ;  /* 0x00000010090a4810 */ /* 0x044fe40007ffe0ff */
[----:B------:R-:W-:Y:S02]  /*4dc0*/  PLOP3.LUT P1, PT, PT, PT, UP0, 0x80, 0x0 ;  /* 0x000000000000781c */ /* 0x000fe40003f2f008 */
[----:B------:R-:W-:Y:S03]  /*4dd0*/  @P5 ISETP.GE.AND P5, PT, R10, UR5, PT ;  /* 0x000000050a005c0c */ /* 0x000fe6000bfa6270 */
[----:B------:R1:W-:Y:S01]  /*4de0*/  MUFU.EX2 R166, R6 ;  /* 0x0000000600a67308 */ /* 0x0003e20000000800 */
[----:B------:R-:W-:Y:S02]  /*4df0*/  @P2 IADD3 R10, R9, 0x11, RZ ;  /* 0x00000011090a2810 */ /* 0x000fe40007ffe0ff */
[----:B------:R-:W-:Y:S02]  /*4e00*/  PLOP3.LUT P2, PT, PT, PT, UP0, 0x80, 0x0 ;  /* 0x000000000000781c */ /* 0x000fe40003f4f008 */
[----:B------:R-:W-:Y:S02]  /*4e10*/  @P6 ISETP.GE.AND P6, PT, R10, UR5, PT ;  /* 0x000000050a006c0c */ /* 0x000fe4000bfc6270 */
[----:B------:R-:W-:Y:S03]  /*4e20*/  PLOP3.LUT P4, PT, PT, PT, UP0, 0x80, 0x0 ;  /* 0x000000000000781c */ /* 0x000fe60003f8f008 */
[----:B------:R3:W-:Y:S10]  /*4e30*/  MUFU.EX2 R167, R7 ;  /* 0x0000000700a77308 */ /* 0x0007f40000000800 */
[----:B------:R-:W2:Y:S01]  /*4e40*/  MUFU.TANH R209, R23 ;  /* 0x0000001700d17308 */ /* 0x000ea20000002400 */
[----:B-1----:R-:W-:Y:S05]  /*4e50*/  FFMA.FTZ R6, R158, -UR4, R198 ;  /* 0x800000049e067c23 */ /* 0x002fea00080100c6 */
[----:B------:R-:W-:Y:S04]  /*4e60*/  @P1 FSEL R6, R6, -INF , !P6 ;  /* 0xff80000006061808 */ /* 0x000fe80007000000 */
[----:B------:R-:W1:Y:S01]  /*4e70*/  MUFU.TANH R211, R22 ;  /* 0x0000001600d37308 */ /* 0x000e620000002400 */
[----:B------:R-:W-:Y:S01]  /*4e80*/  PLOP3.LUT P1, PT, PT, PT, UP0, 0x80, 0x0 ;  /* 0x000000000000781c */ /* 0x000fe20003f2f008 */
[----:B---3--:R-:W-:Y:S02]  /*4e90*/  FFMA.FTZ R7, R159, -UR4, R199 ;  /* 0x800000049f077c23 */ /* 0x008fe400080100c7 */
[--C-:B------:R-:W-:Y:S03]  /*4ea0*/  FFMA.FTZ R6, R6, c[0x0][0x23c], -R8.reuse ;  /* 0x00008f0006067a23 */ /* 0x100fe60000010808 */
[----:B------:R-:W-:Y:S03]  /*4eb0*/  @P0 FSEL R7, R7, -INF , !P5 ;  /* 0xff80000007070808 */ /* 0x000fe60006800000 */
[----:B------:R2:W-:Y:S01]  /*4ec0*/  MUFU.EX2 R153, R6 ;  /* 0x0000000600997308 */ /* 0x0005e20000000800 */
[----:B------:R-:W-:Y:S01]  /*4ed0*/  PLOP3.LUT P0, PT, PT, PT, UP0, 0x80, 0x0 ;  /* 0x000000000000781c */ /* 0x000fe20003f0f008 */
[----:B------:R-:W-:Y:S08]  /*4ee0*/  FFMA.FTZ R7, R7, c[0x0][0x23c], -R8 ;  /* 0x00008f0007077a23 */ /* 0x000ff00000010808 */
[----:B------:R1:W-:Y:S10]  /*4ef0*/  MUFU.EX2 R154, R7 ;  /* 0x00000007009a7308 */ /* 0x0003f40000000800 */
[----:B------:R-:W3:Y:S01]  /*4f00*/  MUFU.TANH R213, R25 ;  /* 0x0000001900d57308 */ /* 0x000ee20000002400 */
[----:B--2---:R-:W-:Y:S05]  /*4f10*/  FFMA.FTZ R6, R160, -UR4, R209 ;  /* 0x80000004a0067c23 */ /* 0x004fea00080100d1 */
[----:B------:R-:W-:Y:S04]  /*4f20*/  @P0 FSEL R6, R6, -INF , !P6 ;  /* 0xff80000006060808 */ /* 0x000fe80007000000 */
[----:B------:R-:W2:Y:S01]  /*4f30*/  MUFU.TANH R214, R24 ;  /* 0x0000001800d67308 */ /* 0x000ea20000002400 */
[----:B------:R-:W-:Y:S01]  /*4f40*/  PLOP3.LUT P0, PT, PT, PT, UP0, 0x80, 0x0 ;  /* 0x000000000000781c */ /* 0x000fe20003f0f008 */
[----:B-1----:R-:W-:Y:S02]  /*4f50*/  FFMA.FTZ R7, R161, -UR4, R211 ;  /* 0x80000004a1077c23 */ /* 0x002fe400080100d3 */
[--C-:B------:R-:W-:Y:S03]  /*4f60*/  FFMA.FTZ R6, R6, c[0x0][0x23c], -R5.reuse ;  /* 0x00008f0006067a23 */ /* 0x100fe60000010805 */
[----:B------:R-:W-:Y:S03]  /*4f70*/  @P2 FSEL R7, R7, -INF , !P5 ;  /* 0xff80000007072808 */ /* 0x000fe60006800000 */
[----:B------:R3:W-:Y:S01]  /*4f80*/  MUFU.EX2 R160, R6 ;  /* 0x0000000600a07308 */ /* 0x0007e20000000800 */
[----:B------:R-:W-:Y:S01]  /*4f90*/  PLOP3.LUT P2, PT, PT, PT, UP0, 0x80, 0x0 ;  /* 0x000000000000781c */ /* 0x000fe20003f4f008 */
[----:B------:R-:W-:Y:S08]  /*4fa0*/  FFMA.FTZ R7, R7, c[0x0][0x23c], -R5 ;  /* 0x00008f0007077a23 */ /* 0x000ff00000010805 */
[----:B------:R2:W-:Y:S10]  /*4fb0*/  MUFU.EX2 R161, R7 ;  /* 0x0000000700a17308 */ /* 0x0005f40000000800 */
[----:B------:R-:W1:Y:S01]  /*4fc0*/  MUFU.TANH R227, R26 ;  /* 0x0000001a00e37308 */ /* 0x000e620000002400 */
[----:B---3--:R-:W-:Y:S05]  /*4fd0*/  FFMA.FTZ R6, R133, -UR4, R213 ;  /* 0x8000000485067c23 */ /* 0x008fea00080100d5 */
[----:B------:R-:W-:Y:S04]  /*4fe0*/  @P1 FSEL R6, R6, -INF , !P6 ;  /* 0xff80000006061808 */ /* 0x000fe80007000000 */
[----:B------:R-:W3:Y:S01]  /*4ff0*/  MUFU.TANH R225, R27 ;  /* 0x0000001b00e17308 */ /* 0x000ee20000002400 */
[----:B------:R-:W-:Y:S01]  /*5000*/  PLOP3.LUT P1, PT, PT, PT, UP0, 0x80, 0x0 ;  /* 0x000000000000781c */ /* 0x000fe20003f2f008 */
[----:B--2---:R-:W-:Y:S02]  /*5010*/  FFMA.FTZ R7, R157, -UR4, R214 ;  /* 0x800000049d077c23 */ /* 0x004fe400080100d6 */
[--C-:B------:R-:W-:Y:S03]  /*5020*/  FFMA.FTZ R6, R6, c[0x0][0x23c], -R4.reuse ;  /* 0x00008f0006067a23 */ /* 0x100fe60000010804 */
[----:B------:R-:W-:Y:S03]  /*5030*/  @P2 FSEL R7, R7, -INF , !P5 ;  /* 0xff80000007072808 */ /* 0x000fe60006800000 */
[----:B------:R3:W-:Y:S01]  /*5040*/  MUFU.EX2 R184, R6 ;  /* 0x0000000600b87308 */ /* 0x0007e20000000800 */
[----:B------:R-:W-:Y:S01]  /*5050*/  PLOP3.LUT P2, PT, PT, PT, UP0, 0x80, 0x0 ;  /* 0x000000000000781c */ /* 0x000fe20003f4f008 */
[----:B------:R-:W-:Y:S02]  /*5060*/  FFMA.FTZ R10, R7, c[0x0][0x23c], -R4 ;  /* 0x00008f00070a7a23 */ /* 0x000fe40000010804 */
[----:B-1----:R-:W-:Y:S06]  /*5070*/  FFMA.FTZ R7, R163, -UR4, R227 ;  /* 0x80000004a3077c23 */ /* 0x002fec00080100e3 */
[----:B------:R1:W-:Y:S01]  /*5080*/  MUFU.EX2 R203, R10 ;  /* 0x0000000a00cb7308 */ /* 0x0003e20000000800 */
[----:B------:R-:W-:Y:S02]  /*5090*/  @P0 FSEL R7, R7, -INF , !P5 ;  /* 0xff80000007070808 */ /* 0x000fe40006800000 */
[----:B------:R-:W-:Y:S03]  /*50a0*/  PLOP3.LUT P0, PT, PT, PT, UP0, 0x80, 0x0 ;  /* 0x000000000000781c */ /* 0x000fe60003f0f008 */
[--C-:B------:R-:W-:Y:S04]  /*50b0*/  FFMA.FTZ R7, R7, c[0x0][0x23c], -R0.reuse ;  /* 0x00008f0007077a23 */ /* 0x100fe80000010800 */
[----:B------:R2:W-:Y:S01]  /*50c0*/  MUFU.EX2 R218, R7 ;  /* 0x0000000700da7308 */ /* 0x0005e20000000800 */
[----:B---3--:R-:W-:Y:S05]  /*50d0*/  FFMA.FTZ R6, R162, -UR4, R225 ;  /* 0x80000004a2067c23 */ /* 0x008fea00080100e1 */
[----:B------:R-:W-:Y:S04]  /*50e0*/  @P0 FSEL R6, R6, -INF , !P6 ;  /* 0xff80000006060808 */ /* 0x000fe80007000000 */
[----:B------:R-:W3:Y:S01]  /*50f0*/  MUFU.TANH R217, R31 ;  /* 0x0000001f00d97308 */ /* 0x000ee20000002400 */
[----:B------:R-:W-:Y:S02]  /*5100*/  PLOP3.LUT P0, PT, PT, PT, UP0, 0x80, 0x0 ;  /* 0x000000000000781c */ /* 0x000fe40003f0f008 */
[C---:B-1----:R-:W-:Y:S02]  /*5110*/  @P2 IADD3 R10, R9.reuse, 0x18, RZ ;  /* 0x00000018090a2810 */ /* 0x042fe40007ffe0ff */
[----:B------:R-:W-:Y:S02]  /*5120*/  @P4 IADD3 R9, R9, 0x19, RZ ;  /* 0x0000001909094810 */ /* 0x000fe40007ffe0ff */
[----:B------:R-:W-:Y:S02]  /*5130*/  @P1 ISETP.GE.AND P2, PT, R10, UR5, PT ;  /* 0x000000050a001c0c */ /* 0x000fe4000bf46270 */
[----:B------:R-:W-:Y:S01]  /*5140*/  @P3 ISETP.GE.AND P3, PT, R9, UR5, PT ;  /* 0x0000000509003c0c */ /* 0x000fe2000bf66270 */
[----:B------:R-:W-:Y:S01]  /*5150*/  FFMA.FTZ R9, R6, c[0x0][0x23c], -R0 ;  /* 0x00008f0006097a23 */ /* 0x000fe20000010800 */
[----:B------:R-:W-:Y:S01]  /*5160*/  PLOP3.LUT P1, PT, PT, PT, UP0, 0x80, 0x0 ;  /* 0x000000000000781c */ /* 0x000fe20003f2f008 */
[----:B------:R-:W-:Y:S01]  /*5170*/  FFMA.FTZ R6, R181, -UR4, R204 ;  /* 0x80000004b5067c23 */ /* 0x000fe200080100cc */
[----:B------:R-:W1:Y:S01]  /*5180*/  MUFU.EX2 R229, R12 ;  /* 0x0000000c00e57308 */ /* 0x000e620000000800 */
[----:B--2---:R-:W-:Y:S08]  /*5190*/  FFMA.FTZ R7, R182, -UR4, R205 ;  /* 0x80000004b6077c23 */ /* 0x004ff000080100cd */
[----:B------:R-:W-:Y:S01]  /*51a0*/  @P0 FSEL R6, R6, -INF , !P3 ;  /* 0xff80000006060808 */ /* 0x000fe20005800000 */
[----:B------:R-:W-:Y:S01]  /*51b0*/  MUFU.EX2 R228, R11 ;  /* 0x0000000b00e47308 */ /* 0x000fe20000000800 */
[----:B------:R-:W-:Y:S02]  /*51c0*/  @P1 FSEL R7, R7, -INF , !P2 ;  /* 0xff80000007071808 */ /* 0x000fe40005000000 */
[----:B------:R-:W-:Y:S02]  /*51d0*/  PLOP3.LUT P1, PT, PT, PT, UP0, 0x80, 0x0 ;  /* 0x000000000000781c */ /* 0x000fe40003f2f008 */
[----:B------:R-:W-:Y:S01]  /*51e0*/  PLOP3.LUT P0, PT, PT, PT, UP0, 0x80, 0x0 ;  /* 0x000000000000781c */ /* 0x000fe20003f0f008 */
[--C-:B------:R-:W-:Y:S02]  /*51f0*/  FFMA.FTZ R7, R7, c[0x0][0x23c], -R4.reuse ;  /* 0x00008f0007077a23 */ /* 0x100fe40000010804 */
[----:B------:R-:W-:Y:S02]  /*5200*/  FFMA.FTZ R4, R6, c[0x0][0x23c], -R4 ;  /* 0x00008f0006047a23 */ /* 0x000fe40000010804 */
[----:B------:R-:W-:Y:S01]  /*5210*/  FFMA.FTZ R6, R157, -UR4, R220 ;  /* 0x800000049d067c23 */ /* 0x000fe200080100dc */
[----:B------:R2:W-:Y:S05]  /*5220*/  MUFU.EX2 R163, R7 ;  /* 0x0000000700a37308 */ /* 0x0005ea0000000800 */
[----:B------:R-:W-:Y:S02]  /*5230*/  @P1 FSEL R6, R6, -INF , !P2 ;  /* 0xff80000006061808 */ /* 0x000fe40005000000 */
[----:B------:R-:W-:Y:S03]  /*5240*/  PLOP3.LUT P1, PT, PT, PT, UP0, 0x80, 0x0 ;  /* 0x000000000000781c */ /* 0x000fe60003f2f008 */
[----:B------:R1:W-:Y:S01]  /*5250*/  MUFU.EX2 R162, R4 ;  /* 0x0000000400a27308 */ /* 0x0003e20000000800 */
[----:B------:R-:W-:Y:S09]  /*5260*/  FFMA.FTZ R6, R6, c[0x0][0x23c], -R0 ;  /* 0x00008f0006067a23 */ /* 0x000ff20000010800 */
[----:B------:R3:W-:Y:S01]  /*5270*/  MUFU.EX2 R181, R6 ;  /* 0x0000000600b57308 */ /* 0x0007e20000000800 */
[----:B--2---:R-:W-:Y:S05]  /*5280*/  FFMA.FTZ R7, R134, -UR4, R152 ;  /* 0x8000000486077c23 */ /* 0x004fea0008010098 */
[----:B------:R-:W-:Y:S04]  /*5290*/  @P0 FSEL R7, R7, -INF , !P2 ;  /* 0xff80000007070808 */ /* 0x000fe80005000000 */
[----:B------:R-:W-:Y:S01]  /*52a0*/  MUFU.EX2 R182, R9 ;  /* 0x0000000900b67308 */ /* 0x000fe20000000800 */
[----:B------:R-:W-:Y:S01]  /*52b0*/  PLOP3.LUT P0, PT, PT, PT, UP0, 0x80, 0x0 ;  /* 0x000000000000781c */ /* 0x000fe20003f0f008 */
[----:B-1----:R-:W-:Y:S02]  /*52c0*/  FFMA.FTZ R4, R132, -UR4, R151 ;  /* 0x8000000484047c23 */ /* 0x002fe40008010097 */
[--C-:B------:R-:W-:Y:S03]  /*52d0*/  FFMA.FTZ R7, R7, c[0x0][0x23c], -R8.reuse ;  /* 0x00008f0007077a23 */ /* 0x100fe60000010808 */
[----:B------:R-:W-:Y:S03]  /*52e0*/  @P1 FSEL R4, R4, -INF , !P3 ;  /* 0xff80000004041808 */ /* 0x000fe60005800000 */
[----:B------:R1:W-:Y:S01]  /*52f0*/  MUFU.EX2 R150, R7 ;  /* 0x0000000700967308 */ /* 0x0003e20000000800 */
[----:B------:R-:W-:Y:S01]  /*5300*/  PLOP3.LUT P1, PT, PT, PT, UP0, 0x80, 0x0 ;  /* 0x000000000000781c */ /* 0x000fe20003f2f008 */
[----:B------:R-:W-:Y:S02]  /*5310*/  FFMA.FTZ R8, R4, c[0x0][0x23c], -R8 ;  /* 0x00008f0004087a23 */ /* 0x000fe40000010808 */
[----:B------:R-:W-:Y:S02]  /*5320*/  FFMA.FTZ R4, R158, -UR4, R165 ;  /* 0x800000049e047c23 */ /* 0x000fe400080100a5 */
[----:B---3--:R-:W-:Y:S04]  /*5330*/  FFMA.FTZ R6, R159, -UR4, R183 ;  /* 0x800000049f067c23 */ /* 0x008fe800080100b7 */
[----:B------:R-:W4:Y:S01]  /*5340*/  MUFU.EX2 R149, R8 ;  /* 0x0000000800957308 */ /* 0x000f220000000800 */
[----:B------:R-:W-:Y:S03]  /*5350*/  @P0 FSEL R6, R6, -INF , !P2 ;  /* 0xff80000006060808 */ /* 0x000fe60005000000 */
        /* <DEDUP_REMOVED lines=10> */
[----:B----4-:R-:W-:Y:S01]  /*5400*/  IADD3 R146, P0, R146, UR13, RZ ;  /* 0x0000000d92927c10 */ /* 0x010fe2000ff1e0ff */
[----:B------:R4:W4:Y:S02]  /*5410*/  MUFU.EX2 R155, R5 ;  /* 0x00000005009b7308 */ /* 0x0009240000000800 */
[----:B------:R-:W-:Y:S01]  /*5420*/  FFMA.FTZ R0, R4, c[0x0][0x23c], -R0 ;  /* 0x00008f0004007a23 */ /* 0x000fe20000010800 */
[----:B------:R-:W-:Y:S02]  /*5430*/  F2FP.BF16.PACK_AB R4, R156, R164 ;  /* 0x000000a49c04723e */ /* 0x000fe400000010ff */
[----:B------:R-:W-:Y:S02]  /*5440*/  IADD3.X R147, R144, UR12, RZ, P0, !PT ;  /* 0x0000000c90937c10 */ /* 0x000fe400087fe4ff */
[----:B------:R-:W-:Y:S03]  /*5450*/  PLOP3.LUT P0, PT, PT, PT, UP0, 0x80, 0x0 ;  /* 0x000000000000781c */ /* 0x000fe60003f0f008 */
[----:B------:R4:W4:Y:S01]  /*5460*/  MUFU.EX2 R158, R0 ;  /* 0x00000000009e7308 */ /* 0x0009220000000800 */
[----:B------:R-:W2:Y:S01]  /*5470*/  LDG.E R144, [R146.64] ;  /* 0x0000000692907981 */ /* 0x000ea2000c1e1900 */
[----:B---3--:R-:W-:Y:S02]  /*5480*/  F2FP.BF16.PACK_AB R6, R229, R231 ;  /* 0x000000e7e506723e */ /* 0x008fe400000010ff */
[----:B-1----:R-:W-:Y:S02]  /*5490*/  F2FP.BF16.PACK_AB R7, R212, R221 ;  /* 0x000000ddd407723e */ /* 0x002fe400000010ff */
[----:B----4-:R-:W-:Y:S05]  /*54a0*/  F2FP.BF16.PACK_AB R5, R145, R195 ;  /* 0x000000c39105723e */ /* 0x010fea00000010ff */
[----:B------:R1:W-:Y:S04]  /*54b0*/  STS [R188+0x19000], R5 ;  /* 0x01900005bc007388 */ /* 0x0003e80000000800 */
[----:B------:R3:W-:Y:S01]  /*54c0*/  STS [R187+0x19000], R4 ;  /* 0x01900004bb007388 */ /* 0x0007e20000000800 */
[----:B------:R-:W-:Y:S05]  /*54d0*/  F2FP.BF16.PACK_AB R0, R166, R167 ;  /* 0x000000a7a600723e */ /* 0x000fea00000010ff */
[----:B------:R4:W-:Y:S04]  /*54e0*/  STS [R187+0x19400], R0 ;  /* 0x01940000bb007388 */ /* 0x0009e80000000800 */
[----:B------:R4:W-:Y:S01]  /*54f0*/  STS [R188+0x1a000], R6 ;  /* 0x01a00006bc007388 */ /* 0x0009e20000000800 */
[----:B-1----:R-:W-:Y:S02]  /*5500*/  F2FP.BF16.PACK_AB R5, R235, R236 ;  /* 0x000000eceb05723e */ /* 0x002fe400000010ff */
[----:B---3--:R-:W-:Y:S03]  /*5510*/  F2FP.BF16.PACK_AB R4, R160, R161 ;  /* 0x000000a1a004723e */ /* 0x008fe600000010ff */
[----:B------:R1:W-:Y:S04]  /*5520*/  STS [R188+0x1a400], R5 ;  /* 0x01a40005bc007388 */ /* 0x0003e80000000800 */
[----:B------:R3:W-:Y:S01]  /*5530*/  STS [R187+0x1a000], R7 ;  /* 0x01a00007bb007388 */ /* 0x0007e20000000800 */
[----:B----4-:R-:W-:Y:S02]  /*5540*/  F2FP.BF16.PACK_AB R0, R149, R150 ;  /* 0x000000969500723e */ /* 0x010fe400000010ff */
        /* <DEDUP_REMOVED lines=8> */
[----:B------:R-:W-:Y:S02]  /*55d0*/  F2FP.BF16.PACK_AB R4, R162, R163 ;  /* 0x000000a3a204723e */ /* 0x000fe400000010ff */
[----:B-1----:R-:W-:Y:S02]  /*55e0*/  F2FP.BF16.PACK_AB R5, R155, R157 ;  /* 0x0000009d9b05723e */ /* 0x002fe400000010ff */
[----:B---3--:R-:W-:Y:S03]  /*55f0*/  F2FP.BF16.PACK_AB R0, R158, R181 ;  /* 0x000000b59e00723e */ /* 0x008fe600000010ff */
[----:B------:R-:W-:Y:S04]  /*5600*/  STS [R185+0x19400], R5 ;  /* 0x01940005b9007388 */ /* 0x000fe80000000800 */
        /* <DEDUP_REMOVED lines=74> */
[----:B------:R-:W1:Y:S02]  /*5ab0*/  LDSM.16.M88.4 R132, [R168+0x13400] ;  /* 0x01340000a884783b */ /* 0x000e640000000200 */
[----:B------:R-:W-:Y:S02]  /*5ac0*/  FMUL.FTZ R145, R145, R5 ;  /* 0x0000000591917220 */ /* 0x000fe40000410000 */
[----:B------:R-:W-:Y:S04]  /*5ad0*/  FADD.FTZ R4, -R144, R4 ;  /* 0x0000000490047221 */ /* 0x000fe80000010100 */
[----:B------:R-:W-:Y:S01]  /*5ae0*/  FMUL.FTZ R4, R195, R4 ;  /* 0x00000004c3047220 */ /* 0x000fe20000410000 */
[----:B------:R2:W3:Y:S03]  /*5af0*/  LDG.E R5, [R146.64+0x20] ;  /* 0x0000200692057981 */ /* 0x0004e6000c1e1900 */
[----:B------:R-:W-:Y:S02]  /*5b00*/  FMUL.FTZ R148, R0, R4 ;  /* 0x0000000400947220 */ /* 0x000fe40000410000 */
[----:B------:R2:W4:Y:S04]  /*5b10*/  LDG.E R4, [R146.64+0x80] ;  /* 0x0000800692047981 */ /* 0x000528000c1e1900 */
[----:B------:R2:W4:Y:S05]  /*5b20*/  LDG.E R0, [R146.64+0xa0] ;  /* 0x0000a00692007981 */ /* 0x00052a000c1e1900 */
[C---:B------:R-:W-:Y:S02]  /*5b30*/  FADD.FTZ R16, -R144.reuse, R16 ;  /* 0x0000001090107221 */ /* 0x040fe40000010100 */
[----:B------:R-:W-:Y:S01]  /*5b40*/  FADD.FTZ R17, -R144, R17 ;  /* 0x0000001190117221 */ /* 0x000fe20000010100 */
[-C--:B-1----:R-:W-:Y:S08]  /*5b50*/  HMMA.16816.F32.BF16 R20, R140, R132.reuse, R20 ;  /* 0x000000848c14723c */ /* 0x082ff00000041814 */
[C---:B------:R-:W-:Y:S07]  /*5b60*/  HMMA.16816.F32.BF16 R24, R136.reuse, R132, R24 ;  /* 0x000000848818723c */ /* 0x040fee0000041818 */
[----:B------:R-:W-:Y:S01]  /*5b70*/  FFMA.FTZ R132, -R202, R202, 1 ;  /* 0x3f800000ca847423 */ /* 0x000fe200000101ca */
[-C--:B------:R-:W-:Y:S01]  /*5b80*/  HMMA.16816.F32.BF16 R28, R136, R134.reuse, R28 ;  /* 0x00000086881c723c */ /* 0x080fe2000004181c */
[----:B------:R-:W-:Y:S03]  /*5b90*/  FMUL.FTZ R133, R164, R16 ;  /* 0x00000010a4857220 */ /* 0x000fe60000410000 */
[----:B------:R-:W-:Y:S02]  /*5ba0*/  FMUL.FTZ R132, R132, c[0x0][0x2ec] ;  /* 0x0000bb0084847a20 */ /* 0x000fe40000410000 */
[----:B------:R-:W-:Y:S02]  /*5bb0*/  FFMA.FTZ R16, -R196, R196, 1 ;  /* 0x3f800000c4107423 */ /* 0x000fe400000101c4 */
[----:B--2---:R-:W-:Y:S01]  /*5bc0*/  FMUL.FTZ R146, R132, R145 ;  /* 0x0000009184927220 */ /* 0x004fe20000410000 */
[----:B------:R-:W-:Y:S03]  /*5bd0*/  HMMA.16816.F32.BF16 R32, R140, R134, R32 ;  /* 0x000000868c20723c */ /* 0x000fe60000041820 */
[----:B------:R-:W-:Y:S02]  /*5be0*/  FMUL.FTZ R132, R156, R17 ;  /* 0x000000119c847220 */ /* 0x000fe40000410000 */
[----:B------:R-:W-:Y:S02]  /*5bf0*/  FFMA.FTZ R17, -R200, R200, 1 ;  /* 0x3f800000c8117423 */ /* 0x000fe400000101c8 */
[----:B------:R-:W-:Y:S02]  /*5c00*/  FADD.FTZ R20, -R144, R20 ;  /* 0x0000001490147221 */ /* 0x000fe40000010100 */
[----:B------:R-:W-:Y:S03]  /*5c10*/  FMUL.FTZ R17, R17, c[0x0][0x2ec] ;  /* 0x0000bb0011117a20 */ /* 0x000fe60000410000 */
[----:B------:R-:W-:Y:S02]  /*5c20*/  FMUL.FTZ R16, R16, c[0x0][0x2ec] ;  /* 0x0000bb0010107a20 */ /* 0x000fe40000410000 */
[----:B------:R-:W-:Y:S02]  /*5c30*/  FADD.FTZ R21, -R144, R21 ;  /* 0x0000001590157221 */ /* 0x000fe40000010100 */
        /* <DEDUP_REMOVED lines=15> */
[----:B------:R-:W-:Y:S02]  /*5d30*/  FFMA.FTZ R21, -R199, R199, 1 ;  /* 0x3f800000c7157423 */ /* 0x000fe400000101c7 */
[----:B------:R-:W-:Y:S02]  /*5d40*/  FMUL.FTZ R20, R20, c[0x0][0x2ec] ;  /* 0x0000bb0014147a20 */ /* 0x000fe40000410000 */
[----:B------:R-:W-:Y:S02]  /*5d50*/  FMUL.FTZ R21, R21, c[0x0][0x2ec] ;  /* 0x0000bb0015157a20 */ /* 0x000fe40000410000 */
[----:B------:R-:W-:Y:S02]  /*5d60*/  FMUL.FTZ R142, R20, R134 ;  /* 0x00000086148e7220 */ /* 0x000fe40000410000 */
        /* <DEDUP_REMOVED lines=61> */
[----:B------:R-:W-:Y:S02]  /*6140*/  FMUL.FTZ R7, R7, c[0x0][0x2ec] ;  /* 0x0000bb0007077a20 */ /* 0x000fe40000410000 */
[----:B------:R-:W-:Y:S02]  /*6150*/  FMUL.FTZ R24, R184, R24 ;  /* 0x00000018b8187220 */ /* 0x000fe40000410000 */
[----:B------:R-:W-:Y:S01]  /*6160*/  FMUL.FTZ R25, R163, R25 ;  /* 0x00000019a3197220 */ /* 0x000fe20000410000 */
[----:B------:R-:W-:Y:S01]  /*6170*/  MOV R163, R189 ;  /* 0x000000bd00a37202 */ /* 0x000fe20000000f00 */
[----:B------:R-:W-:Y:S01]  /*6180*/  FMUL.FTZ R23, R162, R23 ;  /* 0x00000017a2177220 */ /* 0x000fe20000410000 */
[----:B------:R-:W-:Y:S01]  /*6190*/  MOV R162, R190 ;  /* 0x000000be00a27202 */ /* 0x000fe20000000f00 */
        /* <DEDUP_REMOVED lines=105> */
.L_x_1083:
        /* <DEDUP_REMOVED lines=138> */
.L_x_1084:
        /* <DEDUP_REMOVED lines=370> */
[----:B------:R-:W-:Y:S01]  /*87f0*/  UISETP.NE.AND UP0, UPT, UR22, -0x1, UPT ;  /* 0xffffffff1600788c */ /* 0x000fe2000bf05270 */
[----:B------:R-:W-:Y:S01]  /*8800*/  F2FP.BF16.PACK_AB R78, R79, R78 ;  /* 0x0000004e4f4e723e */ /* 0x000fe200000010ff */
[----:B------:R-:W-:Y:S01]  /*8810*/  ULDC.64 UR10, c[0x0][0x3a0] ;  /* 0x0000e800000a7ab9 */ /* 0x000fe20000000a00 */
[----:B------:R-:W-:-:S03]  /*8820*/  F2FP.BF16.PACK_AB R0, R0, R126 ;  /* 0x0000007e0000723e */ /* 0x000fc600000010ff */
[----:B------:R-:W-:-:S05]  /*8830*/  PLOP3.LUT P0, PT, PT, PT, UP0, 0x80, 0x0 ;  /* 0x000000000000781c */ /* 0x000fca0003f0f008 */
[----:B------:R-:W-:-:S04]  /*8840*/  @UP0 UIADD3 UR4, UR21, UR22, URZ ;  /* 0x0000001615040290 */ /* 0x000fc8000fffe03f */
[----:B------:R-:W-:-:S04]  /*8850*/  @UP0 UIMAD.WIDE.U32 UR8, UR4, UR10, URZ ;  /* 0x0000000a040802a5 */ /* 0x000fc8000f8e003f */
[----:B------:R-:W-:-:S03]  /*8860*/  @UP0 UIMAD UR15, UR4, UR11, UR9 ;  /* 0x0000000b040f02a4 */ /* 0x000fc6000f8e0209 */
[----:B------:R-:W-:Y:S01]  /*8870*/  @UP0 UMOV UR14, UR8 ;  /* 0x00000008000e0c82 */ /* 0x000fe20008000000 */
[----:B--2---:R1:W-:Y:S04]  /*8880*/  STS [R144], R21 ;  /* 0x0000001590007388 */ /* 0x0043e80000000800 */
        /* <DEDUP_REMOVED lines=58> */
.L_x_1086:
        /* <DEDUP_REMOVED lines=18> */
.L_x_1087:
        /* <DEDUP_REMOVED lines=54> */
.L_x_1089:
[----:B------:R-:W-:Y:S05]  /*90b0*/  BSYNC B0 ;  /* 0x0000000000007941 */ /* 0x000fea0003800000 */
.L_x_1088:
        /* <DEDUP_REMOVED lines=20> */
.L_x_1091:
[----:B------:R-:W-:Y:S05]  /*9200*/  BSYNC B0 ;  /* 0x0000000000007941 */ /* 0x000fea0003800000 */
.L_x_1090:
        /* <DEDUP_REMOVED lines=29> */
.L_x_1093:
[----:B------:R-:W-:Y:S05]  /*93e0*/  BSYNC B0 ;  /* 0x0000000000007941 */ /* 0x000fea0003800000 */
.L_x_1092:
        /* <DEDUP_REMOVED lines=18> */
.L_x_1069:
        /* <DEDUP_REMOVED lines=20> */
.L_x_1095:
        /* <DEDUP_REMOVED lines=18> */
.L_x_1096:
        /* <DEDUP_REMOVED lines=41> */
.L_x_1098:
[----:B------:R-:W-:Y:S05]  /*9a00*/  BSYNC B0 ;  /* 0x0000000000007941 */ /* 0x000fea0003800000 */
.L_x_1097:
        /* <DEDUP_REMOVED lines=19> */
.L_x_1100:
[----:B------:R-:W-:Y:S05]  /*9b40*/  BSYNC B0 ;  /* 0x0000000000007941 */ /* 0x000fea0003800000 */
.L_x_1099:
        /* <DEDUP_REMOVED lines=29> */
.L_x_1102:
[----:B------:R-:W-:Y:S05]  /*9d20*/  BSYNC B0 ;  /* 0x0000000000007941 */ /* 0x000fea0003800000 */
.L_x_1101:
        /* <DEDUP_REMOVED lines=16> */
.L_x_1094:
[----:B------:R-:W-:Y:S05]  /*9e30*/  BSYNC B1 ;  /* 0x0000000000017941 */ /* 0x000fea0003800000 */
.L_x_1064:
        /* <DEDUP_REMOVED lines=11> */
.L_x_1103:
[----:B------:R-:W-:Y:S05]  /*9ef0*/  EXIT ;  /* 0x000000000000794d */ /* 0x000fea0003800000 */
.L_x_1105:
        /* <DEDUP_REMOVED lines=16> */
.L_x_1308:


//--------------------- .text._ZN5flash44flash_bwd_dq_dk_dv_loop_seqk_parallel_kernelI23Flash_bwd_kernel_traitsILi96ELi64ELi128ELi8ELi2ELi4ELi4ELb0ELb0EN7cutlass10bfloat16_tE19Flash_kernel_traitsILi96ELi64ELi128ELi8ES3_EELb1ELb0ELb1ELb0ELb0ELb1ELb0EEEvNS_16Flash_bwd_paramsE --------------------------
	.section	.text._ZN5flash44flash_bwd_dq_dk_dv_loop_seqk_parallel_kernelI23Flash_bwd_kernel_traitsILi96ELi64ELi128ELi8ELi2ELi4ELi4ELb0ELb0EN7cutlass10bfloat16_tE19Flash_kernel_traitsILi96ELi64ELi128ELi8ES3_EELb1ELb0ELb1ELb0ELb0ELb1ELb0EEEvNS_16Flash_bwd_paramsE,"ax",@progbits
	.sectioninfo	@"SHI_REGISTERS=255"
	.align	128
        .global         _ZN5flash44flash_bwd_dq_dk_dv_loop_seqk_parallel_kernelI23Flash_bwd_kernel_traitsILi96ELi64ELi128ELi8ELi2ELi4ELi4ELb0ELb0EN7cutlass10bfloat16_tE19Flash_kernel_traitsILi96ELi64ELi128ELi8ES3_EELb1ELb0ELb1ELb0ELb0ELb1ELb0EEEvNS_16Flash_bwd_paramsE
        .type           _ZN5flash44flash_bwd_dq_dk_dv_loop_seqk_parallel_kernelI23Flash_bwd_kernel_traitsILi96ELi64ELi128ELi8ELi2ELi4ELi4ELb0ELb0EN7cutlass10bfloat16_tE19Flash_kernel_traitsILi96ELi64ELi128ELi8ES3_EELb1ELb0ELb1ELb0ELb0ELb1ELb0EEEvNS_16Flash_bwd_paramsE,@function
        .size           _ZN5flash44flash_bwd_dq_dk_dv_loop_seqk_parallel_kernelI23Flash_bwd_kernel_traitsILi96ELi64ELi128ELi8ELi2ELi4ELi4ELb0ELb0EN7cutlass10bfloat16_tE19Flash_kernel_traitsILi96ELi64ELi128ELi8ES3_EELb1ELb0ELb1ELb0ELb0ELb1ELb0EEEvNS_16Flash_bwd_paramsE,(.L_x_1309 - _ZN5flash44flash_bwd_dq_dk_dv_loop_seqk_parallel_kernelI23Flash_bwd_kernel_traitsILi96ELi64ELi128ELi8ELi2ELi4ELi4ELb0ELb0EN7cutlass10bfloat16_tE19Flash_kernel_traitsILi96ELi64ELi128ELi8ES3_EELb1ELb0ELb1ELb0ELb0ELb1ELb0EEEvNS_16Flash_bwd_paramsE)
        .other          _ZN5flash44flash_bwd_dq_dk_dv_loop_seqk_parallel_kernelI23Flash_bwd_kernel_traitsILi96ELi64ELi128ELi8ELi2ELi4ELi4ELb0ELb0EN7cutlass10bfloat16_tE19Flash_kernel_traitsILi96ELi64ELi128ELi8ES3_EELb1ELb0ELb1ELb0ELb0ELb1ELb0EEEvNS_16Flash_bwd_paramsE,@"STO_CUDA_ENTRY STV_DEFAULT"
_ZN5flash44flash_bwd_dq_dk_dv_loop_seqk_parallel_kernelI23Flash_bwd_kernel_traitsILi96ELi64ELi128ELi8ELi2ELi4ELi4ELb0ELb0EN7cutlass10bfloat16_tE19Flash_kernel_traitsILi96ELi64ELi128ELi8ES3_EELb1ELb0ELb1ELb0ELb0ELb1ELb0EEEvNS_16Flash_bwd_paramsE:
.text._ZN5flash44flash_bwd_dq_dk_dv_loop_seqk_parallel_kernelI23Flash_bwd_kernel_traitsILi96ELi64ELi128ELi8ELi2ELi4ELi4ELb0ELb0EN7cutlass10bfloat16_tE19Flash_kernel_traitsILi96ELi64ELi128ELi8ES3_EELb1ELb0ELb1ELb0ELb0ELb1ELb0EEEvNS_16Flash_bwd_paramsE:
        /* <DEDUP_REMOVED lines=12> */
[----:B------:R-:W-:Y:S01]  /*00c0*/  IMAD.MOV.U32 R193, RZ, RZ, -0x10 ;  /* 0xfffffff0ffc17424 */ /* 0x000fe200078e00ff */
[----:B------:R-:W2:Y:S01]  /*00d0*/  S2R R252, SR_CTAID.Y ;  /* 0x0000000000fc7919 */ /* 0x000ea20000002600 */
[----:B------:R-:W-:Y:S01]  /*00e0*/  IMAD.MOV.U32 R170, RZ, RZ, 0x40 ;  /* 0x00000040ffaa7424 */ /* 0x000fe200078e00ff */
[----:B-1----:R-:W-:-:S04]  /*00f0*/  SHF.R.S32.HI R2, RZ, 0x1f, R8 ;  /* 0x0000001fff027819 */ /* 0x002fc80000011408 */
[CC--:B------:R-:W-:Y:S02]  /*0100*/  LEA.HI R0, R2.reuse, R8.reuse, RZ, 0x4 ;  /* 0x0000000802007211 */ /* 0x0c0fe400078f20ff */
[CC--:B------:R-:W-:Y:S02]  /*0110*/  LEA.HI R19, R2.reuse, R8.reuse, RZ, 0x3 ;  /* 0x0000000802137211 */ /* 0x0c0fe400078f18ff */
[----:B------:R-:W-:Y:S02]  /*0120*/  SHF.R.S32.HI R3, RZ, 0x4, R0 ;  /* 0x00000004ff037819 */ /* 0x000fe40000011400 */
[CC--:B------:R-:W-:Y:S02]  /*0130*/  LEA.HI R9, R2.reuse, R8.reuse, RZ, 0x5 ;  /* 0x0000000802097211 */ /* 0x0c0fe400078f28ff */
[----:B------:R-:W-:Y:S02]  /*0140*/  LEA.HI R7, R2, R8, RZ, 0x2 ;  /* 0x0000000802077211 */ /* 0x000fe400078f10ff */
[----:B------:R-:W-:-:S02]  /*0150*/  LOP3.LUT R4, R19, 0xfffffff8, RZ, 0xc0, !PT ;  /* 0xfffffff813047812 */ /* 0x000fc400078ec0ff */
[CC--:B------:R-:W-:Y:S02]  /*0160*/  LEA.HI R227, R2.reuse, R8.reuse, RZ, 0x6 ;  /* 0x0000000802e37211 */ /* 0x0c0fe400078f30ff */
[----:B------:R-:W-:Y:S01]  /*0170*/  LEA.HI R16, R2, R8, RZ, 0x7 ;  /* 0x0000000802107211 */ /* 0x000fe200078f38ff */
[----:B------:R-:W-:Y:S01]  /*0180*/  IMAD.IADD R10, R8, 0x1, -R4 ;  /* 0x00000001080a7824 */ /* 0x000fe200078e0a04 */
[C---:B------:R-:W-:Y:S02]  /*0190*/  LOP3.LUT R2, R0.reuse, 0xfffffff0, RZ, 0xc0, !PT ;  /* 0xfffffff000027812 */ /* 0x040fe400078ec0ff */
[----:B------:R-:W-:Y:S02]  /*01a0*/  SHF.R.S32.HI R12, RZ, 0x3, R19 ;  /* 0x00000003ff0c7819 */ /* 0x000fe40000011413 */
[----:B------:R-:W-:Y:S01]  /*01b0*/  LEA.HI R0, R0, R3, RZ, 0x1 ;  /* 0x0000000300007211 */ /* 0x000fe200078f08ff */
[----:B------:R-:W-:Y:S01]  /*01c0*/  IMAD.IADD R6, R8, 0x1, -R2 ;  /* 0x0000000108067824 */ /* 0x000fe200078e0a02 */
[----:B------:R-:W-:Y:S01]  /*01d0*/  LOP3.LUT R5, R9, 0xffffffe0, RZ, 0xc0, !PT ;  /* 0xffffffe009057812 */ /* 0x000fe200078ec0ff */
[----:B------:R-:W-:Y:S01]  /*01e0*/  IMAD.SHL.U32 R2, R12, 0x40, RZ ;  /* 0x000000400c027824 */ /* 0x000fe200078e00ff */
[----:B------:R-:W-:-:S02]  /*01f0*/  LOP3.LUT R11, R7, 0xfffffffc, RZ, 0xc0, !PT ;  /* 0xfffffffc070b7812 */ /* 0x000fc400078ec0ff */
[----:B------:R-:W-:Y:S01]  /*0200*/  LOP3.LUT R0, R0, 0xfffffffe, RZ, 0xc0, !PT ;  /* 0xfffffffe00007812 */ /* 0x000fe200078ec0ff */
[----:B------:R-:W-:Y:S01]  /*0210*/  IMAD.IADD R5, R8, 0x1, -R5 ;  /* 0x0000000108057824 */ /* 0x000fe200078e0a05 */
[----:B------:R-:W-:Y:S01]  /*0220*/  LEA.HI R13, R10, R10, RZ, 0x1 ;  /* 0x0000000a0a0d7211 */ /* 0x000fe200078f08ff */
[----:B------:R-:W-:Y:S01]  /*0230*/  IMAD.IADD R15, R8, 0x1, -R11 ;  /* 0x00000001080f7824 */ /* 0x000fe200078e0a0b */
[----:B------:R-:W-:Y:S01]  /*0240*/  SHF.R.S32.HI R227, RZ, 0x6, R227 ;  /* 0x00000006ffe37819 */ /* 0x000fe200000114e3 */
[----:B------:R-:W-:Y:S01]  /*0250*/  IMAD.IADD R14, R3, 0x1, -R0 ;  /* 0x00000001030e7824 */ /* 0x000fe200078e0a00 */
[----:B------:R-:W-:Y:S01]  /*0260*/  LOP3.LUT R0, R2, 0xc0, RZ, 0xc0, !PT ;  /* 0x000000c002007812 */ /* 0x000fe200078ec0ff */
[----:B------:R-:W-:Y:S01]  /*0270*/  IMAD.SHL.U32 R242, R15, 0x8, RZ ;  /* 0x000000080ff27824 */ /* 0x000fe200078e00ff */
[----:B------:R-:W-:Y:S02]  /*0280*/  SHF.R.S32.HI R3, RZ, 0x1f, R5 ;  /* 0x0000001fff037819 */ /* 0x000fe40000011405 */
[----:B------:R-:W-:-:S02]  /*0290*/  LOP3.LUT R2, R13, 0x7fffffe, RZ, 0xc0, !PT ;  /* 0x07fffffe0d027812 */ /* 0x000fc400078ec0ff */
[----:B------:R-:W-:Y:S02]  /*02a0*/  SHF.R.U32.HI R8, RZ, 0x3, R0 ;  /* 0x00000003ff087819 */ /* 0x000fe40000011600 */
[----:B------:R-:W-:Y:S01]  /*02b0*/  LOP3.LUT R4, R0, 0x18, R242, 0xf8, !PT ;  /* 0x0000001800047812 */ /* 0x000fe200078ef8f2 */
[----:B------:R-:W-:Y:S01]  /*02c0*/  IMAD R0, R227, 0x4, R14 ;  /* 0x00000004e3007824 */ /* 0x000fe200078e020e */
[----:B------:R-:W-:Y:S01]  /*02d0*/  LEA.HI R208, R3, R5, RZ, 0x2 ;  /* 0x0000000503d07211 */ /* 0x000fe200078f10ff */
[----:B------:R-:W-:Y:S01]  /*02e0*/  IMAD.IADD R3, R10, 0x1, -R2 ;  /* 0x000000010a037824 */ /* 0x000fe200078e0a02 */
[----:B------:R-:W-:Y:S02]  /*02f0*/  SHF.R.S32.HI R228, RZ, 0x2, R7 ;  /* 0x00000002ffe47819 */ /* 0x000fe40000011407 */
[----:B------:R-:W-:Y:S01]  /*0300*/  LOP3.LUT R236, R4, R8, RZ, 0x3c, !PT ;  /* 0x0000000804ec7212 */ /* 0x000fe200078e3cff */
[----:B------:R-:W-:Y:S01]  /*0310*/  IMAD R165, R0, 0x8, R3 ;  /* 0x0000000800a57824 */ /* 0x000fe200078e0203 */
[----:B------:R-:W-:-:S02]  /*0320*/  SHF.R.S32.HI R2, RZ, 0x1f, R7 ;  /* 0x0000001fff027819 */ /* 0x000fc40000011407 */
[----:B------:R-:W-:Y:S02]  /*0330*/  SHF.R.S32.HI R4, RZ, 0x1f, R6 ;  /* 0x0000001fff047819 */ /* 0x000fe40000011406 */
[----:B------:R-:W-:Y:S02]  /*0340*/  LEA.HI R3, R7, R228, RZ, 0x1 ;  /* 0x000000e407037211 */ /* 0x000fe400078f08ff */
[----:B------:R-:W-:Y:S02]  /*0350*/  LEA.HI R0, R6, R6, RZ, 0x1 ;  /* 0x0000000606007211 */ /* 0x000fe400078f08ff */
[----:B------:R-:W-:Y:S02]  /*0360*/  LEA.HI R2, R2, R228, RZ, 0x3 ;  /* 0x000000e402027211 */ /* 0x000fe400078f18ff */
[----:B------:R-:W-:Y:S02]  /*0370*/  LEA.HI R11, R4, R6, RZ, 0x3 ;  /* 0x00000006040b7211 */ /* 0x000fe400078f18ff */
[----:B------:R-:W-:-:S02]  /*0380*/  LOP3.LUT R3, R3, 0x7fffffe, RZ, 0xc0, !PT ;  /* 0x07fffffe03037812 */ /* 0x000fc400078ec0ff */
[--C-:B------:R-:W-:Y:S02]  /*0390*/  SHF.R.S32.HI R4, RZ, 0x1, R0.reuse ;  /* 0x00000001ff047819 */ /* 0x100fe40000011400 */
        /* <DEDUP_REMOVED lines=8> */
[----:B------:R-:W-:Y:S01]  /*0420*/  LEA.HI R3, R8, R4, RZ, 0x2 ;  /* 0x0000000408037211 */ /* 0x000fe200078f10ff */
[----:B------:R-:W-:Y:S01]  /*0430*/  IMAD.IADD R18, R6, 0x1, -R0 ;  /* 0x0000000106127824 */ /* 0x000fe200078e0a00 */
[----:B------:R-:W-:Y:S01]  /*0440*/  SHF.R.S32.HI R6, RZ, 0x1f, R9 ;  /* 0x0000001fff067819 */ /* 0x000fe20000011409 */
[----:B------:R-:W-:Y:S01]  /*0450*/  IMAD R0, R21, 0x8, R2 ;  /* 0x0000000815007824 */ /* 0x000fe200078e0202 */
[----:B------:R-:W-:Y:S01]  /*0460*/  LOP3.LUT R2, R5, 0x1, RZ, 0xc0, !PT ;  /* 0x0000000105027812 */ /* 0x000fe200078ec0ff */
[----:B------:R-:W-:Y:S01]  /*0470*/  IMAD.SHL.U32 R8, R15, 0x2, RZ ;  /* 0x000000020f087824 */ /* 0x000fe200078e00ff */
[----:B------:R-:W-:Y:S01]  /*0480*/  LOP3.LUT R3, R3, 0xfffffffc, RZ, 0xc0, !PT ;  /* 0xfffffffc03037812 */ /* 0x000fe200078ec0ff */
[----:B------:R-:W-:Y:S01]  /*0490*/  IMAD.U32 R236, R0, 0x20, R236 ;  /* 0x0000002000ec7824 */ /* 0x000fe200078e00ec */
[----:B------:R-:W-:-:S02]  /*04a0*/  LEA.HI R0, R6, R21, RZ, 0x2 ;  /* 0x0000001506007211 */ /* 0x000fc400078f10ff */
[----:B------:R-:W-:Y:S01]  /*04b0*/  ISETP.NE.U32.AND P5, PT, R2, 0x1, PT ;  /* 0x000000010200780c */ /* 0x000fe20003fa5070 */
[----:B------:R-:W-:Y:S01]  /*04c0*/  IMAD.IADD R17, R4, 0x1, -R3 ;  /* 0x0000000104117824 */ /* 0x000fe200078e0a03 */
[----:B------:R-:W-:Y:S01]  /*04d0*/  LEA.HI R2, R9, R21, RZ, 0x1 ;  /* 0x0000001509027211 */ /* 0x000fe200078f08ff */
[----:B------:R-:W-:Y:S01]  /*04e0*/  IMAD.SHL.U32 R4, R10, 0x40, RZ ;  /* 0x000000400a047824 */ /* 0x000fe200078e00ff */
[----:B------:R-:W-:Y:S02]  /*04f0*/  LOP3.LUT R0, R0, 0xfffffffc, RZ, 0xc0, !PT ;  /* 0xfffffffc00007812 */ /* 0x000fe400078ec0ff */
[----:B------:R-:W-:Y:S02]  /*0500*/  LOP3.LUT R6, R2, 0xfffffffe, RZ, 0xc0, !PT ;  /* 0xfffffffe02067812 */ /* 0x000fe400078ec0ff */
[----:B------:R-:W-:Y:S01]  /*0510*/  SHF.R.S32.HI R3, RZ, 0x1, R13 ;  /* 0x00000001ff037819 */ /* 0x000fe2000001140d */
[C---:B------:R-:W-:Y:S01]  /*0520*/  IMAD.IADD R2, R21.reuse, 0x1, -R0 ;  /* 0x0000000115027824 */ /* 0x040fe200078e0a00 */
        /* <DEDUP_REMOVED lines=12> */
[----:B------:R-:W-:Y:S01]  /*05f0*/  IMAD.IADD R11, R5, 0x1, -R3 ;  /* 0x00000001050b7824 */ /* 0x000fe200078e0a03 */
        /* <DEDUP_REMOVED lines=12> */
[C---:B------:R-:W-:Y:S01]  /*06c0*/  IMAD R0, R12.reuse, 0x1000, R8 ;  /* 0x000010000c007824 */ /* 0x040fe200078e0208 */
[----:B------:R-:W-:Y:S02]  /*06d0*/  LOP3.LUT R4, R5, R4, RZ, 0x3c, !PT ;  /* 0x0000000405047212 */ /* 0x000fe400078e3cff */
        /* <DEDUP_REMOVED lines=12> */
[----:B------:R-:W-:Y:S01]  /*07a0*/  SEL R169, R172, 0xffffffe0, !P1 ;  /* 0xffffffe0aca97807 */ /* 0x000fe20004800000 */
[----:B------:R-:W-:Y:S01]  /*07b0*/  IMAD.SHL.U32 R6, R17, 0x40, RZ ;  /* 0x0000004011067824 */ /* 0x000fe200078e00ff */
[----:B------:R-:W-:Y:S01]  /*07c0*/  LOP3.LUT R9, R2, 0x8, RZ, 0xc0, !PT ;  /* 0x0000000802097812 */ /* 0x000fe200078ec0ff */
[----:B------:R-:W-:Y:S01]  /*07d0*/  IMAD.SHL.U32 R2, R0, 0x40, RZ ;  /* 0x0000004000027824 */ /* 0x000fe200078e00ff */
[----:B------:R-:W-:Y:S01]  /*07e0*/  LOP3.LUT R3, R3, 0x1c0, RZ, 0xc0, !PT ;  /* 0x000001c003037812 */ /* 0x000fe200078ec0ff */
[----:B------:R-:W-:Y:S01]  /*07f0*/  IMAD.SHL.U32 R7, R14, 0x10, RZ ;  /* 0x000000100e077824 */ /* 0x000fe200078e00ff */
[----:B------:R-:W-:Y:S01]  /*0800*/  LOP3.LUT R6, R6, 0xc0, RZ, 0xc0, !PT ;  /* 0x000000c006067812 */ /* 0x000fe200078ec0ff */
[----:B------:R-:W-:Y:S01]  /*0810*/  IMAD.SHL.U32 R198, R198, 0x2, RZ ;  /* 0x00000002c6c67824 */ /* 0x000fe200078e00ff */
[----:B------:R-:W-:Y:S01]  /*0820*/  LOP3.LUT R2, R2, 0xc0, RZ, 0xc0, !PT ;  /* 0x000000c002027812 */ /* 0x000fe200078ec0ff */
[----:B------:R-:W-:Y:S01]  /*0830*/  IMAD R5, R14, 0x200, R5 ;  /* 0x000002000e057824 */ /* 0x000fe200078e0205 */
[----:B------:R-:W-:Y:S01]  /*0840*/  SHF.R.U32.HI R168, RZ, 0x3, R3 ;  /* 0x00000003ffa87819 */ /* 0x000fe20000011603 */
[----:B------:R-:W-:Y:S01]  /*0850*/  IMAD.SHL.U32 R165, R165, 0x2, RZ ;  /* 0x00000002a5a57824 */ /* 0x000fe200078e00ff */
[----:B------:R-:W-:-:S02]  /*0860*/  SHF.R.U32.HI R8, RZ, 0x3, R2 ;  /* 0x00000003ff087819 */ /* 0x000fc40000011602 */
[----:B------:R-:W-:Y:S02]  /*0870*/  LOP3.LUT R168, R168, R3, R9, 0x1e, !PT ;  /* 0x00000003a8a87212 */ /* 0x000fe400078e1e09 */
[----:B------:R-:W-:Y:S02]  /*0880*/  LOP3.LUT R8, R8, R2, R4, 0x1e, !PT ;  /* 0x0000000208087212 */ /* 0x000fe400078e1e04 */
[----:B------:R-:W-:Y:S01]  /*0890*/  LOP3.LUT P3, RZ, R0, 0x2, RZ, 0xc0, !PT ;  /* 0x0000000200ff7812 */ /* 0x000fe2000786c0ff */
[----:B------:R-:W-:Y:S01]  /*08a0*/  IMAD.U32 R168, R15, 0x200, R168 ;  /* 0x000002000fa87824 */ /* 0x000fe200078e00a8 */
[----:B------:R-:W-:Y:S01]  /*08b0*/  LOP3.LUT R10, R4, 0x10, R7, 0xf8, !PT ;  /* 0x00000010040a7812 */ /* 0x000fe200078ef807 */
[----:B------:R-:W-:Y:S01]  /*08c0*/  IMAD.IADD R8, R8, 0x1, R11 ;  /* 0x0000000108087824 */ /* 0x000fe200078e020b */
[----:B------:R-:W-:Y:S01]  /*08d0*/  SHF.R.U32.HI R7, RZ, 0x3, R6 ;  /* 0x00000003ff077819 */ /* 0x000fe20000011606 */
[----:B------:R-:W-:Y:S01]  /*08e0*/  IMAD.SHL.U32 R0, R20, 0x20, RZ ;  /* 0x0000002014007824 */ /* 0x000fe200078e00ff */
[----:B------:R-:W-:-:S02]  /*08f0*/  LEA R168, R168, 0x15000, 0x1 ;  /* 0x00015000a8a87811 */ /* 0x000fc400078e08ff */
[----:B------:R-:W-:Y:S01]  /*0900*/  LOP3.LUT R3, R7, R6, R9, 0x1e, !PT ;  /* 0x0000000607037212 */ /* 0x000fe200078e1e09 */
[----:B------:R-:W-:Y:S01]  /*0910*/  IMAD R4, R237, 0x200, R0 ;  /* 0x00000200ed047824 */ /* 0x000fe200078e0200 */
        /* <DEDUP_REMOVED lines=8> */
[----:B------:R-:W-:Y:S01]  /*09a0*/  SHF.R.S32.HI R208, RZ, 0x2, R208 ;  /* 0x00000002ffd07819 */ /* 0x000fe200000114d0 */
[----:B------:R-:W-:Y:S01]  /*09b0*/  IMAD.SHL.U32 R3, R5, 0x2, RZ ;  /* 0x0000000205037824 */ /* 0x000fe200078e00ff */
[----:B------:R-:W-:Y:S01]  /*09c0*/  SEL R166, R172, 0xffffffe0, !P6 ;  /* 0xffffffe0aca67807 */ /* 0x000fe20007000000 */
[----:B------:R-:W-:Y:S01]  /*09d0*/  IMAD.IADD R173, R0, 0x1, R2 ;  /* 0x0000000100ad7824 */ /* 0x000fe200078e0202 */
[----:B------:R-:W-:Y:S01]  /*09e0*/  LEA R231, R8, 0x9000, 0x1 ;  /* 0x0000900008e77811 */ /* 0x000fe200078e08ff */
[----:B------:R-:W-:Y:S01]  /*09f0*/  IMAD R208, R237, 0x10, R208 ;  /* 0x00000010edd07824 */ /* 0x000fe200078e02d0 */
[----:B------:R-:W-:Y:S01]  /*0a00*/  @P4 IADD3 R196, R198, -0x20, RZ ;  /* 0xffffffe0c6c44810 */ /* 0x000fe20007ffe0ff */
[----:B------:R-:W-:Y:S01]  /*0a10*/  IMAD.IADD R166, R165, 0x1, R166 ;  /* 0x00000001a5a67824 */ /* 0x000fe200078e02a6 */
[----:B------:R-:W-:Y:S01]  /*0a20*/  LOP3.LUT P0, RZ, R17, 0x2, RZ, 0xc0, !PT ;  /* 0x0000000211ff7812 */ /* 0x000fe2000780c0ff */
[----:B------:R-:W-:Y:S01]  /*0a30*/  IMAD.IADD R170, R169, 0x1, R170 ;  /* 0x00000001a9aa7824 */ /* 0x000fe200078e02aa */
[----:B------:R-:W-:Y:S01]  /*0a40*/  IADD3 R232, R231, 0x20, RZ ;  /* 0x00000020e7e87810 */ /* 0x000fe20007ffe0ff */
[----:B------:R-:W-:Y:S01]  /*0a50*/  IMAD.IADD R193, R193, 0x1, R196 ;  /* 0x00000001c1c17824 */ /* 0x000fe200078e02c4 */
[----:B------:R-:W-:-:S02]  /*0a60*/  SEL R172, R172, 0xffffffe0, !P0 ;  /* 0xffffffe0acac7807 */ /* 0x000fc40004000000 */
[----:B--2---:R-:W-:Y:S02]  /*0a70*/  @P3 IADD3 R232, R231, -0x20, RZ ;  /* 0xffffffe0e7e83810 */ /* 0x004fe40007ffe0ff */
.L_x_1136:
[----:B-1----:R-:W1:Y:S01]  /*0a80*/  LDC.U8 R0, c[0x0][0x312] ;  /* 0x0000c480ff007b82 */ /* 0x002e620000000000 */
[----:B------:R-:W-:Y:S01]  /*0a90*/  ISETP.NE.U32.AND P4, PT, RZ, c[0x0][0x240], PT ;  /* 0x00009000ff007a0c */ /* 0x000fe20003f85070 */
[C---:B------:R-:W-:Y:S01]  /*0aa0*/  IMAD.SHL.U32 R9, R252.reuse, 0x4, RZ ;  /* 0x00000004fc097824 */ /* 0x040fe200078e00ff */
[----:B------:R-:W-:Y:S02]  /*0ab0*/  ISETP.NE.U32.AND P2, PT, RZ, c[0x0][0x250], PT ;  /* 0x00009400ff007a0c */ /* 0x000fe40003f45070 */
[----:B--2---:R-:W-:Y:S02]  /*0ac0*/  SHF.R.S32.HI R31, RZ, 0x1f, R252 ;  /* 0x0000001fff1f7819 */ /* 0x004fe400000114fc */
[----:B------:R-:W-:Y:S02]  /*0ad0*/  ISETP.NE.AND.EX P4, PT, RZ, c[0x0][0x244], PT, P4 ;  /* 0x00009100ff007a0c */ /* 0x000fe40003f85340 */
[----:B------:R-:W-:Y:S02]  /*0ae0*/  ISETP.NE.AND.EX P2, PT, RZ, c[0x0][0x254], PT, P2 ;  /* 0x00009500ff007a0c */ /* 0x000fe40003f45320 */
[----:B------:R-:W-:-:S02]  /*0af0*/  SHF.L.U64.HI R8, R252, 0x2, R31 ;  /* 0x00000002fc087819 */ /* 0x000fc4000001021f */
[----:B------:R-:W-:Y:S02]  /*0b00*/  IADD3 R4, P0, R9, c[0x0][0x240], RZ ;  /* 0x0000900009047a10 */ /* 0x000fe40007f1e0ff */
[----:B------:R-:W-:Y:S02]  /*0b10*/  ISETP.EQ.U32.AND P5, PT, RZ, c[0x0][0x248], PT ;  /* 0x00009200ff007a0c */ /* 0x000fe40003fa2070 */
[----:B------:R-:W-:Y:S01]  /*0b20*/  IADD3.X R5, R8, c[0x0][0x244], RZ, P0, !PT ;  /* 0x0000910008057a10 */ /* 0x000fe200007fe4ff */
[----:B------:R-:W-:-:S04]  /*0b30*/  IMAD.MOV.U32 R229, RZ, RZ, RZ ;  /* 0x000000ffffe57224 */ /* 0x000fc800078e00ff */
[----:B---3--:R2:W3:Y:S01]  /*0b40*/  @P4 LDG.E R2, [R4.64+0x4] ;  /* 0x0000040604024981 */ /* 0x0084e2000c1e1900 */
[----:B------:R-:W-:Y:S02]  /*0b50*/  @P2 IADD3 R6, P0, R9, c[0x0][0x250], RZ ;  /* 0x0000940009062a10 */ /* 0x000fe40007f1e0ff */
[----:B-1----:R-:W-:Y:S01]  /*0b60*/  ISETP.NE.AND P3, PT, R0, RZ, PT ;  /* 0x000000ff0000720c */ /* 0x002fe20003f65270 */
[----:B------:R-:W-:-:S03]  /*0b70*/  IMAD.MOV.U32 R0, RZ, RZ, -0x1 ;  /* 0xffffffffff007424 */ /* 0x000fc600078e00ff */
[----:B------:R-:W-:-:S03]  /*0b80*/  ISETP.EQ.OR.EX P5, PT, RZ, c[0x0][0x24c], !P3, P5 ;  /* 0x00009300ff007a0c */ /* 0x000fc60005fa2750 */
[----:B------:R2:W3:Y:S01]  /*0b90*/  @P4 LDG.E R0, [R4.64] ;  /* 0x0000000604004981 */ /* 0x0004e2000c1e1900 */
[----:B------:R-:W-:Y:S01]  /*0ba0*/  IMAD.MOV.U32 R241, RZ, RZ, -0x1 ;  /* 0xfffffffffff17424 */ /* 0x000fe200078e00ff */
[----:B------:R-:W-:-:S05]  /*0bb0*/  @P2 IADD3.X R7, R8, c[0x0][0x254], RZ, P0, !PT ;  /* 0x0000950008072a10 */ /* 0x000fca00007fe4ff */
[----:B-----5:R1:W5:Y:S01]  /*0bc0*/  @P2 LDG.E R229, [R6.64] ;  /* 0x0000000606e52981 */ /* 0x020362000c1e1900 */
[----:B--2---:R-:W-:-:S04]  /*0bd0*/  IADD3 R4, P1, R9, c[0x0][0x248], RZ ;  /* 0x0000920009047a10 */ /* 0x004fc80007f3e0ff */
[----:B------:R-:W-:-:S05]  /*0be0*/  IADD3.X R5, R8, c[0x0][0x24c], RZ, P1, !PT ;  /* 0x0000930008057a10 */ /* 0x000fca0000ffe4ff */
[----:B------:R1:W5:Y:S01]  /*0bf0*/  @!P5 LDG.E R241, [R4.64] ;  /* 0x0000000604f1d981 */ /* 0x000362000c1e1900 */
[----:B------:R-:W-:-:S04]  /*0c00*/  ISETP.NE.U32.AND P0, PT, RZ, c[0x0][0x248], PT ;  /* 0x00009200ff007a0c */ /* 0x000fc80003f05070 */
[----:B------:R-:W-:Y:S01]  /*0c10*/  ISETP.NE.AND.EX P0, PT, RZ, c[0x0][0x24c], PT, P0 ;  /* 0x00009300ff007a0c */ /* 0x000fe20003f05300 */
[----:B---3--:R-:W-:Y:S02]  /*0c20*/  @P4 IMAD.IADD R209, R2, 0x1, -R0 ;  /* 0x0000000102d14824 */ /* 0x008fe400078e0a00 */
[----:B------:R-:W-:Y:S02]  /*0c30*/  IMAD.MOV.U32 R2, RZ, RZ, c[0x0][0x218] ;  /* 0x00008600ff027624 */ /* 0x000fe400078e00ff */
[----:B------:R-:W-:-:S08]  /*0c40*/  @!P4 IMAD.MOV.U32 R209, RZ, RZ, c[0x0][0x214] ;  /* 0x00008500ffd1c624 */ /* 0x000fd000078e00ff */
[----:B----4-:R-:W-:Y:S05]  /*0c50*/  @!P0 BRA `(.L_x_1106) ;  /* 0x0000003000008947 */ /* 0x010fea0003800000 */
[----:B-1----:R-:W2:Y:S02]  /*0c60*/  @P3 LDG.E R2, [R4.64+0x4] ;  /* 0x0000040604023981 */ /* 0x002ea4000c1e1900 */
[----:B--2--5:R-:W-:-:S06]  /*0c70*/  @P3 IADD3 R2, R2, -R241, RZ ;  /* 0x800000f102023210 */ /* 0x024fcc0007ffe0ff */
[----:B------:R1:W5:Y:S02]  /*0c80*/  @!P3 LDG.E R2, [R4.64] ;  /* 0x000000060402b981 */ /* 0x000364000c1e1900 */
.L_x_1106:
[----:B-1----:R-:W-:-:S04]  /*0c90*/  ISETP.NE.U32.AND P1, PT, RZ, c[0x0][0x258], PT ;  /* 0x00009600ff007a0c */ /* 0x002fc80003f25070 */
[----:B------:R-:W-:-:S13]  /*0ca0*/  ISETP.NE.AND.EX P1, PT, RZ, c[0x0][0x25c], PT, P1 ;  /* 0x00009700ff007a0c */ /* 0x000fda0003f25310 */
[----:B------:R-:W-:-:S04]  /*0cb0*/  @P1 IADD3 R4, P0, R9, c[0x0][0x258], RZ ;  /* 0x0000960009041a10 */ /* 0x000fc80007f1e0ff */
        /* <DEDUP_REMOVED lines=21> */
[----:B------:R-:W-:Y:S02]  /*0e10*/  ISETP.NE.AND P1, PT, R0, -0x1, PT ;  /* 0xffffffff0000780c */ /* 0x000fe40003f25270 */
        /* <DEDUP_REMOVED lines=26> */
.L_x_1108:
        /* <DEDUP_REMOVED lines=15> */
.L_x_1109:
        /* <DEDUP_REMOVED lines=53> */
[-C--:B------:R-:W-:Y:S01]  /*1400*/  IMAD R18, R23, R5.reuse, RZ ;  /* 0x0000000517127224 */ /* 0x080fe200078e02ff */
[----:B------:R-:W-:Y:S01]  /*1410*/  SEL R19, R16, R6, !P1 ;  /* 0x0000000610137207 */ /* 0x000fe20004800000 */
[----:B------:R-:W-:Y:S01]  /*1420*/  @P2 IMAD R6, R252, c[0x0][0x214], RZ ;  /* 0x00008500fc062a24 */ /* 0x000fe200078e02ff */
[----:B------:R-:W-:Y:S01]  /*1430*/  IADD3 R14, R17, R8, RZ ;  /* 0x00000008110e7210 */ /* 0x000fe20007ffe0ff */
[----:B------:R-:W-:Y:S01]  /*1440*/  IMAD.WIDE.U32 R8, R22, R5, RZ ;  /* 0x0000000516087225 */ /* 0x000fe200078e00ff */
[----:B------:R-:W-:-:S02]  /*1450*/  SHF.R.S32.HI R17, RZ, 0x1f, R21 ;  /* 0x0000001fff117819 */ /* 0x000fc40000011415 */
[----:B------:R-:W-:Y:S01]  /*1460*/  @P2 SEL R6, R6, R0, !P1 ;  /* 0x0000000006062207 */ /* 0x000fe20004800000 */
[----:B------:R-:W-:Y:S01]  /*1470*/  IMAD R5, R22, R4, R18 ;  /* 0x0000000416057224 */ /* 0x000fe200078e0212 */
[----:B------:R-:W-:Y:S01]  /*1480*/  @P6 IADD3 R2, R2, 0x1, RZ ;  /* 0x0000000102026810 */ /* 0x000fe20007ffe0ff */
[----:B----4-:R-:W-:Y:S01]  /*1490*/  IMAD.WIDE.U32 R22, R20, c[0x0][0x3d8], RZ ;  /* 0x0000f60014167a25 */ /* 0x010fe200078e00ff */
[----:B-----5:R-:W-:Y:S02]  /*14a0*/  ISETP.NE.AND P6, PT, R30, RZ, PT ;  /* 0x000000ff1e00720c */ /* 0x020fe40003fc5270 */
[----:B------:R-:W-:Y:S01]  /*14b0*/  @!P3 IADD3 R2, -R2, RZ, RZ ;  /* 0x000000ff0202b210 */ /* 0x000fe20007ffe1ff */
[----:B------:R-:W-:Y:S01]  /*14c0*/  @P1 IMAD.IADD R14, R7, 0x1, R11 ;  /* 0x00000001070e1824 */ /* 0x000fe200078e020b */
[----:B------:R-:W-:Y:S01]  /*14d0*/  @!P4 LOP3.LUT R2, RZ, c[0x0][0x1c8], RZ, 0x33, !PT ;  /* 0x00007200ff02ca12 */ /* 0x000fe200078e33ff */
[----:B------:R-:W-:Y:S01]  /*14e0*/  IMAD R4, R20, c[0x0][0x3dc], R23 ;  /* 0x0000f70014047a24 */ /* 0x000fe200078e0217 */
[----:B------:R-:W-:Y:S01]  /*14f0*/  SEL R22, R22, RZ, P6 ;  /* 0x000000ff16167207 */ /* 0x000fe20003000000 */
[----:B------:R-:W-:Y:S01]  /*1500*/  IMAD R16, R36, c[0x0][0x22c], RZ ;  /* 0x00008b0024107a24 */ /* 0x000fe200078e02ff */
[----:B------:R-:W-:Y:S01]  /*1510*/  IADD3 R11, R9, R5, RZ ;  /* 0x00000005090b7210 */ /* 0x000fe20007ffe0ff */
[----:B------:R-:W-:Y:S01]  /*1520*/  @!P2 IMAD R7, R252, c[0x0][0x1c0], R36 ;  /* 0x00007000fc07aa24 */ /* 0x000fe200078e0224 */
[----:B------:R-:W-:Y:S01]  /*1530*/  SEL R18, R4, RZ, P6 ;  /* 0x000000ff04127207 */ /* 0x000fe20003000000 */
[----:B------:R-:W-:Y:S01]  /*1540*/  @P2 IMAD R6, R36, c[0x0][0x234], R6 ;  /* 0x00008d0024062a24 */ /* 0x000fe200078e0206 */
[----:B------:R-:W-:Y:S01]  /*1550*/  SHF.R.S32.HI R35, RZ, 0x1f, R16 ;  /* 0x0000001fff237819 */ /* 0x000fe20000011410 */
[----:B------:R-:W-:Y:S01]  /*1560*/  @!P2 IMAD R6, R7, c[0x0][0x214], RZ ;  /* 0x000085000706aa24 */ /* 0x000fe200078e02ff */
[----:B------:R-:W-:Y:S01]  /*1570*/  SHF.R.S32.HI R20, RZ, 0x1f, R2 ;  /* 0x0000001fff147819 */ /* 0x000fe20000011402 */
[----:B------:R-:W-:Y:S05]  /*1580*/  @!P2 BRA `(.L_x_1110) ;  /* 0x000000700000a947 */ /* 0x000fea0003800000 */
[----:B------:R-:W-:Y:S01]  /*1590*/  @!P1 IMAD R0, R252, c[0x0][0x224], RZ ;  /* 0x00008900fc009a24 */ /* 0x000fe200078e02ff */
[----:B------:R-:W-:-:S02]  /*15a0*/  MOV R5, 0x80 ;  /* 0x0000008000057802 */ /* 0x000fc40000000f00 */
[----:B------:R-:W-:Y:S02]  /*15b0*/  MOV R4, c[0x0][0x210] ;  /* 0x0000840000047a02 */ /* 0x000fe40000000f00 */
[----:B------:R-:W-:-:S03]  /*15c0*/  LEA R0, R252, R0, 0x7 ;  /* 0x00000000fc007211 */ /* 0x000fc600078e38ff */
[----:B------:R-:W-:-:S04]  /*15d0*/  IMAD R4, R5, R4, c[0x0][0x234] ;  /* 0x00008d0005047624 */ /* 0x000fc800078e0204 */
[----:B------:R-:W-:Y:S01]  /*15e0*/  IMAD R0, R4, R36, R0 ;  /* 0x0000002404007224 */ /* 0x000fe200078e0200 */
[----:B------:R-:W-:Y:S05]  /*15f0*/  BRA `(.L_x_1111) ;  /* 0x0000002000007947 */ /* 0x000fea0003800000 */
.L_x_1110:
[----:B------:R-:W-:-:S04]  /*1600*/  IMAD R0, R252, c[0x0][0x1c0], R36 ;  /* 0x00007000fc007a24 */ /* 0x000fc800078e0224 */
[----:B------:R-:W-:Y:S02]  /*1610*/  IMAD R0, R0, c[0x0][0x224], RZ ;  /* 0x0000890000007a24 */ /* 0x000fe400078e02ff */
.L_x_1111:
[----:B------:R-:W1:Y:S01]  /*1620*/  S2R R32, SR_TID.X ;  /* 0x0000000000207919 */ /* 0x000e620000002100 */
[----:B------:R-:W-:Y:S01]  /*1630*/  IMAD R33, R33, c[0x0][0x1c0], RZ ;  /* 0x0000700021217a24 */ /* 0x000fe200078e02ff */
[----:B------:R-:W-:Y:S01]  /*1640*/  IADD3 R4, P3, R242, R12, RZ ;  /* 0x0000000cf2047210 */ /* 0x000fe20007f7e0ff */
[----:B------:R-:W-:Y:S01]  /*1650*/  IMAD R7, R15, c[0x0][0x370], RZ ;  /* 0x0000dc000f077a24 */ /* 0x000fe200078e02ff */
[----:B------:R-:W2:Y:S01]  /*1660*/  S2R R37, SR_TID.X ;  /* 0x0000000000257919 */ /* 0x000ea20000002100 */
[----:B------:R-:W-:Y:S01]  /*1670*/  IMAD.SHL.U32 R23, R33, 0x40, RZ ;  /* 0x0000004021177824 */ /* 0x000fe200078e00ff */
[----:B------:R-:W-:Y:S01]  /*1680*/  SHF.R.S32.HI R243, RZ, 0x1f, R242 ;  /* 0x0000001ffff37819 */ /* 0x000fe200000114f2 */
[C---:B------:R-:W-:Y:S01]  /*1690*/  IMAD.IADD R206, R10.reuse, 0x1, R6 ;  /* 0x000000010ace7824 */ /* 0x040fe200078e0206 */
[----:B------:R-:W3:Y:S01]  /*16a0*/  S2R R38, SR_TID.X ;  /* 0x0000000000267919 */ /* 0x000ee20000002100 */
[----:B------:R-:W-:Y:S01]  /*16b0*/  IMAD R7, R10, c[0x0][0x374], R7 ;  /* 0x0000dd000a077a24 */ /* 0x000fe200078e0207 */
[----:B------:R-:W-:Y:S01]  /*16c0*/  IADD3 R8, P2, P1, R8, R23, R16 ;  /* 0x0000001708087210 */ /* 0x000fe2000795e010 */
[----:B------:R-:W-:Y:S01]  /*16d0*/  IMAD.IADD R16, R10, 0x1, R0 ;  /* 0x000000010a107824 */ /* 0x000fe200078e0200 */
[----:B------:R-:W-:Y:S01]  /*16e0*/  SHF.R.S32.HI R0, RZ, 0x1f, R23 ;  /* 0x0000001fff007819 */ /* 0x000fe20000011417 */
[----:B------:R-:W-:Y:S01]  /*16f0*/  IMAD.X R5, R243, 0x1, R13, P3 ;  /* 0x00000001f3057824 */ /* 0x000fe200018e060d */
[----:B------:R-:W-:Y:S01]  /*1700*/  IADD3 R6, P3, R228, R10, RZ ;  /* 0x0000000ae4067210 */ /* 0x000fe20007f7e0ff */
[----:B------:R-:W-:Y:S01]  /*1710*/  IMAD.MOV.U32 R207, RZ, RZ, 0x4 ;  /* 0x00000004ffcf7424 */ /* 0x000fe200078e00ff */
[----:B------:R-:W-:Y:S01]  /*1720*/  IADD3.X R13, R11, R0, R35, P2, P1 ;  /* 0x000000000b0d7210 */ /* 0x000fe200017e2423 */
[----:B------:R-:W-:Y:S01]  /*1730*/  IMAD.WIDE.U32 R4, R10, c[0x0][0x370], R4 ;  /* 0x0000dc000a047a25 */ /* 0x000fe200078e0004 */
[----:B------:R-:W-:Y:S01]  /*1740*/  SHF.R.S32.HI R30, RZ, 0x1f, R228 ;  /* 0x0000001fff1e7819 */ /* 0x000fe200000114e4 */
[----:B------:R-:W-:Y:S01]  /*1750*/  BSSY B1, `(.L_x_1107) ;  /* 0x0000726000017945 */ /* 0x000fe20003800000 */
[----:B------:R-:W-:Y:S01]  /*1760*/  IADD3 R12, P2, P1, R22, R8, R19 ;  /* 0x00000008160c7210 */ /* 0x000fe2000795e013 */
[----:B------:R-:W-:-:S02]  /*1770*/  IMAD.IADD R5, R5, 0x1, R7 ;  /* 0x0000000105057824 */ /* 0x000fc400078e0207 */
[----:B------:R-:W-:Y:S01]  /*1780*/  IMAD.X R7, R30, 0x1, R15, P3 ;  /* 0x000000011e077824 */ /* 0x000fe200018e060f */
[----:B-1----:R-:W-:Y:S01]  /*1790*/  SHF.R.S32.HI R9, RZ, 0x1f, R32 ;  /* 0x0000001fff097819 */ /* 0x002fe20000011420 */
[----:B------:R-:W-:Y:S02]  /*17a0*/  IMAD R11, R34, c[0x0][0x378], RZ ;  /* 0x0000de00220b7a24 */ /* 0x000fe400078e02ff */
[----:B------:R-:W-:Y:S01]  /*17b0*/  IMAD R7, R7, c[0x0][0x190], RZ ;  /* 0x0000640007077a24 */ /* 0x000fe200078e02ff */
[----:B------:R-:W-:Y:S01]  /*17c0*/  LEA.HI R9, R9, R32, RZ, 0x5 ;  /* 0x0000002009097211 */ /* 0x000fe200078f28ff */
[----:B------:R-:W-:Y:S01]  /*17d0*/  IMAD R11, R36, c[0x0][0x37c], R11 ;  /* 0x0000df00240b7a24 */ /* 0x000fe200078e020b */
[----:B--2---:R-:W-:Y:S01]  /*17e0*/  SHF.R.S32.HI R37, RZ, 0x1f, R37 ;  /* 0x0000001fff257819 */ /* 0x004fe20000011425 */
[C---:B------:R-:W-:Y:S01]  /*17f0*/  IMAD R15, R6.reuse, c[0x0][0x194], R7 ;  /* 0x00006500060f7a24 */ /* 0x040fe200078e0207 */
[----:B------:R-:W-:Y:S01]  /*1800*/  LOP3.LUT R0, R9, 0xffffffe0, RZ, 0xc0, !PT ;  /* 0xffffffe009007812 */ /* 0x000fe200078ec0ff */
[----:B------:R-:W-:Y:S01]  /*1810*/  IMAD.WIDE.U32 R6, R6, c[0x0][0x190], R242 ;  /* 0x0000640006067a25 */ /* 0x000fe200078e00f2 */
[----:B---3--:R-:W-:-:S03]  /*1820*/  LEA.HI R37, R37, R38, RZ, 0x5 ;  /* 0x0000002625257211 */ /* 0x008fc600078f28ff */
[----:B------:R-:W-:Y:S01]  /*1830*/  IMAD.IADD R23, R32, 0x1, -R0 ;  /* 0x0000000120177824 */ /* 0x000fe200078e0a00 */
[----:B------:R-:W-:Y:S01]  /*1840*/  IADD3 R0, -R192, R209, R21 ;  /* 0x000000d1c0007210 */ /* 0x000fe20007ffe115 */
[----:B------:R-:W-:Y:S01]  /*1850*/  IMAD.WIDE.U32 R4, R36, c[0x0][0x378], R4 ;  /* 0x0000de0024047a25 */ /* 0x000fe200078e0004 */
[----:B------:R-:W-:Y:S02]  /*1860*/  SHF.R.S32.HI R37, RZ, 0x5, R37 ;  /* 0x00000005ff257819 */ /* 0x000fe40000011425 */
[----:B------:R-:W-:Y:S01]  /*1870*/  IADD3 R0, R0, -c[0x0][0x2e8], RZ ;  /* 0x8000ba0000007a10 */ /* 0x000fe20007ffe0ff */
[----:B------:R-:W-:Y:S01]  /*1880*/  IMAD.IADD R5, R5, 0x1, R11 ;  /* 0x0000000105057824 */ /* 0x000fe200078e020b */
[----:B------:R-:W-:Y:S01]  /*1890*/  IADD3 R6, P3, R29, R6, RZ ;  /* 0x000000061d067210 */ /* 0x000fe20007f7e0ff */
[----:B------:R-:W-:Y:S01]  /*18a0*/  IMAD R8, R37, R33, R23 ;  /* 0x0000002125087224 */ /* 0x000fe200078e0217 */
[----:B------:R-:W-:Y:S01]  /*18b0*/  SHF.R.S32.HI R9, RZ, 0x1f, R0 ;  /* 0x0000001fff097819 */ /* 0x000fe20000011400 */
[----:B------:R-:W-:Y:S01]  /*18c0*/  IMAD R11, R34, c[0x0][0x1a8], RZ ;  /* 0x00006a00220b7a24 */ /* 0x000fe200078e02ff */
[----:B------:R-:W-:Y:S01]  /*18d0*/  IADD3.X R7, R24, R7, R15, P3, !PT ;  /* 0x0000000718077210 */ /* 0x000fe20001ffe40f */
[----:B------:R-:W-:Y:S01]  /*18e0*/  IMAD.WIDE.U32 R4, R228, c[0x0][0x370], R4 ;  /* 0x0000dc00e4047a25 */ /* 0x000fe200078e0004 */
[----:B------:R-:W-:-:S02]  /*18f0*/  LEA.HI R10, R9, R0, RZ, 0x6 ;  /* 0x00000000090a7211 */ /* 0x000fc400078f30ff */
[----:B------:R-:W-:Y:S01]  /*1900*/  IADD3.X R0, R18, R13, R14, P2, P1 ;  /* 0x0000000d12007210 */ /* 0x000fe200017e240e */
[----:B------:R-:W-:Y:S01]  /*1910*/  IMAD R11, R36, c[0x0][0x1ac], R11 ;  /* 0x00006b00240b7a24 */ /* 0x000fe200078e020b */
[----:B------:R-:W-:Y:S01]  /*1920*/  IADD3 R9, P1, R8, R12, RZ ;  /* 0x0000000c08097210 */ /* 0x000fe20007f3e0ff */
[----:B------:R-:W-:Y:S01]  /*1930*/  IMAD.WIDE.U32 R6, R36, c[0x0][0x1a8], R6 ;  /* 0x00006a0024067a25 */ /* 0x000fe200078e0006 */
[----:B------:R-:W-:Y:S02]  /*1940*/  LEA R200, P2, R4, c[0x0][0x330], 0x1 ;  /* 0x0000cc0004c87a11 */ /* 0x000fe400078408ff */
[----:B------:R-:W-:Y:S01]  /*1950*/  LEA.HI.X.SX32 R179, R8, R0, 0x1, P1 ;  /* 0x0000000008b37211 */ /* 0x000fe200008f0eff */
[----:B------:R-:W-:Y:S01]  /*1960*/  IMAD R8, R30, c[0x0][0x370], RZ ;  /* 0x0000dc001e087a24 */ /* 0x000fe200078e02ff */
[----:B------:R-:W-:Y:S01]  /*1970*/  SHF.R.S32.HI R0, RZ, 0x6, R10 ;  /* 0x00000006ff007819 */ /* 0x000fe2000001140a */
[----:B------:R-:W-:Y:S01]  /*1980*/  IMAD.IADD R11, R7, 0x1, R11 ;  /* 0x00000001070b7824 */ /* 0x000fe200078e020b */
[----:B------:R-:W-:Y:S01]  /*1990*/  LEA R202, P3, R6, c[0x0][0x160], 0x1 ;  /* 0x0000580006ca7a11 */ /* 0x000fe200078608ff */
[----:B------:R-:W-:Y:S01]  /*19a0*/  IMAD.WIDE R12, R16, R207, c[0x0][0x3c8] ;  /* 0x0000f200100c7625 */ /* 0x000fe200078e02cf */
[----:B------:R-:W-:-:S02]  /*19b0*/  IMNMX R226, RZ, R0, !PT ;  /* 0x00000000ffe27217 */ /* 0x000fc40007800200 */
[----:B------:R-:W-:Y:S01]  /*19c0*/  LEA R180, P1, R9, c[0x0][0x350], 0x2 ;  /* 0x0000d40009b47a11 */ /* 0x000fe200078210ff */
[----:B------:R-:W-:Y:S01]  /*19d0*/  IMAD R0, R228, c[0x0][0x374], R8 ;  /* 0x0000dd00e4007a24 */ /* 0x000fe200078e0208 */
[----:B------:R-:W-:Y:S01]  /*19e0*/  ISETP.GT.AND P4, PT, R191, R226, PT ;  /* 0x000000e2bf00720c */ /* 0x000fe20003f84270 */
[----:B------:R-:W-:Y:S01]  /*19f0*/  IMAD.MOV.U32 R216, RZ, RZ, R12 ;  /* 0x000000ffffd87224 */ /* 0x000fe200078e000c */
[----:B------:R-:W-:Y:S01]  /*1a00*/  LEA.HI.X R203, R6, c[0x0][0x164], R11, 0x1, P3 ;  /* 0x0000590006cb7a11 */ /* 0x000fe200018f0c0b */
[----:B------:R-:W-:Y:S01]  /*1a10*/  IMAD.IADD R0, R5, 0x1, R0 ;  /* 0x0000000105007824 */ /* 0x000fe200078e0200 */
[----:B------:R-:W-:Y:S01]  /*1a20*/  LEA.HI.X R179, R9, c[0x0][0x354], R179, 0x2, P1 ;  /* 0x0000d50009b37a11 */ /* 0x000fe200008f14b3 */
[----:B------:R-:W-:Y:S01]  /*1a30*/  IMAD.MOV.U32 R215, RZ, RZ, R13 ;  /* 0x000000ffffd77224 */ /* 0x000fe200078e000d */
[----:B------:R-:W-:Y:S01]  /*1a40*/  IADD3 R191, R191, -0x1, RZ ;  /* 0xffffffffbfbf7810 */ /* 0x000fe20007ffe0ff */
[----:B------:R-:W-:Y:S01]  /*1a50*/  IMAD.WIDE R206, R206, R207, c[0x0][0x200] ;  /* 0x00008000cece7625 */ /* 0x000fe200078e02cf */
[----:B------:R-:W-:-:S05]  /*1a60*/  LEA.HI.X R201, R4, c[0x0][0x334], R0, 0x1, P2 ;  /* 0x0000cd0004c97a11 */ /* 0x000fca00010f0c00 */
        /* <DEDUP_REMOVED lines=16> */
.L_x_1113:
        /* <DEDUP_REMOVED lines=15> */
.L_x_1114:
        /* <DEDUP_REMOVED lines=24> */
.L_x_1116:
[----:B------:R-:W-:Y:S05]  /*1de0*/  BSYNC B0 ;  /* 0x0000000000007941 */ /* 0x000fea0003800000 */
.L_x_1115:
        /* <DEDUP_REMOVED lines=16> */
.L_x_1118:
[----:B------:R-:W-:Y:S05]  /*1ef0*/  BSYNC B0 ;  /* 0x0000000000007941 */ /* 0x000fea0003800000 */
.L_x_1117:
        /* <DEDUP_REMOVED lines=22> */
.L_x_1120:
[----:B------:R-:W-:Y:S05]  /*2060*/  BSYNC B0 ;  /* 0x0000000000007941 */ /* 0x000fea0003800000 */
.L_x_1119:
        /* <DEDUP_REMOVED lines=14> */
.L_x_1112:
[----:B------:R-:W-:Y:S01]  /*2150*/  IMAD R0, R218, -0x80, R192 ;  /* 0xffffff80da007824 */ /* 0x000fe200078e02c0 */
[----:B------:R-:W-:Y:S01]  /*2160*/  IADD3 R4, R228, 0x40, RZ ;  /* 0x00000040e4047810 */ /* 0x000fe20007ffe0ff */
[----:B------:R-:W-:Y:S01]  /*2170*/  IMAD R8, R17, c[0x0][0x198], RZ ;  /* 0x0000660011087a24 */ /* 0x000fe200078e02ff */
[----:B------:R-:W-:Y:S01]  /*2180*/  LEA.HI R10, R191, R191, RZ, 0x1 ;  /* 0x000000bfbf0a7211 */ /* 0x000fe200078f08ff */
[C---:B------:R-:W-:Y:S01]  /*2190*/  IMAD.WIDE.U32 R6, R21.reuse, c[0x0][0x198], R242 ;  /* 0x0000660015067a25 */ /* 0x040fe200078e00f2 */
[-C--:B------:R-:W-:Y:S01]  /*21a0*/  ISETP.GE.AND P0, PT, R4, R0.reuse, PT ;  /* 0x000000000400720c */ /* 0x080fe20003f06270 */
[----:B------:R-:W-:Y:S01]  /*21b0*/  @P6 BAR.SYNC.DEFER_BLOCKING 0x0 ;  /* 0x0000000000006b1d */ /* 0x000fe20000010000 */
[----:B------:R-:W-:Y:S01]  /*21c0*/  ISETP.GE.AND P1, PT, R228, R0, PT ;  /* 0x00000000e400720c */ /* 0x000fe20003f26270 */
[C---:B------:R-:W-:Y:S01]  /*21d0*/  IMAD R9, R21.reuse, c[0x0][0x19c], R8 ;  /* 0x0000670015097a24 */ /* 0x040fe200078e0208 */
[----:B------:R-:W-:Y:S01]  /*21e0*/  IADD3 R6, P2, R26, R6, RZ ;  /* 0x000000061a067210 */ /* 0x000fe20007f5e0ff */
[----:B------:R-:W-:-:S03]  /*21f0*/  IMAD.WIDE.U32 R4, R21, c[0x0][0x1a0], R242 ;  /* 0x0000680015047a25 */ /* 0x000fc600078e00f2 */
[----:B------:R-:W-:Y:S01]  /*2200*/  IADD3.X R7, R28, R7, R9, P2, !PT ;  /* 0x000000071c077210 */ /* 0x000fe200017fe409 */
[----:B------:R-:W-:Y:S01]  /*2210*/  IMAD R8, R17, c[0x0][0x1a0], RZ ;  /* 0x0000680011087a24 */ /* 0x000fe200078e02ff */
[----:B------:R-:W-:Y:S01]  /*2220*/  IADD3 R4, P2, R25, R4, RZ ;  /* 0x0000000419047210 */ /* 0x000fe20007f5e0ff */
[C---:B------:R-:W-:Y:S02]  /*2230*/  IMAD R9, R20.reuse, c[0x0][0x1b0], RZ ;  /* 0x00006c0014097a24 */ /* 0x040fe400078e02ff */
[----:B------:R-:W-:Y:S02]  /*2240*/  IMAD R8, R21, c[0x0][0x1a4], R8 ;  /* 0x0000690015087a24 */ /* 0x000fe400078e0208 */
[----:B------:R-:W-:Y:S02]  /*2250*/  IMAD R0, R20, c[0x0][0x1b8], RZ ;  /* 0x00006e0014007a24 */ /* 0x000fe400078e02ff */
[C---:B------:R-:W-:Y:S01]  /*2260*/  IMAD R9, R2.reuse, c[0x0][0x1b4], R9 ;  /* 0x00006d0002097a24 */ /* 0x040fe200078e0209 */
[----:B------:R-:W-:Y:S01]  /*2270*/  IADD3.X R5, R27, R5, R8, P2, !PT ;  /* 0x000000051b057210 */ /* 0x000fe200017fe408 */
[----:B------:R-:W-:Y:S01]  /*2280*/  IMAD.WIDE.U32 R6, R2, c[0x0][0x1b0], R6 ;  /* 0x00006c0002067a25 */ /* 0x000fe200078e0006 */
[----:B------:R-:W-:-:S03]  /*2290*/  LOP3.LUT R8, R10, 0xfffffffe, RZ, 0xc0, !PT ;  /* 0xfffffffe0a087812 */ /* 0x000fc600078ec0ff */
[----:B------:R-:W-:Y:S01]  /*22a0*/  IMAD R10, R2, c[0x0][0x1bc], R0 ;  /* 0x00006f00020a7a24 */ /* 0x000fe200078e0200 */
[----:B------:R-:W-:Y:S01]  /*22b0*/  @!P0 IADD3 R0, P2, R228, 0x40, RZ ;  /* 0x00000040e4008810 */ /* 0x000fe20007f5e0ff */
[----:B------:R-:W-:Y:S01]  /*22c0*/  IMAD.WIDE.U32 R4, R2, c[0x0][0x1b8], R4 ;  /* 0x00006e0002047a25 */ /* 0x000fe200078e0004 */
[----:B------:R-:W-:-:S03]  /*22d0*/  IADD3 R7, R7, R9, RZ ;  /* 0x0000000907077210 */ /* 0x000fc60007ffe0ff */
[----:B------:R-:W-:Y:S01]  /*22e0*/  @!P0 IMAD.X R2, RZ, RZ, R30, P2 ;  /* 0x000000ffff028224 */ /* 0x000fe200010e061e */
[----:B------:R-:W-:Y:S01]  /*22f0*/  @!P0 MOV R13, R7 ;  /* 0x00000007000d8202 */ /* 0x000fe20000000f00 */
[----:B------:R-:W-:Y:S01]  /*2300*/  @!P0 IMAD.MOV.U32 R12, RZ, RZ, R6 ;  /* 0x000000ffff0c8224 */ /* 0x000fe200078e0006 */
[----:B------:R-:W-:Y:S01]  /*2310*/  @!P0 IADD3 R14, P2, R228, 0x40, RZ ;  /* 0x00000040e40e8810 */ /* 0x000fe20007f5e0ff */
[----:B------:R-:W-:Y:S02]  /*2320*/  @!P0 IMAD R2, R2, c[0x0][0x198], RZ ;  /* 0x0000660002028a24 */ /* 0x000fe400078e02ff */
[----:B------:R-:W-:Y:S02]  /*2330*/  IMAD.IADD R8, R191, 0x1, -R8 ;  /* 0x00000001bf087824 */ /* 0x000fe400078e0a08 */
[----:B------:R-:W-:Y:S02]  /*2340*/  IMAD.IADD R5, R5, 0x1, R10 ;  /* 0x0000000105057824 */ /* 0x000fe400078e020a */
[C---:B------:R-:W-:Y:S01]  /*2350*/  @!P0 IMAD R10, R0.reuse, c[0x0][0x19c], R2 ;  /* 0x00006700000a8a24 */ /* 0x040fe200078e0202 */
[----:B------:R-:W-:Y:S01]  /*2360*/  @!P0 IADD3.X R2, RZ, R30, RZ, P2, !PT ;  /* 0x0000001eff028210 */ /* 0x000fe200017fe4ff */
[----:B------:R-:W-:Y:S01]  /*2370*/  @!P0 IMAD.WIDE.U32 R12, R0, c[0x0][0x198], R12 ;  /* 0x00006600000c8a25 */ /* 0x000fe200078e000c */
[----:B------:R-:W-:-:S03]  /*2380*/  ISETP.NE.AND P3, PT, R8, 0x1, PT ;  /* 0x000000010800780c */ /* 0x000fc60003f65270 */
[C---:B------:R-:W-:Y:S02]  /*2390*/  @!P1 IMAD R0, R30.reuse, c[0x0][0x198], RZ ;  /* 0x000066001e009a24 */ /* 0x040fe400078e02ff */
[----:B------:R-:W-:Y:S02]  /*23a0*/  @!P1 IMAD R8, R30, c[0x0][0x1a0], RZ ;  /* 0x000068001e089a24 */ /* 0x000fe400078e02ff */
[C---:B------:R-:W-:Y:S02]  /*23b0*/  @!P1 IMAD R0, R228.reuse, c[0x0][0x19c], R0 ;  /* 0x00006700e4009a24 */ /* 0x040fe400078e0200 */
[----:B------:R-:W-:-:S04]  /*23c0*/  @!P1 IMAD.WIDE.U32 R6, R228, c[0x0][0x198], R6 ;  /* 0x00006600e4069a25 */ /* 0x000fc800078e0006 */
[----:B------:R-:W-:Y:S02]  /*23d0*/  @!P0 IMAD R9, R2, c[0x0][0x1a0], RZ ;  /* 0x0000680002098a24 */ /* 0x000fe400078e02ff */
[----:B------:R-:W-:Y:S01]  /*23e0*/  @!P1 IMAD R22, R228, c[0x0][0x1a4], R8 ;  /* 0x00006900e4169a24 */ /* 0x000fe200078e0208 */
[----:B------:R-:W-:Y:S01]  /*23f0*/  @!P0 LEA R8, P4, R12, c[0x0][0x168], 0x1 ;  /* 0x00005a000c088a11 */ /* 0x000fe200078808ff */
[----:B------:R-:W-:Y:S02]  /*2400*/  @!P1 IMAD.IADD R0, R7, 0x1, R0 ;  /* 0x0000000107009824 */ /* 0x000fe400078e0200 */
[----:B------:R-:W-:Y:S01]  /*2410*/  @!P0 IMAD.IADD R2, R13, 0x1, R10 ;  /* 0x000000010d028824 */ /* 0x000fe200078e020a */
[----:B------:R-:W-:Y:S01]  /*2420*/  @!P1 LEA R10, P5, R6, c[0x0][0x168], 0x1 ;  /* 0x00005a00060a9a11 */ /* 0x000fe200078a08ff */
[----:B------:R-:W-:-:S03]  /*2430*/  @!P1 IMAD.WIDE.U32 R16, R228, c[0x0][0x1a0], R4 ;  /* 0x00006800e4109a25 */ /* 0x000fc600078e0004 */
[----:B------:R-:W-:Y:S01]  /*2440*/  @!P1 LEA.HI.X R11, R6, c[0x0][0x16c], R0, 0x1, P5 ;  /* 0x00005b00060b9a11 */ /* 0x000fe200028f0c00 */
[----:B------:R-:W-:Y:S01]  /*2450*/  IMAD R20, R191, -0x40, R209 ;  /* 0xffffffc0bf147824 */ /* 0x000fe200078e02d1 */
[----:B------:R-:W-:Y:S01]  /*2460*/  @!P1 LEA R6, P5, R16, c[0x0][0x170], 0x1 ;  /* 0x00005c0010069a11 */ /* 0x000fe200078a08ff */
[----:B------:R-:W-:Y:S02]  /*2470*/  @!P0 IMAD.MOV.U32 R19, RZ, RZ, R5 ;  /* 0x000000ffff138224 */ /* 0x000fe400078e0005 */
[----:B------:R-:W-:Y:S01]  /*2480*/  @!P0 IMAD R5, R14, c[0x0][0x1a4], R9 ;  /* 0x000069000e058a24 */ /* 0x000fe200078e0209 */
[----:B------:R-:W-:Y:S01]  /*2490*/  @!P0 LEA.HI.X R9, R12, c[0x0][0x16c], R2, 0x1, P4 ;  /* 0x00005b000c098a11 */ /* 0x000fe200020f0c02 */
[----:B------:R-:W-:Y:S01]  /*24a0*/  IMAD.SHL.U32 R0, R236, 0x2, RZ ;  /* 0x00000002ec007824 */ /* 0x000fe200078e00ff */
[----:B------:R-:W-:Y:S01]  /*24b0*/  @!P1 IADD3 R2, R17, R22, RZ ;  /* 0x0000001611029210 */ /* 0x000fe20007ffe0ff */
[----:B------:R-:W-:Y:S01]  /*24c0*/  IMAD.MOV.U32 R194, RZ, RZ, c[0x0][0x308] ;  /* 0x0000c200ffc27624 */ /* 0x000fe200078e00ff */
[----:B------:R-:W-:Y:S01]  /*24d0*/  ISETP.GE.AND P2, PT, R228, R20, PT ;  /* 0x00000014e400720c */ /* 0x000fe20003f46270 */
[----:B------:R-:W-:Y:S01]  /*24e0*/  IMAD.MOV.U32 R195, RZ, RZ, c[0x0][0x30c] ;  /* 0x0000c300ffc37624 */ /* 0x000fe200078e00ff */
[----:B------:R-:W-:Y:S01]  /*24f0*/  @!P1 LEA.HI.X R7, R16, c[0x0][0x174], R2, 0x1, P5 ;  /* 0x00005d0010079a11 */ /* 0x000fe200028f0c02 */
[----:B------:R-:W-:Y:S01]  /*2500*/  @!P0 IMAD.MOV.U32 R18, RZ, RZ, R4 ;  /* 0x000000ffff128224 */ /* 0x000fe200078e0004 */
[----:B------:R-:W-:-:S03]  /*2510*/  IADD3 R2, R236, 0x1800, RZ ;  /* 0x00001800ec027810 */ /* 0x000fc60007ffe0ff */
[----:B------:R-:W-:Y:S01]  /*2520*/  @!P0 IMAD.WIDE.U32 R14, R14, c[0x0][0x1a0], R18 ;  /* 0x000068000e0e8a25 */ /* 0x000fe200078e0012 */
[----:B------:R-:W-:-:S03]  /*2530*/  SEL R2, R2, R236, !P3 ;  /* 0x000000ec02027207 */ /* 0x000fc60005800000 */
[----:B------:R-:W-:Y:S01]  /*2540*/  @!P0 IMAD.IADD R5, R15, 0x1, R5 ;  /* 0x000000010f058824 */ /* 0x000fe200078e0205 */
[----:B------:R-:W-:Y:S01]  /*2550*/  SHF.L.U32 R199, R2, 0x1, RZ ;  /* 0x0000000102c77819 */ /* 0x000fe200000006ff */
[----:B------:R-:W-:Y:S01]  /*2560*/  @P2 STS [R0+0x6000], RZ ;  /* 0x006000ff00002388 */ /* 0x000fe20000000800 */
[----:B------:R-:W-:-:S03]  /*2570*/  @!P0 LEA R4, P4, R14, c[0x0][0x170], 0x1 ;  /* 0x00005c000e048a11 */ /* 0x000fc600078808ff */
[----:B------:R-:W-:Y:S01]  /*2580*/  @P2 STS [R0+0x6004], RZ ;  /* 0x006004ff00002388 */ /* 0x000fe20000000800 */
[----:B------:R-:W-:-:S03]  /*2590*/  @!P0 LEA.HI.X R5, R14, c[0x0][0x174], R5, 0x1, P4 ;  /* 0x00005d000e058a11 */ /* 0x000fc600020f0c05 */
        /* <DEDUP_REMOVED lines=68> */
[----:B---3--:R3:W2:Y:S01]  /*29e0*/  LDG.E.64 R6, [R194.64+0x8] ;  /* 0x00000806c2067981 */ /* 0x0086a2000c1e1b00 */
[C---:B------:R-:W-:Y:S01]  /*29f0*/  ISETP.GE.AND P4, PT, R208.reuse, R20, PT ;  /* 0x00000014d000720c */ /* 0x040fe20003f86270 */
[----:B------:R-:W-:Y:S01]  /*2a00*/  IMAD.MOV.U32 R213, RZ, RZ, 0x7f800000 ;  /* 0x7f800000ffd57424 */ /* 0x000fe200078e00ff */
[----:B------:R-:W-:Y:S01]  /*2a10*/  MOV R212, 0x7f800000 ;  /* 0x7f80000000d47802 */ /* 0x000fe20000000f00 */
[----:B------:R-:W-:Y:S01]  /*2a20*/  IMAD.MOV.U32 R210, RZ, RZ, 0x7f800000 ;  /* 0x7f800000ffd27424 */ /* 0x000fe200078e00ff */
[----:B------:R-:W-:-:S02]  /*2a30*/  IADD3 R2, R208, 0x20, RZ ;  /* 0x00000020d0027810 */ /* 0x000fc40007ffe0ff */
[----:B------:R-:W-:Y:S02]  /*2a40*/  MOV R211, 0x7f800000 ;  /* 0x7f80000000d37802 */ /* 0x000fe40000000f00 */
[-C--:B------:R-:W-:Y:S02]  /*2a50*/  ISETP.GE.AND P1, PT, R2, R20.reuse, PT ;  /* 0x000000140200720c */ /* 0x080fe40003f26270 */
[C---:B----4-:R-:W-:Y:S02]  /*2a60*/  IADD3 R4, R208.reuse, 0x8, RZ ;  /* 0x00000008d0047810 */ /* 0x050fe40007ffe0ff */
[----:B-1----:R-:W-:Y:S02]  /*2a70*/  IADD3 R0, R208, 0x28, RZ ;  /* 0x00000028d0007810 */ /* 0x002fe40007ffe0ff */
[-C--:B------:R-:W-:Y:S01]  /*2a80*/  ISETP.GE.AND P2, PT, R4, R20.reuse, PT ;  /* 0x000000140400720c */ /* 0x080fe20003f46270 */
[----:B------:R-:W-:Y:S01]  /*2a90*/  IMAD.WIDE R4, R208, 0x4, R206 ;  /* 0x00000004d0047825 */ /* 0x000fe200078e02ce */
[----:B---3--:R-:W3:Y:S01]  /*2aa0*/  LDG.E.64 R194, [R194.64] ;  /* 0x00000006c2c27981 */ /* 0x008ee2000c1e1b00 */
[----:B------:R-:W-:-:S03]  /*2ab0*/  ISETP.GE.AND P0, PT, R0, R20, PT ;  /* 0x000000140000720c */ /* 0x000fc60003f06270 */
[----:B------:R1:W5:Y:S01]  /*2ac0*/  @!P4 LDG.E R212, [R4.64] ;  /* 0x0000000604d4c981 */ /* 0x000362000c1e1900 */
[----:B------:R-:W-:-:S03]  /*2ad0*/  SHF.R.S32.HI R2, RZ, 0x1f, R23 ;  /* 0x0000001fff027819 */ /* 0x000fc60000011417 */
[----:B------:R1:W5:Y:S04]  /*2ae0*/  @!P1 LDG.E R210, [R4.64+0x80] ;  /* 0x0000800604d29981 */ /* 0x000368000c1e1900 */
[----:B------:R1:W5:Y:S02]  /*2af0*/  @!P2 LDG.E R213, [R4.64+0x20] ;  /* 0x0000200604d5a981 */ /* 0x000364000c1e1900 */
[----:B------:R-:W-:-:S04]  /*2b00*/  @!P0 IMAD.WIDE R8, R0, 0x4, R206 ;  /* 0x0000000400088825 */ /* 0x000fc800078e02ce */
[----:B------:R-:W-:Y:S01]  /*2b10*/  IMAD R0, R252, c[0x0][0x1c0], R36 ;  /* 0x00007000fc007a24 */ /* 0x000fe200078e0224 */
[----:B------:R1:W5:Y:S03]  /*2b20*/  @!P0 LDG.E R211, [R8.64] ;  /* 0x0000000608d38981 */ /* 0x000366000c1e1900 */
[----:B------:R-:W-:Y:S01]  /*2b30*/  IMAD.SHL.U32 R0, R0, 0x20, RZ ;  /* 0x0000002000007824 */ /* 0x000fe200078e00ff */
[----:B------:R-:W-:-:S04]  /*2b40*/  IADD3 R21, R21, R209, RZ ;  /* 0x000000d115157210 */ /* 0x000fc80007ffe0ff */
[----:B------:R-:W-:Y:S01]  /*2b50*/  IADD3 R21, -R192, 0x80, R21 ;  /* 0x00000080c0157810 */ /* 0x000fe20007ffe115 */
[----:B------:R-:W-:Y:S01]  /*2b60*/  IMAD.MOV.U32 R214, RZ, RZ, c[0x0][0x2e4] ;  /* 0x0000b900ffd67624 */ /* 0x000fe200078e00ff */
        /* <DEDUP_REMOVED lines=52> */
[----:B------:R-:W-:-:S04]  /*2eb0*/  IADD3 R0, R173, 0x1800, RZ ;  /* 0x00001800ad007810 */ /* 0x000fc80007ffe0ff */
[----:B------:R-:W-:-:S05]  /*2ec0*/  SEL R0, R0, R173, !P3 ;  /* 0x000000ad00007207 */ /* 0x000fca0005800000 */
[----:B------:R-:W-:Y:S01]  /*2ed0*/  IMAD.SHL.U32 R164, R0, 0x2, RZ ;  /* 0x0000000200a47824 */ /* 0x000fe200078e00ff */
[----:B------:R-:W-:-:S05]  /*2ee0*/  MOV R0, c[0x0][0x22c] ;  /* 0x00008b0000007a02 */ /* 0x000fca0000000f00 */
[----:B------:R-:W-:-:S04]  /*2ef0*/  IMAD R0, R0, c[0x0][0x1c0], RZ ;  /* 0x0000700000007a24 */ /* 0x000fc800078e02ff */
[C---:B------:R-:W-:Y:S01]  /*2f00*/  IMAD.SHL.U32 R238, R0.reuse, 0x10, RZ ;  /* 0x0000001000ee7824 */ /* 0x040fe200078e00ff */
[----:B------:R-:W-:-:S04]  /*2f10*/  SHF.L.U32 R217, R0, 0x3, RZ ;  /* 0x0000000300d97819 */ /* 0x000fc800000006ff */
[C---:B------:R-:W-:Y:S02]  /*2f20*/  IADD3 R240, R238.reuse, 0x20, RZ ;  /* 0x00000020eef07810 */ /* 0x040fe40007ffe0ff */
[----:B------:R-:W-:-:S03]  /*2f30*/  IADD3 R239, R238, 0x40, RZ ;  /* 0x00000040eeef7810 */ /* 0x000fc60007ffe0ff */
[C---:B------:R-:W-:Y:S01]  /*2f40*/  IMAD.IADD R235, R217.reuse, 0x1, R240 ;  /* 0x00000001d9eb7824 */ /* 0x040fe200078e02f0 */
[----:B------:R-:W-:-:S03]  /*2f50*/  IADD3 R234, R217, R239, RZ ;  /* 0x000000efd9ea7210 */ /* 0x000fc60007ffe0ff */
[C---:B------:R-:W-:Y:S01]  /*2f60*/  IMAD.IADD R251, R217.reuse, 0x1, R235 ;  /* 0x00000001d9fb7824 */ /* 0x040fe200078e02eb */
[C---:B------:R-:W-:Y:S02]  /*2f70*/  IADD3 R250, R217.reuse, R234, RZ ;  /* 0x000000ead9fa7210 */ /* 0x040fe40007ffe0ff */
[----:B------:R-:W-:Y:S02]  /*2f80*/  IADD3 R2, R174, 0x1800, RZ ;  /* 0x00001800ae027810 */ /* 0x000fe40007ffe0ff */
[C---:B------:R-:W-:Y:S01]  /*2f90*/  IADD3 R222, R217.reuse, R251, RZ ;  /* 0x000000fbd9de7210 */ /* 0x040fe20007ffe0ff */
[----:B------:R-:W-:Y:S01]  /*2fa0*/  IMAD.IADD R220, R217, 0x1, R250 ;  /* 0x00000001d9dc7824 */ /* 0x000fe200078e02fa */
[----:B------:R-:W-:-:S03]  /*2fb0*/  SEL R2, R2, R174, !P3 ;  /* 0x000000ae02027207 */ /* 0x000fc60005800000 */
[C---:B------:R-:W-:Y:S01]  /*2fc0*/  IMAD.IADD R221, R217.reuse, 0x1, R222 ;  /* 0x00000001d9dd7824 */ /* 0x040fe200078e02de */
[----:B------:R-:W-:Y:S01]  /*2fd0*/  IADD3 R219, R217, R220, RZ ;  /* 0x000000dcd9db7210 */ /* 0x000fe20007ffe0ff */
[----:B------:R-:W-:Y:S01]  /*2fe0*/  IMAD.U32 R245, R0, -0x40, RZ ;  /* 0xffffffc000f57824 */ /* 0x000fe200078e00ff */
[----:B------:R-:W-:Y:S01]  /*2ff0*/  SHF.L.U32 R167, R2, 0x1, RZ ;  /* 0x0000000102a77819 */ /* 0x000fe200000006ff */
[C---:B------:R-:W-:Y:S01]  /*3000*/  IMAD R249, R0.reuse, 0x18, RZ ;  /* 0x0000001800f97824 */ /* 0x040fe200078e02ff */
[----:B---3--:R-:W-:Y:S01]  /*3010*/  LOP3.LUT R225, R225, R194, RZ, 0x3c, !PT ;  /* 0x000000c2e1e17212 */ /* 0x008fe200078e3cff */
[C---:B------:R-:W-:Y:S01]  /*3020*/  IMAD R247, R0.reuse, 0x28, RZ ;  /* 0x0000002800f77824 */ /* 0x040fe200078e02ff */
[C---:B------:R-:W-:Y:S01]  /*3030*/  SHF.L.U32 R248, R0.reuse, 0x5, RZ ;  /* 0x0000000500f87819 */ /* 0x040fe200000006ff */
[C---:B------:R-:W-:Y:S01]  /*3040*/  IMAD R246, R0.reuse, 0x30, RZ ;  /* 0x0000003000f67824 */ /* 0x040fe200078e02ff */
[----:B------:R-:W-:Y:S01]  /*3050*/  IADD3 R223, R217, R219, RZ ;  /* 0x000000dbd9df7210 */ /* 0x000fe20007ffe0ff */
[----:B------:R-:W-:-:S02]  /*3060*/  IMAD R244, R0, 0x38, RZ ;  /* 0x0000003800f47824 */ /* 0x000fc400078e02ff */
[----:B-1----:R-:W-:Y:S02]  /*3070*/  IMAD.IADD R224, R217, 0x1, R221 ;  /* 0x00000001d9e07824 */ /* 0x002fe400078e02dd */
.L_x_1126:
        /* <DEDUP_REMOVED lines=100> */
.L_x_1122:
        /* <DEDUP_REMOVED lines=13> */
[----:B------:R-:W-:Y:S05]  /*3790*/  IADD3 R132, -R145, R192, -R209 ;  /* 0x000000c091847210 */ /* 0x000fea0007ffe9d1 */
        /* <DEDUP_REMOVED lines=118> */
.L_x_1123:
        /* <DEDUP_REMOVED lines=60> */
[-C--:B------:R-:W-:Y:S02]  /*42c0*/  LOP3.LUT R8, R17, R225.reuse, RZ, 0x3c, !PT ;  /* 0x000000e111087212 */ /* 0x080fe400078e3cff */
        /* <DEDUP_REMOVED lines=226> */
[----:B------:R-:W-:Y:S02]  /*50f0*/  FSETP.GE.FTZ.AND P5, PT, R184, RZ, PT ;  /* 0x000000ffb800720b */ /* 0x000fe40003fb6000 */
[----:B------:R-:W-:Y:S02]  /*5100*/  ISETP.GT.AND P6, PT, R191, R226, PT ;  /* 0x000000e2bf00720c */ /* 0x000fe40003fc4270 */
        /* <DEDUP_REMOVED lines=85> */
[----:B-----5:R-:W-:Y:S01]  /*5660*/  FADD.FTZ R0, -R178, R4 ;  /* 0x00000004b2007221 */ /* 0x020fe20000010100 */
[C---:B------:R-:W-:Y:S01]  /*5670*/  HMMA.16816.F32.BF16 R16, R140.reuse, R134, R16 ;  /* 0x000000868c10723c */ /* 0x040fe20000041810 */
[----:B------:R-:W1:Y:S02]  /*5680*/  LDSM.16.M88.4 R132, [R166+0x13400] ;  /* 0x01340000a684783b */ /* 0x000e640000000200 */
[C---:B------:R-:W-:Y:S01]  /*5690*/  FADD.FTZ R6, -R177.reuse, R6 ;  /* 0x00000006b1067221 */ /* 0x040fe20000010100 */
[----:B------:R-:W-:Y:S01]  /*56a0*/  FSEL R0, R0, R178, P0 ;  /* 0x000000b200007208 */ /* 0x000fe20000000000 */
[----:B------:R-:W-:Y:S01]  /*56b0*/  FADD.FTZ R7, -R177, R7 ;  /* 0x00000007b1077221 */ /* 0x000fe20000010100 */
[----:B------:R-:W-:Y:S01]  /*56c0*/  FSETP.GE.FTZ.AND P0, PT, R162, RZ, PT ;  /* 0x000000ffa200720b */ /* 0x000fe20003f16000 */
[----:B------:R-:W-:Y:S01]  /*56d0*/  FADD.FTZ R8, -R176, R8 ;  /* 0x00000008b0087221 */ /* 0x000fe20000010100 */
[-C--:B------:R-:W-:Y:S01]  /*56e0*/  FSEL R6, R6, R177.reuse, P1 ;  /* 0x000000b106067208 */ /* 0x080fe20000800000 */
[----:B------:R-:W-:Y:S01]  /*56f0*/  FADD.FTZ R5, -R178, R5 ;  /* 0x00000005b2057221 */ /* 0x000fe20000010100 */
[----:B------:R-:W-:Y:S02]  /*5700*/  FSETP.GE.FTZ.AND P1, PT, R148, RZ, PT ;  /* 0x000000ff9400720b */ /* 0x000fe40003f36000 */
        /* <DEDUP_REMOVED lines=9> */
[----:B------:R-:W-:Y:S01]  /*57a0*/  FSETP.GE.FTZ.AND P2, PT, R145, RZ, PT ;  /* 0x000000ff9100720b */ /* 0x000fe20003f56000 */
[----:B------:R-:W-:Y:S01]  /*57b0*/  FADD.FTZ R10, -R175, R10 ;  /* 0x0000000aaf0a7221 */ /* 0x000fe20000010100 */
[-C--:B------:R-:W-:Y:S01]  /*57c0*/  FSEL R11, R11, R175.reuse, P0 ;  /* 0x000000af0b0b7208 */ /* 0x080fe20000000000 */
[----:B------:R-:W-:Y:S01]  /*57d0*/  FMUL.FTZ R158, R158, R0 ;  /* 0x000000009e9e7220 */ /* 0x000fe20000410000 */
[----:B------:R-:W-:Y:S01]  /*57e0*/  FSETP.GE.FTZ.AND P0, PT, R163, RZ, PT ;  /* 0x000000ffa300720b */ /* 0x000fe20003f16000 */
[----:B------:R-:W-:Y:S01]  /*57f0*/  FADD.FTZ R0, -R177, R19 ;  /* 0x00000013b1007221 */ /* 0x000fe20000010100 */
[-C--:B------:R-:W-:Y:S01]  /*5800*/  FSEL R9, R9, R176.reuse, P2 ;  /* 0x000000b009097208 */ /* 0x080fe20001000000 */
[----:B------:R-:W-:Y:S01]  /*5810*/  FADD.FTZ R12, -R176, R12 ;  /* 0x0000000cb00c7221 */ /* 0x000fe20000010100 */
[----:B------:R-:W-:Y:S01]  /*5820*/  FSEL R6, R6, R175, P0 ;  /* 0x000000af06067208 */ /* 0x000fe20000000000 */
[----:B------:R-:W-:Y:S01]  /*5830*/  FADD.FTZ R8, -R176, R13 ;  /* 0x0000000db0087221 */ /* 0x000fe20000010100 */
[----:B------:R-:W-:Y:S01]  /*5840*/  FSETP.GE.FTZ.AND P0, PT, R183, RZ, PT ;  /* 0x000000ffb700720b */ /* 0x000fe20003f16000 */
[----:B------:R-:W-:Y:S01]  /*5850*/  FMUL.FTZ R162, R162, R7 ;  /* 0x00000007a2a27220 */ /* 0x000fe20000410000 */
        /* <DEDUP_REMOVED lines=8> */
[-C--:B-1----:R-:W-:Y:S01]  /*58e0*/  HMMA.16816.F32.BF16 R20, R140, R132.reuse, R20 ;  /* 0x000000848c14723c */ /* 0x082fe20000041814 */
[----:B------:R-:W-:Y:S01]  /*58f0*/  FADD.FTZ R4, -R178, R17 ;  /* 0x00000011b2047221 */ /* 0x000fe20000010100 */
[----:B------:R-:W-:Y:S01]  /*5900*/  FSEL R0, R0, R177, P0 ;  /* 0x000000b100007208 */ /* 0x000fe20000000000 */
[----:B------:R-:W-:Y:S01]  /*5910*/  FADD.FTZ R2, -R177, R18 ;  /* 0x00000012b1027221 */ /* 0x000fe20000010100 */
        /* <DEDUP_REMOVED lines=17> */
[-C--:B------:R-:W-:Y:S01]  /*5a30*/  FSEL R4, R4, R178.reuse, P2 ;  /* 0x000000b204047208 */ /* 0x080fe20001000000 */
[----:B------:R-:W-:Y:S01]  /*5a40*/  FADD.FTZ R23, -R177, R23 ;  /* 0x00000017b1177221 */ /* 0x000fe20000010100 */
[----:B------:R-:W-:Y:S01]  /*5a50*/  HMMA.16816.F32.BF16 R32, R140, R134, R32 ;  /* 0x000000868c20723c */ /* 0x000fe20000041820 */
[----:B------:R-:W-:Y:S02]  /*5a60*/  FSETP.GE.FTZ.AND P3, PT, R185, RZ, PT ;  /* 0x000000ffb900720b */ /* 0x000fe40003f76000 */
[C---:B------:R-:W-:Y:S01]  /*5a70*/  FADD.FTZ R20, -R178.reuse, R20 ;  /* 0x00000014b2147221 */ /* 0x040fe20000010100 */
[-C--:B------:R-:W-:Y:S01]  /*5a80*/  FSEL R0, R23, R177.reuse, P0 ;  /* 0x000000b117007208 */ /* 0x080fe20000000000 */
[----:B------:R-:W-:Y:S01]  /*5a90*/  FADD.FTZ R21, -R178, R21 ;  /* 0x00000015b2157221 */ /* 0x000fe20000010100 */
[----:B------:R-:W-:Y:S01]  /*5aa0*/  FSETP.GE.FTZ.AND P0, PT, R152, RZ, PT ;  /* 0x000000ff9800720b */ /* 0x000fe20003f16000 */
[----:B------:R-:W-:Y:S01]  /*5ab0*/  FADD.FTZ R27, -R175, R27 ;  /* 0x0000001baf1b7221 */ /* 0x000fe20000010100 */
[----:B------:R-:W-:Y:S01]  /*5ac0*/  FSEL R2, R2, R177, P1 ;  /* 0x000000b102027208 */ /* 0x000fe20000800000 */
[----:B------:R-:W-:Y:S01]  /*5ad0*/  FADD.FTZ R22, -R177, R22 ;  /* 0x00000016b1167221 */ /* 0x000fe20000010100 */
[----:B------:R-:W-:Y:S02]  /*5ae0*/  FSETP.GE.FTZ.AND P2, PT, R157, RZ, PT ;  /* 0x000000ff9d00720b */ /* 0x000fe40003f56000 */
[----:B------:R-:W-:Y:S01]  /*5af0*/  FMUL.FTZ R9, R182, R5 ;  /* 0x00000005b6097220 */ /* 0x000fe20000410000 */
        /* <DEDUP_REMOVED lines=19> */
[----:B------:R-:W-:Y:S01]  /*5c30*/  FMUL.FTZ R18, R152, R0 ;  /* 0x0000000098127220 */ /* 0x000fe20000410000 */
[-C--:B------:R-:W-:Y:S01]  /*5c40*/  FSEL R2, R26, R175.reuse, P1 ;  /* 0x000000af1a027208 */ /* 0x080fe20000800000 */
[----:B------:R-:W-:Y:S01]  /*5c50*/  FADD.FTZ R28, -R176, R28 ;  /* 0x0000001cb01c7221 */ /* 0x000fe20000010100 */
[----:B------:R-:W-:Y:S01]  /*5c60*/  FSETP.GE.FTZ.AND P3, PT, R149, RZ, PT ;  /* 0x000000ff9500720b */ /* 0x000fe20003f76000 */
[----:B------:R-:W-:Y:S01]  /*5c70*/  FADD.FTZ R0, -R177, R34 ;  /* 0x00000022b1007221 */ /* 0x000fe20000010100 */
[----:B------:R-:W-:Y:S01]  /*5c80*/  FSETP.GE.FTZ.AND P1, PT, R144, RZ, PT ;  /* 0x000000ff9000720b */ /* 0x000fe20003f36000 */
[----:B------:R-:W-:Y:S02]  /*5c90*/  FMUL.FTZ R146, R146, R2 ;  /* 0x0000000292927220 */ /* 0x000fe40000410000 */
[----:B------:R-:W-:Y:S01]  /*5ca0*/  FADD.FTZ R2, -R178, R32 ;  /* 0x00000020b2027221 */ /* 0x000fe20000010100 */
[----:B------:R-:W-:Y:S01]  /*5cb0*/  FSEL R30, R30, R175, P1 ;  /* 0x000000af1e1e7208 */ /* 0x000fe20000800000 */
[----:B------:R-:W-:Y:S01]  /*5cc0*/  FMUL.FTZ R7, R157, R4 ;  /* 0x000000049d077220 */ /* 0x000fe20000410000 */
[----:B------:R-:W-:Y:S01]  /*5cd0*/  FSEL R4, R25, R176, P3 ;  /* 0x000000b019047208 */ /* 0x000fe20001800000 */
[----:B------:R-:W-:Y:S01]  /*5ce0*/  @P0 FADD.FTZ R175, -R175, R31 ;  /* 0x0000001fafaf0221 */ /* 0x000fe20000010100 */
[----:B------:R-:W-:Y:S01]  /*5cf0*/  FSETP.GE.FTZ.AND P3, PT, R188, RZ, PT ;  /* 0x000000ffbc00720b */ /* 0x000fe20003f76000 */
[----:B------:R-:W-:Y:S01]  /*5d00*/  FMUL.FTZ R19, R153, R5 ;  /* 0x0000000599137220 */ /* 0x000fe20000410000 */
[----:B------:R-:W-:Y:S01]  /*5d10*/  FSETP.GE.FTZ.AND P1, PT, R189, RZ, PT ;  /* 0x000000ffbd00720b */ /* 0x000fe20003f36000 */
[----:B------:R-:W-:Y:S01]  /*5d20*/  FMUL.FTZ R149, R149, R4 ;  /* 0x0000000495957220 */ /* 0x000fe20000410000 */
[----:B------:R-:W-:Y:S01]  /*5d30*/  FSETP.GE.FTZ.AND P0, PT, R187, RZ, PT ;  /* 0x000000ffbb00720b */ /* 0x000fe20003f16000 */
[----:B------:R-:W-:Y:S01]  /*5d40*/  FMUL.FTZ R30, R144, R30 ;  /* 0x0000001e901e7220 */ /* 0x000fe20000410000 */
[----:B------:R-:W-:Y:S01]  /*5d50*/  FSEL R28, R28, R176, P3 ;  /* 0x000000b01c1c7208 */ /* 0x000fe20001800000 */
[----:B------:R-:W-:Y:S01]  /*5d60*/  @P2 FADD.FTZ R176, -R176, R29 ;  /* 0x0000001db0b02221 */ /* 0x000fe20000010100 */
[----:B------:R-:W-:Y:S01]  /*5d70*/  FSEL R2, R2, R178, P1 ;  /* 0x000000b202027208 */ /* 0x000fe20000800000 */
[----:B------:R-:W-:Y:S01]  /*5d80*/  @P5 FADD.FTZ R178, -R178, R33 ;  /* 0x00000021b2b25221 */ /* 0x000fe20000010100 */
[----:B------:R-:W-:Y:S01]  /*5d90*/  FSEL R0, R0, R177, P0 ;  /* 0x000000b100007208 */ /* 0x000fe20000000000 */
[----:B------:R-:W-:Y:S02]  /*5da0*/  @P4 FADD.FTZ R177, -R177, R35 ;  /* 0x00000023b1b14221 */ /* 0x000fe40000010100 */
        /* <DEDUP_REMOVED lines=27> */
.L_x_1124:
        /* <DEDUP_REMOVED lines=118> */
.L_x_1125:
[----:B------:R-:W-:Y:S01]  /*66c0*/  LDSM.16.M88.4 R24, [R168] ;  /* 0x00000000a818783b */ /* 0x000fe20000000200 */
[C---:B------:R-:W-:Y:S03]  /*66d0*/  LEA R180, P0, R245.reuse, R204, 0x2 ;  /* 0x000000ccf5b47211 */ /* 0x040fe600078010ff */
[----:B------:R-:W2:Y:S01]  /*66e0*/  LDSM.16.MT88.4 R8, [R0+0x9000] ;  /* 0x009000000008783b */ /* 0x000ea20000004200 */
[----:B------:R-:W-:Y:S03]  /*66f0*/  LEA.HI.X.SX32 R179, R245, R205, 0x2, P0 ;  /* 0x000000cdf5b37211 */ /* 0x000fe600000f16ff */
[----:B------:R-:W3:Y:S04]  /*6700*/  LDSM.16.MT88.4 R16, [R0+0xb000] ;  /* 0x00b000000010783b */ /* 0x000ee80000004200 */
[----:B------:R-:W4:Y:S04]  /*6710*/  LDSM.16.MT88.4 R28, [R0+0xd000] ;  /* 0x00d00000001c783b */ /* 0x000f280000004200 */
[----:B------:R-:W-:Y:S04]  /*6720*/  LDSM.16.M88.4 R32, [R169] ;  /* 0x00000000a920783b */ /* 0x000fe80000000200 */
[----:B------:R-:W1:Y:S04]  /*6730*/  LDSM.16.MT88.4 R132, [R0+0x9400] ;  /* 0x009400000084783b */ /* 0x000e680000004200 */
[----:B------:R-:W1:Y:S04]  /*6740*/  LDSM.16.MT88.4 R136, [R0+0xb400] ;  /* 0x00b400000088783b */ /* 0x000e680000004200 */
[----:B------:R-:W1:Y:S04]  /*6750*/  LDSM.16.MT88.4 R140, [R0+0xd400] ;  /* 0x00d40000008c783b */ /* 0x000e680000004200 */
[----:B------:R-:W-:Y:S04]  /*6760*/  LDSM.16.M88.4 R144, [R171] ;  /* 0x00000000ab90783b */ /* 0x000fe80000000200 */
[----:B------:R-:W1:Y:S04]  /*6770*/  LDSM.16.MT88.4 R148, [R0+0x9800] ;  /* 0x009800000094783b */ /* 0x000e680000004200 */
[----:B------:R-:W1:Y:S01]  /*6780*/  LDSM.16.MT88.4 R152, [R0+0xb800] ;  /* 0x00b800000098783b */ /* 0x000e620000004200 */
[C---:B--2---:R-:W-:Y:S03]  /*6790*/  HMMA.16816.F32.BF16 R4, R24.reuse, R8, RZ ;  /* 0x000000081804723c */ /* 0x044fe600000418ff */
[----:B------:R-:W-:Y:S05]  /*67a0*/  LDSM.16.MT88.4 R156, [R0+0xbc00] ;  /* 0x00bc0000009c783b */ /* 0x000fea0000004200 */
        /* <DEDUP_REMOVED lines=59> */
[----:B---3--:R-:W-:Y:S04]  /*6b60*/  LOP3.LUT R0, R191, 0x1, RZ, 0xc0, !PT ;  /* 0x00000001bf007812 */ /* 0x008fe800078ec0ff */
        /* <DEDUP_REMOVED lines=70> */
[C---:B------:R-:W-:Y:S01]  /*6fd0*/  LEA R6, P1, R219.reuse, R28, 0x2 ;  /* 0x0000001cdb067211 */ /* 0x040fe200078210ff */
[----:B------:R-:W-:Y:S01]  /*6fe0*/  RED.E.ADD.F32.FTZ.RN.STRONG.GPU [R30.64+0x100], R21 ;  /* 0x000100151e00798e */ /* 0x000fe2000c10e786 */
[-C--:B------:R-:W-:Y:S02]  /*6ff0*/  LEA.HI.X.SX32 R9, R220, R29.reuse, 0x2, P2 ;  /* 0x0000001ddc097211 */ /* 0x080fe400010f16ff */
[-C--:B------:R-:W-:Y:S01]  /*7000*/  LEA.HI.X.SX32 R7, R219, R29.reuse, 0x2, P1 ;  /* 0x0000001ddb077211 */ /* 0x080fe200008f16ff */
        /* <DEDUP_REMOVED lines=296> */
.L_x_1127:
        /* <DEDUP_REMOVED lines=15> */
.L_x_1128:
        /* <DEDUP_REMOVED lines=44> */
.L_x_1130:
[----:B------:R-:W-:Y:S05]  /*8640*/  BSYNC B0 ;  /* 0x0000000000007941 */ /* 0x000fea0003800000 */
.L_x_1129:
        /* <DEDUP_REMOVED lines=17> */
.L_x_1132:
[----:B------:R-:W-:Y:S05]  /*8760*/  BSYNC B0 ;  /* 0x0000000000007941 */ /* 0x000fea0003800000 */
.L_x_1131:
        /* <DEDUP_REMOVED lines=22> */
.L_x_1134:
[----:B------:R-:W-:Y:S05]  /*88d0*/  BSYNC B0 ;  /* 0x0000000000007941 */ /* 0x000fea0003800000 */
.L_x_1133:
        /* <DEDUP_REMOVED lines=13> */
.L_x_1121:
[----:B------:R-:W-:Y:S05]  /*89b0*/  BSYNC B1 ;  /* 0x0000000000017941 */ /* 0x000fea0003800000 */
.L_x_1107:
        /* <DEDUP_REMOVED lines=9> */
.L_x_1135:
[----:B------:R-:W-:Y:S05]  /*8a50*/  EXIT ;  /* 0x000000000000794d */ /* 0x000fea0003800000 */
.L_x_1137:
        /* <DEDUP_REMOVED lines=10> */
.L_x_1309:


//--------------------- .text._ZN5flash44flash_bwd_dq_dk_dv_loop_seqk_parallel_kernelI23Flash_bwd_kernel_traitsILi96ELi64ELi128ELi8ELi2ELi4ELi4ELb0ELb0EN7cutlass10bfloat16_tE19Flash_kernel_traitsILi96ELi64ELi128ELi8ES3_EELb0ELb0ELb1ELb0ELb0ELb1ELb1EEEvNS_16Flash_bwd_paramsE --------------------------
	.section	.text._ZN5flash44flash_bwd_dq_dk_dv_loop_seqk_parallel_kernelI23Flash_bwd_kernel_traitsILi96ELi64ELi128ELi8ELi2ELi4ELi4ELb0ELb0EN7cutlass10bfloat16_tE19Flash_kernel_traitsILi96ELi64ELi128ELi8ES3_EELb0ELb0ELb1ELb0ELb0ELb1ELb1EEEvNS_16Flash_bwd_paramsE,"ax",@progbits
	.sectioninfo	@"SHI_REGISTERS=255"
	.align	128
        .global         _ZN5flash44flash_bwd_dq_dk_dv_loop_seqk_parallel_kernelI23Flash_bwd_kernel_traitsILi96ELi64ELi128ELi8ELi2ELi4ELi4ELb0ELb0EN7cutlass10bfloat16_tE19Flash_kernel_traitsILi96ELi64ELi128ELi8ES3_EELb0ELb0ELb1ELb0ELb0ELb1ELb1EEEvNS_16Flash_bwd_paramsE
        .type           _ZN5flash44flash_bwd_dq_dk_dv_loop_seqk_parallel_kernelI23Flash_bwd_kernel_traitsILi96ELi64ELi128ELi8ELi2ELi4ELi4ELb0ELb0EN7cutlass10bfloat16_tE19Flash_kernel_traitsILi96ELi64ELi128ELi8ES3_EELb0ELb0ELb1ELb0ELb0ELb1ELb1EEEvNS_16Flash_bwd_paramsE,@function
        .size           _ZN5flash44flash_bwd_dq_dk_dv_loop_seqk_parallel_kernelI23Flash_bwd_kernel_traitsILi96ELi64ELi128ELi8ELi2ELi4ELi4ELb0ELb0EN7cutlass10bfloat16_tE19Flash_kernel_traitsILi96ELi64ELi128ELi8ES3_EELb0ELb0ELb1ELb0ELb0ELb1ELb1EEEvNS_16Flash_bwd_paramsE,(.L_x_1310 - _ZN5flash44flash_bwd_dq_dk_dv_loop_seqk_parallel_kernelI23Flash_bwd_kernel_traitsILi96ELi64ELi128ELi8ELi2ELi4ELi4ELb0ELb0EN7cutlass10bfloat16_tE19Flash_kernel_traitsILi96ELi64ELi128ELi8ES3_EELb0ELb0ELb1ELb0ELb0ELb1ELb1EEEvNS_16Flash_bwd_paramsE)
        .other          _ZN5flash44flash_bwd_dq_dk_dv_loop_seqk_parallel_kernelI23Flash_bwd_kernel_traitsILi96ELi64ELi128ELi8ELi2ELi4ELi4ELb0ELb0EN7cutlass10bfloat16_tE19Flash_kernel_traitsILi96ELi64ELi128ELi8ES3_EELb0ELb0ELb1ELb0ELb0ELb1ELb1EEEvNS_16Flash_bwd_paramsE,@"STO_CUDA_ENTRY STV_DEFAULT"
_ZN5flash44flash_bwd_dq_dk_dv_loop_seqk_parallel_kernelI23Flash_bwd_kernel_traitsILi96ELi64ELi128ELi8ELi2ELi4ELi4ELb0ELb0EN7cutlass10bfloat16_tE19Flash_kernel_traitsILi96ELi64ELi128ELi8ES3_EELb0ELb0ELb1ELb0ELb0ELb1ELb1EEEvNS_16Flash_bwd_paramsE:
.text._ZN5flash44flash_bwd_dq_dk_dv_loop_seqk_parallel_kernelI23Flash_bwd_kernel_traitsILi96ELi64ELi128ELi8ELi2ELi4ELi4ELb0ELb0EN7cutlass10bfloat16_tE19Flash_kernel_traitsILi96ELi64ELi128ELi8ES3_EELb0ELb0ELb1ELb0ELb0ELb1ELb1EEEvNS_16Flash_bwd_paramsE:
        /* <DEDUP_REMOVED lines=59> */
[----:B------:R-:W-:Y:S01]  /*03b0*/  LEA.HI R7, R21, R22, RZ, 0x3 ;  /* 0x0000001615077211 */ /* 0x000fe200078f18ff */
        /* <DEDUP_REMOVED lines=27> */
[-C--:B------:R-:W-:Y:S01]  /*0570*/  LEA.HI R2, R21, R22.reuse, RZ, 0x6 ;  /* 0x0000001615027211 */ /* 0x080fe200078f30ff */
        /* <DEDUP_REMOVED lines=11> */
[----:B------:R-:W-:Y:S01]  /*0630*/  LEA.HI R8, R21, R22, RZ, 0x7 ;  /* 0x0000001615087211 */ /* 0x000fe200078f38ff */
[----:B------:R-:W-:Y:S01]  /*0640*/  IMAD.IADD R3, R5, 0x1, -R0 ;  /* 0x0000000105037824 */ /* 0x000fe200078e0a00 */
[----:B------:R-:W-:Y:S01]  /*0650*/  LOP3.LUT P4, RZ, R9, 0x2, RZ, 0xc0, !PT ;  /* 0x0000000209ff7812 */ /* 0x000fe2000788c0ff */
[----:B------:R-:W-:Y:S01]  /*0660*/  IMAD.IADD R0, R22, 0x1, -R4 ;  /* 0x0000000116007824 */ /* 0x000fe200078e0a04 */
[----:B------:R-:W-:Y:S01]  /*0670*/  USHF.R.S32.HI UR60, URZ, 0x1f, UR38 ;  /* 0x0000001f3f3c7899 */ /* 0x000fe20008011426 */
[----:B------:R-:W-:Y:S01]  /*0680*/  IMAD R20, R2, 0x8, R3 ;  /* 0x0000000802147824 */ /* 0x000fe200078e0203 */
[----:B------:R-:W-:Y:S01]  /*0690*/  UIMAD.WIDE.U32 UR44, UR36, UR46, URZ ;  /* 0x0000002e242c72a5 */ /* 0x000fe2000f8e003f */
[----:B------:R-:W-:Y:S01]  /*06a0*/  IMAD.SHL.U32 R22, R22, 0x2, RZ ;  /* 0x0000000216167824 */ /* 0x000fe200078e00ff */
[----:B------:R-:W-:Y:S01]  /*06b0*/  SHF.R.S32.HI R3, RZ, 0x1f, R0 ;  /* 0x0000001fff037819 */ /* 0x000fe20000011400 */
[----:B------:R-:W-:Y:S01]  /*06c0*/  UIMAD UR53, UR37, UR46, URZ ;  /* 0x0000002e253572a4 */ /* 0x000fe2000f8e023f */
[-C--:B------:R-:W-:Y:S01]  /*06d0*/  LEA.HI R2, R0, R0.reuse, RZ, 0x1 ;  /* 0x0000000000027211 */ /* 0x080fe200078f08ff */
[----:B------:R-:W-:Y:S01]  /*06e0*/  USHF.R.S32.HI UR55, URZ, 0x1f, UR49 ;  /* 0x0000001f3f377899 */ /* 0x000fe20008011431 */
[----:B------:R-:W-:Y:S01]  /*06f0*/  LEA.HI R10, R3, R0, RZ, 0x3 ;  /* 0x00000000030a7211 */ /* 0x000fe200078f18ff */
[----:B------:R-:W-:Y:S01]  /*0700*/  UIMAD UR52, UR6, UR52, URZ ;  /* 0x00000034063472a4 */ /* 0x000fe2000f8e023f */
[----:B------:R-:W-:Y:S01]  /*0710*/  LOP3.LUT R4, R2, 0x7fffffe, RZ, 0xc0, !PT ;  /* 0x07fffffe02047812 */ /* 0x000fe200078ec0ff */
[----:B------:R-:W-:Y:S01]  /*0720*/  @!UP5 UIMAD UR51, UR7, UR51, URZ ;  /* 0x000000330733d2a4 */ /* 0x000fe2000f8e023f */
[----:B------:R-:W-:Y:S01]  /*0730*/  LOP3.LUT R3, R10, 0xfffffff8, RZ, 0xc0, !PT ;  /* 0xfffffff80a037812 */ /* 0x000fe200078ec0ff */
[----:B------:R-:W-:-:S02]  /*0740*/  USHF.R.S32.HI UR50, URZ, 0x1f, UR43 ;  /* 0x0000001f3f327899 */ /* 0x000fc4000801142b */
[C---:B------:R-:W-:Y:S01]  /*0750*/  IMAD.IADD R18, R0.reuse, 0x1, -R4 ;  /* 0x0000000100127824 */ /* 0x040fe200078e0a04 */
[----:B------:R-:W-:Y:S01]  /*0760*/  LOP3.LUT R4, R9, 0x1, RZ, 0xc0, !PT ;  /* 0x0000000109047812 */ /* 0x000fe200078ec0ff */
[----:B------:R-:W-:Y:S01]  /*0770*/  IMAD.IADD R15, R0, 0x1, -R3 ;  /* 0x00000001000f7824 */ /* 0x000fe200078e0a03 */
[----:B------:R-:W-:Y:S01]  /*0780*/  SHF.R.S32.HI R3, RZ, 0x1, R6 ;  /* 0x00000001ff037819 */ /* 0x000fe20000011406 */
[----:B------:R-:W-:Y:S01]  /*0790*/  IMAD.SHL.U32 R0, R5, 0x40, RZ ;  /* 0x0000004005007824 */ /* 0x000fe200078e00ff */
[--C-:B------:R-:W-:Y:S01]  /*07a0*/  SHF.R.S32.HI R6, RZ, 0x1, R2.reuse ;  /* 0x00000001ff067819 */ /* 0x100fe20000011402 */
[----:B------:R-:W-:Y:S01]  /*07b0*/  UMOV UR41, 0xffffd000 ;  /* 0xffffd00000297882 */ /* 0x000fe20000000000 */
        /* <DEDUP_REMOVED lines=35> */
[----:B------:R1:W-:Y:S01]  /*09f0*/  STL [R1], R9 ;  /* 0x0000000901007387 */ /* 0x0003e20000100800 */
        /* <DEDUP_REMOVED lines=8> */
[----:B------:R-:W-:Y:S02]  /*0a80*/  SEL R177, R180, 0xffffffe0, !P1 ;  /* 0xffffffe0b4b17807 */ /* 0x000fe40004800000 */
        /* <DEDUP_REMOVED lines=23> */
[----:B------:R-:W-:Y:S01]  /*0c00*/  IMAD.IADD R198, R199, 0x1, R196 ;  /* 0x00000001c7c67824 */ /* 0x000fe200078e02c4 */
[----:B------:R-:W-:Y:S02]  /*0c10*/  SHF.R.U32.HI R6, RZ, 0x3, R0 ;  /* 0x00000003ff067819 */ /* 0x000fe40000011600 */
[----:B------:R-:W-:Y:S02]  /*0c20*/  SHF.R.U32.HI R4, RZ, 0x3, R2 ;  /* 0x00000003ff047819 */ /* 0x000fe40000011602 */
[--C-:B------:R-:W-:Y:S01]  /*0c30*/  LOP3.LUT R6, R6, R0, R3.reuse, 0x1e, !PT ;  /* 0x0000000006067212 */ /* 0x100fe200078e1e03 */
[----:B------:R-:W-:Y:S01]  /*0c40*/  IMAD.SHL.U32 R0, R18, 0x20, RZ ;  /* 0x0000002012007824 */ /* 0x000fe200078e00ff */
[----:B------:R-:W-:-:S02]  /*0c50*/  LOP3.LUT R3, R4, R2, R3, 0x1e, !PT ;  /* 0x0000000204037212 */ /* 0x000fc400078e1e03 */
        /* <DEDUP_REMOVED lines=13> */
[----:B------:R-:W-:Y:S01]  /*0d30*/  IADD3 R247, R246, 0x20, RZ ;  /* 0x00000020f6f77810 */ /* 0x000fe20007ffe0ff */
[----:B------:R-:W-:Y:S01]  /*0d40*/  IMAD.IADD R179, R176, 0x1, R178 ;  /* 0x00000001b0b37824 */ /* 0x000fe200078e02b2 */
[----:B------:R-:W-:Y:S01]  /*0d50*/  SHF.R.S32.HI R2, RZ, 0x1f, R0 ;  /* 0x0000001fff027819 */ /* 0x000fe20000011400 */
[----:B------:R-:W-:Y:S01]  /*0d60*/  IMAD.SHL.U32 R3, R5, 0x2, RZ ;  /* 0x0000000205037824 */ /* 0x000fe200078e00ff */
[----:B------:R-:W-:Y:S01]  /*0d70*/  @P3 IADD3 R247, R246, -0x20, RZ ;  /* 0xffffffe0f6f73810 */ /* 0x000fe20007ffe0ff */
[----:B------:R-:W-:Y:S01]  /*0d80*/  IMAD.IADD R196, R196, 0x1, R197 ;  /* 0x00000001c4c47824 */ /* 0x000fe200078e02c5 */
[C---:B------:R-:W-:Y:S01]  /*0d90*/  SHF.L.U64.HI R2, R0.reuse, 0x2, R2 ;  /* 0x0000000200027819 */ /* 0x040fe20000010202 */
[----:B------:R-:W-:-:S02]  /*0da0*/  IMAD.SHL.U32 R0, R0, 0x4, RZ ;  /* 0x0000000400007824 */ /* 0x000fc400078e00ff */
[----:B------:R-:W-:Y:S02]  /*0db0*/  IMAD.IADD R178, R177, 0x1, R178 ;  /* 0x00000001b1b27824 */ /* 0x000fe400078e02b2 */
.L_x_1168:
        /* <DEDUP_REMOVED lines=12> */
[----:B-1----:R-:W-:Y:S01]  /*0e80*/  IMAD.U32 R4, RZ, RZ, UR6 ;  /* 0x00000006ff047e24 */ /* 0x002fe2000f8e00ff */
        /* <DEDUP_REMOVED lines=40> */
.L_x_1138:
        /* <DEDUP_REMOVED lines=67> */
.L_x_1140:
        /* <DEDUP_REMOVED lines=18> */
.L_x_1141:
[----:B------:R-:W-:Y:S01]  /*1660*/  IABS R6, c[0x0][0x1c8] ;  /* 0x0000720000067a13 */ /* 0x000fe20000000000 */
[----:B------:R-:W-:Y:S01]  /*1670*/  ULDC.64 UR12, c[0x0][0x370] ;  /* 0x0000dc00000c7ab9 */ /* 0x000fe20000000a00 */
[----:B------:R-:W-:Y:S01]  /*1680*/  ISETP.NE.AND P2, PT, RZ, c[0x0][0x1c8], PT ;  /* 0x00007200ff007a0c */ /* 0x000fe20003f45270 */
[----:B------:R-:W-:Y:S01]  /*1690*/  @UP3 UIMAD.WIDE.U32 UR8, UR16, UR12, URZ ;  /* 0x0000000c100832a5 */ /* 0x000fe2000f8e003f */
[----:B------:R-:W1:Y:S01]  /*16a0*/  I2F.RP R4, R6 ;  /* 0x0000000600047306 */ /* 0x000e620000209400 */
[----:B------:R-:W-:Y:S02]  /*16b0*/  ULDC UR10, c[0x0][0x224] ;  /* 0x00008900000a7ab9 */ /* 0x000fe40000000800 */
[----:B------:R-:W-:Y:S02]  /*16c0*/  @UP3 UIMAD UR27, UR16, UR13, UR9 ;  /* 0x0000000d101b32a4 */ /* 0x000fe4000f8e0209 */
[----:B------:R-:W-:Y:S02]  /*16d0*/  ULDC UR15, c[0x0][0x234] ;  /* 0x00008d00000f7ab9 */ /* 0x000fe40000000800 */
[----:B------:R-:W-:-:S02]  /*16e0*/  @UP3 UMOV UR23, UR8 ;  /* 0x0000000800173c82 */ /* 0x000fc40008000000 */
[----:B------:R-:W-:Y:S02]  /*16f0*/  ULDC.64 UR8, c[0x0][0x368] ;  /* 0x0000da0000087ab9 */ /* 0x000fe40000000a00 */
[----:B------:R-:W-:Y:S02]  /*1700*/  @!UP3 UIMAD UR7, UR40, UR8, URZ ;  /* 0x000000082807b2a4 */ /* 0x000fe4000f8e023f */
[----:B------:R-:W-:Y:S02]  /*1710*/  ULDC.64 UR12, c[0x0][0x3d8] ;  /* 0x0000f600000c7ab9 */ /* 0x000fe40000000a00 */
[----:B------:R-:W-:Y:S01]  /*1720*/  @!UP3 UIMAD UR7, UR32, UR9, UR7 ;  /* 0x000000092007b2a4 */ /* 0x000fe2000f8e0207 */
[----:B-1----:R-:W1:Y:S01]  /*1730*/  MUFU.RCP R4, R4 ;  /* 0x0000000400047308 */ /* 0x002e620000001000 */
[----:B------:R-:W-:Y:S02]  /*1740*/  @!UP3 UIMAD.WIDE.U32 UR8, UR32, UR8, URZ ;  /* 0x000000082008b2a5 */ /* 0x000fe4000f8e003f */
[----:B------:R-:W-:-:S02]  /*1750*/  USHF.R.S32.HI UR26, URZ, 0x1f, UR24 ;  /* 0x0000001f3f1a7899 */ /* 0x000fc40008011418 */
        /* <DEDUP_REMOVED lines=27> */
[----:B------:R-:W-:-:S03]  /*1910*/  IMAD.HI.U32 R2, R2, R0, RZ ;  /* 0x0000000002027227 */ /* 0x000fc600078e00ff */
        /* <DEDUP_REMOVED lines=26> */
.L_x_1142:
[----:B------:R-:W-:Y:S02]  /*1ac0*/  UMOV UR15, UR52 ;  /* 0x00000034000f7c82 */ /* 0x000fe40008000000 */
.L_x_1143:
[----:B------:R-:W2:Y:S04]  /*1ad0*/  LDL.64 R4, [R1+0x8] ;  /* 0x0000080001047983 */ /* 0x000ea80000100a00 */
[----:B------:R1:W2:Y:S01]  /*1ae0*/  LDL.64 R18, [R1+0x8] ;  /* 0x0000080001127983 */ /* 0x0002a20000100a00 */
[----:B------:R-:W-:Y:S01]  /*1af0*/  UIADD3 UR8, UP4, UP3, UR8, UR43, UR49 ;  /* 0x0000002b08087290 */ /* 0x000fe2000fb9e031 */
[----:B------:R-:W-:Y:S01]  /*1b00*/  IMAD.U32 R12, RZ, RZ, UR5 ;  /* 0x00000005ff0c7e24 */ /* 0x000fe2000f8e00ff */
[----:B------:R-:W-:Y:S01]  /*1b10*/  UMOV UR16, 0x4 ;  /* 0x0000000400107882 */ /* 0x000fe20000000000 */
[----:B------:R-:W3:Y:S01]  /*1b20*/  S2R R14, SR_TID.X ;  /* 0x00000000000e7919 */ /* 0x000ee20000002100 */
        /* <DEDUP_REMOVED lines=20> */
[----:B------:R-:W-:-:S02]  /*1c70*/  UIMAD.WIDE UR8, UR8, UR16, UR4 ;  /* 0x00000010080872a5 */ /* 0x000fc4000f8e0204 */
[----:B------:R-:W-:Y:S01]  /*1c80*/  UIADD3 UR7, -UR6, UR11, UR24 ;  /* 0x0000000b06077290 */ /* 0x000fe2000fffe118 */
[----:B------:R-:W-:Y:S01]  /*1c90*/  SHF.R.S32.HI R16, RZ, 0x1f, R0 ;  /* 0x0000001fff107819 */ /* 0x000fe20000011400 */
[----:B------:R-:W-:Y:S01]  /*1ca0*/  ULDC.64 UR4, c[0x0][0x3c8] ;  /* 0x0000f20000047ab9 */ /* 0x000fe20000000a00 */
[----:B------:R-:W-:Y:S02]  /*1cb0*/  IADD3 R6, P0, R0, UR17, RZ ;  /* 0x0000001100067c10 */ /* 0x000fe4000ff1e0ff */
[----:B------:R-:W-:Y:S02]  /*1cc0*/  UMOV UR14, UR8 ;  /* 0x00000008000e7c82 */ /* 0x000fe40008000000 */
[----:B------:R-:W-:Y:S01]  /*1cd0*/  IADD3.X R7, R16, UR28, RZ, P0, !PT ;  /* 0x0000001c10077c10 */ /* 0x000fe200087fe4ff */
[----:B------:R-:W-:Y:S02]  /*1ce0*/  ULDC UR28, c[0x0][0x2e8] ;  /* 0x0000ba00001c7ab9 */ /* 0x000fe40000000800 */
[----:B------:R-:W-:-:S02]  /*1cf0*/  UIADD3 UR7, UR7, -UR28, URZ ;  /* 0x8000001c07077290 */ /* 0x000fc4000fffe03f */
[----:B------:R-:W-:Y:S01]  /*1d00*/  IMAD R7, R7, c[0x0][0x190], RZ ;  /* 0x0000640007077a24 */ /* 0x000fe200078e02ff */
[----:B------:R-:W-:Y:S02]  /*1d10*/  UIADD3 UR8, UR17, UR15, URZ ;  /* 0x0000000f11087290 */ /* 0x000fe4000fffe03f */
[----:B------:R-:W-:Y:S02]  /*1d20*/  USHF.R.S32.HI UR17, URZ, 0x1f, UR7 ;  /* 0x0000001f3f117899 */ /* 0x000fe40008011407 */
[----:B------:R-:W-:Y:S02]  /*1d30*/  UMOV UR13, UR9 ;  /* 0x00000009000d7c82 */ /* 0x000fe40008000000 */
[----:B------:R-:W-:Y:S02]  /*1d40*/  ULEA.HI UR17, UR17, UR7, URZ, 0x6 ;  /* 0x0000000711117291 */ /* 0x000fe4000f8f303f */
[----:B------:R-:W-:Y:S01]  /*1d50*/  UIMAD.WIDE UR8, UR8, UR16, UR4 ;  /* 0x00000010080872a5 */ /* 0x000fe2000f8e0204 */
[----:B------:R3:W4:Y:S01]  /*1d60*/  R2UR UR4, R11 ;  /* 0x000000000b0473c2 */ /* 0x00072200000e0000 */
[----:B------:R-:W-:-:S02]  /*1d70*/  USHF.R.S32.HI UR17, URZ, 0x6, UR17 ;  /* 0x000000063f117899 */ /* 0x000fc40008011411 */
[----:B------:R-:W-:Y:S02]  /*1d80*/  UIADD3 UR7, UR29, -0x1, URZ ;  /* 0xffffffff1d077890 */ /* 0x000fe4000fffe03f */
[----:B------:R-:W-:Y:S02]  /*1d90*/  UISETP.LT.AND UP1, UPT, URZ, UR17, UPT ;  /* 0x000000113f00728c */ /* 0x000fe4000bf21270 */
[----:B------:R-:W-:Y:S01]  /*1da0*/  UMOV UR16, UR8 ;  /* 0x0000000800107c82 */ /* 0x000fe20008000000 */
[----:B------:R1:W1:Y:S01]  /*1db0*/  R2UR UR5, R12 ;  /* 0x000000000c0573c2 */ /* 0x00026200000e0000 */
[----:B------:R-:W-:Y:S02]  /*1dc0*/  USEL UR17, URZ, UR17, !UP1 ;  /* 0x000000113f117287 */ /* 0x000fe4000c800000 */
[----:B------:R-:W-:Y:S02]  /*1dd0*/  UMOV UR15, UR9 ;  /* 0x00000009000f7c82 */ /* 0x000fe40008000000 */
        /* <DEDUP_REMOVED lines=54> */
.L_x_1145:
        /* <DEDUP_REMOVED lines=18> */
.L_x_1146:
        /* <DEDUP_REMOVED lines=29> */
.L_x_1148:
[----:B------:R-:W-:Y:S05]  /*2430*/  BSYNC B0 ;  /* 0x0000000000007941 */ /* 0x000fea0003800000 */
.L_x_1147:
        /* <DEDUP_REMOVED lines=16> */
.L_x_1150:
[----:B------:R-:W-:Y:S05]  /*2540*/  BSYNC B0 ;  /* 0x0000000000007941 */ /* 0x000fea0003800000 */
.L_x_1149:
        /* <DEDUP_REMOVED lines=26> */
.L_x_1152:
[----:B------:R-:W-:Y:S05]  /*26f0*/  BSYNC B0 ;  /* 0x0000000000007941 */ /* 0x000fea0003800000 */
.L_x_1151:
        /* <DEDUP_REMOVED lines=14> */
.L_x_1144:
[----:B--2---:R-:W-:Y:S01]  /*27e0*/  ULDC.64 UR8, c[0x0][0x198] ;  /* 0x0000660000087ab9 */ /* 0x004fe20000000a00 */
[----:B------:R-:W-:Y:S01]  /*27f0*/  IMAD.U32 R4, RZ, RZ, UR24 ;  /* 0x00000018ff047e24 */ /* 0x000fe2000f8e00ff */
[----:B------:R-:W-:Y:S01]  /*2800*/  UIMAD UR8, UR26, UR8, URZ ;  /* 0x000000081a0872a4 */ /* 0x000fe2000f8e023f */
[----:B------:R-:W-:Y:S01]  /*2810*/  IADD3 R8, R0, 0x40, RZ ;  /* 0x0000004000087810 */ /* 0x000fe20007ffe0ff */
[----:B------:R-:W-:Y:S01]  /*2820*/  ULDC.64 UR22, c[0x0][0x1a0] ;  /* 0x0000680000167ab9 */ /* 0x000fe20000000a00 */
[C-C-:B------:R-:W-:Y:S01]  /*2830*/  IMAD.WIDE.U32 R6, R4.reuse, c[0x0][0x198], R18.reuse ;  /* 0x0000660004067a25 */ /* 0x140fe200078e0012 */
[----:B------:R-:W-:Y:S01]  /*2840*/  UIMAD UR8, UR24, UR9, UR8 ;  /* 0x00000009180872a4 */ /* 0x000fe2000f8e0208 */
[----:B------:R-:W-:Y:S01]  /*2850*/  MOV R234, 0x7f800000 ;  /* 0x7f80000000ea7802 */ /* 0x000fe20000000f00 */
[----:B------:R-:W-:Y:S01]  /*2860*/  UIMAD UR22, UR26, UR22, URZ ;  /* 0x000000161a1672a4 */ /* 0x000fe2000f8e023f */
[----:B------:R-:W-:Y:S01]  /*2870*/  IMAD.WIDE.U32 R4, R4, c[0x0][0x1a0], R18 ;  /* 0x0000680004047a25 */ /* 0x000fe200078e0012 */
[----:B------:R-:W-:-:S02]  /*2880*/  IADD3 R6, P2, R6, UR33, RZ ;  /* 0x0000002106067c10 */ /* 0x000fc4000ff5e0ff */
[----:B------:R-:W-:Y:S01]  /*2890*/  UIMAD UR9, UR24, UR23, UR22 ;  /* 0x00000017180972a4 */ /* 0x000fe2000f8e0216 */
[----:B------:R-:W-:Y:S01]  /*28a0*/  IMAD.U32 R11, RZ, RZ, UR8 ;  /* 0x00000008ff0b7e24 */ /* 0x000fe2000f8e00ff */
[----:B------:R-:W-:Y:S01]  /*28b0*/  UIMAD UR8, UR19, -0x80, UR6 ;  /* 0xffffff80130878a4 */ /* 0x000fe2000f8e0206 */
[----:B------:R-:W-:Y:S01]  /*28c0*/  IADD3 R4, P0, R4, UR30, RZ ;  /* 0x0000001e04047c10 */ /* 0x000fe2000ff1e0ff */
[----:B------:R-:W-:Y:S02]  /*28d0*/  IMAD R9, R13, c[0x0][0x1b0], RZ ;  /* 0x00006c000d097a24 */ /* 0x000fe400078e02ff */
[----:B------:R-:W-:Y:S01]  /*28e0*/  IMAD.U32 R10, RZ, RZ, UR9 ;  /* 0x00000009ff0a7e24 */ /* 0x000fe2000f8e00ff */
[----:B------:R-:W-:Y:S01]  /*28f0*/  IADD3.X R7, R7, UR35, R11, P2, !PT ;  /* 0x0000002307077c10 */ /* 0x000fe200097fe40b */
[----:B------:R-:W-:Y:S01]  /*2900*/  IMAD R9, R2, c[0x0][0x1b4], R9 ;  /* 0x00006d0002097a24 */ /* 0x000fe200078e0209 */
[----:B------:R-:W-:Y:S01]  /*2910*/  ISETP.GE.AND P1, PT, R8, UR8, PT ;  /* 0x0000000808007c0c */ /* 0x000fe2000bf26270 */
[----:B------:R-:W-:Y:S01]  /*2920*/  IMAD R8, R13, c[0x0][0x1b8], RZ ;  /* 0x00006e000d087a24 */ /* 0x000fe200078e02ff */
[----:B------:R-:W-:Y:S01]  /*2930*/  ISETP.GE.AND P2, PT, R0, UR8, PT ;  /* 0x0000000800007c0c */ /* 0x000fe2000bf46270 */
[----:B------:R-:W-:Y:S01]  /*2940*/  UIMAD UR8, UR7, -0x40, UR11 ;  /* 0xffffffc0070878a4 */ /* 0x000fe2000f8e020b */
[----:B------:R-:W-:Y:S01]  /*2950*/  IADD3.X R5, R5, UR31, R10, P0, !PT ;  /* 0x0000001f05057c10 */ /* 0x000fe200087fe40a */
[C---:B------:R-:W-:Y:S01]  /*2960*/  IMAD R8, R2.reuse, c[0x0][0x1bc], R8 ;  /* 0x00006f0002087a24 */ /* 0x040fe200078e0208 */
[----:B------:R-:W-:Y:S01]  /*2970*/  ULEA.HI UR9, UR7, UR7, URZ, 0x1 ;  /* 0x0000000707097291 */ /* 0x000fe2000f8f083f */
[----:B------:R-:W-:-:S02]  /*2980*/  IMAD.WIDE.U32 R6, R2, c[0x0][0x1b0], R6 ;  /* 0x00006c0002067a25 */ /* 0x000fc400078e0006 */
[----:B------:R-:W-:Y:S01]  /*2990*/  ISETP.GE.AND P3, PT, R0, UR8, PT ;  /* 0x0000000800007c0c */ /* 0x000fe2000bf66270 */
[----:B------:R-:W-:Y:S01]  /*29a0*/  ULOP3.LUT UR9, UR9, 0xfffffffe, URZ, 0xc0, !UPT ;  /* 0xfffffffe09097892 */ /* 0x000fe2000f8ec03f */
[----:B------:R-:W-:Y:S01]  /*29b0*/  IMAD.WIDE.U32 R4, R2, c[0x0][0x1b8], R4 ;  /* 0x00006e0002047a25 */ /* 0x000fe200078e0004 */
[----:B------:R-:W-:Y:S02]  /*29c0*/  IADD3 R2, R245, 0x8, RZ ;  /* 0x00000008f5027810 */ /* 0x000fe40007ffe0ff */
[----:B------:R-:W-:Y:S01]  /*29d0*/  @!P1 IADD3 R14, P0, R0, 0x40, RZ ;  /* 0x00000040000e9810 */ /* 0x000fe20007f1e0ff */
[----:B------:R-:W-:Y:S01]  /*29e0*/  IMAD.IADD R7, R7, 0x1, R9 ;  /* 0x0000000107077824 */ /* 0x000fe200078e0209 */
[----:B------:R-:W-:Y:S01]  /*29f0*/  ISETP.GE.AND P6, PT, R2, UR8, PT ;  /* 0x0000000802007c0c */ /* 0x000fe2000bfc6270 */
[----:B------:R-:W-:Y:S01]  /*2a00*/  @!P2 IMAD R10, R16, c[0x0][0x198], RZ ;  /* 0x00006600100aaa24 */ /* 0x000fe200078e02ff */
[----:B------:R-:W-:Y:S01]  /*2a10*/  IADD3 R5, R5, R8, RZ ;  /* 0x0000000805057210 */ /* 0x000fe20007ffe0ff */
[----:B------:R-:W-:Y:S01]  /*2a20*/  @!P1 IMAD.X R2, RZ, RZ, R16, P0 ;  /* 0x000000ffff029224 */ /* 0x000fe200000e0610 */
[----:B------:R-:W-:Y:S01]  /*2a30*/  @!P1 IADD3 R12, P0, R0, 0x40, RZ ;  /* 0x00000040000c9810 */ /* 0x000fe20007f1e0ff */
[----:B------:R-:W-:Y:S01]  /*2a40*/  @!P1 IMAD.MOV.U32 R8, RZ, RZ, R6 ;  /* 0x000000ffff089224 */ /* 0x000fe200078e0006 */
[----:B------:R-:W-:Y:S01]  /*2a50*/  @!P1 MOV R18, R4 ;  /* 0x0000000400129202 */ /* 0x000fe20000000f00 */
[----:B------:R-:W-:Y:S01]  /*2a60*/  @!P1 IMAD.MOV.U32 R9, RZ, RZ, R7 ;  /* 0x000000ffff099224 */ /* 0x000fe200078e0007 */
[----:B------:R-:W-:Y:S01]  /*2a70*/  UIADD3 UR9, UR7, -UR9, URZ ;  /* 0x8000000907097290 */ /* 0x000fe2000fffe03f */
[----:B------:R-:W-:-:S02]  /*2a80*/  @!P1 IMAD R2, R2, c[0x0][0x198], RZ ;  /* 0x0000660002029a24 */ /* 0x000fc400078e02ff */
[C---:B------:R-:W-:Y:S01]  /*2a90*/  @!P2 IMAD R10, R0.reuse, c[0x0][0x19c], R10 ;  /* 0x00006700000aaa24 */ /* 0x040fe200078e020a */
[----:B------:R-:W-:Y:S01]  /*2aa0*/  UISETP.NE.AND UP0, UPT, UR9, 0x1, UPT ;  /* 0x000000010900788c */ /* 0x000fe2000bf05270 */
[----:B------:R-:W-:-:S04]  /*2ab0*/  @!P2 IMAD.WIDE.U32 R6, R0, c[0x0][0x198], R6 ;  /* 0x000066000006aa25 */ /* 0x000fc800078e0006 */
[----:B------:R-:W-:Y:S02]  /*2ac0*/  @!P1 IMAD R13, R14, c[0x0][0x19c], R2 ;  /* 0x000067000e0d9a24 */ /* 0x000fe400078e0202 */
[----:B------:R-:W-:Y:S02]  /*2ad0*/  @!P2 IMAD R11, R16, c[0x0][0x1a0], RZ ;  /* 0x00006800100baa24 */ /* 0x000fe400078e02ff */
[----:B------:R-:W-:Y:S02]  /*2ae0*/  @!P1 IMAD.X R2, RZ, RZ, R16, P0 ;  /* 0x000000ffff029224 */ /* 0x000fe400000e0610 */
[----:B------:R-:W-:Y:S01]  /*2af0*/  @!P2 IMAD.IADD R7, R7, 0x1, R10 ;  /* 0x000000010707a824 */ /* 0x000fe200078e020a */
[----:B------:R-:W-:Y:S01]  /*2b00*/  @!P2 LEA R10, P0, R6, c[0x0][0x168], 0x1 ;  /* 0x00005a00060aaa11 */ /* 0x000fe200078008ff */
[----:B------:R-:W-:-:S04]  /*2b10*/  @!P1 IMAD.WIDE.U32 R14, R14, c[0x0][0x198], R8 ;  /* 0x000066000e0e9a25 */ /* 0x000fc800078e0008 */
[----:B------:R-:W-:Y:S01]  /*2b20*/  @!P2 IMAD R8, R0, c[0x0][0x1a4], R11 ;  /* 0x000069000008aa24 */ /* 0x000fe200078e020b */
[----:B------:R-:W-:Y:S01]  /*2b30*/  @!P2 LEA.HI.X R11, R6, c[0x0][0x16c], R7, 0x1, P0 ;  /* 0x00005b00060baa11 */ /* 0x000fe200000f0c07 */
[--C-:B------:R-:W-:Y:S01]  /*2b40*/  @!P1 IMAD.MOV.U32 R19, RZ, RZ, R5.reuse ;  /* 0x000000ffff139224 */ /* 0x100fe200078e0005 */
[----:B------:R-:W-:Y:S01]  /*2b50*/  PLOP3.LUT P0, PT, PT, PT, UP6, 0x80, 0x0 ;  /* 0x000000000000781c */ /* 0x000fe20003f0f068 */
[----:B------:R-:W-:-:S04]  /*2b60*/  @!P2 IMAD.WIDE.U32 R4, R0, c[0x0][0x1a0], R4 ;  /* 0x000068000004aa25 */ /* 0x000fc800078e0004 */
[----:B------:R-:W-:Y:S01]  /*2b70*/  @!P1 IMAD R0, R2, c[0x0][0x1a0], RZ ;  /* 0x0000680002009a24 */ /* 0x000fe200078e02ff */
[----:B------:R-:W-:Y:S01]  /*2b80*/  @!P2 LEA R6, P4, R4, c[0x0][0x170], 0x1 ;  /* 0x00005c000406aa11 */ /* 0x000fe200078808ff */
[----:B------:R-:W-:Y:S01]  /*2b90*/  @!P2 IMAD.IADD R2, R5, 0x1, R8 ;  /* 0x000000010502a824 */ /* 0x000fe200078e0208 */
[----:B------:R-:W-:Y:S01]  /*2ba0*/  @!P1 LEA R8, P5, R14, c[0x0][0x168], 0x1 ;  /* 0x00005a000e089a11 */ /* 0x000fe200078a08ff */
[C---:B------:R-:W-:Y:S01]  /*2bb0*/  @!P1 IMAD R16, R12.reuse, c[0x0][0x1a4], R0 ;  /* 0x000069000c109a24 */ /* 0x040fe200078e0200 */
[----:B------:R-:W-:Y:S01]  /*2bc0*/  @!P1 IADD3 R0, R15, R13, RZ ;  /* 0x0000000d0f009210 */ /* 0x000fe20007ffe0ff */
[----:B------:R-:W-:Y:S01]  /*2bd0*/  @!P1 IMAD.WIDE.U32 R12, R12, c[0x0][0x1a0], R18 ;  /* 0x000068000c0c9a25 */ /* 0x000fe200078e0012 */
[----:B------:R-:W-:Y:S01]  /*2be0*/  @!P2 LEA.HI.X R7, R4, c[0x0][0x174], R2, 0x1, P4 ;  /* 0x00005d000407aa11 */ /* 0x000fe200020f0c02 */
[----:B------:R-:W-:Y:S01]  /*2bf0*/  @P0 BAR.SYNC.DEFER_BLOCKING 0x0 ;  /* 0x0000000000000b1d */ /* 0x000fe20000010000 */
[----:B------:R-:W-:Y:S01]  /*2c00*/  IADD3 R2, R250, 0x1800, RZ ;  /* 0x00001800fa027810 */ /* 0x000fe20007ffe0ff */
[----:B------:R-:W-:Y:S01]  /*2c10*/  @!P1 IMAD.IADD R13, R13, 0x1, R16 ;  /* 0x000000010d0d9824 */ /* 0x000fe200078e0210 */
[----:B------:R-:W-:Y:S01]  /*2c20*/  PLOP3.LUT P0, PT, PT, PT, UP0, 0x80, 0x0 ;  /* 0x000000000000781c */ /* 0x000fe20003f0f008 */
[----:B------:R-:W-:Y:S01]  /*2c30*/  IMAD.MOV.U32 R235, RZ, RZ, 0x7f800000 ;  /* 0x7f800000ffeb7424 */ /* 0x000fe200078e00ff */
[----:B------:R-:W-:Y:S01]  /*2c40*/  @!P1 LEA.HI.X R9, R14, c[0x0][0x16c], R0, 0x1, P5 ;  /* 0x00005b000e099a11 */ /* 0x000fe200028f0c00 */
[----:B------:R-:W-:Y:S01]  /*2c50*/  IMAD.SHL.U32 R0, R250, 0x2, RZ ;  /* 0x00000002fa007824 */ /* 0x000fe200078e00ff */
[----:B------:R-:W-:Y:S01]  /*2c60*/  SEL R2, R2, R250, !P0 ;  /* 0x000000fa02027207 */ /* 0x000fe20004000000 */
[----:B------:R-:W-:Y:S01]  /*2c70*/  IMAD.MOV.U32 R236, RZ, RZ, 0x7f800000 ;  /* 0x7f800000ffec7424 */ /* 0x000fe200078e00ff */
[----:B------:R-:W-:Y:S01]  /*2c80*/  IADD3 R5, R245, 0x20, RZ ;  /* 0x00000020f5057810 */ /* 0x000fe20007ffe0ff */
[----:B------:R-:W-:Y:S01]  /*2c90*/  IMAD.MOV.U32 R237, RZ, RZ, 0x7f800000 ;  /* 0x7f800000ffed7424 */ /* 0x000fe200078e00ff */
[----:B------:R-:W-:-:S02]  /*2ca0*/  SHF.L.U32 R204, R2, 0x1, RZ ;  /* 0x0000000102cc7819 */ /* 0x000fc400000006ff */
[----:B------:R-:W-:Y:S02]  /*2cb0*/  IADD3 R2, R245, 0x28, RZ ;  /* 0x00000028f5027810 */ /* 0x000fe40007ffe0ff */
[C---:B------:R-:W-:Y:S02]  /*2cc0*/  @!P1 LEA R4, P4, R12.reuse, c[0x0][0x170], 0x1 ;  /* 0x00005c000c049a11 */ /* 0x040fe400078808ff */
[----:B------:R-:W-:Y:S02]  /*2cd0*/  ISETP.GE.AND P5, PT, R5, UR8, PT ;  /* 0x0000000805007c0c */ /* 0x000fe4000bfa6270 */
[----:B------:R-:W-:Y:S02]  /*2ce0*/  @!P1 LEA.HI.X R5, R12, c[0x0][0x174], R13, 0x1, P4 ;  /* 0x00005d000c059a11 */ /* 0x000fe400020f0c0d */
[----:B------:R-:W-:Y:S01]  /*2cf0*/  ISETP.GE.AND P4, PT, R245, UR8, PT ;  /* 0x00000008f5007c0c */ /* 0x000fe2000bf86270 */
        /* <DEDUP_REMOVED lines=75> */
[C---:B------:R-:W-:Y:S02]  /*31b0*/  @!P2 LEA R6, P1, R2.reuse, UR14, 0x2 ;  /* 0x0000000e0206ac11 */ /* 0x040fe4000f8210ff */
[----:B------:R-:W-:Y:S02]  /*31c0*/  SHF.L.U64.HI R5, R245, 0x2, R8 ;  /* 0x00000002f5057819 */ /* 0x000fe40000010208 */
[----:B------:R-:W-:-:S02]  /*31d0*/  @!P2 LEA.HI.X R7, R2, UR13, R0, 0x2, P1 ;  /* 0x0000000d0207ac11 */ /* 0x000fc400088f1400 */
[----:B------:R-:W-:-:S03]  /*31e0*/  IADD3.X R5, R5, UR13, RZ, P3, !PT ;  /* 0x0000000d05057c10 */ /* 0x000fc60009ffe4ff */
[----:B------:R2:W5:Y:S01]  /*31f0*/  @!P2 LDG.E R235, [R6.64] ;  /* 0x0000000406eba981 */ /* 0x000562000c1e1900 */
[----:B------:R-:W-:Y:S02]  /*3200*/  IADD3 R0, R181, 0x1800, RZ ;  /* 0x00001800b5007810 */ /* 0x000fe40007ffe0ff */
[----:B------:R-:W-:Y:S01]  /*3210*/  IADD3 R2, R182, 0x1800, RZ ;  /* 0x00001800b6027810 */ /* 0x000fe20007ffe0ff */
[----:B------:R1:W5:Y:S01]  /*3220*/  @!P4 LDG.E R236, [R4.64] ;  /* 0x0000000404ecc981 */ /* 0x000362000c1e1900 */
[----:B------:R-:W-:-:S03]  /*3230*/  SEL R0, R0, R181, !P0 ;  /* 0x000000b500007207 */ /* 0x000fc60004000000 */
[----:B------:R1:W5:Y:S02]  /*3240*/  @!P6 LDG.E R237, [R4.64+0x20] ;  /* 0x0000200404ede981 */ /* 0x000364000c1e1900 */
[----:B------:R-:W-:Y:S01]  /*3250*/  IMAD.SHL.U32 R172, R0, 0x2, RZ ;  /* 0x0000000200ac7824 */ /* 0x000fe200078e00ff */
[----:B------:R-:W-:Y:S01]  /*3260*/  MOV R0, c[0x0][0x22c] ;  /* 0x00008b0000007a02 */ /* 0x000fe20000000f00 */
[----:B------:R1:W5:Y:S04]  /*3270*/  @!P5 LDG.E R234, [R4.64+0x80] ;  /* 0x0000800404ead981 */ /* 0x000368000c1e1900 */
[----:B------:R-:W-:-:S04]  /*3280*/  IMAD R0, R0, c[0x0][0x1c0], RZ ;  /* 0x0000700000007a24 */ /* 0x000fc800078e02ff */
[C---:B------:R-:W-:Y:S02]  /*3290*/  IMAD.SHL.U32 R20, R0.reuse, 0x10, RZ ;  /* 0x0000001000147824 */ /* 0x040fe400078e00ff */
[----:B------:R-:W-:-:S03]  /*32a0*/  IMAD.SHL.U32 R238, R0, 0x8, RZ ;  /* 0x0000000800ee7824 */ /* 0x000fc600078e00ff */
[C---:B------:R-:W-:Y:S02]  /*32b0*/  IADD3 R17, R20.reuse, 0x20, RZ ;  /* 0x0000002014117810 */ /* 0x040fe40007ffe0ff */
[----:B------:R-:W-:Y:S02]  /*32c0*/  IADD3 R0, R20, 0x40, RZ ;  /* 0x0000004014007810 */ /* 0x000fe40007ffe0ff */
[----:B------:R-:W-:Y:S01]  /*32d0*/  SEL R2, R2, R182, !P0 ;  /* 0x000000b602027207 */ /* 0x000fe20004000000 */
[C---:B------:R-:W-:Y:S01]  /*32e0*/  IMAD.IADD R252, R238.reuse, 0x1, R17 ;  /* 0x00000001eefc7824 */ /* 0x040fe200078e0211 */
[----:B------:R-:W-:-:S03]  /*32f0*/  IADD3 R251, R238, R0, RZ ;  /* 0x00000000eefb7210 */ /* 0x000fc60007ffe0ff */
[----:B------:R-:W-:Y:S02]  /*3300*/  IMAD.SHL.U32 R175, R2, 0x2, RZ ;  /* 0x0000000202af7824 */ /* 0x000fe400078e00ff */
[C---:B-1----:R-:W-:Y:S02]  /*3310*/  IMAD.IADD R4, R238.reuse, 0x1, R252 ;  /* 0x00000001ee047824 */ /* 0x042fe400078e02fc */
[----:B------:R-:W-:-:S03]  /*3320*/  IMAD.IADD R2, R238, 0x1, R251 ;  /* 0x00000001ee027824 */ /* 0x000fc600078e02fb */
[C---:B------:R-:W-:Y:S01]  /*3330*/  IADD3 R242, R238.reuse, R4, RZ ;  /* 0x00000004eef27210 */ /* 0x040fe20007ffe0ff */
[----:B------:R-:W-:Y:S01]  /*3340*/  IMAD.IADD R240, R238, 0x1, R2 ;  /* 0x00000001eef07824 */ /* 0x000fe200078e0202 */
[----:B------:R-:W-:-:S03]  /*3350*/  UIADD3 UR8, UR24, UR11, URZ ;  /* 0x0000000b18087290 */ /* 0x000fc6000fffe03f */
[C---:B------:R-:W-:Y:S02]  /*3360*/  IMAD.IADD R241, R238.reuse, 0x1, R242 ;  /* 0x00000001eef17824 */ /* 0x040fe400078e02f2 */
[C---:B------:R-:W-:Y:S01]  /*3370*/  IMAD.IADD R239, R238.reuse, 0x1, R240 ;  /* 0x00000001eeef7824 */ /* 0x040fe200078e02f0 */
        /* <DEDUP_REMOVED lines=51> */
[C---:B------:R-:W-:Y:S01]  /*36b0*/  IADD3 R244, R238.reuse, R241, RZ ;  /* 0x000000f1eef47210 */ /* 0x040fe20007ffe0ff */
[----:B------:R-:W-:Y:S01]  /*36c0*/  IMAD.IADD R243, R238, 0x1, R239 ;  /* 0x00000001eef37824 */ /* 0x000fe200078e02ef */
[----:B------:R-:W-:-:S02]  /*36d0*/  ULDC UR10, c[0x0][0x2e8] ;  /* 0x0000ba00000a7ab9 */ /* 0x000fc40000000800 */
[----:B------:R-:W-:Y:S02]  /*36e0*/  UIADD3 UR18, UR8, -UR10, URZ ;  /* 0x8000000a08127290 */ /* 0x000fe4000fffe03f */
[----:B--2---:R-:W-:Y:S02]  /*36f0*/  ULDC UR12, c[0x0][0x2e4] ;  /* 0x0000b900000c7ab9 */ /* 0x004fe40000000800 */
.L_x_1158:
[----:B------:R-:W0:Y:S01]  /*3700*/  LDGDEPBAR ;  /* 0x00000000000079af */ /* 0x000e220000000000 */
[----:B------:R-:W-:Y:S01]  /*3710*/  IADD3 R0, R180, R175, RZ ;  /* 0x000000afb4007210 */ /* 0x000fe20007ffe0ff */
[----:B------:R-:W-:Y:S01]  /*3720*/  USHF.L.U32 UR8, UR7, 0x6, URZ ;  /* 0x0000000607087899 */ /* 0x000fe2000800063f */
[----:B------:R-:W-:Y:S01]  /*3730*/  MOV R195, R193 ;  /* 0x000000c100c37202 */ /* 0x000fe20000000f00 */
[----:B------:R-:W-:Y:S02]  /*3740*/  ULDC UR10, c[0x0][0x2e4] ;  /* 0x0000b900000a7ab9 */ /* 0x000fe40000000800 */
        /* <DEDUP_REMOVED lines=191> */
.L_x_1154:
[----:B-123--:R-:W-:Y:S01]  /*4340*/  IADD3 R13, R245, UR8, RZ ;  /* 0x00000008f50d7c10 */ /* 0x00efe2000fffe0ff */
[----:B------:R-:W2:Y:S01]  /*4350*/  LDL R4, [R1] ;  /* 0x0000000001047983 */ /* 0x000ea20000100800 */
        /* <DEDUP_REMOVED lines=128> */
.L_x_1155:
[C---:B------:R-:W-:Y:S01]  /*4b60*/  FMUL.FTZ R5, R236.reuse, 1.4426950216293334961 ;  /* 0x3fb8aa3bec057820 */ /* 0x040fe20000410000 */
[----:B------:R-:W-:Y:S01]  /*4b70*/  FSETP.NEU.FTZ.AND P0, PT, R236, -INF , PT ;  /* 0xff800000ec00780b */ /* 0x000fe20003f1d000 */
[----:B------:R-:W-:Y:S01]  /*4b80*/  FMUL.FTZ R4, R237, 1.4426950216293334961 ;  /* 0x3fb8aa3bed047820 */ /* 0x000fe20000410000 */
        /* <DEDUP_REMOVED lines=180> */
[C---:B------:R-:W-:Y:S02]  /*56d0*/  FADD.FTZ R6, -R186.reuse, R6 ;  /* 0x00000006ba067221 */ /* 0x040fe40000010100 */
        /* <DEDUP_REMOVED lines=8> */
[----:B------:R-:W-:Y:S02]  /*5760*/  FMUL.FTZ R134, R207, R9 ;  /* 0x00000009cf867220 */ /* 0x000fe40000410000 */
[----:B------:R-:W-:Y:S02]  /*5770*/  FFMA.FTZ R9, -R149, R149, 1 ;  /* 0x3f80000095097423 */ /* 0x000fe40000010195 */
[----:B------:R-:W-:Y:S02]  /*5780*/  FMUL.FTZ R0, R0, c[0x0][0x2ec] ;  /* 0x0000bb0000007a20 */ /* 0x000fe40000410000 */
[----:B------:R-:W-:Y:S02]  /*5790*/  FADD.FTZ R8, -R184, R8 ;  /* 0x00000008b8087221 */ /* 0x000fe40000010100 */
[----:B------:R-:W-:Y:S02]  /*57a0*/  FMUL.FTZ R9, R9, c[0x0][0x2ec] ;  /* 0x0000bb0009097a20 */ /* 0x000fe40000410000 */
[----:B------:R-:W-:Y:S02]  /*57b0*/  FMUL.FTZ R146, R133, R0 ;  /* 0x0000000085927220 */ /* 0x000fe40000410000 */
[----:B------:R-:W-:Y:S02]  /*57c0*/  FFMA.FTZ R0, -R157, R157, 1 ;  /* 0x3f8000009d007423 */ /* 0x000fe4000001019d */
[C---:B------:R-:W-:Y:S02]  /*57d0*/  FADD.FTZ R10, -R183.reuse, R10 ;  /* 0x0000000ab70a7221 */ /* 0x040fe40000010100 */
[----:B------:R-:W-:Y:S02]  /*57e0*/  FADD.FTZ R11, -R183, R11 ;  /* 0x0000000bb70b7221 */ /* 0x000fe40000010100 */
[----:B------:R-:W-:Y:S02]  /*57f0*/  FMUL.FTZ R132, R208, R8 ;  /* 0x00000008d0847220 */ /* 0x000fe40000410000 */
[----:B------:R-:W-:Y:S02]  /*5800*/  FFMA.FTZ R8, -R148, R148, 1 ;  /* 0x3f80000094087423 */ /* 0x000fe40000010194 */
[----:B------:R-:W-:Y:S02]  /*5810*/  FMUL.FTZ R149, R193, R9 ;  /* 0x00000009c1957220 */ /* 0x000fe40000410000 */
[----:B------:R-:W-:Y:S02]  /*5820*/  FMUL.FTZ R147, R144, R2 ;  /* 0x0000000290937220 */ /* 0x000fe40000410000 */
[----:B------:R-:W-:Y:S02]  /*5830*/  FMUL.FTZ R9, R0, c[0x0][0x2ec] ;  /* 0x0000bb0000097a20 */ /* 0x000fe40000410000 */
[----:B------:R-:W-:Y:S02]  /*5840*/  FFMA.FTZ R2, -R151, R151, 1 ;  /* 0x3f80000097027423 */ /* 0x000fe40000010197 */
[----:B------:R-:W-:Y:S02]  /*5850*/  FFMA.FTZ R0, -R150, R150, 1 ;  /* 0x3f80000096007423 */ /* 0x000fe40000010196 */
[----:B------:R-:W-:Y:S02]  /*5860*/  FMUL.FTZ R10, R206, R10 ;  /* 0x0000000ace0a7220 */ /* 0x000fe40000410000 */
[----:B------:R-:W-:Y:S01]  /*5870*/  FMUL.FTZ R11, R205, R11 ;  /* 0x0000000bcd0b7220 */ /* 0x000fe20000410000 */
[-C--:B-1----:R-:W-:Y:S03]  /*5880*/  HMMA.16816.F32.BF16 R20, R140, R4.reuse, R20 ;  /* 0x000000048c14723c */ /* 0x082fe60000041814 */
[----:B------:R-:W-:Y:S02]  /*5890*/  FMUL.FTZ R8, R8, c[0x0][0x2ec] ;  /* 0x0000bb0008087a20 */ /* 0x000fe40000410000 */
[----:B------:R-:W-:Y:S02]  /*58a0*/  FADD.FTZ R12, -R184, R12 ;  /* 0x0000000cb80c7221 */ /* 0x000fe40000010100 */
[----:B------:R-:W-:Y:S01]  /*58b0*/  FMUL.FTZ R2, R2, c[0x0][0x2ec] ;  /* 0x0000bb0002027a20 */ /* 0x000fe20000410000 */
[C---:B------:R-:W-:Y:S04]  /*58c0*/  HMMA.16816.F32.BF16 R24, R136.reuse, R4, R24 ;  /* 0x000000048818723c */ /* 0x040fe80000041818 */
[----:B------:R-:W-:Y:S02]  /*58d0*/  FMUL.FTZ R0, R0, c[0x0][0x2ec] ;  /* 0x0000bb0000007a20 */ /* 0x000fe40000410000 */
[----:B------:R-:W-:Y:S02]  /*58e0*/  FMUL.FTZ R148, R145, R8 ;  /* 0x0000000891947220 */ /* 0x000fe40000410000 */
[----:B------:R-:W-:Y:S01]  /*58f0*/  FADD.FTZ R13, -R184, R13 ;  /* 0x0000000db80d7221 */ /* 0x000fe20000010100 */
[-C--:B------:R-:W-:Y:S03]  /*5900*/  HMMA.16816.F32.BF16 R28, R136, R6.reuse, R28 ;  /* 0x00000006881c723c */ /* 0x080fe6000004181c */
[C---:B------:R-:W-:Y:S02]  /*5910*/  FADD.FTZ R14, -R183.reuse, R14 ;  /* 0x0000000eb70e7221 */ /* 0x040fe40000010100 */
[----:B------:R-:W-:Y:S02]  /*5920*/  FADD.FTZ R15, -R183, R15 ;  /* 0x0000000fb70f7221 */ /* 0x000fe40000010100 */
[----:B------:R-:W-:Y:S01]  /*5930*/  FMUL.FTZ R133, R213, R12 ;  /* 0x0000000cd5857220 */ /* 0x000fe20000410000 */
[----:B------:R-:W-:Y:S04]  /*5940*/  HMMA.16816.F32.BF16 R32, R140, R6, R32 ;  /* 0x000000068c20723c */ /* 0x000fe80000041820 */
[----:B------:R-:W-:Y:S02]  /*5950*/  FFMA.FTZ R8, -R156, R156, 1 ;  /* 0x3f8000009c087423 */ /* 0x000fe4000001019c */
[----:B------:R-:W-:Y:S02]  /*5960*/  FMUL.FTZ R144, R10, R2 ;  /* 0x000000020a907220 */ /* 0x000fe40000410000 */
[----:B------:R-:W-:Y:S04]  /*5970*/  FMUL.FTZ R12, R11, R0 ;  /* 0x000000000b0c7220 */ /* 0x000fe80000410000 */
[----:B------:R-:W-:Y:S02]  /*5980*/  FFMA.FTZ R5, -R161, R161, 1 ;  /* 0x3f800000a1057423 */ /* 0x000fe400000101a1 */
        /* <DEDUP_REMOVED lines=49> */
[C---:B------:R-:W-:Y:S02]  /*5ca0*/  FADD.FTZ R24, -R184.reuse, R24 ;  /* 0x00000018b8187221 */ /* 0x040fe40000010100 */
[----:B------:R-:W-:Y:S02]  /*5cb0*/  FADD.FTZ R25, -R184, R25 ;  /* 0x00000019b8197221 */ /* 0x000fe40000010100 */
[C---:B------:R-:W-:Y:S02]  /*5cc0*/  FADD.FTZ R26, -R183.reuse, R26 ;  /* 0x0000001ab71a7221 */ /* 0x040fe40000010100 */
[----:B------:R-:W-:Y:S02]  /*5cd0*/  FADD.FTZ R27, -R183, R27 ;  /* 0x0000001bb71b7221 */ /* 0x000fe40000010100 */
        /* <DEDUP_REMOVED lines=83> */
.L_x_1156:
        /* <DEDUP_REMOVED lines=118> */
.L_x_1157:
[----:B------:R-:W-:Y:S01]  /*6970*/  LDSM.16.M88.4 R24, [R176] ;  /* 0x00000000b018783b */ /* 0x000fe20000000200 */
[C---:B------:R-:W-:Y:S01]  /*6980*/  IADD3 R163, R245.reuse, -0x40, RZ ;  /* 0xffffffc0f5a37810 */ /* 0x040fe20007ffe0ff */
[----:B------:R-:W-:Y:S01]  /*6990*/  IMAD.MOV.U32 R164, RZ, RZ, c[0x0][0x22c] ;  /* 0x00008b00ffa47624 */ /* 0x000fe200078e00ff */
[----:B------:R-:W-:Y:S01]  /*69a0*/  IADD3 R161, R245, -0x40, RZ ;  /* 0xffffffc0f5a17810 */ /* 0x000fe20007ffe0ff */
[----:B------:R-:W-:Y:S01]  /*69b0*/  IMAD.MOV.U32 R2, RZ, RZ, c[0x0][0x22c] ;  /* 0x00008b00ff027624 */ /* 0x000fe200078e00ff */
[----:B------:R-:W2:Y:S01]  /*69c0*/  LDSM.16.MT88.4 R8, [R0+0x9000] ;  /* 0x009000000008783b */ /* 0x000ea20000004200 */
[----:B------:R-:W-:Y:S01]  /*69d0*/  IMAD.SHL.U32 R163, R163, 0x4, RZ ;  /* 0x00000004a3a37824 */ /* 0x000fe200078e00ff */
[----:B------:R-:W-:Y:S01]  /*69e0*/  IADD3 R162, R245, -0x40, RZ ;  /* 0xffffffc0f5a27810 */ /* 0x000fe20007ffe0ff */
[----:B------:R-:W-:Y:S01]  /*69f0*/  IMAD R164, R164, c[0x0][0x1c0], RZ ;  /* 0x00007000a4a47a24 */ /* 0x000fe200078e02ff */
[----:B------:R-:W-:Y:S01]  /*6a00*/  ULOP3.LUT UR8, UR7, 0x1, URZ, 0xc0, !UPT ;  /* 0x0000000107087892 */ /* 0x000fe2000f8ec03f */
[----:B------:R-:W3:Y:S01]  /*6a10*/  LDSM.16.MT88.4 R16, [R0+0xb000] ;  /* 0x00b000000010783b */ /* 0x000ee20000004200 */
[----:B------:R-:W-:Y:S01]  /*6a20*/  SHF.R.S32.HI R162, RZ, 0x1f, R162 ;  /* 0x0000001fffa27819 */ /* 0x000fe200000114a2 */
[----:B------:R-:W-:Y:S01]  /*6a30*/  IMAD R164, R164, 0x28, RZ ;  /* 0x00000028a4a47824 */ /* 0x000fe200078e02ff */
[----:B------:R-:W-:Y:S01]  /*6a40*/  UISETP.NE.U32.AND UP0, UPT, UR8, 0x1, UPT ;  /* 0x000000010800788c */ /* 0x000fe2000bf05070 */
[----:B------:R-:W-:Y:S01]  /*6a50*/  IMAD R2, R2, c[0x0][0x1c0], RZ ;  /* 0x0000700002027a24 */ /* 0x000fe200078e02ff */
[----:B------:R-:W4:Y:S01]  /*6a60*/  LDSM.16.MT88.4 R28, [R0+0xd000] ;  /* 0x00d00000001c783b */ /* 0x000f220000004200 */
        /* <DEDUP_REMOVED lines=8> */
[----:B------:R-:W1:Y:S01]  /*6af0*/  LDSM.16.MT88.4 R132, [R0+0x9400] ;  /* 0x009400000084783b */ /* 0x000e620000004200 */
[----:B------:R-:W-:Y:S02]  /*6b00*/  IMAD.SHL.U32 R162, R162, 0x20, RZ ;  /* 0x00000020a2a27824 */ /* 0x000fe400078e00ff */
[----:B------:R-:W-:Y:S01]  /*6b10*/  LEA.HI.X.SX32 R193, R2, R195, 0x2, P1 ;  /* 0x000000c302c17211 */ /* 0x000fe200008f16ff */
[----:B------:R-:W-:Y:S01]  /*6b20*/  IMAD.MOV.U32 R2, RZ, RZ, c[0x0][0x22c] ;  /* 0x00008b00ff027624 */ /* 0x000fe200078e00ff */
[----:B------:R-:W1:Y:S03]  /*6b30*/  LDSM.16.MT88.4 R136, [R0+0xb400] ;  /* 0x00b400000088783b */ /* 0x000e660000004200 */
[----:B------:R-:W-:Y:S02]  /*6b40*/  IMAD R2, R2, c[0x0][0x1c0], RZ ;  /* 0x0000700002027a24 */ /* 0x000fe400078e02ff */
[----:B------:R-:W1:Y:S02]  /*6b50*/  LDSM.16.MT88.4 R140, [R0+0xd400] ;  /* 0x00d40000008c783b */ /* 0x000e640000004200 */
[----:B------:R-:W-:Y:S03]  /*6b60*/  IMAD.SHL.U32 R2, R2, 0x10, RZ ;  /* 0x0000001002027824 */ /* 0x000fe600078e00ff */
[----:B------:R-:W-:Y:S01]  /*6b70*/  LDSM.16.M88.4 R144, [R179] ;  /* 0x00000000b390783b */ /* 0x000fe20000000200 */
[C---:B--2---:R-:W-:Y:S04]  /*6b80*/  HMMA.16816.F32.BF16 R4, R24.reuse, R8, RZ ;  /* 0x000000081804723c */ /* 0x044fe800000418ff */
[----:B------:R-:W2:Y:S05]  /*6b90*/  LDSM.16.MT88.4 R148, [R0+0x9800] ;  /* 0x009800000094783b */ /* 0x000eaa0000004200 */
[----:B------:R-:W1:Y:S01]  /*6ba0*/  LDSM.16.MT88.4 R152, [R0+0xb800] ;  /* 0x00b800000098783b */ /* 0x000e620000004200 */
[C---:B------:R-:W-:Y:S04]  /*6bb0*/  HMMA.16816.F32.BF16 R8, R24.reuse, R10, RZ ;  /* 0x0000000a1808723c */ /* 0x040fe800000418ff */
[----:B------:R-:W-:Y:S04]  /*6bc0*/  LDSM.16.MT88.4 R156, [R0+0xbc00] ;  /* 0x00bc0000009c783b */ /* 0x000fe80000004200 */
[C---:B---3--:R-:W-:Y:S08]  /*6bd0*/  HMMA.16816.F32.BF16 R12, R24.reuse, R16, RZ ;  /* 0x00000010180c723c */ /* 0x048ff000000418ff */
[C---:B------:R-:W-:Y:S08]  /*6be0*/  HMMA.16816.F32.BF16 R16, R24.reuse, R18, RZ ;  /* 0x000000121810723c */ /* 0x040ff000000418ff */
[C---:B----4-:R-:W-:Y:S08]  /*6bf0*/  HMMA.16816.F32.BF16 R20, R24.reuse, R28, RZ ;  /* 0x0000001c1814723c */ /* 0x050ff000000418ff */
        /* <DEDUP_REMOVED lines=10> */
[----:B------:R-:W4:Y:S05]  /*6ca0*/  LDSM.16.MT88.4 R32, [R0+0xdc00] ;  /* 0x00dc00000020783b */ /* 0x000f2a0000004200 */
[----:B------:R-:W-:Y:S02]  /*6cb0*/  LDSM.16.M88.4 R140, [R176+0x2000] ;  /* 0x00200000b08c783b */ /* 0x000fe40000000200 */
        /* <DEDUP_REMOVED lines=8> */
[----:B------:R-:W3:Y:S05]  /*6d40*/  LDSM.16.MT88.4 R28, [R0+0xe000] ;  /* 0x00e00000001c783b */ /* 0x000eea0000004200 */
[----:B------:R-:W-:Y:S02]  /*6d50*/  LDSM.16.MT88.4 R144, [R0+0xa400] ;  /* 0x00a400000090783b */ /* 0x000fe40000004200 */
[C---:B-1----:R-:W-:Y:S08]  /*6d60*/  HMMA.16816.F32.BF16 R4, R132.reuse, R136, R4 ;  /* 0x000000888404723c */ /* 0x042ff00000041804 */
[C---:B------:R-:W-:Y:S01]  /*6d70*/  HMMA.16816.F32.BF16 R8, R132.reuse, R138, R8 ;  /* 0x0000008a8408723c */ /* 0x040fe20000041808 */
[----:B------:R-:W1:Y:S07]  /*6d80*/  LDSM.16.M88.4 R136, [R177+0x2000] ;  /* 0x00200000b188783b */ /* 0x000e6e0000000200 */
[C---:B------:R-:W-:Y:S08]  /*6d90*/  HMMA.16816.F32.BF16 R12, R132.reuse, R156, R12 ;  /* 0x0000009c840c723c */ /* 0x040ff0000004180c */
[C---:B------:R-:W-:Y:S01]  /*6da0*/  HMMA.16816.F32.BF16 R16, R132.reuse, R158, R16 ;  /* 0x0000009e8410723c */ /* 0x040fe20000041810 */
[----:B------:R-:W1:Y:S07]  /*6db0*/  LDSM.16.MT88.4 R156, [R0+0xc400] ;  /* 0x00c40000009c783b */ /* 0x000e6e0000004200 */
[C---:B----4-:R-:W-:Y:S08]  /*6dc0*/  HMMA.16816.F32.BF16 R20, R132.reuse, R32, R20 ;  /* 0x000000208414723c */ /* 0x050ff00000041814 */
        /* <DEDUP_REMOVED lines=12> */
[----:B------:R-:W-:Y:S02]  /*6e90*/  LDSM.16.M88.4 R140, [R178+0x2000] ;  /* 0x00200000b28c783b */ /* 0x000fe40000000200 */
[C---:B-1----:R-:W-:Y:S08]  /*6ea0*/  HMMA.16816.F32.BF16 R4, R136.reuse, R144, R4 ;  /* 0x000000908804723c */ /* 0x042ff00000041804 */
[C---:B------:R-:W-:Y:S01]  /*6eb0*/  HMMA.16816.F32.BF16 R8, R136.reuse, R146, R8 ;  /* 0x000000928808723c */ /* 0x040fe20000041808 */
[----:B------:R-:W1:Y:S07]  /*6ec0*/  LDSM.16.MT88.4 R144, [R0+0xac00] ;  /* 0x00ac00000090783b */ /* 0x000e6e0000004200 */
[C---:B------:R-:W-:Y:S08]  /*6ed0*/  HMMA.16816.F32.BF16 R12, R136.reuse, R156, R12 ;  /* 0x0000009c880c723c */ /* 0x040ff0000004180c */
[C---:B------:R-:W-:Y:S01]  /*6ee0*/  HMMA.16816.F32.BF16 R16, R136.reuse, R158, R16 ;  /* 0x0000009e8810723c */ /* 0x040fe20000041810 */
[----:B------:R-:W1:Y:S07]  /*6ef0*/  LDSM.16.MT88.4 R156, [R0+0xcc00] ;  /* 0x00cc0000009c783b */ /* 0x000e6e0000004200 */
[C---:B----4-:R-:W-:Y:S08]  /*6f00*/  HMMA.16816.F32.BF16 R20, R136.reuse, R32, R20 ;  /* 0x000000208814723c */ /* 0x050ff00000041814 */
[----:B------:R-:W-:Y:S01]  /*6f10*/  HMMA.16816.F32.BF16 R24, R136, R34, R24 ;  /* 0x000000228818723c */ /* 0x000fe20000041818 */
[----:B------:R4:W1:Y:S07]  /*6f20*/  LDSM.16.MT88.4 R32, [R0+0xec00] ;  /* 0x00ec00000020783b */ /* 0x00086e0000004200 */
[C---:B--2---:R-:W-:Y:S08]  /*6f30*/  HMMA.16816.F32.BF16 R4, R132.reuse, R148, R4 ;  /* 0x000000948404723c */ /* 0x044ff00000041804 */
[C---:B------:R-:W-:Y:S08]  /*6f40*/  HMMA.16816.F32.BF16 R8, R132.reuse, R150, R8 ;  /* 0x000000968408723c */ /* 0x040ff00000041808 */
[C---:B------:R-:W-:Y:S04]  /*6f50*/  HMMA.16816.F32.BF16 R12, R132.reuse, R152, R12 ;  /* 0x00000098840c723c */ /* 0x040fe8000004180c */
[----:B----4-:R-:W-:Y:S04]  /*6f60*/  IMAD.IADD R0, R238, 0x1, R252 ;  /* 0x00000001ee007824 */ /* 0x010fe800078e02fc */
[C---:B------:R-:W-:Y:S08]  /*6f70*/  HMMA.16816.F32.BF16 R16, R132.reuse, R154, R16 ;  /* 0x0000009a8410723c */ /* 0x040ff00000041810 */
[C---:B---3--:R-:W-:Y:S07]  /*6f80*/  HMMA.16816.F32.BF16 R20, R132.reuse, R28, R20 ;  /* 0x0000001c8414723c */ /* 0x048fee0000041814 */
[----:B------:R-:W-:Y:S01]  /*6f90*/  IMAD.MOV.U32 R28, RZ, RZ, R194 ;  /* 0x000000ffff1c7224 */ /* 0x000fe200078e00c2 */
[----:B------:R-:W-:Y:S04]  /*6fa0*/  HMMA.16816.F32.BF16 R24, R132, R30, R24 ;  /* 0x0000001e8418723c */ /* 0x000fe80000041818 */
[----:B------:R-:W-:Y:S03]  /*6fb0*/  IMAD.MOV.U32 R29, RZ, RZ, R193 ;  /* 0x000000ffff1d7224 */ /* 0x000fe600078e00c1 */
[----:B------:R-:W-:Y:S01]  /*6fc0*/  @P0 IADD3 R30, P2, R163, UR14, RZ ;  /* 0x0000000ea31e0c10 */ /* 0x000fe2000ff5e0ff */
[C---:B-1----:R-:W-:Y:S01]  /*6fd0*/  HMMA.16816.F32.BF16 R4, R140.reuse, R144, R4 ;  /* 0x000000908c04723c */ /* 0x042fe20000041804 */
        /* <DEDUP_REMOVED lines=18> */
[C---:B------:R-:W-:Y:S04]  /*7100*/  HMMA.16816.F32.BF16 R20, R140.reuse, R32, R20 ;  /* 0x000000208c14723c */ /* 0x040fe80000041814 */
[CC--:B------:R-:W-:Y:S02]  /*7110*/  LEA.HI.X.SX32 R135, R2.reuse, R29.reuse, 0x2, P0 ;  /* 0x0000001d02877211 */ /* 0x0c0fe400000f16ff */
[----:B------:R-:W-:Y:S02]  /*7120*/  IADD3 R2, R2, 0x40, RZ ;  /* 0x0000004002027810 */ /* 0x000fe40007ffe0ff */
[----:B------:R-:W-:Y:S01]  /*7130*/  HMMA.16816.F32.BF16 R24, R140, R34, R24 ;  /* 0x000000228c18723c */ /* 0x000fe20000041818 */
[----:B------:R-:W-:Y:S03]  /*7140*/  LDSM.16.MT88.4 R140, [R172+0x1c00] ;  /* 0x001c0000ac8c783b */ /* 0x000fe60000004200 */
[-C--:B------:R-:W-:Y:S03]  /*7150*/  LEA R32, P1, R238, R28.reuse, 0x2 ;  /* 0x0000001cee207211 */ /* 0x080fe600078210ff */
[-C--:B------:R-:W-:Y:S02]  /*7160*/  LEA R34, P0, R162, R28.reuse, 0x2 ;  /* 0x0000001ca2227211 */ /* 0x080fe400078010ff */
[-C--:B------:R-:W-:Y:S03]  /*7170*/  LEA.HI.X.SX32 R33, R238, R29.reuse, 0x2, P1 ;  /* 0x0000001dee217211 */ /* 0x080fe600008f16ff */
[CC--:B------:R-:W-:Y:S02]  /*7180*/  LEA R132, P1, R161.reuse, R28.reuse, 0x2 ;  /* 0x0000001ca1847211 */ /* 0x0c0fe400078210ff */
[----:B------:R3:W-:Y:S01]  /*7190*/  RED.E.ADD.F32.FTZ.RN.STRONG.GPU [R32.64], R5 ;  /* 0x000000052000798e */ /* 0x0007e2000c10e784 */
[-C--:B------:R-:W-:Y:S01]  /*71a0*/  LEA.HI.X.SX32 R35, R162, R29.reuse, 0x2, P0 ;  /* 0x0000001da2237211 */ /* 0x080fe200000f16ff */
[----:B------:R-:W-:Y:S01]  /*71b0*/  IMAD.MOV.U32 R162, RZ, RZ, c[0x0][0x22c] ;  /* 0x00008b00ffa27624 */ /* 0x000fe200078e00ff */
[-C--:B------:R-:W-:Y:S01]  /*71c0*/  LEA.HI.X.SX32 R133, R161, R29.reuse, 0x2, P1 ;  /* 0x0000001da1857211 */ /* 0x080fe200008f16ff */
[----:B------:R-:W-:Y:S01]  /*71d0*/  IMAD.MOV.U32 R161, RZ, RZ, c[0x0][0x22c] ;  /* 0x00008b00ffa17624 */ /* 0x000fe200078e00ff */
[----:B------:R4:W-:Y:S01]  /*71e0*/  RED.E.ADD.F32.FTZ.RN.STRONG.GPU [R134.64], R6 ;  /* 0x000000068600798e */ /* 0x0009e2000c10e784 */
[-C--:B-1----:R-:W-:Y:S01]  /*71f0*/  LEA R30, P2, R164, R28.reuse, 0x2 ;  /* 0x0000001ca41e7211 */ /* 0x082fe200078410ff */
[----:B------:R-:W-:Y:S01]  /*7200*/  IMAD R162, R162, c[0x0][0x1c0], RZ ;  /* 0x00007000a2a27a24 */ /* 0x000fe200078e02ff */
[-C--:B--2---:R-:W-:Y:S01]  /*7210*/  LEA R4, P1, R163, R28.reuse, 0x2 ;  /* 0x0000001ca3047211 */ /* 0x084fe200078210ff */
[----:B------:R-:W-:Y:S01]  /*7220*/  IMAD R161, R161, c[0x0][0x1c0], RZ ;  /* 0x00007000a1a17a24 */ /* 0x000fe200078e02ff */
[----:B------:R1:W-:Y:S01]  /*7230*/  RED.E.ADD.F32.FTZ.RN.STRONG.GPU [R132.64], R7 ;  /* 0x000000078400798e */ /* 0x0003e2000c10e784 */
[-C--:B------:R-:W-:Y:S01]  /*7240*/  LEA.HI.X.SX32 R31, R164, R29.reuse, 0x2, P2 ;  /* 0x0000001da41f7211 */ /* 0x080fe200010f16ff */
[----:B------:R-:W-:Y:S02]  /*7250*/  IMAD.SHL.U32 R162, R162, 0x10, RZ ;  /* 0x00000010a2a27824 */ /* 0x000fe400078e00ff */
[----:B------:R-:W-:Y:S01]  /*7260*/  IMAD R161, R161, 0x38, RZ ;  /* 0x00000038a1a17824 */ /* 0x000fe200078e02ff */
[----:B------:R2:W-:Y:S02]  /*7270*/  RED.E.ADD.F32.FTZ.RN.STRONG.GPU [R34.64], R8 ;  /* 0x000000082200798e */ /* 0x0005e4000c10e784 */
[----:B------:R-:W-:Y:S03]  /*7280*/  IADD3 R136, R162, 0x20, RZ ;  /* 0x00000020a2887810 */ /* 0x000fe60007ffe0ff */
[----:B------:R2:W-:Y:S05]  /*7290*/  RED.E.ADD.F32.FTZ.RN.STRONG.GPU [R30.64], R9 ;  /* 0x000000091e00798e */ /* 0x0005ea000c10e784 */
[----:B------:R-:W-:Y:S01]  /*72a0*/  LDSM.16.MT88.4 R132, [R3+0x17800] ;  /* 0x017800000384783b */ /* 0x000fe20000004200 */
[-C--:B---3--:R-:W-:Y:S05]  /*72b0*/  LEA.HI.X.SX32 R5, R163, R29.reuse, 0x2, P1 ;  /* 0x0000001da3057211 */ /* 0x088fea00008f16ff */
[----:B------:R3:W-:Y:S01]  /*72c0*/  RED.E.ADD.F32.FTZ.RN.STRONG.GPU [R4.64], R10 ;  /* 0x0000000a0400798e */ /* 0x0007e2000c10e784 */
[CC--:B----4-:R-:W-:Y:S04]  /*72d0*/  LEA R6, P0, R161.reuse, R28.reuse, 0x2 ;  /* 0x0000001ca1067211 */ /* 0x0d0fe800078010ff */
[-C--:B-1----:R-:W-:Y:S05]  /*72e0*/  LEA.HI.X.SX32 R7, R161, R29.reuse, 0x2, P0 ;  /* 0x0000001da1077211 */ /* 0x082fea00000f16ff */
[----:B------:R1:W-:Y:S01]  /*72f0*/  RED.E.ADD.F32.FTZ.RN.STRONG.GPU [R6.64], R11 ;  /* 0x0000000b0600798e */ /* 0x0003e2000c10e784 */
[-C--:B--2---:R-:W-:Y:S04]  /*7300*/  LEA R8, P2, R242, R28.reuse, 0x2 ;  /* 0x0000001cf2087211 */ /* 0x084fe800078410ff */
[----:B------:R2:W-:Y:S01]  /*7310*/  RED.E.ADD.F32.FTZ.RN.STRONG.GPU [R28.64+0x80], R12 ;  /* 0x0000800c1c00798e */ /* 0x0005e2000c10e784 */
[-C--:B------:R-:W-:Y:S02]  /*7320*/  LEA R30, P1, R252, R28.reuse, 0x2 ;  /* 0x0000001cfc1e7211 */ /* 0x080fe400078210ff */
[-C--:B------:R-:W-:Y:S02]  /*7330*/  LEA.HI.X.SX32 R9, R242, R29.reuse, 0x2, P2 ;  /* 0x0000001df2097211 */ /* 0x080fe400010f16ff */
[----:B------:R4:W-:Y:S01]  /*7340*/  RED.E.ADD.F32.FTZ.RN.STRONG.GPU [R32.64+0x80], R13 ;  /* 0x0000800d2000798e */ /* 0x0009e2000c10e784 */
[-C--:B------:R-:W-:Y:S02]  /*7350*/  LEA.HI.X.SX32 R31, R252, R29.reuse, 0x2, P1 ;  /* 0x0000001dfc1f7211 */ /* 0x080fe400008f16ff */
[CC--:B---3--:R-:W-:Y:S04]  /*7360*/  LEA R4, P0, R136.reuse, R28.reuse, 0x2 ;  /* 0x0000001c88047211 */ /* 0x0c8fe800078010ff */
[-C--:B------:R-:W-:Y:S02]  /*7370*/  LEA.HI.X.SX32 R5, R136, R29.reuse, 0x2, P0 ;  /* 0x0000001d88057211 */ /* 0x080fe400000f16ff */
[CC--:B------:R-:W-:Y:S01]  /*7380*/  LEA R10, P0, R0.reuse, R28.reuse, 0x2 ;  /* 0x0000001c000a7211 */ /* 0x0c0fe200078010ff */
[----:B------:R-:W-:Y:S03]  /*7390*/  LDSM.16.MT88.4 R136, [R3+0x18800] ;  /* 0x018800000388783b */ /* 0x000fe60000004200 */
[-C--:B-1----:R-:W-:Y:S01]  /*73a0*/  LEA.HI.X.SX32 R11, R0, R29.reuse, 0x2, P0 ;  /* 0x0000001d000b7211 */ /* 0x082fe200000f16ff */
[----:B------:R-:W-:Y:S01]  /*73b0*/  IMAD.IADD R0, R238, 0x1, R251 ;  /* 0x00000001ee007824 */ /* 0x000fe200078e02fb */
[----:B------:R1:W-:Y:S01]  /*73c0*/  RED.E.ADD.F32.FTZ.RN.STRONG.GPU [R4.64], R14 ;  /* 0x0000000e0400798e */ /* 0x0003e2000c10e784 */
[-C--:B------:R-:W-:Y:S02]  /*73d0*/  LEA R6, P1, R241, R28.reuse, 0x2 ;  /* 0x0000001cf1067211 */ /* 0x080fe400078210ff */
[-C--:B--2---:R-:W-:Y:S02]  /*73e0*/  LEA R12, P4, R251, R28.reuse, 0x2 ;  /* 0x0000001cfb0c7211 */ /* 0x084fe400078810ff */
[----:B------:R2:W-:Y:S01]  /*73f0*/  RED.E.ADD.F32.FTZ.RN.STRONG.GPU [R30.64], R15 ;  /* 0x0000000f1e00798e */ /* 0x0005e2000c10e784 */
[-C--:B------:R-:W-:Y:S02]  /*7400*/  LEA.HI.X.SX32 R7, R241, R29.reuse, 0x2, P1 ;  /* 0x0000001df1077211 */ /* 0x080fe400008f16ff */
[-C--:B----4-:R-:W-:Y:S02]  /*7410*/  LEA.HI.X.SX32 R13, R251, R29.reuse, 0x2, P4 ;  /* 0x0000001dfb0d7211 */ /* 0x090fe400020f16ff */
[----:B------:R3:W-:Y:S05]  /*7420*/  RED.E.ADD.F32.FTZ.RN.STRONG.GPU [R10.64], R16 ;  /* 0x000000100a00798e */ /* 0x0007ea000c10e784 */
[----:B------:R4:W-:Y:S05]  /*7430*/  RED.E.ADD.F32.FTZ.RN.STRONG.GPU [R8.64], R17 ;  /* 0x000000110800798e */ /* 0x0009ea000c10e784 */
[----:B------:R4:W-:Y:S01]  /*7440*/  RED.E.ADD.F32.FTZ.RN.STRONG.GPU [R6.64], R18 ;  /* 0x000000120600798e */ /* 0x0009e2000c10e784 */
[-C--:B-1----:R-:W-:Y:S02]  /*7450*/  LEA R4, P0, R244, R28.reuse, 0x2 ;  /* 0x0000001cf4047211 */ /* 0x082fe400078010ff */
[-C--:B------:R-:W-:Y:S02]  /*7460*/  LEA R14, P5, R2, R28.reuse, 0x2 ;  /* 0x0000001c020e7211 */ /* 0x080fe400078a10ff */
[-C--:B------:R-:W-:Y:S02]  /*7470*/  LEA.HI.X.SX32 R5, R244, R29.reuse, 0x2, P0 ;  /* 0x0000001df4057211 */ /* 0x080fe400000f16ff */
[-C--:B--2---:R-:W-:Y:S03]  /*7480*/  LEA.HI.X.SX32 R15, R2, R29.reuse, 0x2, P5 ;  /* 0x0000001d020f7211 */ /* 0x084fe600028f16ff */
[----:B------:R1:W-:Y:S01]  /*7490*/  RED.E.ADD.F32.FTZ.RN.STRONG.GPU [R4.64], R19 ;  /* 0x000000130400798e */ /* 0x0003e2000c10e784 */
[CC--:B---3--:R-:W-:Y:S04]  /*74a0*/  LEA R10, P3, R0.reuse, R28.reuse, 0x2 ;  /* 0x0000001c000a7211 */ /* 0x0c8fe800078610ff */
[----:B------:R-:W-:Y:S01]  /*74b0*/  RED.E.ADD.F32.FTZ.RN.STRONG.GPU [R28.64+0x100], R20 ;  /* 0x000100141c00798e */ /* 0x000fe2000c10e784 */
[-C--:B------:R-:W-:Y:S02]  /*74c0*/  LEA.HI.X.SX32 R11, R0, R29.reuse, 0x2, P3 ;  /* 0x0000001d000b7211 */ /* 0x080fe400018f16ff */
[CC--:B----4-:R-:W-:Y:S02]  /*74d0*/  LEA R8, P2, R240.reuse, R28.reuse, 0x2 ;  /* 0x0000001cf0087211 */ /* 0x0d0fe400078410ff */
[----:B------:R-:W-:Y:S01]  /*74e0*/  RED.E.ADD.F32.FTZ.RN.STRONG.GPU [R32.64+0x100], R21 ;  /* 0x000100152000798e */ /* 0x000fe2000c10e784 */
[CC--:B------:R-:W-:Y:S02]  /*74f0*/  LEA R6, P1, R239.reuse, R28.reuse, 0x2 ;  /* 0x0000001cef067211 */ /* 0x0c0fe400078210ff */
[-C--:B------:R-:W-:Y:S02]  /*7500*/  LEA.HI.X.SX32 R9, R240, R29.reuse, 0x2, P2 ;  /* 0x0000001df0097211 */ /* 0x080fe400010f16ff */
[----:B------:R-:W-:Y:S01]  /*7510*/  RED.E.ADD.F32.FTZ.RN.STRONG.GPU [R14.64], R22 ;  /* 0x000000160e00798e */ /* 0x000fe2000c10e784 */
[-C--:B------:R-:W-:Y:S02]  /*7520*/  LEA.HI.X.SX32 R7, R239, R29.reuse, 0x2, P1 ;  /* 0x0000001def077211 */ /* 0x080fe400008f16ff */
[----:B------:R-:W-:Y:S01]  /*7530*/  PLOP3.LUT P1, PT, PT, PT, UP0, 0x80, 0x0 ;  /* 0x000000000000781c */ /* 0x000fe20003f2f008 */
[----:B------:R-:W-:Y:S01]  /*7540*/  @UP3 UIADD3 UR16, UP0, UR16, -0x100, URZ ;  /* 0xffffff0010103890 */ /* 0x000fe2000ff1e03f */
[----:B------:R-:W-:Y:S01]  /*7550*/  RED.E.ADD.F32.FTZ.RN.STRONG.GPU [R12.64], R23 ;  /* 0x000000170c00798e */ /* 0x000fe2000c10e784 */
[C---:B------:R-:W-:Y:S02]  /*7560*/  IADD3 R0, R172.reuse, -0x3000, RZ ;  /* 0xffffd000ac007810 */ /* 0x040fe40007ffe0ff */
        /* <DEDUP_REMOVED lines=241> */
.L_x_1159:
        /* <DEDUP_REMOVED lines=18> */
.L_x_1160:
[----:B-1----:R-:W2:Y:S01]  /*85a0*/  LDL.64 R4, [R1+0x8] ;  /* 0x0000080001047983 */ /* 0x002ea20000100a00 */
[----:B------:R-:W-:Y:S01]  /*85b0*/  USHF.L.U32 UR7, UR19, 0x7, URZ ;  /* 0x0000000713077899 */ /* 0x000fe2000800063f */
[----:B------:R-:W-:Y:S01]  /*85c0*/  BSSY B0, `(.L_x_1161) ;  /* 0x0000032000007945 */ /* 0x000fe20003800000 */
[----:B------:R-:W-:Y:S01]  /*85d0*/  ULDC.64 UR8, c[0x0][0x3a0] ;  /* 0x0000e80000087ab9 */ /* 0x000fe20000000a00 */
[----:B------:R-:W-:Y:S01]  /*85e0*/  BAR.SYNC.DEFER_BLOCKING 0x0 ;  /* 0x0000000000007b1d */ /* 0x000fe20000010000 */
[----:B------:R-:W-:Y:S02]  /*85f0*/  USHF.R.S32.HI UR10, URZ, 0x1f, UR7 ;  /* 0x0000001f3f0a7899 */ /* 0x000fe40008011407 */
[----:B------:R-:W-:Y:S01]  /*8600*/  IMAD.U32 R25, RZ, RZ, UR7 ;  /* 0x00000007ff197e24 */ /* 0x000fe2000f8e00ff */
[----:B------:R-:W-:-:S02]  /*8610*/  UIMAD UR6, UR19, -0x80, UR6 ;  /* 0xffffff80130678a4 */ /* 0x000fc4000f8e0206 */
[----:B------:R-:W1:Y:S01]  /*8620*/  S2R R8, SR_TID.X ;  /* 0x0000000000087919 */ /* 0x000e620000002100 */
        /* <DEDUP_REMOVED lines=10> */
[----:B------:R-:W-:Y:S01]  /*86d0*/  LEA.HI R0, R0, R8, RZ, 0x2 ;  /* 0x0000000800007211 */ /* 0x000fe200078f10ff */
[----:B------:R-:W-:Y:S02]  /*86e0*/  IMAD.U32 R8, RZ, RZ, UR38 ;  /* 0x00000026ff087e24 */ /* 0x000fe4000f8e00ff */
        /* <DEDUP_REMOVED lines=31> */
.L_x_1162:
[----:B-1-34-:R-:W-:Y:S05]  /*88e0*/  BSYNC B0 ;  /* 0x0000000000007941 */ /* 0x01afea0003800000 */
.L_x_1161:
        /* <DEDUP_REMOVED lines=17> */
.L_x_1164:
[----:B------:R-:W-:Y:S05]  /*8a00*/  BSYNC B0 ;  /* 0x0000000000007941 */ /* 0x000fea0003800000 */
.L_x_1163:
        /* <DEDUP_REMOVED lines=26> */
.L_x_1166:
[----:B------:R-:W-:Y:S05]  /*8bb0*/  BSYNC B0 ;  /* 0x0000000000007941 */ /* 0x000fea0003800000 */
.L_x_1165:
        /* <DEDUP_REMOVED lines=13> */
.L_x_1153:
[----:B------:R-:W-:Y:S05]  /*8c90*/  BSYNC B1 ;  /* 0x0000000000017941 */ /* 0x000fea0003800000 */
.L_x_1139:
        /* <DEDUP_REMOVED lines=11> */
.L_x_1167:
[----:B------:R-:W-:Y:S05]  /*8d50*/  EXIT ;  /* 0x000000000000794d */ /* 0x000fea0003800000 */
.L_x_1169:
        /* <DEDUP_REMOVED lines=10> */
.L_x_1310:


//--------------------- .text._ZN5flash44flash_bwd_dq_dk_dv_loop_seqk_parallel_kernelI23Flash_bwd_kernel_traitsILi96ELi64ELi128ELi8ELi2ELi4ELi4ELb0ELb0EN7cutlass10bfloat16_tE19Flash_kernel_traitsILi96ELi64ELi128ELi8ES3_EELb1ELb0ELb1ELb1ELb0ELb0ELb0EEEvNS_16Flash_bwd_paramsE --------------------------
	.section	.text._ZN5flash44flash_bwd_dq_dk_dv_loop_seqk_parallel_kernelI23Flash_bwd_kernel_traitsILi96ELi64ELi128ELi8ELi2ELi4ELi4ELb0ELb0EN7cutlass10bfloat16_tE19Flash_kernel_traitsILi96ELi64ELi128ELi8ES3_EELb1ELb0ELb1ELb1ELb0ELb0ELb0EEEvNS_16Flash_bwd_paramsE,"ax",@progbits
	.sectioninfo	@"SHI_REGISTERS=255"
	.align	128
        .global         _ZN5flash44flash_bwd_dq_dk_dv_loop_seqk_parallel_kernelI23Flash_bwd_kernel_traitsILi96ELi64ELi128ELi8ELi2ELi4ELi4ELb0ELb0EN7cutlass10bfloat16_tE19Flash_kernel_traitsILi96ELi64ELi128ELi8ES3_EELb1ELb0ELb1ELb1ELb0ELb0ELb0EEEvNS_16Flash_bwd_paramsE
        .type           _ZN5flash44flash_bwd_dq_dk_dv_loop_seqk_parallel_kernelI23Flash_bwd_kernel_traitsILi96ELi64ELi128ELi8ELi2ELi4ELi4ELb0ELb0EN7cutlass10bfloat16_tE19Flash_kernel_traitsILi96ELi64ELi128ELi8ES3_EELb1ELb0ELb1ELb1ELb0ELb0ELb0EEEvNS_16Flash_bwd_paramsE,@function
        .size           _ZN5flash44flash_bwd_dq_dk_dv_loop_seqk_parallel_kernelI23Flash_bwd_kernel_traitsILi96ELi64ELi128ELi8ELi2ELi4ELi4ELb0ELb0EN7cutlass10bfloat16_tE19Flash_kernel_traitsILi96ELi64ELi128ELi8ES3_EELb1ELb0ELb1ELb1ELb0ELb0ELb0EEEvNS_16Flash_bwd_paramsE,(.L_x_1311 - _ZN5flash44flash_bwd_dq_dk_dv_loop_seqk_parallel_kernelI23Flash_bwd_kernel_traitsILi96ELi64ELi128ELi8ELi2ELi4ELi4ELb0ELb0EN7cutlass10bfloat16_tE19Flash_kernel_traitsILi96ELi64ELi128ELi8ES3_EELb1ELb0ELb1ELb1ELb0ELb0ELb0EEEvNS_16Flash_bwd_paramsE)
        .other          _ZN5flash44flash_bwd_dq_dk_dv_loop_seqk_parallel_kernelI23Flash_bwd_kernel_traitsILi96ELi64ELi128ELi8ELi2ELi4ELi4ELb0ELb0EN7cutlass10bfloat16_tE19Flash_kernel_traitsILi96ELi64ELi128ELi8ES3_EELb1ELb0ELb1ELb1ELb0ELb0ELb0EEEvNS_16Flash_bwd_paramsE,@"STO_CUDA_ENTRY STV_DEFAULT"
_ZN5flash44flash_bwd_dq_dk_dv_loop_seqk_parallel_kernelI23Flash_bwd_kernel_traitsILi96ELi64ELi128ELi8ELi2ELi4ELi4ELb0ELb0EN7cutlass10bfloat16_tE19Flash_kernel_traitsILi96ELi64ELi128ELi8ES3_EELb1ELb0ELb1ELb1ELb0ELb0ELb0EEEvNS_16Flash_bwd_paramsE:
.text._ZN5flash44flash_bwd_dq_dk_dv_loop_seqk_parallel_kernelI23Flash_bwd_kernel_traitsILi96ELi64ELi128ELi8ELi2ELi4ELi4ELb0ELb0EN7cutlass10bfloat16_tE19Flash_kernel_traitsILi96ELi64ELi128ELi8ES3_EELb1ELb0ELb1ELb1ELb0ELb0ELb0EEEvNS_16Flash_bwd_paramsE:
        /* <DEDUP_REMOVED lines=13> */
[----:B------:R-:W2:Y:S01]  /*00d0*/  S2R R232, SR_CTAID.Z ;  /* 0x0000000000e87919 */ /* 0x000ea20000002700 */
[----:B------:R-:W-:Y:S01]  /*00e0*/  IMAD.MOV.U32 R174, RZ, RZ, 0x40 ;  /* 0x00000040ffae7424 */ /* 0x000fe200078e00ff */
[----:B-1----:R-:W-:-:S04]  /*00f0*/  SHF.R.S32.HI R0, RZ, 0x1f, R4 ;  /* 0x0000001fff007819 */ /* 0x002fc80000011404 */
[CC--:B------:R-:W-:Y:S02]  /*0100*/  LEA.HI R18, R0.reuse, R4.reuse, RZ, 0x3 ;  /* 0x0000000400127211 */ /* 0x0c0fe400078f18ff */
[CC--:B------:R-:W-:Y:S02]  /*0110*/  LEA.HI R5, R0.reuse, R4.reuse, RZ, 0x2 ;  /* 0x0000000400057211 */ /* 0x0c0fe400078f10ff */
[CC--:B------:R-:W-:Y:S02]  /*0120*/  LEA.HI R2, R0.reuse, R4.reuse, RZ, 0x5 ;  /* 0x0000000400027211 */ /* 0x0c0fe400078f28ff */
[----:B------:R-:W-:Y:S02]  /*0130*/  LEA.HI R7, R0, R4, RZ, 0x4 ;  /* 0x0000000400077211 */ /* 0x000fe400078f20ff */
[----:B------:R-:W-:Y:S02]  /*0140*/  LOP3.LUT R9, R18, 0xfffffff8, RZ, 0xc0, !PT ;  /* 0xfffffff812097812 */ /* 0x000fe400078ec0ff */
[----:B------:R-:W-:-:S02]  /*0150*/  LOP3.LUT R6, R2, 0xffffffe0, RZ, 0xc0, !PT ;  /* 0xffffffe002067812 */ /* 0x000fc400078ec0ff */
[----:B------:R-:W-:Y:S01]  /*0160*/  LOP3.LUT R12, R5, 0xfffffffc, RZ, 0xc0, !PT ;  /* 0xfffffffc050c7812 */ /* 0x000fe200078ec0ff */
[C---:B------:R-:W-:Y:S01]  /*0170*/  IMAD.IADD R14, R4.reuse, 0x1, -R9 ;  /* 0x00000001040e7824 */ /* 0x040fe200078e0a09 */
[----:B------:R-:W-:Y:S01]  /*0180*/  LOP3.LUT R11, R7, 0xfffffff0, RZ, 0xc0, !PT ;  /* 0xfffffff0070b7812 */ /* 0x000fe200078ec0ff */
[----:B------:R-:W-:Y:S01]  /*0190*/  IMAD.IADD R10, R4, 0x1, -R6 ;  /* 0x00000001040a7824 */ /* 0x000fe200078e0a06 */
[-C--:B------:R-:W-:Y:S01]  /*01a0*/  LEA.HI R13, R0, R4.reuse, RZ, 0x6 ;  /* 0x00000004000d7211 */ /* 0x080fe200078f30ff */
[----:B------:R-:W-:Y:S01]  /*01b0*/  IMAD.IADD R20, R4, 0x1, -R12 ;  /* 0x0000000104147824 */ /* 0x000fe200078e0a0c */
[----:B------:R-:W-:Y:S01]  /*01c0*/  LEA.HI R16, R0, R4, RZ, 0x7 ;  /* 0x0000000400107211 */ /* 0x000fe200078f38ff */
[----:B------:R-:W-:Y:S01]  /*01d0*/  IMAD.IADD R9, R4, 0x1, -R11 ;  /* 0x0000000104097824 */ /* 0x000fe200078e0a0b */
[----:B------:R-:W-:Y:S01]  /*01e0*/  SHF.R.S32.HI R8, RZ, 0x2, R5 ;  /* 0x00000002ff087819 */ /* 0x000fe20000011405 */
[----:B------:R-:W-:Y:S01]  /*01f0*/  IMAD.SHL.U32 R202, R20, 0x8, RZ ;  /* 0x0000000814ca7824 */ /* 0x000fe200078e00ff */
[----:B------:R-:W-:-:S02]  /*0200*/  SHF.R.S32.HI R0, RZ, 0x5, R2 ;  /* 0x00000005ff007819 */ /* 0x000fc40000011402 */
[----:B------:R-:W-:Y:S02]  /*0210*/  SHF.R.S32.HI R3, RZ, 0x1f, R2 ;  /* 0x0000001fff037819 */ /* 0x000fe40000011402 */
[----:B------:R-:W-:Y:S02]  /*0220*/  LEA.HI R6, R5, R8, RZ, 0x1 ;  /* 0x0000000805067211 */ /* 0x000fe400078f08ff */
[-C--:B------:R-:W-:Y:S02]  /*0230*/  LEA.HI R4, R2, R0.reuse, RZ, 0x1 ;  /* 0x0000000002047211 */ /* 0x080fe400078f08ff */
[----:B------:R-:W-:Y:S02]  /*0240*/  LEA.HI R2, R3, R0, RZ, 0x2 ;  /* 0x0000000003027211 */ /* 0x000fe400078f10ff */
[----:B------:R-:W-:Y:S02]  /*0250*/  LOP3.LUT R3, R6, 0x7fffffe, RZ, 0xc0, !PT ;  /* 0x07fffffe06037812 */ /* 0x000fe400078ec0ff */
[----:B------:R-:W-:-:S02]  /*0260*/  SHF.R.S32.HI R11, RZ, 0x3, R18 ;  /* 0x00000003ff0b7819 */ /* 0x000fc40000011412 */
[----:B------:R-:W-:Y:S01]  /*0270*/  LOP3.LUT R2, R2, 0xfffffffc, RZ, 0xc0, !PT ;  /* 0xfffffffc02027812 */ /* 0x000fe200078ec0ff */
[----:B------:R-:W-:Y:S01]  /*0280*/  IMAD.IADD R3, R8, 0x1, -R3 ;  /* 0x0000000108037824 */ /* 0x000fe200078e0a03 */
[----:B------:R-:W-:Y:S01]  /*0290*/  LOP3.LUT R6, R4, 0xfffffffe, RZ, 0xc0, !PT ;  /* 0xfffffffe04067812 */ /* 0x000fe200078ec0ff */
[----:B------:R-:W-:Y:S01]  /*02a0*/  IMAD.SHL.U32 R4, R11, 0x40, RZ ;  /* 0x000000400b047824 */ /* 0x000fe200078e00ff */
[----:B------:R-:W-:Y:S01]  /*02b0*/  SHF.R.S32.HI R11, RZ, 0x1f, R9 ;  /* 0x0000001fff0b7819 */ /* 0x000fe20000011409 */
[C---:B------:R-:W-:Y:S01]  /*02c0*/  IMAD.IADD R15, R0.reuse, 0x1, -R2 ;  /* 0x00000001000f7824 */ /* 0x040fe200078e0a02 */
[----:B------:R-:W-:Y:S01]  /*02d0*/  SHF.R.S32.HI R2, RZ, 0x1f, R5 ;  /* 0x0000001fff027819 */ /* 0x000fe20000011405 */
[C---:B------:R-:W-:Y:S01]  /*02e0*/  IMAD.IADD R246, R0.reuse, 0x1, -R6 ;  /* 0x0000000100f67824 */ /* 0x040fe200078e0a06 */
[----:B------:R-:W-:Y:S01]  /*02f0*/  SHF.R.S32.HI R5, RZ, 0x4, R7 ;  /* 0x00000004ff057819 */ /* 0x000fe20000011407 */
[----:B------:R-:W-:Y:S01]  /*0300*/  IMAD R244, R0, 0x8, R3 ;  /* 0x0000000800f47824 */ /* 0x000fe200078e0203 */
[----:B------:R-:W-:-:S02]  /*0310*/  LOP3.LUT R0, R4, 0xc0, RZ, 0xc0, !PT ;  /* 0x000000c004007812 */ /* 0x000fc400078ec0ff */
[----:B------:R-:W-:Y:S02]  /*0320*/  LEA.HI R2, R2, R8, RZ, 0x3 ;  /* 0x0000000802027211 */ /* 0x000fe400078f18ff */
[----:B------:R-:W-:Y:S02]  /*0330*/  LEA.HI R3, R7, R5, RZ, 0x1 ;  /* 0x0000000507037211 */ /* 0x000fe400078f08ff */
[----:B------:R-:W-:Y:S02]  /*0340*/  SHF.R.U32.HI R6, RZ, 0x3, R0 ;  /* 0x00000003ff067819 */ /* 0x000fe40000011600 */
[----:B------:R-:W-:Y:S02]  /*0350*/  LOP3.LUT R4, R0, 0x18, R202, 0xf8, !PT ;  /* 0x0000001800047812 */ /* 0x000fe400078ef8ca */
[----:B------:R-:W-:Y:S02]  /*0360*/  LOP3.LUT R0, R2, 0xfffffff8, RZ, 0xc0, !PT ;  /* 0xfffffff802007812 */ /* 0x000fe400078ec0ff */
[----:B------:R-:W-:-:S02]  /*0370*/  LOP3.LUT R2, R3, 0xfffffffe, RZ, 0xc0, !PT ;  /* 0xfffffffe03027812 */ /* 0x000fc400078ec0ff */
[----:B------:R-:W-:Y:S01]  /*0380*/  SHF.R.S32.HI R7, RZ, 0x1f, R10 ;  /* 0x0000001fff077819 */ /* 0x000fe2000001140a */
[----:B------:R-:W-:Y:S01]  /*0390*/  IMAD.IADD R0, R8, 0x1, -R0 ;  /* 0x0000000108007824 */ /* 0x000fe200078e0a00 */
[----:B------:R-:W-:Y:S01]  /*03a0*/  LOP3.LUT R3, R4, R6, RZ, 0x3c, !PT ;  /* 0x0000000604037212 */ /* 0x000fe200078e3cff */
[----:B------:R-:W-:Y:S01]  /*03b0*/  IMAD.IADD R12, R5, 0x1, -R2 ;  /* 0x00000001050c7824 */ /* 0x000fe200078e0a02 */
[----:B------:R-:W-:Y:S02]  /*03c0*/  LEA.HI R2, R9, R9, RZ, 0x1 ;  /* 0x0000000909027211 */ /* 0x000fe400078f08ff */
[----:B------:R-:W-:Y:S01]  /*03d0*/  LEA.HI R209, R7, R10, RZ, 0x2 ;  /* 0x0000000a07d17211 */ /* 0x000fe200078f10ff */
[----:B------:R-:W-:Y:S01]  /*03e0*/  IMAD.U32 R244, R244, 0x20, R3 ;  /* 0x00000020f4f47824 */ /* 0x000fe200078e0003 */
[----:B------:R-:W-:Y:S02]  /*03f0*/  LEA.HI R4, R14, R14, RZ, 0x1 ;  /* 0x0000000e0e047211 */ /* 0x000fe400078f08ff */
[----:B------:R-:W-:-:S02]  /*0400*/  SHF.R.S32.HI R5, RZ, 0x1, R2 ;  /* 0x00000001ff057819 */ /* 0x000fc40000011402 */
[----:B------:R-:W-:Y:S02]  /*0410*/  SHF.R.S32.HI R7, RZ, 0x1f, R2 ;  /* 0x0000001fff077819 */ /* 0x000fe40000011402 */
[----:B------:R-:W-:Y:S02]  /*0420*/  LOP3.LUT R2, R2, 0x7fffffe, RZ, 0xc0, !PT ;  /* 0x07fffffe02027812 */ /* 0x000fe400078ec0ff */
[----:B------:R-:W-:Y:S02]  /*0430*/  SHF.R.S32.HI R3, RZ, 0x6, R13 ;  /* 0x00000006ff037819 */ /* 0x000fe4000001140d */
[----:B------:R-:W-:Y:S01]  /*0440*/  LOP3.LUT R6, R4, 0x7fffffe, RZ, 0xc0, !PT ;  /* 0x07fffffe04067812 */ /* 0x000fe200078ec0ff */
[----:B------:R-:W-:Y:S01]  /*0450*/  IMAD.IADD R19, R9, 0x1, -R2 ;  /* 0x0000000109137824 */ /* 0x000fe200078e0a02 */
[----:B------:R-:W-:Y:S01]  /*0460*/  LEA.HI R8, R7, R5, RZ, 0x2 ;  /* 0x0000000507087211 */ /* 0x000fe200078f10ff */
[----:B------:R-:W-:Y:S01]  /*0470*/  IMAD R2, R3, 0x4, R12 ;  /* 0x0000000403027824 */ /* 0x000fe200078e020c */
[----:B------:R-:W-:Y:S01]  /*0480*/  LEA.HI R11, R11, R9, RZ, 0x3 ;  /* 0x000000090b0b7211 */ /* 0x000fe200078f18ff */
[----:B------:R-:W-:Y:S01]  /*0490*/  IMAD.IADD R10, R14, 0x1, -R6 ;  /* 0x000000010e0a7824 */ /* 0x000fe200078e0a06 */
[----:B------:R-:W-:-:S02]  /*04a0*/  LOP3.LUT R8, R8, 0xfffffffc, RZ, 0xc0, !PT ;  /* 0xfffffffc08087812 */ /* 0x000fc400078ec0ff */
[----:B------:R-:W-:Y:S01]  /*04b0*/  LOP3.LUT R6, R0, 0x1, RZ, 0xc0, !PT ;  /* 0x0000000100067812 */ /* 0x000fe200078ec0ff */
[----:B------:R-:W-:Y:S01]  /*04c0*/  IMAD R169, R2, 0x8, R10 ;  /* 0x0000000802a97824 */ /* 0x000fe200078e020a */
[----:B------:R-:W-:Y:S01]  /*04d0*/  LEA.HI R10, R0, R0, RZ, 0x1 ;  /* 0x00000000000a7211 */ /* 0x000fe200078f08ff */
[----:B------:R-:W-:Y:S01]  /*04e0*/  IMAD.IADD R17, R5, 0x1, -R8 ;  /* 0x0000000105117824 */ /* 0x000fe200078e0a08 */
[----:B------:R-:W-:Y:S01]  /*04f0*/  SHF.R.S32.HI R8, RZ, 0x7, R16 ;  /* 0x00000007ff087819 */ /* 0x000fe20000011410 */
[----:B------:R-:W-:Y:S01]  /*0500*/  IMAD.SHL.U32 R2, R14, 0x40, RZ ;  /* 0x000000400e027824 */ /* 0x000fe200078e00ff */
[----:B------:R-:W-:Y:S01]  /*0510*/  ISETP.NE.U32.AND P3, PT, R6, 0x1, PT ;  /* 0x000000010600780c */ /* 0x000fe20003f65070 */
[----:B------:R-:W-:Y:S01]  /*0520*/  IMAD.SHL.U32 R16, R3, 0x20, RZ ;  /* 0x0000002003107824 */ /* 0x000fe200078e00ff */
[----:B------:R-:W-:Y:S01]  /*0530*/  SHF.R.S32.HI R3, RZ, 0x1, R4 ;  /* 0x00000001ff037819 */ /* 0x000fe20000011404 */
[----:B------:R-:W-:Y:S01]  /*0540*/  IMAD.SHL.U32 R4, R15, 0x10, RZ ;  /* 0x000000100f047824 */ /* 0x000fe200078e00ff */
[----:B------:R-:W-:-:S02]  /*0550*/  LOP3.LUT R2, R2, 0x1c0, RZ, 0xc0, !PT ;  /* 0x000001c002027812 */ /* 0x000fc400078ec0ff */
[C---:B------:R-:W-:Y:S01]  /*0560*/  LOP3.LUT P4, RZ, R3.reuse, 0x2, RZ, 0xc0, !PT ;  /* 0x0000000203ff7812 */ /* 0x040fe2000788c0ff */
[----:B------:R-:W-:Y:S01]  /*0570*/  IMAD.SHL.U32 R5, R3, 0x40, RZ ;  /* 0x0000004003057824 */ /* 0x000fe200078e00ff */
[----:B------:R-:W-:Y:S02]  /*0580*/  LOP3.LUT R6, R2, 0x30, R4, 0xf8, !PT ;  /* 0x0000003002067812 */ /* 0x000fe400078ef804 */
[----:B------:R-:W-:Y:S02]  /*0590*/  LOP3.LUT R4, R10, 0x3fffffe, RZ, 0xc0, !PT ;  /* 0x03fffffe0a047812 */ /* 0x000fe400078ec0ff */
[----:B------:R-:W-:Y:S02]  /*05a0*/  LOP3.LUT R7, R11, 0xfffffff8, RZ, 0xc0, !PT ;  /* 0xfffffff80b077812 */ /* 0x000fe400078ec0ff */
[----:B------:R-:W-:Y:S01]  /*05b0*/  SHF.R.S32.HI R3, RZ, 0x3, R11 ;  /* 0x00000003ff037819 */ /* 0x000fe2000001140b */
[C---:B------:R-:W-:Y:S01]  /*05c0*/  IMAD.IADD R11, R0.reuse, 0x1, -R4 ;  /* 0x00000001000b7824 */ /* 0x040fe200078e0a04 */
[C---:B------:R-:W-:Y:S01]  /*05d0*/  LOP3.LUT P2, RZ, R0.reuse, 0x2, RZ, 0xc0, !PT ;  /* 0x0000000200ff7812 */ /* 0x040fe2000784c0ff */
[----:B------:R-:W-:Y:S01]  /*05e0*/  IMAD.SHL.U32 R0, R0, 0x40, RZ ;  /* 0x0000004000007824 */ /* 0x000fe200078e00ff */
[----:B------:R-:W-:Y:S01]  /*05f0*/  SHF.R.U32.HI R14, RZ, 0x3, R2 ;  /* 0x00000003ff0e7819 */ /* 0x000fe20000011602 */
[----:B------:R-:W-:Y:S01]  /*0600*/  IMAD.IADD R13, R9, 0x1, -R7 ;  /* 0x00000001090d7824 */ /* 0x000fe200078e0a07 */
[----:B------:R-:W-:Y:S01]  /*0610*/  LOP3.LUT R2, R5, 0xc0, RZ, 0xc0, !PT ;  /* 0x000000c005027812 */ /* 0x000fe200078ec0ff */
[----:B------:R-:W-:Y:S01]  /*0620*/  IMAD.SHL.U32 R7, R20, 0x2, RZ ;  /* 0x0000000214077824 */ /* 0x000fe200078e00ff */
[----:B------:R-:W-:Y:S01]  /*0630*/  LOP3.LUT R0, R0, 0x1c0, RZ, 0xc0, !PT ;  /* 0x000001c000007812 */ /* 0x000fe200078ec0ff */
[----:B------:R-:W-:Y:S01]  /*0640*/  IMAD R19, R3, 0x8, R19 ;  /* 0x0000000803137824 */ /* 0x000fe200078e0213 */
[----:B------:R-:W-:Y:S01]  /*0650*/  LOP3.LUT R5, R2, 0x8, R18, 0xf8, !PT ;  /* 0x0000000802057812 */ /* 0x000fe200078ef812 */
[C---:B------:R-:W-:Y:S01]  /*0660*/  IMAD R20, R15.reuse, 0x2, R3 ;  /* 0x000000020f147824 */ /* 0x040fe200078e0203 */
[----:B------:R-:W-:Y:S01]  /*0670*/  SHF.R.U32.HI R4, RZ, 0x3, R2 ;  /* 0x00000003ff047819 */ /* 0x000fe20000011602 */
[----:B------:R-:W-:Y:S01]  /*0680*/  IMAD R9, R15, 0x200, R7 ;  /* 0x000002000f097824 */ /* 0x000fe200078e0207 */
[----:B------:R-:W-:-:S02]  /*0690*/  LOP3.LUT R3, R0, 0x20, R16, 0xf8, !PT ;  /* 0x0000002000037812 */ /* 0x000fc400078ef810 */
[----:B------:R-:W-:Y:S01]  /*06a0*/  SHF.R.U32.HI R2, RZ, 0x3, R0 ;  /* 0x00000003ff027819 */ /* 0x000fe20000011600 */
[----:B------:R-:W-:Y:S01]  /*06b0*/  IMAD R0, R8, 0x1000, R7 ;  /* 0x0000100008007824 */ /* 0x000fe200078e0207 */
[----:B------:R-:W-:Y:S01]  /*06c0*/  LOP3.LUT R4, R5, R4, RZ, 0x3c, !PT ;  /* 0x0000000405047212 */ /* 0x000fe200078e3cff */
[----:B------:R-:W-:Y:S01]  /*06d0*/  IMAD R11, R11, 0x20, R9 ;  /* 0x000000200b0b7824 */ /* 0x000fe200078e0209 */
        /* <DEDUP_REMOVED lines=11> */
[----:B------:R-:W-:Y:S01]  /*0790*/  IMAD.SHL.U32 R2, R12, 0x8, RZ ;  /* 0x000000080c027824 */ /* 0x000fe200078e00ff */
        /* <DEDUP_REMOVED lines=47> */
.L_x_1213:
[----:B-1----:R-:W1:Y:S01]  /*0a90*/  S2R R36, SR_CTAID.Y ;  /* 0x0000000000247919 */ /* 0x002e620000002600 */
        /* <DEDUP_REMOVED lines=33> */
.L_x_1170:
        /* <DEDUP_REMOVED lines=13> */
[----:B------:R-:W-:Y:S01]  /*0d80*/  IADD3 R2, R214, 0x80, R18 ;  /* 0x00000080d6027810 */ /* 0x000fe20007ffe012 */
        /* <DEDUP_REMOVED lines=14> */
[----:B------:R-:W-:-:S02]  /*0e70*/  @P0 IMAD.IADD R2, R231, 0x1, R249 ;  /* 0x00000001e7020824 */ /* 0x000fc400078e02f9 */
[----:B------:R-:W-:Y:S01]  /*0e80*/  IMAD.WIDE.U32 R6, R0, c[0x0][0x190], RZ ;  /* 0x0000640000067a25 */ /* 0x000fe200078e00ff */
[----:B------:R-:W-:-:S03]  /*0e90*/  IMNMX R194, R8, R5, PT ;  /* 0x0000000508c27217 */ /* 0x000fc60003800200 */
[----:B------:R-:W-:Y:S01]  /*0ea0*/  IMAD.IADD R24, R11, 0x1, R4 ;  /* 0x000000010b187824 */ /* 0x000fe200078e0204 */
[----:B------:R-:W-:Y:S01]  /*0eb0*/  LEA R11, R194, 0xffffffc0, 0x6 ;  /* 0xffffffc0c20b7811 */ /* 0x000fe200078e30ff */
[----:B------:R-:W-:Y:S01]  /*0ec0*/  IMAD R8, R0, c[0x0][0x194], RZ ;  /* 0x0000650000087a24 */ /* 0x000fe200078e02ff */
[----:B------:R-:W-:Y:S01]  /*0ed0*/  SEL R29, R10, R6, !P1 ;  /* 0x000000060a1d7207 */ /* 0x000fe20004800000 */
        /* <DEDUP_REMOVED lines=16> */
.L_x_1172:
        /* <DEDUP_REMOVED lines=15> */
.L_x_1173:
[----:B------:R-:W-:Y:S01]  /*10d0*/  IABS R10, c[0x0][0x1c8] ;  /* 0x00007200000a7a13 */ /* 0x000fe20000000000 */
[----:B------:R-:W1:Y:S01]  /*10e0*/  LDC.U8 R13, c[0x0][0x328] ;  /* 0x0000ca00ff0d7b82 */ /* 0x000e620000000000 */
[----:B------:R-:W-:Y:S01]  /*10f0*/  IABS R8, R232 ;  /* 0x000000e800087213 */ /* 0x000fe20000000000 */
[C---:B------:R-:W-:Y:S01]  /*1100*/  @P1 IMAD.WIDE.U32 R6, R0.reuse, c[0x0][0x370], RZ ;  /* 0x0000dc0000061a25 */ /* 0x040fe200078e00ff */
[----:B------:R-:W2:Y:S01]  /*1110*/  I2F.RP R4, R10 ;  /* 0x0000000a00047306 */ /* 0x000ea20000209400 */
[----:B------:R-:W-:Y:S01]  /*1120*/  MOV R12, c[0x0][0x224] ;  /* 0x00008900000c7a02 */ /* 0x000fe20000000f00 */
[----:B------:R-:W3:Y:S01]  /*1130*/  S2R R19, SR_CTAID.X ;  /* 0x0000000000137919 */ /* 0x000ee20000002500 */
[----:B------:R-:W-:Y:S01]  /*1140*/  MOV R9, R8 ;  /* 0x0000000800097202 */ /* 0x000fe20000000f00 */
[----:B------:R-:W-:Y:S01]  /*1150*/  @P1 IMAD R15, R0, c[0x0][0x374], R7 ;  /* 0x0000dd00000f1a24 */ /* 0x000fe200078e0207 */
[----:B------:R-:W-:Y:S01]  /*1160*/  LOP3.LUT R8, R232, c[0x0][0x1c8], RZ, 0x3c, !PT ;  /* 0x00007200e8087a12 */ /* 0x000fe200078e3cff */
[----:B------:R-:W-:Y:S01]  /*1170*/  @P1 IMAD.MOV.U32 R14, RZ, RZ, R6 ;  /* 0x000000ffff0e1224 */ /* 0x000fe200078e0006 */
[----:B------:R-:W-:Y:S01]  /*1180*/  SHF.R.S32.HI R12, RZ, 0x1f, R12 ;  /* 0x0000001fff0c7819 */ /* 0x000fe2000001140c */
[----:B------:R-:W-:Y:S01]  /*1190*/  @!P1 IMAD.WIDE.U32 R6, R36, c[0x0][0x368], RZ ;  /* 0x0000da0024069a25 */ /* 0x000fe200078e00ff */
[----:B------:R-:W-:Y:S01]  /*11a0*/  ISETP.GE.AND P4, PT, R8, RZ, PT ;  /* 0x000000ff0800720c */ /* 0x000fe20003f86270 */
[----:B------:R-:W4:Y:S01]  /*11b0*/  LDC.U8 R25, c[0x0][0x3d0] ;  /* 0x0000f400ff197b82 */ /* 0x000f220000000000 */
[----:B------:R-:W-:Y:S01]  /*11c0*/  MOV R34, c[0x0][0x22c] ;  /* 0x00008b0000227a02 */ /* 0x000fe20000000f00 */
[----:B------:R-:W-:Y:S01]  /*11d0*/  IMAD R8, R12, R36, RZ ;  /* 0x000000240c087224 */ /* 0x000fe200078e02ff */
[----:B------:R-:W-:Y:S01]  /*11e0*/  @!P1 MOV R14, R6 ;  /* 0x00000006000e9202 */ /* 0x000fe20000000f00 */
[C---:B------:R-:W-:Y:S01]  /*11f0*/  IMAD.WIDE.U32 R16, R36.reuse, c[0x0][0x224], RZ ;  /* 0x0000890024107a25 */ /* 0x040fe200078e00ff */
[----:B------:R-:W-:Y:S01]  /*1200*/  SHF.L.U32 R6, R36, 0x7, RZ ;  /* 0x0000000724067819 */ /* 0x000fe200000006ff */
[----:B--2---:R-:W2:Y:S01]  /*1210*/  MUFU.RCP R4, R4 ;  /* 0x0000000400047308 */ /* 0x004ea20000001000 */
[----:B------:R-:W-:Y:S01]  /*1220*/  SHF.R.S32.HI R233, RZ, 0x1f, R232 ;  /* 0x0000001fffe97819 */ /* 0x000fe200000114e8 */
[----:B------:R-:W-:Y:S01]  /*1230*/  IMAD.WIDE R22, R34, c[0x0][0x1c0], RZ ;  /* 0x0000700022167a25 */ /* 0x000fe200078e02ff */
[----:B-1----:R-:W-:-:S02]  /*1240*/  ISETP.NE.AND P3, PT, R13, RZ, PT ;  /* 0x000000ff0d00720c */ /* 0x002fc40003f65270 */
[----:B--2---:R-:W-:-:S04]  /*1250*/  IADD3 R4, R4, 0xffffffe, RZ ;  /* 0x0ffffffe04047810 */ /* 0x004fc80007ffe0ff */
[----:B------:R-:W1:Y:S02]  /*1260*/  F2I.FTZ.U32.TRUNC.NTZ R5, R4 ;  /* 0x0000000400057305 */ /* 0x000e64000021f000 */
[----:B-1----:R-:W-:Y:S01]  /*1270*/  IADD3 R2, RZ, -R5, RZ ;  /* 0x80000005ff027210 */ /* 0x002fe20007ffe0ff */
[----:B------:R-:W-:-:S04]  /*1280*/  IMAD.MOV.U32 R4, RZ, RZ, RZ ;  /* 0x000000ffff047224 */ /* 0x000fc800078e00ff */
[----:B------:R-:W-:-:S04]  /*1290*/  IMAD R2, R2, R10, RZ ;  /* 0x0000000a02027224 */ /* 0x000fc800078e02ff */
[----:B------:R-:W-:-:S04]  /*12a0*/  IMAD.HI.U32 R2, R5, R2, R4 ;  /* 0x0000000205027227 */ /* 0x000fc800078e0004 */
[----:B------:R-:W-:Y:S02]  /*12b0*/  @!P1 IMAD R5, R32, c[0x0][0x368], RZ ;  /* 0x0000da0020059a24 */ /* 0x000fe400078e02ff */
[----:B------:R-:W-:-:S04]  /*12c0*/  IMAD.HI.U32 R2, R2, R9, RZ ;  /* 0x0000000902027227 */ /* 0x000fc800078e00ff */
[----:B------:R-:W-:Y:S02]  /*12d0*/  IMAD.MOV R4, RZ, RZ, -R2 ;  /* 0x000000ffff047224 */ /* 0x000fe400078e0a02 */
[----:B------:R-:W-:Y:S02]  /*12e0*/  @!P1 IMAD R5, R36, c[0x0][0x36c], R5 ;  /* 0x0000db0024059a24 */ /* 0x000fe400078e0205 */
[----:B------:R-:W-:Y:S01]  /*12f0*/  IMAD R4, R10, R4, R9 ;  /* 0x000000040a047224 */ /* 0x000fe200078e0209 */
[----:B------:R-:W-:Y:S01]  /*1300*/  SHF.L.U64.HI R9, R36, 0x7, R32 ;  /* 0x0000000724097819 */ /* 0x000fe20000010220 */
[----:B------:R-:W-:Y:S02]  /*1310*/  @!P1 IMAD.IADD R15, R7, 0x1, R5 ;  /* 0x00000001070f9824 */ /* 0x000fe400078e0205 */
[----:B------:R-:W-:Y:S01]  /*1320*/  IMAD R5, R32, c[0x0][0x224], R8 ;  /* 0x0000890020057a24 */ /* 0x000fe200078e0208 */
[----:B------:R-:W-:Y:S01]  /*1330*/  ISETP.GT.U32.AND P5, PT, R10, R4, PT ;  /* 0x000000040a00720c */ /* 0x000fe20003fa4070 */
[----:B------:R-:W-:Y:S01]  /*1340*/  IMAD R8, R23, R16, RZ ;  /* 0x0000001017087224 */ /* 0x000fe200078e02ff */
[----:B------:R-:W-:Y:S01]  /*1350*/  SEL R9, R9, RZ, P2 ;  /* 0x000000ff09097207 */ /* 0x000fe20001000000 */
[----:B------:R-:W-:-:S02]  /*1360*/  IMAD.IADD R5, R17, 0x1, R5 ;  /* 0x0000000111057824 */ /* 0x000fc400078e0205 */
[----:B------:R-:W-:-:S04]  /*1370*/  IMAD.WIDE.U32 R16, R22, R16, RZ ;  /* 0x0000001016107225 */ /* 0x000fc800078e00ff */
[----:B------:R-:W-:Y:S01]  /*1380*/  IMAD R8, R22, R5, R8 ;  /* 0x0000000516087224 */ /* 0x000fe200078e0208 */
[----:B------:R-:W-:Y:S01]  /*1390*/  SEL R5, R6, RZ, P2 ;  /* 0x000000ff06057207 */ /* 0x000fe20001000000 */
[----:B------:R-:W-:Y:S02]  /*13a0*/  IMAD.WIDE.U32 R6, R22, R0, RZ ;  /* 0x0000000016067225 */ /* 0x000fe400078e00ff */
[----:B------:R-:W-:Y:S02]  /*13b0*/  @!P5 IADD3 R2, R2, 0x1, RZ ;  /* 0x000000010202d810 */ /* 0x000fe40007ffe0ff */
[----:B------:R-:W-:Y:S01]  /*13c0*/  @!P5 IMAD.IADD R4, R4, 0x1, -R10 ;  /* 0x000000010404d824 */ /* 0x000fe200078e0a0a */
[----:B------:R-:W-:Y:S02]  /*13d0*/  IADD3 R5, P2, R11, R5, RZ ;  /* 0x000000050b057210 */ /* 0x000fe40007f5e0ff */
[----:B------:R-:W-:Y:S01]  /*13e0*/  SEL R20, R16, R6, !P1 ;  /* 0x0000000610147207 */ /* 0x000fe20004800000 */
[----:B------:R-:W-:Y:S01]  /*13f0*/  @P3 IMAD R6, R36, c[0x0][0x214], RZ ;  /* 0x0000850024063a24 */ /* 0x000fe200078e02ff */
[----:B------:R-:W-:Y:S01]  /*1400*/  ISETP.GE.U32.AND P6, PT, R4, R10, PT ;  /* 0x0000000a0400720c */ /* 0x000fe20003fc6070 */
[----:B------:R-:W-:Y:S01]  /*1410*/  IMAD R12, R23, R5, RZ ;  /* 0x00000005170c7224 */ /* 0x000fe200078e02ff */
[----:B------:R-:W-:Y:S01]  /*1420*/  IADD3.X R9, R21, R9, RZ, P2, !PT ;  /* 0x0000000915097210 */ /* 0x000fe200017fe4ff */
[-C--:B------:R-:W-:Y:S01]  /*1430*/  IMAD R10, R23, R0.reuse, RZ ;  /* 0x00000000170a7224 */ /* 0x080fe200078e02ff */
[----:B------:R-:W-:Y:S01]  /*1440*/  ISETP.NE.AND P2, PT, RZ, c[0x0][0x1c8], PT ;  /* 0x00007200ff007a0c */ /* 0x000fe20003f45270 */
[----:B------:R-:W-:Y:S01]  /*1450*/  IMAD.IADD R16, R17, 0x1, R8 ;  /* 0x0000000111107824 */ /* 0x000fe200078e0208 */
[----:B------:R-:W-:Y:S01]  /*1460*/  @P3 SEL R6, R6, R0, !P1 ;  /* 0x0000000006063207 */ /* 0x000fe20004800000 */
[----:B------:R-:W-:Y:S01]  /*1470*/  IMAD R9, R22, R9, R12 ;  /* 0x0000000916097224 */ /* 0x000fe200078e020c */
[----:B------:R-:W-:Y:S01]  /*1480*/  @P1 IADD3 R16, R7, R10, RZ ;  /* 0x0000000a07101210 */ /* 0x000fe20007ffe0ff */
[----:B---3--:R-:W-:Y:S01]  /*1490*/  IMAD.WIDE.U32 R12, R19, c[0x0][0x3d8], RZ ;  /* 0x0000f600130c7a25 */ /* 0x008fe200078e00ff */
[----:B----4-:R-:W-:-:S02]  /*14a0*/  ISETP.NE.AND P5, PT, R25, RZ, PT ;  /* 0x000000ff1900720c */ /* 0x010fc40003fa5270 */
[----:B------:R-:W-:Y:S01]  /*14b0*/  SHF.R.S32.HI R23, RZ, 0x1f, R18 ;  /* 0x0000001fff177819 */ /* 0x000fe20000011412 */
[----:B------:R-:W-:Y:S01]  /*14c0*/  IMAD R7, R19, c[0x0][0x3dc], R13 ;  /* 0x0000f70013077a24 */ /* 0x000fe200078e020d */
[----:B------:R-:W-:Y:S01]  /*14d0*/  @P6 IADD3 R2, R2, 0x1, RZ ;  /* 0x0000000102026810 */ /* 0x000fe20007ffe0ff */
[----:B------:R-:W-:Y:S01]  /*14e0*/  IMAD.WIDE.U32 R4, R22, R5, RZ ;  /* 0x0000000516047225 */ /* 0x000fe200078e00ff */
[----:B------:R-:W-:Y:S02]  /*14f0*/  SEL R10, R12, RZ, P5 ;  /* 0x000000ff0c0a7207 */ /* 0x000fe40002800000 */
[----:B------:R-:W-:Y:S01]  /*1500*/  SEL R22, R7, RZ, P5 ;  /* 0x000000ff07167207 */ /* 0x000fe20002800000 */
[----:B------:R-:W-:Y:S01]  /*1510*/  IMAD.MOV.U32 R17, RZ, RZ, R2 ;  /* 0x000000ffff117224 */ /* 0x000fe200078e0002 */
[----:B------:R-:W-:Y:S01]  /*1520*/  IADD3 R7, R5, R9, RZ ;  /* 0x0000000905077210 */ /* 0x000fe20007ffe0ff */
[----:B------:R-:W-:Y:S02]  /*1530*/  @!P3 IMAD R8, R36, c[0x0][0x1c0], R232 ;  /* 0x000070002408ba24 */ /* 0x000fe400078e02e8 */
[C---:B------:R-:W-:Y:S01]  /*1540*/  IMAD R2, R232.reuse, c[0x0][0x22c], RZ ;  /* 0x00008b00e8027a24 */ /* 0x040fe200078e02ff */
[----:B------:R-:W-:Y:S01]  /*1550*/  @!P4 IADD3 R17, -R17, RZ, RZ ;  /* 0x000000ff1111c210 */ /* 0x000fe20007ffe1ff */
[----:B------:R-:W-:Y:S01]  /*1560*/  @P3 IMAD R6, R232, c[0x0][0x234], R6 ;  /* 0x00008d00e8063a24 */ /* 0x000fe200078e0206 */
[----:B------:R-:W-:Y:S01]  /*1570*/  @!P2 LOP3.LUT R17, RZ, c[0x0][0x1c8], RZ, 0x33, !PT ;  /* 0x00007200ff11aa12 */ /* 0x000fe200078e33ff */
[----:B------:R-:W-:Y:S01]  /*1580*/  @!P3 IMAD R6, R8, c[0x0][0x214], RZ ;  /* 0x000085000806ba24 */ /* 0x000fe200078e02ff */
[----:B------:R-:W-:-:S02]  /*1590*/  SHF.R.S32.HI R8, RZ, 0x1f, R2 ;  /* 0x0000001fff087819 */ /* 0x000fc40000011402 */
        /* <DEDUP_REMOVED lines=9> */
.L_x_1174:
[----:B------:R-:W-:-:S04]  /*1630*/  IMAD R0, R36, c[0x0][0x1c0], R232 ;  /* 0x0000700024007a24 */ /* 0x000fc800078e02e8 */
[----:B------:R-:W-:Y:S02]  /*1640*/  IMAD R0, R0, c[0x0][0x224], RZ ;  /* 0x0000890000007a24 */ /* 0x000fe400078e02ff */
.L_x_1175:
[----:B------:R-:W1:Y:S01]  /*1650*/  S2R R33, SR_TID.X ;  /* 0x0000000000217919 */ /* 0x000e620000002100 */
[----:B------:R-:W-:Y:S01]  /*1660*/  IMAD R34, R34, c[0x0][0x1c0], RZ ;  /* 0x0000700022227a24 */ /* 0x000fe200078e02ff */
[----:B------:R-:W-:Y:S01]  /*1670*/  SHF.R.S32.HI R203, RZ, 0x1f, R202 ;  /* 0x0000001fffcb7819 */ /* 0x000fe200000114ca */
[----:B------:R-:W-:Y:S01]  /*1680*/  IMAD.IADD R0, R11, 0x1, R0 ;  /* 0x000000010b007824 */ /* 0x000fe200078e0200 */
[----:B------:R-:W-:Y:S01]  /*1690*/  BSSY B1, `(.L_x_1171) ;  /* 0x000088f000017945 */ /* 0x000fe20003800000 */
[----:B------:R-:W-:Y:S02]  /*16a0*/  IMAD.MOV.U32 R213, RZ, RZ, 0x4 ;  /* 0x00000004ffd57424 */ /* 0x000fe400078e00ff */
[----:B------:R-:W-:Y:S02]  /*16b0*/  IMAD.SHL.U32 R5, R34, 0x40, RZ ;  /* 0x0000004022057824 */ /* 0x000fe400078e00ff */
[----:B------:R-:W-:-:S03]  /*16c0*/  IMAD.WIDE R12, R0, R213, c[0x0][0x3c8] ;  /* 0x0000f200000c7625 */ /* 0x000fc600078e02d5 */
[----:B------:R-:W-:Y:S01]  /*16d0*/  IADD3 R2, P2, P1, R4, R5, R2 ;  /* 0x0000000504027210 */ /* 0x000fe2000795e002 */
[----:B------:R-:W-:Y:S01]  /*16e0*/  IMAD.IADD R212, R11, 0x1, R6 ;  /* 0x000000010bd47824 */ /* 0x000fe200078e0206 */
[----:B------:R-:W-:Y:S01]  /*16f0*/  SHF.R.S32.HI R0, RZ, 0x1f, R5 ;  /* 0x0000001fff007819 */ /* 0x000fe20000011405 */
[----:B------:R-:W-:Y:S01]  /*1700*/  IMAD.MOV.U32 R221, RZ, RZ, R13 ;  /* 0x000000ffffdd7224 */ /* 0x000fe200078e000d */
[----:B------:R-:W-:Y:S01]  /*1710*/  IADD3 R4, P3, R202, R14, RZ ;  /* 0x0000000eca047210 */ /* 0x000fe20007f7e0ff */
[----:B------:R-:W-:Y:S01]  /*1720*/  IMAD.MOV.U32 R222, RZ, RZ, R12 ;  /* 0x000000ffffde7224 */ /* 0x000fe200078e000c */
[----:B------:R-:W-:Y:S01]  /*1730*/  IADD3.X R19, R7, R0, R8, P2, P1 ;  /* 0x0000000007137210 */ /* 0x000fe200017e2408 */
[----:B------:R-:W-:Y:S01]  /*1740*/  IMAD R0, R21, c[0x0][0x370], RZ ;  /* 0x0000dc0015007a24 */ /* 0x000fe200078e02ff */
[----:B------:R-:W-:Y:S01]  /*1750*/  IADD3 R14, P2, P1, R10, R2, R20 ;  /* 0x000000020a0e7210 */ /* 0x000fe2000795e014 */
[----:B------:R-:W-:Y:S01]  /*1760*/  IMAD.X R5, R203, 0x1, R15, P3 ;  /* 0x00000001cb057824 */ /* 0x000fe200018e060f */
[----:B------:R-:W-:Y:S01]  /*1770*/  IADD3 R2, -R195, R214, R18 ;  /* 0x000000d6c3027210 */ /* 0x000fe20007ffe112 */
[C---:B------:R-:W-:Y:S01]  /*1780*/  IMAD R7, R11.reuse, c[0x0][0x374], R0 ;  /* 0x0000dd000b077a24 */ /* 0x040fe200078e0200 */
[----:B-1----:R-:W-:Y:S01]  /*1790*/  SHF.R.S32.HI R35, RZ, 0x1f, R33 ;  /* 0x0000001fff237819 */ /* 0x002fe20000011421 */
[----:B------:R-:W-:Y:S01]  /*17a0*/  IMAD.WIDE.U32 R4, R11, c[0x0][0x370], R4 ;  /* 0x0000dc000b047a25 */ /* 0x000fe200078e0004 */
[----:B------:R-:W-:-:S02]  /*17b0*/  IADD3 R0, R2, -c[0x0][0x2e8], RZ ;  /* 0x8000ba0002007a10 */ /* 0x000fc40007ffe0ff */
[-C--:B------:R-:W-:Y:S01]  /*17c0*/  LEA.HI R2, R35, R33.reuse, RZ, 0x2 ;  /* 0x0000002123027211 */ /* 0x080fe200078f10ff */
[----:B------:R-:W-:Y:S01]  /*17d0*/  IMAD.IADD R5, R5, 0x1, R7 ;  /* 0x0000000105057824 */ /* 0x000fe200078e0207 */
[----:B------:R-:W-:Y:S01]  /*17e0*/  LEA.HI R10, R35, R33, RZ, 0x5 ;  /* 0x00000021230a7211 */ /* 0x000fe200078f28ff */
[----:B------:R-:W-:Y:S01]  /*17f0*/  IMAD.WIDE R212, R212, R213, c[0x0][0x200] ;  /* 0x00008000d4d47625 */ /* 0x000fe200078e02d5 */
[----:B------:R-:W-:Y:S02]  /*1800*/  SHF.R.S32.HI R2, RZ, 0x2, R2 ;  /* 0x00000002ff027819 */ /* 0x000fe40000011402 */
[----:B------:R-:W-:Y:S01]  /*1810*/  LOP3.LUT R6, R10, 0xffffffe0, RZ, 0xc0, !PT ;  /* 0xffffffe00a067812 */ /* 0x000fe200078ec0ff */
[----:B------:R-:W-:Y:S01]  /*1820*/  IMAD.WIDE.U32 R4, R232, c[0x0][0x378], R4 ;  /* 0x0000de00e8047a25 */ /* 0x000fe200078e0004 */
[----:B------:R-:W-:Y:S02]  /*1830*/  SHF.R.S32.HI R9, RZ, 0x1f, R0 ;  /* 0x0000001fff097819 */ /* 0x000fe40000011400 */
[----:B------:R-:W-:Y:S01]  /*1840*/  IADD3 R8, P3, R2, R11, RZ ;  /* 0x0000000b02087210 */ /* 0x000fe20007f7e0ff */
[----:B------:R-:W-:Y:S01]  /*1850*/  IMAD.IADD R20, R33, 0x1, -R6 ;  /* 0x0000000121147824 */ /* 0x000fe200078e0a06 */
[----:B------:R-:W-:Y:S01]  /*1860*/  SHF.R.S32.HI R31, RZ, 0x1f, R2 ;  /* 0x0000001fff1f7819 */ /* 0x000fe20000011402 */
[----:B------:R-:W-:Y:S01]  /*1870*/  IMAD R6, R233, c[0x0][0x378], RZ ;  /* 0x0000de00e9067a24 */ /* 0x000fe200078e02ff */
[----:B------:R-:W-:-:S02]  /*1880*/  SHF.R.S32.HI R10, RZ, 0x5, R10 ;  /* 0x00000005ff0a7819 */ /* 0x000fc4000001140a */
[----:B------:R-:W-:Y:S01]  /*1890*/  LEA.HI R13, R9, R0, RZ, 0x6 ;  /* 0x00000000090d7211 */ /* 0x000fe200078f30ff */
[----:B------:R-:W-:Y:S01]  /*18a0*/  IMAD.X R9, R31, 0x1, R21, P3 ;  /* 0x000000011f097824 */ /* 0x000fe200018e0615 */
[----:B------:R-:W-:Y:S01]  /*18b0*/  IADD3 R15, R202, 0x20, RZ ;  /* 0x00000020ca0f7810 */ /* 0x000fe20007ffe0ff */
[----:B------:R-:W-:Y:S02]  /*18c0*/  IMAD R0, R10, R34, R20 ;  /* 0x000000220a007224 */ /* 0x000fe400078e0214 */
[----:B------:R-:W-:Y:S02]  /*18d0*/  IMAD R11, R232, c[0x0][0x37c], R6 ;  /* 0x0000df00e80b7a24 */ /* 0x000fe400078e0206 */
[----:B------:R-:W-:Y:S01]  /*18e0*/  IMAD R12, R9, c[0x0][0x190], RZ ;  /* 0x00006400090c7a24 */ /* 0x000fe200078e02ff */
[----:B------:R-:W-:Y:S01]  /*18f0*/  IADD3.X R9, R22, R19, R16, P2, P1 ;  /* 0x0000001316097210 */ /* 0x000fe200017e2410 */
[----:B------:R-:W-:Y:S01]  /*1900*/  IMAD.IADD R5, R5, 0x1, R11 ;  /* 0x0000000105057824 */ /* 0x000fe200078e020b */
[----:B------:R-:W-:Y:S01]  /*1910*/  IADD3 R10, P1, R0, R14, RZ ;  /* 0x0000000e000a7210 */ /* 0x000fe20007f3e0ff */
[----:B------:R-:W-:Y:S01]  /*1920*/  IMAD.WIDE.U32 R6, R8, c[0x0][0x190], R202 ;  /* 0x0000640008067a25 */ /* 0x000fe200078e00ca */
[----:B------:R-:W-:-:S02]  /*1930*/  SHF.R.S32.HI R11, RZ, 0x6, R13 ;  /* 0x00000006ff0b7819 */ /* 0x000fc4000001140d */
[----:B------:R-:W-:Y:S01]  /*1940*/  LEA.HI.X.SX32 R185, R0, R9, 0x1, P1 ;  /* 0x0000000900b97211 */ /* 0x000fe200008f0eff */
[----:B------:R-:W-:Y:S01]  /*1950*/  IMAD R12, R8, c[0x0][0x194], R12 ;  /* 0x00006500080c7a24 */ /* 0x000fe200078e020c */
[C---:B------:R-:W-:Y:S01]  /*1960*/  LEA R186, P1, R10.reuse, c[0x0][0x350], 0x2 ;  /* 0x0000d4000aba7a11 */ /* 0x040fe200078210ff */
[----:B------:R-:W-:Y:S01]  /*1970*/  IMAD R0, R31, c[0x0][0x370], RZ ;  /* 0x0000dc001f007a24 */ /* 0x000fe200078e02ff */
[----:B------:R-:W-:Y:S02]  /*1980*/  IMNMX R230, RZ, R11, !PT ;  /* 0x0000000bffe67217 */ /* 0x000fe40007800200 */
[----:B------:R-:W-:Y:S01]  /*1990*/  IADD3 R8, P2, R29, R6, RZ ;  /* 0x000000061d087210 */ /* 0x000fe20007f5e0ff */
[----:B------:R-:W-:Y:S01]  /*19a0*/  IMAD R6, R233, c[0x0][0x1a8], RZ ;  /* 0x00006a00e9067a24 */ /* 0x000fe200078e02ff */
[----:B------:R-:W-:Y:S01]  /*19b0*/  LEA.HI.X R185, R10, c[0x0][0x354], R185, 0x2, P1 ;  /* 0x0000d5000ab97a11 */ /* 0x000fe200008f14b9 */
[----:B------:R-:W-:Y:S01]  /*19c0*/  IMAD R0, R2, c[0x0][0x374], R0 ;  /* 0x0000dd0002007a24 */ /* 0x000fe200078e0200 */
[----:B------:R-:W-:-:S02]  /*19d0*/  ISETP.GT.AND P1, PT, R194, R230, PT ;  /* 0x000000e6c200720c */ /* 0x000fc40003f24270 */
[----:B------:R-:W-:Y:S01]  /*19e0*/  IADD3.X R9, R24, R7, R12, P2, !PT ;  /* 0x0000000718097210 */ /* 0x000fe200017fe40c */
[----:B------:R-:W-:Y:S01]  /*19f0*/  IMAD R12, R232, c[0x0][0x1ac], R6 ;  /* 0x00006b00e80c7a24 */ /* 0x000fe200078e0206 */
[----:B------:R-:W-:Y:S01]  /*1a00*/  IADD3 R194, R194, -0x1, RZ ;  /* 0xffffffffc2c27810 */ /* 0x000fe20007ffe0ff */
[----:B------:R-:W-:Y:S01]  /*1a10*/  IMAD.WIDE.U32 R6, R2, c[0x0][0x370], R4 ;  /* 0x0000dc0002067a25 */ /* 0x000fe200078e0004 */
[----:B------:R-:W-:-:S03]  /*1a20*/  IADD3 R16, R202, 0x40, RZ ;  /* 0x00000040ca107810 */ /* 0x000fc60007ffe0ff */
[----:B------:R-:W-:Y:S01]  /*1a30*/  IMAD.WIDE.U32 R4, R232, c[0x0][0x1a8], R8 ;  /* 0x00006a00e8047a25 */ /* 0x000fe200078e0008 */
[----:B------:R-:W-:-:S03]  /*1a40*/  LEA R207, P2, R6, c[0x0][0x330], 0x1 ;  /* 0x0000cc0006cf7a11 */ /* 0x000fc600078408ff */
[----:B------:R-:W-:Y:S01]  /*1a50*/  IMAD.IADD R0, R7, 0x1, R0 ;  /* 0x0000000107007824 */ /* 0x000fe200078e0200 */
[----:B------:R-:W-:Y:S01]  /*1a60*/  LEA R206, P3, R4, c[0x0][0x160], 0x1 ;  /* 0x0000580004ce7a11 */ /* 0x000fe200078608ff */
[----:B------:R-:W-:-:S03]  /*1a70*/  IMAD.IADD R5, R5, 0x1, R12 ;  /* 0x0000000105057824 */ /* 0x000fc600078e020c */
[----:B------:R-:W-:Y:S02]  /*1a80*/  LEA.HI.X R205, R6, c[0x0][0x334], R0, 0x1, P2 ;  /* 0x0000cd0006cd7a11 */ /* 0x000fe400010f0c00 */
        /* <DEDUP_REMOVED lines=17> */
.L_x_1177:
        /* <DEDUP_REMOVED lines=15> */
.L_x_1178:
        /* <DEDUP_REMOVED lines=27> */
.L_x_1180:
[----:B------:R-:W-:Y:S05]  /*1e40*/  BSYNC B0 ;  /* 0x0000000000007941 */ /* 0x000fea0003800000 */
.L_x_1179:
        /* <DEDUP_REMOVED lines=19> */
.L_x_1182:
[----:B------:R-:W-:Y:S05]  /*1f80*/  BSYNC B0 ;  /* 0x0000000000007941 */ /* 0x000fea0003800000 */
.L_x_1181:
        /* <DEDUP_REMOVED lines=25> */
.L_x_1184:
[----:B------:R-:W-:Y:S05]  /*2120*/  BSYNC B0 ;  /* 0x0000000000007941 */ /* 0x000fea0003800000 */
.L_x_1183:
        /* <DEDUP_REMOVED lines=18> */
.L_x_1176:
        /* <DEDUP_REMOVED lines=42> */
.L_x_1187:
[----:B------:R-:W-:Y:S05]  /*24f0*/  BSYNC B0 ;  /* 0x0000000000007941 */ /* 0x000fea0003800000 */
.L_x_1186:
[----:B------:R-:W-:Y:S01]  /*2500*/  IADD3 R5, R244, 0x1800, RZ ;  /* 0x00001800f4057810 */ /* 0x000fe20007ffe0ff */
        /* <DEDUP_REMOVED lines=17> */
.L_x_1189:
[----:B------:R-:W-:Y:S02]  /*2620*/  ISETP.GE.AND P2, PT, R202, c[0x0][0x220], PT ;  /* 0x00008800ca007a0c */ /* 0x000fe40003f46270 */
[----:B------:R-:W-:-:S02]  /*2630*/  ISETP.GE.AND P1, PT, R15, c[0x0][0x220], PT ;  /* 0x000088000f007a0c */ /* 0x000fc40003f26270 */
[----:B------:R-:W-:-:S09]  /*2640*/  ISETP.GE.AND P0, PT, R16, c[0x0][0x220], PT ;  /* 0x0000880010007a0c */ /* 0x000fd20003f06270 */
[----:B--2---:R-:W-:Y:S01]  /*2650*/  @!P2 IMAD.MOV.U32 R8, RZ, RZ, R206 ;  /* 0x000000ffff08a224 */ /* 0x004fe200078e00ce */
        /* <DEDUP_REMOVED lines=30> */
.L_x_1190:
[----:B------:R-:W-:Y:S05]  /*2840*/  BSYNC B0 ;  /* 0x0000000000007941 */ /* 0x000fea0003800000 */
.L_x_1188:
[C---:B--2---:R-:W-:Y:S01]  /*2850*/  IADD3 R6, R209.reuse, 0x28, RZ ;  /* 0x00000028d1067810 */ /* 0x044fe20007ffe0ff */
[----:B------:R-:W-:Y:S01]  /*2860*/  IMAD R14, R234, -0x80, R195 ;  /* 0xffffff80ea0e7824 */ /* 0x000fe200078e02c3 */
[C---:B------:R-:W-:Y:S01]  /*2870*/  IADD3 R7, R209.reuse, 0x8, RZ ;  /* 0x00000008d1077810 */ /* 0x040fe20007ffe0ff */
[----:B------:R-:W-:Y:S01]  /*2880*/  IMAD.MOV.U32 R217, RZ, RZ, 0x7f800000 ;  /* 0x7f800000ffd97424 */ /* 0x000fe200078e00ff */
[----:B------:R-:W-:Y:S01]  /*2890*/  ISETP.GE.AND P0, PT, R6, R4, PT ;  /* 0x000000040600720c */ /* 0x000fe20003f06270 */
[----:B------:R-:W-:Y:S01]  /*28a0*/  IMAD.MOV.U32 R219, RZ, RZ, 0x7f800000 ;  /* 0x7f800000ffdb7424 */ /* 0x000fe200078e00ff */
[C---:B------:R-:W-:Y:S02]  /*28b0*/  IADD3 R5, R209.reuse, 0x20, RZ ;  /* 0x00000020d1057810 */ /* 0x040fe40007ffe0ff */
[----:B------:R-:W-:Y:S02]  /*28c0*/  ISETP.GE.AND P5, PT, R2, R14, PT ;  /* 0x0000000e0200720c */ /* 0x000fe40003fa6270 */
[----:B------:R-:W-:-:S02]  /*28d0*/  ISETP.GE.AND P3, PT, R209, R4, PT ;  /* 0x00000004d100720c */ /* 0x000fc40003f66270 */
[-C--:B------:R-:W-:Y:S02]  /*28e0*/  ISETP.GE.AND P2, PT, R7, R4.reuse, PT ;  /* 0x000000040700720c */ /* 0x080fe40003f46270 */
[----:B------:R-:W-:Y:S01]  /*28f0*/  ISETP.GE.AND P1, PT, R5, R4, PT ;  /* 0x000000040500720c */ /* 0x000fe20003f26270 */
[--C-:B------:R-:W-:Y:S01]  /*2900*/  IMAD.WIDE R4, R209, 0x4, R212.reuse ;  /* 0x00000004d1047825 */ /* 0x100fe200078e02d4 */
[----:B------:R-:W-:Y:S02]  /*2910*/  MOV R218, 0x7f800000 ;  /* 0x7f80000000da7802 */ /* 0x000fe40000000f00 */
[----:B------:R-:W-:Y:S01]  /*2920*/  MOV R216, 0x7f800000 ;  /* 0x7f80000000d87802 */ /* 0x000fe20000000f00 */
[----:B------:R-:W-:Y:S02]  /*2930*/  @!P0 IMAD.WIDE R6, R6, 0x4, R212 ;  /* 0x0000000406068825 */ /* 0x000fe400078e02d4 */
[----:B------:R2:W-:Y:S04]  /*2940*/  @P5 STS [R0+0x9000], RZ ;  /* 0x009000ff00005388 */ /* 0x0005e80000000800 */
[----:B------:R2:W-:Y:S04]  /*2950*/  @P5 STS [R0+0x9004], RZ ;  /* 0x009004ff00005388 */ /* 0x0005e80000000800 */
[----:B------:R2:W-:Y:S04]  /*2960*/  @P5 STS.64 [R0+0x9008], RZ ;  /* 0x009008ff00005388 */ /* 0x0005e80000000a00 */
[----:B------:R2:W-:Y:S04]  /*2970*/  @P5 STS.128 [R0+0xb000], RZ ;  /* 0x00b000ff00005388 */ /* 0x0005e80000000c00 */
[----:B------:R2:W-:Y:S04]  /*2980*/  @P5 STS.128 [R0+0xd000], RZ ;  /* 0x00d000ff00005388 */ /* 0x0005e80000000c00 */
[----:B------:R4:W5:Y:S04]  /*2990*/  @!P3 LDG.E R218, [R4.64] ;  /* 0x0000000604dab981 */ /* 0x000968000c1e1900 */
[----:B------:R4:W5:Y:S04]  /*29a0*/  @!P2 LDG.E R219, [R4.64+0x20] ;  /* 0x0000200604dba981 */ /* 0x000968000c1e1900 */
[----:B------:R4:W5:Y:S04]  /*29b0*/  @!P1 LDG.E R216, [R4.64+0x80] ;  /* 0x0000800604d89981 */ /* 0x000968000c1e1900 */
[----:B------:R1:W5:Y:S01]  /*29c0*/  @!P0 LDG.E R217, [R6.64] ;  /* 0x0000000606d98981 */ /* 0x000362000c1e1900 */
[----:B------:R-:W-:Y:S01]  /*29d0*/  BSSY B0, `(.L_x_1191) ;  /* 0x000002c000007945 */ /* 0x000fe20003800000 */
[----:B----4-:R-:W-:-:S04]  /*29e0*/  IMAD.WIDE.U32 R4, R18, c[0x0][0x198], R202 ;  /* 0x0000660012047a25 */ /* 0x010fc800078e00ca */
[----:B-1----:R-:W-:-:S04]  /*29f0*/  IMAD R6, R23, c[0x0][0x198], RZ ;  /* 0x0000660017067a24 */ /* 0x002fc800078e02ff */
[----:B------:R-:W-:Y:S01]  /*2a00*/  IMAD R7, R18, c[0x0][0x19c], R6 ;  /* 0x0000670012077a24 */ /* 0x000fe200078e0206 */
[----:B------:R-:W-:Y:S01]  /*2a10*/  IADD3 R6, P0, R26, R4, RZ ;  /* 0x000000041a067210 */ /* 0x000fe20007f1e0ff */
[----:B------:R-:W-:-:S03]  /*2a20*/  IMAD R4, R25, c[0x0][0x1b0], RZ ;  /* 0x00006c0019047a24 */ /* 0x000fc600078e02ff */
[----:B------:R-:W-:Y:S01]  /*2a30*/  IADD3.X R7, R27, R5, R7, P0, !PT ;  /* 0x000000051b077210 */ /* 0x000fe200007fe407 */
[----:B------:R-:W-:-:S04]  /*2a40*/  IMAD R4, R17, c[0x0][0x1b4], R4 ;  /* 0x00006d0011047a24 */ /* 0x000fc800078e0204 */
        /* <DEDUP_REMOVED lines=36> */
.L_x_1192:
[----:B--2---:R-:W-:Y:S05]  /*2c90*/  BSYNC B0 ;  /* 0x0000000000007941 */ /* 0x004fea0003800000 */
.L_x_1191:
        /* <DEDUP_REMOVED lines=13> */
[----:B-1----:R-:W-:-:S04]  /*2d70*/  IMAD.WIDE.U32 R10, R4, c[0x0][0x198], R6 ;  /* 0x00006600040a7a25 */ /* 0x002fc800078e0006 */
        /* <DEDUP_REMOVED lines=25> */
.L_x_1194:
[----:B------:R-:W-:Y:S05]  /*2f10*/  BSYNC B0 ;  /* 0x0000000000007941 */ /* 0x000fea0003800000 */
.L_x_1193:
[----:B------:R4:W-:Y:S01]  /*2f20*/  @P5 STS [R0+0xf000], RZ ;  /* 0x00f000ff00005388 */ /* 0x0009e20000000800 */
[----:B------:R-:W-:Y:S01]  /*2f30*/  IMAD.WIDE.U32 R4, R18, c[0x0][0x1a0], R202 ;  /* 0x0000680012047a25 */ /* 0x000fe200078e00ca */
[----:B------:R-:W-:Y:S02]  /*2f40*/  BSSY B0, `(.L_x_1195) ;  /* 0x000002f000007945 */ /* 0x000fe40003800000 */
[----:B------:R4:W-:Y:S01]  /*2f50*/  @P5 STS [R0+0xf004], RZ ;  /* 0x00f004ff00005388 */ /* 0x0009e20000000800 */
[----:B-1----:R-:W-:-:S03]  /*2f60*/  IMAD R6, R23, c[0x0][0x1a0], RZ ;  /* 0x0000680017067a24 */ /* 0x002fc600078e02ff */
[----:B------:R4:W-:Y:S01]  /*2f70*/  @P5 STS.64 [R0+0xf008], RZ ;  /* 0x00f008ff00005388 */ /* 0x0009e20000000a00 */
[----:B------:R-:W-:Y:S01]  /*2f80*/  IMAD R7, R18, c[0x0][0x1a4], R6 ;  /* 0x0000690012077a24 */ /* 0x000fe200078e0206 */
[----:B------:R-:W-:Y:S01]  /*2f90*/  IADD3 R6, P0, R28, R4, RZ ;  /* 0x000000041c067210 */ /* 0x000fe20007f1e0ff */
[----:B------:R-:W-:Y:S01]  /*2fa0*/  IMAD R4, R25, c[0x0][0x1b8], RZ ;  /* 0x00006e0019047a24 */ /* 0x000fe200078e02ff */
[----:B------:R4:W-:Y:S02]  /*2fb0*/  @P5 STS.128 [R0+0x11000], RZ ;  /* 0x011000ff00005388 */ /* 0x0009e40000000c00 */
[----:B------:R-:W-:Y:S01]  /*2fc0*/  IADD3.X R7, R30, R5, R7, P0, !PT ;  /* 0x000000051e077210 */ /* 0x000fe200007fe407 */
[C---:B------:R-:W-:Y:S01]  /*2fd0*/  IMAD R4, R17.reuse, c[0x0][0x1bc], R4 ;  /* 0x00006f0011047a24 */ /* 0x040fe200078e0204 */
[----:B------:R4:W-:Y:S03]  /*2fe0*/  @P5 STS.128 [R0+0x13000], RZ ;  /* 0x013000ff00005388 */ /* 0x0009e60000000c00 */
        /* <DEDUP_REMOVED lines=36> */
.L_x_1196:
[----:B------:R-:W-:Y:S05]  /*3230*/  BSYNC B0 ;  /* 0x0000000000007941 */ /* 0x000fea0003800000 */
.L_x_1195:
        /* <DEDUP_REMOVED lines=36> */
.L_x_1198:
[----:B------:R-:W-:Y:S05]  /*3480*/  BSYNC B0 ;  /* 0x0000000000007941 */ /* 0x000fea0003800000 */
.L_x_1197:
[----:B------:R-:W-:Y:S01]  /*3490*/  ISETP.NE.U32.AND P2, PT, RZ, c[0x0][0x318], PT ;  /* 0x0000c600ff007a0c */ /* 0x000fe20003f45070 */
[----:B------:R-:W-:Y:S01]  /*34a0*/  IMAD.MOV.U32 R196, RZ, RZ, c[0x0][0x308] ;  /* 0x0000c200ffc47624 */ /* 0x000fe200078e00ff */
        /* <DEDUP_REMOVED lines=10> */
[----:B---3--:R4:W3:Y:S04]  /*3550*/  @P2 LDG.E R6, [R6.64] ;  /* 0x0000000606062981 */ /* 0x0088e8000c1e1900 */
[----:B-1----:R-:W3:Y:S01]  /*3560*/  LDG.E.64 R196, [R196.64] ;  /* 0x00000006c4c47981 */ /* 0x002ee2000c1e1b00 */
[----:B------:R-:W-:Y:S01]  /*3570*/  IMAD R0, R36, c[0x0][0x1c0], R232 ;  /* 0x0000700024007a24 */ /* 0x000fe200078e02e8 */
[----:B------:R-:W-:Y:S01]  /*3580*/  LEA.HI R2, R35, R33, RZ, 0x6 ;  /* 0x0000002123027211 */ /* 0x000fe200078f30ff */
[----:B------:R-:W3:Y:S01]  /*3590*/  @P2 MUFU.RCP R9, c[0x0][0x238] ;  /* 0x00008e0000092b08 */ /* 0x000ee20000001000 */
[----:B------:R-:W1:Y:S01]  /*35a0*/  S2R R184, SR_TID.X ;  /* 0x0000000000b87919 */ /* 0x000e620000002100 */
[----:B------:R-:W-:Y:S01]  /*35b0*/  IMAD.SHL.U32 R0, R0, 0x20, RZ ;  /* 0x0000002000007824 */ /* 0x000fe200078e00ff */
[----:B------:R-:W-:Y:S01]  /*35c0*/  SHF.R.S32.HI R8, RZ, 0x6, R2 ;  /* 0x00000006ff087819 */ /* 0x000fe20000011402 */
[----:B------:R-:W-:Y:S01]  /*35d0*/  IMAD.IADD R18, R18, 0x1, R214 ;  /* 0x0000000112127824 */ /* 0x000fe200078e02d6 */
[----:B----4-:R-:W-:Y:S01]  /*35e0*/  SHF.R.S32.HI R7, RZ, 0x1f, R20 ;  /* 0x0000001fff077819 */ /* 0x010fe20000011414 */
[----:B------:R-:W-:Y:S01]  /*35f0*/  IMAD.MOV.U32 R215, RZ, RZ, c[0x0][0x2e4] ;  /* 0x0000b900ffd77624 */ /* 0x000fe200078e00ff */
[----:B------:R-:W-:Y:S01]  /*3600*/  SHF.L.U32 R2, R8, 0x5, RZ ;  /* 0x0000000508027819 */ /* 0x000fe200000006ff */
[----:B------:R-:W-:Y:S01]  /*3610*/  IMAD R8, R234, 0x4, R8 ;  /* 0x00000004ea087824 */ /* 0x000fe200078e0208 */
[----:B------:R-:W-:Y:S01]  /*3620*/  IADD3 R18, -R195, 0x80, R18 ;  /* 0x00000080c3127810 */ /* 0x000fe20007ffe112 */
[----:B------:R-:W-:Y:S01]  /*3630*/  CS2R R126, SRZ ;  /* 0x00000000007e7805 */ /* 0x000fe2000001ff00 */
[----:B------:R-:W-:Y:S01]  /*3640*/  MOV R183, RZ ;  /* 0x000000ff00b77202 */ /* 0x000fe20000000f00 */
[----:B------:R-:W-:Y:S01]  /*3650*/  CS2R R124, SRZ ;  /* 0x00000000007c7805 */ /* 0x000fe2000001ff00 */
        /* <DEDUP_REMOVED lines=52> */
[----:B------:R-:W-:Y:S01]  /*39a0*/  IADD3 R241, R18, -c[0x0][0x2e8], RZ ;  /* 0x8000ba0012f17a10 */ /* 0x000fe20007ffe0ff */
[----:B------:R-:W-:Y:S01]  /*39b0*/  IMAD.SHL.U32 R171, R2, 0x2, RZ ;  /* 0x0000000202ab7824 */ /* 0x000fe200078e00ff */
[----:B--2---:R-:W-:-:S02]  /*39c0*/  IADD3 R20, P1, P0, R0, R4, R20 ;  /* 0x0000000400147210 */ /* 0x004fc4000783e014 */
[----:B------:R-:W-:Y:S01]  /*39d0*/  SHF.R.S32.HI R0, RZ, 0x1f, R0 ;  /* 0x0000001fff007819 */ /* 0x000fe20000011400 */
[----:B---3--:R-:W-:-:S03]  /*39e0*/  @P2 FMUL.FTZ R183, R6, R9 ;  /* 0x0000000906b72220 */ /* 0x008fc60000410000 */
[----:B------:R-:W-:Y:S01]  /*39f0*/  IADD3.X R7, R0, R5, R7, P1, P0 ;  /* 0x0000000500077210 */ /* 0x000fe20000fe0407 */
[----:B------:R-:W-:Y:S01]  /*3a00*/  IMAD.WIDE.U32 R236, R20, -0x2daee0ad, RZ ;  /* 0xd2511f5314ec7825 */ /* 0x000fe200078e00ff */
[----:B------:R-:W-:-:S04]  /*3a10*/  IADD3 R0, R177, 0x1800, RZ ;  /* 0x00001800b1007810 */ /* 0x000fc80007ffe0ff */
[----:B------:R-:W-:-:S04]  /*3a20*/  SEL R0, R0, R177, !P6 ;  /* 0x000000b100007207 */ /* 0x000fc80007000000 */
[----:B------:R-:W-:Y:S02]  /*3a30*/  SHF.L.U32 R168, R0, 0x1, RZ ;  /* 0x0000000100a87819 */ /* 0x000fe400000006ff */
[----:B------:R-:W-:-:S05]  /*3a40*/  IADD3 R0, -R214, R209, -R184 ;  /* 0x000000d1d6007210 */ /* 0x000fca0007ffe9b8 */
[----:B------:R-:W-:Y:S01]  /*3a50*/  IMAD.IADD R240, R0, 0x1, R195 ;  /* 0x0000000100f07824 */ /* 0x000fe200078e02c3 */
[----:B------:R-:W-:Y:S02]  /*3a60*/  MOV R0, c[0x0][0x22c] ;  /* 0x00008b0000007a02 */ /* 0x000fe40000000f00 */
[----:B------:R-:W-:Y:S02]  /*3a70*/  LOP3.LUT R8, R197, R8, RZ, 0x3c, !PT ;  /* 0x00000008c5087212 */ /* 0x000fe400078e3cff */
[----:B------:R-:W-:Y:S01]  /*3a80*/  LOP3.LUT R229, R7, R196, RZ, 0x3c, !PT ;  /* 0x000000c407e57212 */ /* 0x000fe200078e3cff */
[----:B------:R-:W-:Y:S01]  /*3a90*/  IMAD R0, R0, c[0x0][0x1c0], RZ ;  /* 0x0000700000007a24 */ /* 0x000fe200078e02ff */
[----:B------:R-:W-:-:S03]  /*3aa0*/  LOP3.LUT R239, R237, R8, RZ, 0x3c, !PT ;  /* 0x00000008edef7212 */ /* 0x000fc600078e3cff */
[C---:B------:R-:W-:Y:S02]  /*3ab0*/  IMAD.SHL.U32 R245, R0.reuse, 0x10, RZ ;  /* 0x0000001000f57824 */ /* 0x040fe400078e00ff */
[C---:B------:R-:W-:Y:S02]  /*3ac0*/  IMAD.SHL.U32 R220, R0.reuse, 0x8, RZ ;  /* 0x0000000800dc7824 */ /* 0x040fe400078e00ff */
[C---:B------:R-:W-:Y:S01]  /*3ad0*/  IMAD.U32 R251, R0.reuse, -0x40, RZ ;  /* 0xffffffc000fb7824 */ /* 0x040fe200078e00ff */
[C---:B------:R-:W-:Y:S01]  /*3ae0*/  IADD3 R247, R245.reuse, 0x40, RZ ;  /* 0x00000040f5f77810 */ /* 0x040fe20007ffe0ff */
[C---:B------:R-:W-:Y:S01]  /*3af0*/  IMAD R252, R0.reuse, 0x30, RZ ;  /* 0x0000003000fc7824 */ /* 0x040fe200078e02ff */
[----:B------:R-:W-:Y:S01]  /*3b00*/  IADD3 R248, R245, 0x20, RZ ;  /* 0x00000020f5f87810 */ /* 0x000fe20007ffe0ff */
[----:B------:R-:W-:Y:S02]  /*3b10*/  IMAD R250, R0, 0x38, RZ ;  /* 0x0000003800fa7824 */ /* 0x000fe400078e02ff */
[C---:B------:R-:W-:Y:S01]  /*3b20*/  IMAD.IADD R242, R220.reuse, 0x1, R247 ;  /* 0x00000001dcf27824 */ /* 0x040fe200078e02f7 */
[----:B------:R-:W-:-:S04]  /*3b30*/  IADD3 R243, R220, R248, RZ ;  /* 0x000000f8dcf37210 */ /* 0x000fc80007ffe0ff */
[C---:B------:R-:W-:Y:S01]  /*3b40*/  IADD3 R10, R220.reuse, R242, RZ ;  /* 0x000000f2dc0a7210 */ /* 0x040fe20007ffe0ff */
[----:B------:R-:W-:-:S03]  /*3b50*/  IMAD.IADD R11, R220, 0x1, R243 ;  /* 0x00000001dc0b7824 */ /* 0x000fc600078e02f3 */
[C---:B------:R-:W-:Y:S01]  /*3b60*/  IADD3 R224, R220.reuse, R10, RZ ;  /* 0x0000000adce07210 */ /* 0x040fe20007ffe0ff */
[----:B------:R-:W-:-:S04]  /*3b70*/  IMAD.IADD R226, R220, 0x1, R11 ;  /* 0x00000001dce27824 */ /* 0x000fc800078e020b */
[C---:B------:R-:W-:Y:S02]  /*3b80*/  IMAD.IADD R225, R220.reuse, 0x1, R226 ;  /* 0x00000001dce17824 */ /* 0x040fe400078e02e2 */
[----:B------:R-:W-:-:S03]  /*3b90*/  IMAD.IADD R223, R220, 0x1, R224 ;  /* 0x00000001dcdf7824 */ /* 0x000fc600078e02e0 */
[C---:B------:R-:W-:Y:S01]  /*3ba0*/  IADD3 R228, R220.reuse, R225, RZ ;  /* 0x000000e1dce47210 */ /* 0x040fe20007ffe0ff */
[----:B------:R-:W-:Y:S02]  /*3bb0*/  IMAD.IADD R227, R220, 0x1, R223 ;  /* 0x00000001dce37824 */ /* 0x000fe400078e02df */
.L_x_1203:
[----:B------:R-:W0:Y:S01]  /*3bc0*/  LDGDEPBAR ;  /* 0x00000000000079af */ /* 0x000e220000000000 */
[----:B------:R-:W-:Y:S02]  /*3bd0*/  IMAD.MOV.U32 R4, RZ, RZ, R222 ;  /* 0x000000ffff047224 */ /* 0x000fe400078e00de */
[----:B------:R-:W-:Y:S02]  /*3be0*/  IMAD.MOV.U32 R5, RZ, RZ, R221 ;  /* 0x000000ffff057224 */ /* 0x000fe400078e00dd */
[----:B------:R-:W-:Y:S01]  /*3bf0*/  IMAD.IADD R0, R176, 0x1, R171 ;  /* 0x00000001b0007824 */ /* 0x000fe200078e02ab */
[C---:B------:R-:W-:Y:S01]  /*3c00*/  LEA R4, P0, R209.reuse, R4, 0x2 ;  /* 0x00000004d1047211 */ /* 0x040fe200078010ff */
[----:B------:R-:W-:Y:S02]  /*3c10*/  IMAD.MOV.U32 R210, RZ, RZ, R186 ;  /* 0x000000ffffd27224 */ /* 0x000fe400078e00ba */
[----:B------:R-:W-:Y:S01]  /*3c20*/  IMAD.MOV.U32 R211, RZ, RZ, R185 ;  /* 0x000000ffffd37224 */ /* 0x000fe200078e00b9 */
[----:B------:R-:W-:Y:S01]  /*3c30*/  LEA.HI.X.SX32 R5, R209, R5, 0x2, P0 ;  /* 0x00000005d1057211 */ /* 0x000fe200000f16ff */
[----:B------:R-:W-:Y:S04]  /*3c40*/  DEPBAR.LE SB0, 0x0 ;  /* 0x000080000000791a */ /* 0x000fe80000000000 */
[----:B------:R-:W-:Y:S08]  /*3c50*/  BAR.SYNC.DEFER_BLOCKING 0x0 ;  /* 0x0000000000007b1d */ /* 0x000ff00000010000 */
[----:B------:R-:W-:Y:S08]  /*3c60*/  LDSM.16.M88.4 R32, [R171] ;  /* 0x00000000ab20783b */ /* 0x000ff00000000200 */
[----:B------:R-:W1:Y:S08]  /*3c70*/  LDSM.16.M88.4 R16, [R169+0x9000] ;  /* 0x00900000a910783b */ /* 0x000e700000000200 */
[----:B------:R-:W2:Y:S08]  /*3c80*/  LDSM.16.M88.4 R28, [R171+0x800] ;  /* 0x00080000ab1c783b */ /* 0x000eb00000000200 */
[----:B-----5:R1:W5:Y:S04]  /*3c90*/  LDG.E R182, [R4.64] ;  /* 0x0000000604b67981 */ /* 0x020368000c1e1900 */
[----:B------:R1:W5:Y:S04]  /*3ca0*/  LDG.E R181, [R4.64+0x20] ;  /* 0x0000200604b57981 */ /* 0x000368000c1e1900 */
[----:B------:R1:W5:Y:S04]  /*3cb0*/  LDG.E R180, [R4.64+0x80] ;  /* 0x0000800604b47981 */ /* 0x000368000c1e1900 */
[----:B------:R1:W5:Y:S04]  /*3cc0*/  LDG.E R179, [R4.64+0xa0] ;  /* 0x0000a00604b37981 */ /* 0x000368000c1e1900 */
        /* <DEDUP_REMOVED lines=15> */
[-C--:B------:R-:W-:Y:S08]  /*3dc0*/  HMMA.16816.F32.BF16 R28, R28, R134.reuse, RZ ;  /* 0x000000861c1c723c */ /* 0x080ff000000418ff */
[----:B------:R-:W-:Y:S01]  /*3dd0*/  HMMA.16816.F32.BF16 R32, R32, R134, RZ ;  /* 0x000000862020723c */ /* 0x000fe200000418ff */
[----:B------:R-:W3:Y:S07]  /*3de0*/  LDSM.16.M88.4 R132, [R169+0xb400] ;  /* 0x00b40000a984783b */ /* 0x000eee0000000200 */
        /* <DEDUP_REMOVED lines=11> */
[-C--:B------:R-:W-:Y:S08]  /*3ea0*/  HMMA.16816.F32.BF16 R4, R152, R156.reuse, R4 ;  /* 0x0000009c9804723c */ /* 0x080ff00000041804 */
[C---:B---3--:R-:W-:Y:S08]  /*3eb0*/  HMMA.16816.F32.BF16 R8, R160.reuse, R156, R8 ;  /* 0x0000009ca008723c */ /* 0x048ff00000041808 */
[-C--:B------:R-:W-:Y:S08]  /*3ec0*/  HMMA.16816.F32.BF16 R12, R160, R158.reuse, R12 ;  /* 0x0000009ea00c723c */ /* 0x080ff0000004180c */
[C---:B------:R-:W-:Y:S07]  /*3ed0*/  HMMA.16816.F32.BF16 R16, R152.reuse, R158, R16 ;  /* 0x0000009e9810723c */ /* 0x040fee0000041810 */
[----:B------:R-:W-:Y:S01]  /*3ee0*/  IMAD.SHL.U32 R159, R194, 0x40, RZ ;  /* 0x00000040c29f7824 */ /* 0x000fe200078e00ff */
[-C--:B------:R-:W-:Y:S04]  /*3ef0*/  HMMA.16816.F32.BF16 R20, R152, R132.reuse, R20 ;  /* 0x000000849814723c */ /* 0x080fe80000041814 */
[----:B------:R-:W-:Y:S04]  /*3f00*/  IMAD.IADD R2, R240, 0x1, R159 ;  /* 0x00000001f0027824 */ /* 0x000fe800078e029f */
[C---:B------:R-:W-:Y:S04]  /*3f10*/  HMMA.16816.F32.BF16 R24, R160.reuse, R132, R24 ;  /* 0x00000084a018723c */ /* 0x040fe80000041818 */
[----:B------:R-:W-:Y:S02]  /*3f20*/  IABS R148, R2 ;  /* 0x0000000200947213 */ /* 0x000fe40000000000 */
[C---:B------:R-:W-:Y:S02]  /*3f30*/  IADD3 R158, R2.reuse, 0x7, RZ ;  /* 0x00000007029e7810 */ /* 0x040fe40007ffe0ff */
[-C--:B------:R-:W-:Y:S04]  /*3f40*/  HMMA.16816.F32.BF16 R28, R160, R134.reuse, R28 ;  /* 0x00000086a01c723c */ /* 0x080fe8000004181c */
[C---:B------:R-:W-:Y:S02]  /*3f50*/  IADD3 R157, R2.reuse, -0x1, RZ ;  /* 0xffffffff029d7810 */ /* 0x040fe40007ffe0ff */
[----:B------:R-:W-:Y:S02]  /*3f60*/  IADD3 R156, R2, 0x8, RZ ;  /* 0x00000008029c7810 */ /* 0x000fe40007ffe0ff */
[----:B------:R-:W-:Y:S01]  /*3f70*/  HMMA.16816.F32.BF16 R32, R152, R134, R32 ;  /* 0x000000869820723c */ /* 0x000fe20000041820 */
[----:B------:R-:W-:Y:S03]  /*3f80*/  LDSM.16.M88.4 R132, [R171+0x2000] ;  /* 0x00200000ab84783b */ /* 0x000fe60000000200 */
[----:B------:R-:W-:Y:S02]  /*3f90*/  ISETP.GE.AND P0, PT, R157, RZ, PT ;  /* 0x000000ff9d00720c */ /* 0x000fe40003f06270 */
[----:B------:R-:W-:Y:S02]  /*3fa0*/  ISETP.GE.AND P1, PT, R156, RZ, PT ;  /* 0x000000ff9c00720c */ /* 0x000fe40003f26270 */
[-C--:B-1----:R-:W-:Y:S01]  /*3fb0*/  HMMA.16816.F32.BF16 R4, R140, R164.reuse, R4 ;  /* 0x000000a48c04723c */ /* 0x082fe20000041804 */
[----:B------:R-:W-:Y:S07]  /*3fc0*/  LDSM.16.M88.4 R152, [R171+0x2800] ;  /* 0x00280000ab98783b */ /* 0x000fee0000000200 */
[C---:B--2---:R-:W-:Y:S04]  /*3fd0*/  HMMA.16816.F32.BF16 R8, R144.reuse, R164, R8 ;  /* 0x000000a49008723c */ /* 0x044fe80000041808 */
[----:B------:R-:W-:Y:S02]  /*3fe0*/  @!P0 IADD3 R157, -R2, 0x1, RZ ;  /* 0x00000001029d8810 */ /* 0x000fe40007ffe1ff */
[----:B------:R-:W-:Y:S02]  /*3ff0*/  ISETP.GE.AND P0, PT, R158, RZ, PT ;  /* 0x000000ff9e00720c */ /* 0x000fe40003f06270 */
[----:B------:R1:W2:Y:S01]  /*4000*/  I2F R163, R157 ;  /* 0x0000009d00a37306 */ /* 0x0002a20000201400 */
[-C--:B------:R-:W-:Y:S03]  /*4010*/  HMMA.16816.F32.BF16 R12, R144, R166.reuse, R12 ;  /* 0x000000a6900c723c */ /* 0x080fe6000004180c */
[C---:B------:R-:W-:Y:S05]  /*4020*/  @!P1 IADD3 R156, -R2.reuse, -0x8, RZ ;  /* 0xfffffff8029c9810 */ /* 0x040fea0007ffe1ff */
[C---:B------:R-:W-:Y:S01]  /*4030*/  HMMA.16816.F32.BF16 R16, R140.reuse, R166, R16 ;  /* 0x000000a68c10723c */ /* 0x040fe20000041810 */
[----:B------:R3:W-:Y:S03]  /*4040*/  I2F R167, R148 ;  /* 0x0000009400a77306 */ /* 0x0007e60000201400 */
[C---:B------:R-:W-:Y:S04]  /*4050*/  @!P0 IADD3 R158, -R2.reuse, -0x7, RZ ;  /* 0xfffffff9029e8810 */ /* 0x040fe80007ffe1ff */
[-C--:B----4-:R-:W-:Y:S03]  /*4060*/  HMMA.16816.F32.BF16 R20, R140, R136.reuse, R20 ;  /* 0x000000888c14723c */ /* 0x090fe60000041814 */
[----:B------:R4:W-:Y:S01]  /*4070*/  I2F R162, R158 ;  /* 0x0000009e00a27306 */ /* 0x0009e20000201400 */
[C---:B-1----:R-:W-:Y:S04]  /*4080*/  IADD3 R157, R2.reuse, 0x28, RZ ;  /* 0x00000028029d7810 */ /* 0x042fe80007ffe0ff */
[C---:B------:R-:W-:Y:S04]  /*4090*/  HMMA.16816.F32.BF16 R24, R144.reuse, R136, R24 ;  /* 0x000000889018723c */ /* 0x040fe80000041818 */
[----:B------:R-:W-:Y:S01]  /*40a0*/  ISETP.GE.AND P1, PT, R157, RZ, PT ;  /* 0x000000ff9d00720c */ /* 0x000fe20003f26270 */
[----:B------:R1:W1:Y:S02]  /*40b0*/  I2F R164, R156 ;  /* 0x0000009c00a47306 */ /* 0x0002640000201400 */
[C---:B------:R-:W-:Y:S01]  /*40c0*/  IADD3 R137, R2.reuse, 0x27, RZ ;  /* 0x0000002702897810 */ /* 0x040fe20007ffe0ff */
[-C--:B------:R-:W-:Y:S01]  /*40d0*/  HMMA.16816.F32.BF16 R28, R144, R138.reuse, R28 ;  /* 0x0000008a901c723c */ /* 0x080fe2000004181c */
[----:B---3--:R-:W3:Y:S02]  /*40e0*/  LDSM.16.M88.4 R148, [R169+0xd000] ;  /* 0x00d00000a994783b */ /* 0x008ee40000000200 */
[----:B------:R-:W-:Y:S02]  /*40f0*/  ISETP.GE.AND P0, PT, R137, RZ, PT ;  /* 0x000000ff8900720c */ /* 0x000fe40003f06270 */
[C---:B------:R-:W-:Y:S03]  /*4100*/  IADD3 R136, R2.reuse, 0x20, RZ ;  /* 0x0000002002887810 */ /* 0x040fe60007ffe0ff */
[----:B------:R-:W-:Y:S01]  /*4110*/  HMMA.16816.F32.BF16 R32, R140, R138, R32 ;  /* 0x0000008a8c20723c */ /* 0x000fe20000041820 */
[----:B------:R-:W2:Y:S03]  /*4120*/  LDSM.16.M88.4 R144, [R169+0xd400] ;  /* 0x00d40000a990783b */ /* 0x000ea60000000200 */
[----:B------:R-:W-:Y:S02]  /*4130*/  @!P1 IADD3 R157, -R2, -0x28, RZ ;  /* 0xffffffd8029d9810 */ /* 0x000fe40007ffe1ff */
[----:B------:R-:W-:Y:S02]  /*4140*/  ISETP.GE.AND P1, PT, R136, RZ, PT ;  /* 0x000000ff8800720c */ /* 0x000fe40003f26270 */
[----:B------:R3:W2:Y:S01]  /*4150*/  I2F R166, R157 ;  /* 0x0000009d00a67306 */ /* 0x0006a20000201400 */
[C---:B------:R-:W-:Y:S01]  /*4160*/  @!P0 IADD3 R137, -R2.reuse, -0x27, RZ ;  /* 0xffffffd902898810 */ /* 0x040fe20007ffe1ff */
[----:B------:R-:W-:Y:S02]  /*4170*/  LDSM.16.M88.4 R140, [R170+0xd000] ;  /* 0x00d00000aa8c783b */ /* 0x000fe40000000200 */
[C---:B----4-:R-:W-:Y:S02]  /*4180*/  IADD3 R158, R2.reuse, 0x18, RZ ;  /* 0x00000018029e7810 */ /* 0x050fe40007ffe0ff */
[C---:B-1----:R-:W-:Y:S04]  /*4190*/  IADD3 R156, R2.reuse, 0x17, RZ ;  /* 0x00000017029c7810 */ /* 0x042fe80007ffe0ff */
[----:B------:R-:W1:Y:S01]  /*41a0*/  I2F R165, R137 ;  /* 0x0000008900a57306 */ /* 0x000e620000201400 */
[----:B------:R-:W-:Y:S02]  /*41b0*/  @!P1 IADD3 R136, -R2, -0x20, RZ ;  /* 0xffffffe002889810 */ /* 0x000fe40007ffe1ff */
[----:B------:R-:W-:Y:S07]  /*41c0*/  ISETP.GE.AND P1, PT, R158, RZ, PT ;  /* 0x000000ff9e00720c */ /* 0x000fee0003f26270 */
[----:B------:R4:W1:Y:S01]  /*41d0*/  I2F R161, R136 ;  /* 0x0000008800a17306 */ /* 0x0008620000201400 */
[C---:B---3--:R-:W-:Y:S01]  /*41e0*/  IADD3 R157, R2.reuse, 0x1f, RZ ;  /* 0x0000001f029d7810 */ /* 0x048fe20007ffe0ff */
[-C--:B------:R-:W-:Y:S05]  /*41f0*/  HMMA.16816.F32.BF16 R4, R132, R148.reuse, R4 ;  /* 0x000000948404723c */ /* 0x080fea0000041804 */
[----:B------:R-:W-:Y:S02]  /*4200*/  ISETP.GE.AND P0, PT, R157, RZ, PT ;  /* 0x000000ff9d00720c */ /* 0x000fe40003f06270 */
[C---:B------:R-:W-:Y:S01]  /*4210*/  @!P1 IADD3 R158, -R2.reuse, -0x18, RZ ;  /* 0xffffffe8029e9810 */ /* 0x040fe20007ffe1ff */
[C---:B------:R-:W-:Y:S05]  /*4220*/  HMMA.16816.F32.BF16 R8, R152.reuse, R148, R8 ;  /* 0x000000949808723c */ /* 0x040fea0000041808 */
[----:B------:R-:W-:Y:S03]  /*4230*/  I2F R158, R158 ;  /* 0x0000009e009e7306 */ /* 0x000fe60000201400 */
[-C--:B------:R-:W-:Y:S01]  /*4240*/  HMMA.16816.F32.BF16 R12, R152, R150.reuse, R12 ;  /* 0x00000096980c723c */ /* 0x080fe2000004180c */
[----:B----4-:R-:W3:Y:S03]  /*4250*/  LDSM.16.M88.4 R136, [R0+0x2000] ;  /* 0x002000000088783b */ /* 0x010ee60000000200 */
[----:B------:R-:W-:Y:S02]  /*4260*/  @!P0 IADD3 R157, -R2, -0x1f, RZ ;  /* 0xffffffe1029d8810 */ /* 0x000fe40007ffe1ff */
[----:B------:R-:W-:Y:S02]  /*4270*/  ISETP.GE.AND P0, PT, R156, RZ, PT ;  /* 0x000000ff9c00720c */ /* 0x000fe40003f06270 */
[C---:B------:R-:W-:Y:S01]  /*4280*/  HMMA.16816.F32.BF16 R16, R132.reuse, R150, R16 ;  /* 0x000000968410723c */ /* 0x040fe20000041810 */
[----:B------:R4:W1:Y:S01]  /*4290*/  I2F R160, R157 ;  /* 0x0000009d00a07306 */ /* 0x0008620000201400 */
[----:B------:R1:W3:Y:S06]  /*42a0*/  LDSM.16.M88.4 R148, [R0+0x2800] ;  /* 0x002800000094783b */ /* 0x0002ec0000000200 */
[-C--:B--2---:R-:W-:Y:S04]  /*42b0*/  HMMA.16816.F32.BF16 R20, R132, R144.reuse, R20 ;  /* 0x000000908414723c */ /* 0x084fe80000041814 */
[C---:B------:R-:W-:Y:S04]  /*42c0*/  @!P0 IADD3 R156, -R2.reuse, -0x17, RZ ;  /* 0xffffffe9029c8810 */ /* 0x040fe80007ffe1ff */
[C---:B------:R-:W-:Y:S02]  /*42d0*/  HMMA.16816.F32.BF16 R24, R152.reuse, R144, R24 ;  /* 0x000000909818723c */ /* 0x040fe40000041818 */
[----:B------:R-:W2:Y:S05]  /*42e0*/  I2F R156, R156 ;  /* 0x0000009c009c7306 */ /* 0x000eaa0000201400 */
[C---:B------:R-:W-:Y:S01]  /*42f0*/  IADD3 R145, R2.reuse, -0x9, RZ ;  /* 0xfffffff702917810 */ /* 0x040fe20007ffe0ff */
[-C--:B------:R-:W-:Y:S03]  /*4300*/  HMMA.16816.F32.BF16 R28, R152, R146.reuse, R28 ;  /* 0x00000092981c723c */ /* 0x080fe6000004181c */
[----:B------:R-:W-:Y:S02]  /*4310*/  ISETP.GE.AND P0, PT, R145, RZ, PT ;  /* 0x000000ff9100720c */ /* 0x000fe40003f06270 */
[C---:B----4-:R-:W-:Y:S02]  /*4320*/  IADD3 R157, R2.reuse, -0x8, RZ ;  /* 0xfffffff8029d7810 */ /* 0x050fe40007ffe0ff */
[C---:B-1----:R-:W-:Y:S01]  /*4330*/  IADD3 R0, R2.reuse, -0x10, RZ ;  /* 0xfffffff002007810 */ /* 0x042fe20007ffe0ff */
[----:B------:R-:W-:Y:S01]  /*4340*/  HMMA.16816.F32.BF16 R32, R132, R146, R32 ;  /* 0x000000928420723c */ /* 0x000fe20000041820 */
[----:B------:R-:W1:Y:S03]  /*4350*/  LDSM.16.M88.4 R132, [R170+0xd400] ;  /* 0x00d40000aa84783b */ /* 0x000e660000000200 */
[----:B------:R-:W-:Y:S02]  /*4360*/  ISETP.GE.AND P1, PT, R157, RZ, PT ;  /* 0x000000ff9d00720c */ /* 0x000fe40003f26270 */
[C---:B------:R-:W-:Y:S02]  /*4370*/  IADD3 R144, R2.reuse, -0x11, RZ ;  /* 0xffffffef02907810 */ /* 0x040fe40007ffe0ff */
[-C--:B---3--:R-:W-:Y:S05]  /*4380*/  HMMA.16816.F32.BF16 R4, R136, R140.reuse, R4 ;  /* 0x0000008c8804723c */ /* 0x088fea0000041804 */
[----:B------:R-:W-:Y:S02]  /*4390*/  @!P0 IADD3 R145, -R2, 0x9, RZ ;  /* 0x0000000902918810 */ /* 0x000fe40007ffe1ff */
[----:B------:R-:W-:Y:S01]  /*43a0*/  ISETP.GE.AND P0, PT, R144, RZ, PT ;  /* 0x000000ff9000720c */ /* 0x000fe20003f06270 */
[C---:B------:R-:W-:Y:S03]  /*43b0*/  HMMA.16816.F32.BF16 R8, R148.reuse, R140, R8 ;  /* 0x0000008c9408723c */ /* 0x040fe60000041808 */
[----:B------:R-:W-:Y:S01]  /*43c0*/  I2F R145, R145 ;  /* 0x0000009100917306 */ /* 0x000fe20000201400 */
[----:B------:R-:W-:Y:S02]  /*43d0*/  @!P1 IADD3 R157, -R2, 0x8, RZ ;  /* 0x00000008029d9810 */ /* 0x000fe40007ffe1ff */
[----:B------:R-:W-:Y:S02]  /*43e0*/  ISETP.GE.AND P1, PT, R0, RZ, PT ;  /* 0x000000ff0000720c */ /* 0x000fe40003f26270 */
[-C--:B------:R-:W-:Y:S04]  /*43f0*/  HMMA.16816.F32.BF16 R12, R148, R142.reuse, R12 ;  /* 0x0000008e940c723c */ /* 0x080fe8000004180c */
[C---:B------:R-:W-:Y:S01]  /*4400*/  IADD3 R140, R2.reuse, 0x10, RZ ;  /* 0x00000010028c7810 */ /* 0x040fe20007ffe0ff */
[----:B------:R-:W3:Y:S01]  /*4410*/  I2F R157, R157 ;  /* 0x0000009d009d7306 */ /* 0x000ee20000201400 */
[----:B------:R-:W-:Y:S02]  /*4420*/  IADD3 R141, R2, -0x18, RZ ;  /* 0xffffffe8028d7810 */ /* 0x000fe40007ffe0ff */
[-C--:B------:R-:W-:Y:S01]  /*4430*/  FFMA.FTZ R5, R163, -R183.reuse, R5 ;  /* 0x800000b7a3057223 */ /* 0x080fe20000010005 */
[C---:B------:R-:W-:Y:S04]  /*4440*/  HMMA.16816.F32.BF16 R16, R136.reuse, R142, R16 ;  /* 0x0000008e8810723c */ /* 0x040fe80000041810 */
[-C--:B------:R-:W-:Y:S01]  /*4450*/  FFMA.FTZ R6, R164, -R183.reuse, R6 ;  /* 0x800000b7a4067223 */ /* 0x080fe20000010006 */
[----:B------:R-:W-:Y:S01]  /*4460*/  @!P1 IADD3 R0, -R2, 0x10, RZ ;  /* 0x0000001002009810 */ /* 0x000fe20007ffe1ff */
[-C--:B------:R-:W-:Y:S01]  /*4470*/  FFMA.FTZ R7, R162, -R183.reuse, R7 ;  /* 0x800000b7a2077223 */ /* 0x080fe20000010007 */
[----:B------:R-:W-:Y:S01]  /*4480*/  ISETP.GE.AND P1, PT, R140, RZ, PT ;  /* 0x000000ff8c00720c */ /* 0x000fe20003f26270 */
[-C--:B-1----:R-:W-:Y:S01]  /*4490*/  HMMA.16816.F32.BF16 R20, R136, R132.reuse, R20 ;  /* 0x000000848814723c */ /* 0x082fe20000041814 */
[----:B------:R1:W4:Y:S02]  /*44a0*/  I2F R146, R0 ;  /* 0x0000000000927306 */ /* 0x0003240000201400 */
[----:B------:R-:W-:Y:S01]  /*44b0*/  ISETP.GE.AND P2, PT, R141, RZ, PT ;  /* 0x000000ff8d00720c */ /* 0x000fe20003f46270 */
[-C--:B------:R-:W-:Y:S01]  /*44c0*/  FFMA.FTZ R4, R167, -R183.reuse, R4 ;  /* 0x800000b7a7047223 */ /* 0x080fe20000010004 */
[----:B------:R-:W-:Y:S01]  /*44d0*/  IADD3 R142, R2, -0x19, RZ ;  /* 0xffffffe7028e7810 */ /* 0x000fe20007ffe0ff */
[-C--:B------:R-:W-:Y:S01]  /*44e0*/  FFMA.FTZ R10, R166, -R183.reuse, R10 ;  /* 0x800000b7a60a7223 */ /* 0x080fe2000001000a */
[C---:B------:R-:W-:Y:S01]  /*44f0*/  @!P0 IADD3 R144, -R2.reuse, 0x11, RZ ;  /* 0x0000001102908810 */ /* 0x040fe20007ffe1ff */
[-C--:B------:R-:W-:Y:S01]  /*4500*/  FFMA.FTZ R11, R165, -R183.reuse, R11 ;  /* 0x800000b7a50b7223 */ /* 0x080fe2000001000b */
[C---:B------:R-:W-:Y:S04]  /*4510*/  HMMA.16816.F32.BF16 R24, R148.reuse, R132, R24 ;  /* 0x000000849418723c */ /* 0x040fe80000041818 */
[CC--:B------:R-:W-:Y:S01]  /*4520*/  FFMA.FTZ R8, R161.reuse, -R183.reuse, R8 ;  /* 0x800000b7a1087223 */ /* 0x0c0fe20000010008 */
[----:B------:R-:W-:Y:S01]  /*4530*/  @!P1 IADD3 R140, -R2, -0x10, RZ ;  /* 0xfffffff0028c9810 */ /* 0x000fe20007ffe1ff */
[-C--:B------:R-:W-:Y:S01]  /*4540*/  FFMA.FTZ R9, R160, -R183.reuse, R9 ;  /* 0x800000b7a0097223 */ /* 0x080fe20000010009 */
[----:B------:R-:W4:Y:S01]  /*4550*/  I2F R144, R144 ;  /* 0x0000009000907306 */ /* 0x000f220000201400 */
[-C--:B------:R-:W-:Y:S01]  /*4560*/  FFMA.FTZ R14, R161, -R183.reuse, R14 ;  /* 0x800000b7a10e7223 */ /* 0x080fe2000001000e */
[----:B------:R-:W-:Y:S01]  /*4570*/  ISETP.GE.AND P1, PT, R142, RZ, PT ;  /* 0x000000ff8e00720c */ /* 0x000fe20003f26270 */
[-C--:B------:R-:W-:Y:S02]  /*4580*/  HMMA.16816.F32.BF16 R28, R148, R134.reuse, R28 ;  /* 0x00000086941c723c */ /* 0x080fe4000004181c */
[----:B------:R-:W-:Y:S01]  /*4590*/  IMAD.MOV.U32 R133, RZ, RZ, c[0x0][0x2e4] ;  /* 0x0000b900ff857624 */ /* 0x000fe200078e00ff */
[----:B------:R-:W-:Y:S01]  /*45a0*/  @!P2 IADD3 R141, -R2, 0x18, RZ ;  /* 0x00000018028da810 */ /* 0x000fe20007ffe1ff */
[-C--:B------:R-:W-:Y:S02]  /*45b0*/  FFMA.FTZ R15, R160, -R183.reuse, R15 ;  /* 0x800000b7a00f7223 */ /* 0x080fe4000001000f */
[-C--:B------:R-:W-:Y:S01]  /*45c0*/  FFMA.FTZ R12, R158, -R183.reuse, R12 ;  /* 0x800000b79e0c7223 */ /* 0x080fe2000001000c */
[----:B-1----:R-:W-:Y:S01]  /*45d0*/  IADD3 R0, R2, 0xf, RZ ;  /* 0x0000000f02007810 */ /* 0x002fe20007ffe0ff */
[-C--:B--2---:R-:W-:Y:S01]  /*45e0*/  FFMA.FTZ R13, R156, -R183.reuse, R13 ;  /* 0x800000b79c0d7223 */ /* 0x084fe2000001000d */
[----:B------:R-:W1:Y:S01]  /*45f0*/  I2F R140, R140 ;  /* 0x0000008c008c7306 */ /* 0x000e620000201400 */
[----:B------:R-:W-:Y:S04]  /*4600*/  HMMA.16816.F32.BF16 R32, R136, R134, R32 ;  /* 0x000000868820723c */ /* 0x000fe80000041820 */
[-C--:B------:R-:W-:Y:S01]  /*4610*/  FFMA.FTZ R19, R163, -R183.reuse, R19 ;  /* 0x800000b7a3137223 */ /* 0x080fe20000010013 */
[----:B------:R-:W-:Y:S01]  /*4620*/  ISETP.GE.AND P0, PT, R0, RZ, PT ;  /* 0x000000ff0000720c */ /* 0x000fe20003f06270 */
[-C--:B------:R-:W-:Y:S01]  /*4630*/  FFMA.FTZ R18, R167, -R183.reuse, R18 ;  /* 0x800000b7a7127223 */ /* 0x080fe20000010012 */
[----:B------:R-:W-:Y:S01]  /*4640*/  @!P1 IADD3 R142, -R2, 0x19, RZ ;  /* 0x00000019028e9810 */ /* 0x000fe20007ffe1ff */
[-C--:B---3--:R-:W-:Y:S01]  /*4650*/  FFMA.FTZ R16, R157, -R183.reuse, R16 ;  /* 0x800000b79d107223 */ /* 0x088fe20000010010 */
[----:B------:R-:W2:Y:S03]  /*4660*/  I2F R141, R141 ;  /* 0x0000008d008d7306 */ /* 0x000ea60000201400 */
[-C--:B------:R-:W-:Y:S02]  /*4670*/  FFMA.FTZ R17, R145, -R183.reuse, R17 ;  /* 0x800000b791117223 */ /* 0x080fe40000010011 */
[-C--:B------:R-:W-:Y:S02]  /*4680*/  FFMA.FTZ R22, R157, -R183.reuse, R22 ;  /* 0x800000b79d167223 */ /* 0x080fe40000010016 */
[-C--:B------:R-:W-:Y:S02]  /*4690*/  FFMA.FTZ R23, R145, -R183.reuse, R23 ;  /* 0x800000b791177223 */ /* 0x080fe40000010017 */
[-C--:B----4-:R-:W-:Y:S01]  /*46a0*/  FFMA.FTZ R20, R146, -R183.reuse, R20 ;  /* 0x800000b792147223 */ /* 0x090fe20000010014 */
[----:B------:R-:W-:Y:S01]  /*46b0*/  @!P0 IADD3 R0, -R2, -0xf, RZ ;  /* 0xfffffff102008810 */ /* 0x000fe20007ffe1ff */
[-C--:B------:R-:W-:Y:S01]  /*46c0*/  FFMA.FTZ R21, R144, -R183.reuse, R21 ;  /* 0x800000b790157223 */ /* 0x080fe20000010015 */
[----:B------:R-:W3:Y:S01]  /*46d0*/  I2F R142, R142 ;  /* 0x0000008e008e7306 */ /* 0x000ee20000201400 */
[----:B------:R-:W-:Y:S01]  /*46e0*/  FFMA.FTZ R26, R158, -R183, R26 ;  /* 0x800000b79e1a7223 */ /* 0x000fe2000001001a */
[----:B------:R-:W-:Y:S01]  /*46f0*/  ISETP.GE.AND P0, PT, R159, R241, PT ;  /* 0x000000f19f00720c */ /* 0x000fe20003f06270 */
[-C--:B------:R-:W-:Y:S02]  /*4700*/  FFMA.FTZ R27, R156, -R183.reuse, R27 ;  /* 0x800000b79c1b7223 */ /* 0x080fe4000001001b */
[-C--:B-1----:R-:W-:Y:S02]  /*4710*/  FFMA.FTZ R24, R140, -R183.reuse, R24 ;  /* 0x800000b78c187223 */ /* 0x082fe40000010018 */
[-C--:B------:R-:W-:Y:S02]  /*4720*/  FFMA.FTZ R28, R164, -R183.reuse, R28 ;  /* 0x800000b7a41c7223 */ /* 0x080fe4000001001c */
[-C--:B------:R-:W-:Y:S01]  /*4730*/  FFMA.FTZ R29, R162, -R183.reuse, R29 ;  /* 0x800000b7a21d7223 */ /* 0x080fe2000001001d */
[----:B------:R-:W1:Y:S01]  /*4740*/  I2F R0, R0 ;  /* 0x0000000000007306 */ /* 0x000e620000201400 */
[-C--:B------:R-:W-:Y:S02]  /*4750*/  FFMA.FTZ R30, R140, -R183.reuse, R30 ;  /* 0x800000b78c1e7223 */ /* 0x080fe4000001001e */
[-C--:B------:R-:W-:Y:S02]  /*4760*/  FFMA.FTZ R34, R146, -R183.reuse, R34 ;  /* 0x800000b792227223 */ /* 0x080fe40000010022 */
[-C--:B------:R-:W-:Y:S02]  /*4770*/  FFMA.FTZ R35, R144, -R183.reuse, R35 ;  /* 0x800000b790237223 */ /* 0x080fe40000010023 */
[-C--:B--2---:R-:W-:Y:S02]  /*4780*/  FFMA.FTZ R32, R141, -R183.reuse, R32 ;  /* 0x800000b78d207223 */ /* 0x084fe40000010020 */
[-C--:B---3--:R-:W-:Y:S02]  /*4790*/  FFMA.FTZ R33, R142, -R183.reuse, R33 ;  /* 0x800000b78e217223 */ /* 0x088fe40000010021 */
[CC--:B-1----:R-:W-:Y:S02]  /*47a0*/  FFMA.FTZ R25, R0.reuse, -R183.reuse, R25 ;  /* 0x800000b700197223 */ /* 0x0c2fe40000010019 */
[----:B------:R-:W-:Y:S01]  /*47b0*/  FFMA.FTZ R31, R0, -R183, R31 ;  /* 0x800000b7001f7223 */ /* 0x000fe2000001001f */
[----:B------:R-:W-:-:S05]  /*47c0*/  @!P0 BRA `(.L_x_1199) ;  /* 0x000000a000008947 */ /* 0x000fca0003800000 */
[----:B------:R-:W-:Y:S01]  /*47d0*/  IADD3 R133, R159, 0x40, RZ ;  /* 0x000000409f857810 */ /* 0x000fe20007ffe0ff */
[----:B------:R-:W-:Y:S04]  /*47e0*/  IMAD.SHL.U32 R0, R234, 0x80, RZ ;  /* 0x00000080ea007824 */ /* 0x000fe800078e00ff */
[C---:B------:R-:W-:Y:S01]  /*47f0*/  IMAD.IADD R2, R0.reuse, 0x1, R214 ;  /* 0x0000000100027824 */ /* 0x040fe200078e02d6 */
[----:B------:R-:W-:Y:S04]  /*4800*/  IADD3 R132, R0, 0x80, RZ ;  /* 0x0000008000847810 */ /* 0x000fe80007ffe0ff */
[----:B------:R-:W-:Y:S02]  /*4810*/  IADD3 R0, R215, R2, -R195 ;  /* 0x00000002d7007210 */ /* 0x000fe40007ffe8c3 */
[----:B------:R-:W-:Y:S02]  /*4820*/  ISETP.LT.AND P0, PT, R132, R195, PT ;  /* 0x000000c38400720c */ /* 0x000fe40003f01270 */
[----:B------:R-:W-:Y:S01]  /*4830*/  ISETP.GE.AND P1, PT, R133, R0, PT ;  /* 0x000000008500720c */ /* 0x000fe20003f26270 */
[----:B------:R-:W-:Y:S11]  /*4840*/  IMAD.MOV.U32 R133, RZ, RZ, R215 ;  /* 0x000000ffff857224 */ /* 0x000ff600078e00d7 */
[----:B------:R-:W-:Y:S01]  /*4850*/  @!UPT UIADD3 URZ, URZ, URZ, URZ ;  /* 0x0000003f3f3ff290 */ /* 0x000fe2000fffe03f */
[----:B------:R-:W-:-:S05]  /*4860*/  @!P1 BRA P0, `(.L_x_1200) ;  /* 0x000007f000009947 */ /* 0x000fca0000000000 */
.L_x_1199:
[--C-:B------:R-:W-:Y:S01]  /*4870*/  IADD3 R2, R195, 0x1, -R214.reuse ;  /* 0x00000001c3027810 */ /* 0x100fe20007ffe8d6 */
[----:B------:R-:W-:Y:S01]  /*4880*/  IMAD.IADD R0, R209, 0x1, R159 ;  /* 0x00000001d1007824 */ /* 0x000fe200078e029f */
[----:B------:R-:W-:Y:S01]  /*4890*/  IADD3 R132, -R133, R195, -R214 ;  /* 0x000000c385847210 */ /* 0x000fe20007ffe9d6 */
[----:B------:R-:W-:Y:S01]  /*48a0*/  IMAD.MOV.U32 R215, RZ, RZ, R133 ;  /* 0x000000ffffd77224 */ /* 0x000fe200078e0085 */
[----:B------:R-:W-:Y:S02]  /*48b0*/  IADD3 R2, R2, c[0x0][0x2e8], RZ ;  /* 0x0000ba0002027a10 */ /* 0x000fe40007ffe0ff */
[C---:B------:R-:W-:Y:S01]  /*48c0*/  IADD3 R136, R0.reuse, 0x8, RZ ;  /* 0x0000000800887810 */ /* 0x040fe20007ffe0ff */
[C---:B------:R-:W-:Y:S01]  /*48d0*/  IMAD.IADD R141, R0.reuse, 0x1, R132 ;  /* 0x00000001008d7824 */ /* 0x040fe200078e0284 */
[C---:B------:R-:W-:Y:S01]  /*48e0*/  IADD3 R135, R0.reuse, 0x20, RZ ;  /* 0x0000002000877810 */ /* 0x040fe20007ffe0ff */
[C---:B------:R-:W-:Y:S01]  /*48f0*/  IMAD.IADD R142, R0.reuse, 0x1, R2 ;  /* 0x00000001008e7824 */ /* 0x040fe200078e0202 */
[----:B------:R-:W-:Y:S01]  /*4900*/  IADD3 R134, R0, 0x28, RZ ;  /* 0x0000002800867810 */ /* 0x000fe20007ffe0ff */
[----:B------:R-:W-:Y:S01]  /*4910*/  IMAD.IADD R145, R132, 0x1, R136 ;  /* 0x0000000184917824 */ /* 0x000fe200078e0288 */
[----:B------:R-:W-:Y:S01]  /*4920*/  IADD3 R140, R184, 0x1, RZ ;  /* 0x00000001b88c7810 */ /* 0x000fe20007ffe0ff */
[C-C-:B------:R-:W-:Y:S01]  /*4930*/  IMAD.IADD R148, R132.reuse, 0x1, R135.reuse ;  /* 0x0000000184947824 */ /* 0x140fe200078e0287 */
[----:B------:R-:W-:Y:S01]  /*4940*/  IMNMX R0, RZ, R141, !PT ;  /* 0x0000008dff007217 */ /* 0x000fe20007800200 */
[----:B------:R-:W-:Y:S01]  /*4950*/  IMAD.IADD R146, R132, 0x1, R134 ;  /* 0x0000000184927824 */ /* 0x000fe200078e0286 */
[----:B------:R-:W-:Y:S01]  /*4960*/  IMNMX R132, R142, R195, PT ;  /* 0x000000c38e847217 */ /* 0x000fe20003800200 */
[----:B------:R-:W-:Y:S01]  /*4970*/  IMAD.IADD R144, R2, 0x1, R136 ;  /* 0x0000000102907824 */ /* 0x000fe200078e0288 */
[-C--:B------:R-:W-:Y:S01]  /*4980*/  ISETP.GE.AND P2, PT, R184, R0.reuse, PT ;  /* 0x00000000b800720c */ /* 0x080fe20003f46270 */
[----:B------:R-:W-:Y:S01]  /*4990*/  IMAD.IADD R147, R2, 0x1, R135 ;  /* 0x0000000102937824 */ /* 0x000fe200078e0287 */
[----:B------:R-:W-:Y:S01]  /*49a0*/  ISETP.GE.AND P1, PT, R140, R0, PT ;  /* 0x000000008c00720c */ /* 0x000fe20003f26270 */
[----:B------:R-:W-:Y:S01]  /*49b0*/  IMAD.IADD R143, R2, 0x1, R134 ;  /* 0x00000001028f7824 */ /* 0x000fe200078e0286 */
[C---:B------:R-:W-:Y:S02]  /*49c0*/  IADD3 R139, R184.reuse, 0x8, RZ ;  /* 0x00000008b88b7810 */ /* 0x040fe40007ffe0ff */
[C---:B------:R-:W-:Y:S02]  /*49d0*/  IADD3 R138, R184.reuse, 0x9, RZ ;  /* 0x00000009b88a7810 */ /* 0x040fe40007ffe0ff */
[C---:B------:R-:W-:Y:S02]  /*49e0*/  IADD3 R137, R184.reuse, 0x10, RZ ;  /* 0x00000010b8897810 */ /* 0x040fe40007ffe0ff */
[C---:B------:R-:W-:Y:S02]  /*49f0*/  IADD3 R136, R184.reuse, 0x11, RZ ;  /* 0x00000011b8887810 */ /* 0x040fe40007ffe0ff */
[C---:B------:R-:W-:Y:S02]  /*4a00*/  IADD3 R135, R184.reuse, 0x18, RZ ;  /* 0x00000018b8877810 */ /* 0x040fe40007ffe0ff */
[C---:B------:R-:W-:Y:S02]  /*4a10*/  IADD3 R134, R184.reuse, 0x19, RZ ;  /* 0x00000019b8867810 */ /* 0x040fe40007ffe0ff */
[-C--:B------:R-:W-:Y:S02]  /*4a20*/  ISETP.GE.OR P2, PT, R184, R132.reuse, !P2 ;  /* 0x00000084b800720c */ /* 0x080fe40005746670 */
[----:B------:R-:W-:Y:S02]  /*4a30*/  IMNMX R2, RZ, R145, !PT ;  /* 0x00000091ff027217 */ /* 0x000fe40007800200 */
        /* <DEDUP_REMOVED lines=8> */
[-C--:B------:R-:W-:Y:S02]  /*4ac0*/  IMNMX R0, R144, R195.reuse, PT ;  /* 0x000000c390007217 */ /* 0x080fe40003800200 */
        /* <DEDUP_REMOVED lines=30> */
[----:B------:R-:W-:Y:S02]  /*4cb0*/  IMNMX R0, RZ, R148, !PT ;  /* 0x00000094ff007217 */ /* 0x000fe40007800200 */
[-C--:B------:R-:W-:Y:S02]  /*4cc0*/  IMNMX R132, R147, R195.reuse, PT ;  /* 0x000000c393847217 */ /* 0x080fe40003800200 */
[----:B------:R-:W-:Y:S02]  /*4cd0*/  FSEL R7, R7, -INF , !P0 ;  /* 0xff80000007077808 */ /* 0x000fe40004000000 */
[-C--:B------:R-:W-:Y:S02]  /*4ce0*/  ISETP.GE.AND P0, PT, R184, R0.reuse, PT ;  /* 0x00000000b800720c */ /* 0x080fe40003f06270 */
[----:B------:R-:W-:Y:S02]  /*4cf0*/  FSEL R18, R18, -INF , !P6 ;  /* 0xff80000012127808 */ /* 0x000fe40007000000 */
[----:B------:R-:W-:Y:S02]  /*4d00*/  ISETP.GE.AND P6, PT, R140, R0, PT ;  /* 0x000000008c00720c */ /* 0x000fe40003fc6270 */
[----:B------:R-:W-:Y:S02]  /*4d10*/  IMNMX R2, RZ, R146, !PT ;  /* 0x00000092ff027217 */ /* 0x000fe40007800200 */
        /* <DEDUP_REMOVED lines=14> */
[----:B------:R-:W-:Y:S02]  /*4e00*/  IMNMX R0, R143, R195, PT ;  /* 0x000000c38f007217 */ /* 0x000fe40003800200 */
        /* <DEDUP_REMOVED lines=37> */
.L_x_1200:
[C---:B------:R-:W-:Y:S01]  /*5060*/  FSETP.NEU.FTZ.AND P0, PT, R218.reuse, -INF , PT ;  /* 0xff800000da00780b */ /* 0x040fe20003f1d000 */
[----:B------:R-:W-:Y:S01]  /*5070*/  FMUL.FTZ R2, R218, 1.4426950216293334961 ;  /* 0x3fb8aa3bda027820 */ /* 0x000fe20000410000 */
[----:B------:R-:W-:Y:S01]  /*5080*/  IADD3 R132, R196, 0x3c6ef372, RZ ;  /* 0x3c6ef372c4847810 */ /* 0x000fe20007ffe0ff */
[----:B------:R-:W-:Y:S01]  /*5090*/  ULDC.U8 UR4, c[0x0][0x2d8] ;  /* 0x0000b60000047ab9 */ /* 0x000fe20000000000 */
[C---:B------:R-:W-:Y:S02]  /*50a0*/  FMUL.FTZ R0, R219.reuse, 1.4426950216293334961 ;  /* 0x3fb8aa3bdb007820 */ /* 0x040fe40000410000 */
[----:B------:R-:W-:Y:S02]  /*50b0*/  FSEL R2, R2, RZ, P0 ;  /* 0x000000ff02027208 */ /* 0x000fe40000000000 */
[----:B------:R-:W-:Y:S03]  /*50c0*/  FSETP.NEU.FTZ.AND P0, PT, R219, -INF , PT ;  /* 0xff800000db00780b */ /* 0x000fe60003f1d000 */
[--C-:B------:R-:W-:Y:S01]  /*50d0*/  FFMA.FTZ R20, R20, c[0x0][0x23c], -R2.reuse ;  /* 0x00008f0014147a23 */ /* 0x100fe20000010802 */
[----:B------:R-:W-:Y:S01]  /*50e0*/  FSEL R0, R0, RZ, P0 ;  /* 0x000000ff00007208 */ /* 0x000fe20000000000 */
[--C-:B------:R-:W-:Y:S01]  /*50f0*/  FFMA.FTZ R16, R16, c[0x0][0x23c], -R2.reuse ;  /* 0x00008f0010107a23 */ /* 0x100fe20000010802 */
[----:B------:R-:W-:Y:S01]  /*5100*/  FSETP.NEU.FTZ.AND P0, PT, R216, -INF , PT ;  /* 0xff800000d800780b */ /* 0x000fe20003f1d000 */
[----:B------:R1:W-:Y:S01]  /*5110*/  MUFU.EX2 R186, R20 ;  /* 0x0000001400ba7308 */ /* 0x0003e20000000800 */
[----:B------:R-:W-:Y:S02]  /*5120*/  FFMA.FTZ R32, R32, c[0x0][0x23c], -R2 ;  /* 0x00008f0020207a23 */ /* 0x000fe40000010802 */
[--C-:B------:R-:W-:Y:S02]  /*5130*/  FFMA.FTZ R7, R7, c[0x0][0x23c], -R0.reuse ;  /* 0x00008f0007077a23 */ /* 0x100fe40000010800 */
[--C-:B------:R-:W-:Y:S02]  /*5140*/  FFMA.FTZ R23, R23, c[0x0][0x23c], -R0.reuse ;  /* 0x00008f0017177a23 */ /* 0x100fe40000010800 */
[----:B------:R-:W-:Y:S02]  /*5150*/  FFMA.FTZ R22, R22, c[0x0][0x23c], -R0 ;  /* 0x00008f0016167a23 */ /* 0x000fe40000010800 */
[----:B------:R-:W-:Y:S01]  /*5160*/  FFMA.FTZ R33, R33, c[0x0][0x23c], -R2 ;  /* 0x00008f0021217a23 */ /* 0x000fe20000010802 */
[----:B------:R2:W-:Y:S01]  /*5170*/  MUFU.EX2 R166, R16 ;  /* 0x0000001000a67308 */ /* 0x0005e20000000800 */
[--C-:B------:R-:W-:Y:S02]  /*5180*/  FFMA.FTZ R35, R35, c[0x0][0x23c], -R0.reuse ;  /* 0x00008f0023237a23 */ /* 0x100fe40000010800 */
[--C-:B------:R-:W-:Y:S02]  /*5190*/  FFMA.FTZ R34, R34, c[0x0][0x23c], -R0.reuse ;  /* 0x00008f0022227a23 */ /* 0x100fe40000010800 */
[----:B------:R-:W-:Y:S02]  /*51a0*/  FFMA.FTZ R19, R19, c[0x0][0x23c], -R0 ;  /* 0x00008f0013137a23 */ /* 0x000fe40000010800 */
[----:B------:R-:W-:Y:S02]  /*51b0*/  FFMA.FTZ R4, R4, c[0x0][0x23c], -R2 ;  /* 0x00008f0004047a23 */ /* 0x000fe40000010802 */
[--C-:B------:R-:W-:Y:S01]  /*51c0*/  FFMA.FTZ R18, R18, c[0x0][0x23c], -R0.reuse ;  /* 0x00008f0012127a23 */ /* 0x100fe20000010800 */
[----:B------:R3:W-:Y:S01]  /*51d0*/  MUFU.EX2 R162, R7 ;  /* 0x0000000700a27308 */ /* 0x0007e20000000800 */
[----:B------:R-:W-:Y:S02]  /*51e0*/  FFMA.FTZ R158, R6, c[0x0][0x23c], -R0 ;  /* 0x00008f00069e7a23 */ /* 0x000fe40000010800 */
[----:B------:R-:W-:Y:S02]  /*51f0*/  FMUL.FTZ R0, R217, 1.4426950216293334961 ;  /* 0x3fb8aa3bd9007820 */ /* 0x000fe40000410000 */
[----:B-1----:R-:W-:Y:S02]  /*5200*/  FMUL.FTZ R20, R216, 1.4426950216293334961 ;  /* 0x3fb8aa3bd8147820 */ /* 0x002fe40000410000 */
[----:B------:R-:W-:Y:S03]  /*5210*/  FFMA.FTZ R21, R21, c[0x0][0x23c], -R2 ;  /* 0x00008f0015157a23 */ /* 0x000fe60000010802 */
[----:B------:R-:W-:Y:S01]  /*5220*/  FSEL R20, R20, RZ, P0 ;  /* 0x000000ff14147208 */ /* 0x000fe20000000000 */
[----:B------:R-:W-:Y:S01]  /*5230*/  MUFU.EX2 R191, R32 ;  /* 0x0000002000bf7308 */ /* 0x000fe20000000800 */
[----:B------:R-:W-:Y:S01]  /*5240*/  FSETP.NEU.FTZ.AND P0, PT, R217, -INF , PT ;  /* 0xff800000d900780b */ /* 0x000fe20003f1d000 */
[----:B--2---:R-:W-:Y:S03]  /*5250*/  IMAD R16, R194, 0x4, R246 ;  /* 0x00000004c2107824 */ /* 0x004fe600078e02f6 */
[----:B------:R-:W-:Y:S01]  /*5260*/  FSEL R0, R0, RZ, P0 ;  /* 0x000000ff00007208 */ /* 0x000fe20000000000 */
[--C-:B------:R-:W-:Y:S02]  /*5270*/  FFMA.FTZ R28, R28, c[0x0][0x23c], -R20.reuse ;  /* 0x00008f001c1c7a23 */ /* 0x100fe40000010814 */
[----:B------:R-:W-:Y:S02]  /*5280*/  FFMA.FTZ R12, R12, c[0x0][0x23c], -R20 ;  /* 0x00008f000c0c7a23 */ /* 0x000fe40000010814 */
[----:B------:R-:W-:Y:S01]  /*5290*/  MUFU.EX2 R187, R23 ;  /* 0x0000001700bb7308 */ /* 0x000fe20000000800 */
[--C-:B------:R-:W-:Y:S01]  /*52a0*/  FFMA.FTZ R31, R31, c[0x0][0x23c], -R0.reuse ;  /* 0x00008f001f1f7a23 */ /* 0x100fe20000010800 */
[----:B---3--:R-:W-:Y:S01]  /*52b0*/  IADD3 R7, R16, 0x2, RZ ;  /* 0x0000000210077810 */ /* 0x008fe20007ffe0ff */
[----:B------:R-:W-:Y:S02]  /*52c0*/  FFMA.FTZ R15, R15, c[0x0][0x23c], -R0 ;  /* 0x00008f000f0f7a23 */ /* 0x000fe40000010800 */
[--C-:B------:R-:W-:Y:S02]  /*52d0*/  FFMA.FTZ R153, R24, c[0x0][0x23c], -R20.reuse ;  /* 0x00008f0018997a23 */ /* 0x100fe40000010814 */
[----:B------:R-:W-:Y:S03]  /*52e0*/  IMAD.WIDE.U32 R6, R7, -0x326172a9, RZ ;  /* 0xcd9e8d5707067825 */ /* 0x000fe600078e00ff */
[----:B------:R1:W-:Y:S01]  /*52f0*/  MUFU.EX2 R185, R22 ;  /* 0x0000001600b97308 */ /* 0x0003e20000000800 */
[--C-:B------:R-:W-:Y:S02]  /*5300*/  FFMA.FTZ R148, R25, c[0x0][0x23c], -R20.reuse ;  /* 0x00008f0019947a23 */ /* 0x100fe40000010814 */
[----:B------:R-:W-:Y:S02]  /*5310*/  FFMA.FTZ R150, R13, c[0x0][0x23c], -R20 ;  /* 0x00008f000d967a23 */ /* 0x000fe40000010814 */
[----:B------:R-:W-:Y:S02]  /*5320*/  FFMA.FTZ R149, R10, c[0x0][0x23c], -R0 ;  /* 0x00008f000a957a23 */ /* 0x000fe40000010800 */
[----:B------:R-:W-:Y:S03]  /*5330*/  FFMA.FTZ R145, R9, c[0x0][0x23c], -R20 ;  /* 0x00008f0009917a23 */ /* 0x000fe60000010814 */
[----:B------:R2:W-:Y:S01]  /*5340*/  MUFU.EX2 R189, R33 ;  /* 0x0000002100bd7308 */ /* 0x0005e20000000800 */
[--C-:B------:R-:W-:Y:S02]  /*5350*/  FFMA.FTZ R27, R27, c[0x0][0x23c], -R0.reuse ;  /* 0x00008f001b1b7a23 */ /* 0x100fe40000010800 */
[----:B------:R-:W-:Y:S07]  /*5360*/  FFMA.FTZ R26, R26, c[0x0][0x23c], -R0 ;  /* 0x00008f001a1a7a23 */ /* 0x000fee0000010800 */
[----:B------:R3:W4:Y:S01]  /*5370*/  MUFU.EX2 R192, R35 ;  /* 0x0000002300c07308 */ /* 0x0007220000000800 */
[----:B-1----:R-:W-:Y:S05]  /*5380*/  IMAD.WIDE.U32 R22, R239, -0x326172a9, RZ ;  /* 0xcd9e8d57ef167825 */ /* 0x002fea00078e00ff */
[----:B------:R-:W-:Y:S04]  /*5390*/  LOP3.LUT R132, R22, R132, RZ, 0x3c, !PT ;  /* 0x0000008416847212 */ /* 0x000fe800078e3cff */
[----:B------:R1:W-:Y:S01]  /*53a0*/  MUFU.EX2 R190, R34 ;  /* 0x0000002200be7308 */ /* 0x0003e20000000800 */
[----:B--2---:R-:W-:Y:S01]  /*53b0*/  IMAD.WIDE.U32 R32, R16, -0x326172a9, RZ ;  /* 0xcd9e8d5710207825 */ /* 0x004fe200078e00ff */
[----:B------:R-:W-:Y:S08]  /*53c0*/  IADD3 R16, R197, 0x76cf5d0a, RZ ;  /* 0x76cf5d0ac5107810 */ /* 0x000ff00007ffe0ff */
[----:B------:R2:W-:Y:S01]  /*53d0*/  MUFU.EX2 R167, R19 ;  /* 0x0000001300a77308 */ /* 0x0005e20000000800 */
[----:B---3--:R-:W-:Y:S09]  /*53e0*/  IADD3 R35, R196, -0x61c88647, RZ ;  /* 0x9e3779b9c4237810 */ /* 0x008ff20007ffe0ff */
[----:B------:R3:W-:Y:S01]  /*53f0*/  MUFU.EX2 R159, R4 ;  /* 0x00000004009f7308 */ /* 0x0007e20000000800 */
[C-C-:B-1----:R-:W-:Y:S02]  /*5400*/  LOP3.LUT R34, R23.reuse, R32, R35.reuse, 0x96, !PT ;  /* 0x0000002017227212 */ /* 0x142fe400078e9623 */
[----:B------:R-:W-:Y:S03]  /*5410*/  LOP3.LUT R32, R23, R6, R35, 0x96, !PT ;  /* 0x0000000617207212 */ /* 0x000fe600078e9623 */
[----:B------:R-:W-:Y:S04]  /*5420*/  IMAD.WIDE.U32 R34, R34, -0x2daee0ad, RZ ;  /* 0xd2511f5322227825 */ /* 0x000fe800078e00ff */
[----:B------:R1:W1:Y:S01]  /*5430*/  MUFU.EX2 R188, R28 ;  /* 0x0000001c00bc7308 */ /* 0x0002620000000800 */
[-C--:B--2---:R-:W-:Y:S01]  /*5440*/  LOP3.LUT R19, R33, R229.reuse, RZ, 0x3c, !PT ;  /* 0x000000e521137212 */ /* 0x084fe200078e3cff */
[----:B------:R-:W-:Y:S08]  /*5450*/  IMAD.WIDE.U32 R32, R32, -0x2daee0ad, RZ ;  /* 0xd2511f5320207825 */ /* 0x000ff000078e00ff */
[----:B------:R2:W-:Y:S01]  /*5460*/  MUFU.EX2 R163, R12 ;  /* 0x0000000c00a37308 */ /* 0x0005e20000000800 */
[----:B---3--:R-:W-:Y:S01]  /*5470*/  LOP3.LUT R4, R7, R229, RZ, 0x3c, !PT ;  /* 0x000000e507047212 */ /* 0x008fe200078e3cff */
[----:B------:R-:W-:Y:S05]  /*5480*/  IMAD.WIDE.U32 R6, R19, -0x2daee0ad, RZ ;  /* 0xd2511f5313067825 */ /* 0x000fea00078e00ff */
[----:B------:R-:W-:Y:S03]  /*5490*/  LOP3.LUT R22, R35, R6, R16, 0x96, !PT ;  /* 0x0000000623167212 */ /* 0x000fe600078e9610 */
[----:B------:R3:W-:Y:S01]  /*54a0*/  MUFU.EX2 R165, R18 ;  /* 0x0000001200a57308 */ /* 0x0007e20000000800 */
[--C-:B-1----:R-:W-:Y:S02]  /*54b0*/  FFMA.FTZ R28, R17, c[0x0][0x23c], -R2.reuse ;  /* 0x00008f00111c7a23 */ /* 0x102fe40000010802 */
[----:B------:R-:W-:Y:S01]  /*54c0*/  FFMA.FTZ R2, R5, c[0x0][0x23c], -R2 ;  /* 0x00008f0005027a23 */ /* 0x000fe20000010802 */
[----:B------:R-:W-:Y:S01]  /*54d0*/  IADD3 R5, R197, -0x4498517b, RZ ;  /* 0xbb67ae85c5057810 */ /* 0x000fe20007ffe0ff */
[----:B------:R-:W-:Y:S05]  /*54e0*/  IMAD.WIDE.U32 R22, R22, -0x326172a9, RZ ;  /* 0xcd9e8d5716167825 */ /* 0x000fea00078e00ff */
[----:B------:R1:W-:Y:S01]  /*54f0*/  MUFU.EX2 R161, R15 ;  /* 0x0000000f00a17308 */ /* 0x0003e20000000800 */
[----:B--2---:R-:W-:Y:S01]  /*5500*/  LOP3.LUT R12, R236, R5, RZ, 0x3c, !PT ;  /* 0x00000005ec0c7212 */ /* 0x004fe200078e3cff */
[----:B------:R-:W-:Y:S03]  /*5510*/  IMAD.WIDE.U32 R4, R4, -0x2daee0ad, RZ ;  /* 0xd2511f5304047825 */ /* 0x000fe600078e00ff */
[C---:B------:R-:W-:Y:S02]  /*5520*/  LOP3.LUT R7, R12.reuse, R7, RZ, 0x3c, !PT ;  /* 0x000000070c077212 */ /* 0x040fe400078e3cff */
[----:B------:R-:W-:Y:S03]  /*5530*/  LOP3.LUT R5, R12, R5, RZ, 0x3c, !PT ;  /* 0x000000050c057212 */ /* 0x000fe600078e3cff */
[----:B------:R-:W-:Y:S01]  /*5540*/  MUFU.EX2 R160, R28 ;  /* 0x0000001c00a07308 */ /* 0x000fe20000000800 */
[----:B------:R-:W-:Y:S01]  /*5550*/  LOP3.LUT R16, R33, R4, R16, 0x96, !PT ;  /* 0x0000000421107212 */ /* 0x000fe200078e9610 */
[----:B------:R-:W-:Y:S01]  /*5560*/  IMAD.WIDE.U32 R6, R7, -0x326172a9, RZ ;  /* 0xcd9e8d5707067825 */ /* 0x000fe200078e00ff */
[----:B------:R-:W-:Y:S03]  /*5570*/  IADD3 R12, R196, -0x255992d5, RZ ;  /* 0xdaa66d2bc40c7810 */ /* 0x000fe60007ffe0ff */
[----:B------:R-:W-:Y:S01]  /*5580*/  IMAD.WIDE.U32 R16, R16, -0x326172a9, RZ ;  /* 0xcd9e8d5710107825 */ /* 0x000fe200078e00ff */
[--C-:B---3--:R-:W-:Y:S02]  /*5590*/  LOP3.LUT R18, R23, R6, R12.reuse, 0x96, !PT ;  /* 0x0000000617127212 */ /* 0x108fe400078e960c */
[C---:B------:R-:W-:Y:S01]  /*55a0*/  LOP3.LUT R7, R132.reuse, R7, RZ, 0x3c, !PT ;  /* 0x0000000784077212 */ /* 0x040fe200078e3cff */
[----:B------:R2:W-:Y:S01]  /*55b0*/  MUFU.EX2 R164, R21 ;  /* 0x0000001500a47308 */ /* 0x0005e20000000800 */
[----:B------:R-:W-:Y:S01]  /*55c0*/  IMAD.WIDE.U32 R4, R5, -0x326172a9, RZ ;  /* 0xcd9e8d5705047825 */ /* 0x000fe200078e00ff */
[----:B-1----:R-:W-:Y:S03]  /*55d0*/  IADD3 R15, R197, -0x126145ec, RZ ;  /* 0xed9eba14c50f7810 */ /* 0x002fe60007ffe0ff */
[----:B------:R-:W-:Y:S01]  /*55e0*/  IMAD.WIDE.U32 R6, R7, -0x2daee0ad, RZ ;  /* 0xd2511f5307067825 */ /* 0x000fe200078e00ff */
[----:B------:R-:W-:Y:S02]  /*55f0*/  LOP3.LUT R5, R132, R5, RZ, 0x3c, !PT ;  /* 0x0000000584057212 */ /* 0x000fe400078e3cff */
[----:B------:R-:W-:Y:S01]  /*5600*/  LOP3.LUT R132, R17, R4, R12, 0x96, !PT ;  /* 0x0000000411847212 */ /* 0x000fe200078e960c */
[----:B------:R-:W-:Y:S01]  /*5610*/  IMAD.WIDE.U32 R18, R18, -0x2daee0ad, RZ ;  /* 0xd2511f5312127825 */ /* 0x000fe200078e00ff */
[----:B------:R-:W-:Y:S01]  /*5620*/  IADD3 R17, R197, 0x32370b8f, RZ ;  /* 0x32370b8fc5117810 */ /* 0x000fe20007ffe0ff */
[----:B------:R-:W-:Y:S02]  /*5630*/  MUFU.EX2 R151, R2 ;  /* 0x0000000200977308 */ /* 0x000fe40000000800 */
[----:B------:R-:W-:Y:S01]  /*5640*/  IMAD.WIDE.U32 R132, R132, -0x2daee0ad, RZ ;  /* 0xd2511f5384847825 */ /* 0x000fe200078e00ff */
[----:B------:R-:W-:Y:S02]  /*5650*/  LOP3.LUT R12, R19, R6, R15, 0x96, !PT ;  /* 0x00000006130c7212 */ /* 0x000fe400078e960f */
[----:B------:R-:W-:Y:S01]  /*5660*/  IADD3 R19, R196, 0x78dde6e4, RZ ;  /* 0x78dde6e4c4137810 */ /* 0x000fe20007ffe0ff */
[----:B------:R-:W-:Y:S01]  /*5670*/  IMAD.WIDE.U32 R4, R5, -0x2daee0ad, RZ ;  /* 0xd2511f5305047825 */ /* 0x000fe200078e00ff */
[--C-:B------:R-:W-:Y:S03]  /*5680*/  LOP3.LUT R7, R7, R34, R17.reuse, 0x96, !PT ;  /* 0x0000002207077212 */ /* 0x100fe600078e9611 */
[----:B------:R-:W-:Y:S01]  /*5690*/  IMAD.WIDE.U32 R12, R12, -0x326172a9, RZ ;  /* 0xcd9e8d570c0c7825 */ /* 0x000fe200078e00ff */
[----:B------:R-:W-:Y:S01]  /*56a0*/  LOP3.LUT R5, R5, R32, R17, 0x96, !PT ;  /* 0x0000002005057212 */ /* 0x000fe200078e9611 */
[----:B------:R-:W-:Y:S01]  /*56b0*/  MUFU.EX2 R158, R158 ;  /* 0x0000009e009e7308 */ /* 0x000fe20000000800 */
[----:B------:R-:W-:Y:S01]  /*56c0*/  LOP3.LUT R15, R133, R4, R15, 0x96, !PT ;  /* 0x00000004850f7212 */ /* 0x000fe200078e960f */
[----:B------:R-:W-:Y:S01]  /*56d0*/  FFMA.FTZ R17, R8, c[0x0][0x23c], -R20 ;  /* 0x00008f0008117a23 */ /* 0x000fe20000010814 */
[----:B--2---:R-:W-:Y:S01]  /*56e0*/  IADD3 R21, R196, 0x1715609d, RZ ;  /* 0x1715609dc4157810 */ /* 0x004fe20007ffe0ff */
[----:B------:R-:W-:Y:S04]  /*56f0*/  IMAD.WIDE.U32 R4, R5, -0x326172a9, RZ ;  /* 0xcd9e8d5705047825 */ /* 0x000fe800078e00ff */
[----:B------:R-:W-:Y:S01]  /*5700*/  IMAD.WIDE.U32 R24, R15, -0x326172a9, RZ ;  /* 0xcd9e8d570f187825 */ /* 0x000fe200078e00ff */
[----:B------:R-:W-:Y:S01]  /*5710*/  LOP3.LUT R8, R5, R16, R19, 0x96, !PT ;  /* 0x0000001005087212 */ /* 0x000fe200078e9613 */
[----:B------:R1:W-:Y:S02]  /*5720*/  MUFU.EX2 R156, R17 ;  /* 0x00000011009c7308 */ /* 0x0003e40000000800 */
[----:B------:R-:W-:Y:S01]  /*5730*/  IMAD.WIDE.U32 R6, R7, -0x326172a9, RZ ;  /* 0xcd9e8d5707067825 */ /* 0x000fe200078e00ff */
[----:B------:R-:W-:Y:S03]  /*5740*/  LOP3.LUT R5, R25, R4, R21, 0x96, !PT ;  /* 0x0000000419057212 */ /* 0x000fe600078e9615 */
[--C-:B------:R-:W-:Y:S01]  /*5750*/  FFMA.FTZ R4, R11, c[0x0][0x23c], -R0.reuse ;  /* 0x00008f000b047a23 */ /* 0x100fe20000010800 */
[----:B------:R-:W-:Y:S01]  /*5760*/  LOP3.LUT R22, R7, R22, R19, 0x96, !PT ;  /* 0x0000001607167212 */ /* 0x000fe200078e9613 */
[----:B------:R-:W-:Y:S01]  /*5770*/  FFMA.FTZ R15, R14, c[0x0][0x23c], -R0 ;  /* 0x00008f000e0f7a23 */ /* 0x000fe20000010800 */
[----:B------:R-:W-:Y:S01]  /*5780*/  LOP3.LUT R6, R13, R6, R21, 0x96, !PT ;  /* 0x000000060d067212 */ /* 0x000fe200078e9615 */
[----:B------:R2:W-:Y:S01]  /*5790*/  MUFU.EX2 R155, R4 ;  /* 0x00000004009b7308 */ /* 0x0005e20000000800 */
[----:B------:R-:W-:Y:S01]  /*57a0*/  IADD3 R19, R197, -0x56f99767, RZ ;  /* 0xa9066899c5137810 */ /* 0x000fe20007ffe0ff */
[----:B------:R-:W-:Y:S04]  /*57b0*/  IMAD.WIDE.U32 R10, R22, -0x2daee0ad, RZ ;  /* 0xd2511f53160a7825 */ /* 0x000fe800078e00ff */
[----:B------:R-:W-:Y:S01]  /*57c0*/  IMAD.WIDE.U32 R6, R6, -0x2daee0ad, RZ ;  /* 0xd2511f5306067825 */ /* 0x000fe200078e00ff */
[----:B------:R-:W-:Y:S03]  /*57d0*/  LOP3.LUT R18, R11, R18, R19, 0x96, !PT ;  /* 0x000000120b127212 */ /* 0x000fe600078e9613 */
[----:B------:R3:W-:Y:S01]  /*57e0*/  MUFU.EX2 R154, R15 ;  /* 0x0000000f009a7308 */ /* 0x0007e20000000800 */
[----:B------:R-:W-:Y:S01]  /*57f0*/  IMAD.WIDE.U32 R8, R8, -0x2daee0ad, RZ ;  /* 0xd2511f5308087825 */ /* 0x000fe200078e00ff */
[----:B------:R-:W-:Y:S02]  /*5800*/  SHF.R.U32.HI R11, RZ, 0x18, R6 ;  /* 0x00000018ff0b7819 */ /* 0x000fe40000011606 */
[----:B-1----:R-:W-:Y:S01]  /*5810*/  IADD3 R17, R197, 0x646e171e, RZ ;  /* 0x646e171ec5117810 */ /* 0x002fe20007ffe0ff */
[----:B------:R-:W-:Y:S01]  /*5820*/  FFMA.FTZ R0, R30, c[0x0][0x23c], -R0 ;  /* 0x00008f001e007a23 */ /* 0x000fe20000010800 */
[C---:B------:R-:W-:Y:S01]  /*5830*/  LOP3.LUT R13, R6.reuse, 0xff, RZ, 0xc0, !PT ;  /* 0x000000ff060d7812 */ /* 0x040fe200078ec0ff */
[----:B------:R-:W-:Y:S01]  /*5840*/  FFMA.FTZ R20, R29, c[0x0][0x23c], -R20 ;  /* 0x00008f001d147a23 */ /* 0x000fe20000010814 */
[----:B------:R-:W-:Y:S02]  /*5850*/  LOP3.LUT R10, R7, R10, R17, 0x96, !PT ;  /* 0x0000000a070a7212 */ /* 0x000fe400078e9611 */
[----:B------:R-:W-:Y:S01]  /*5860*/  ISETP.LE.U32.AND P2, PT, R11, UR4, PT ;  /* 0x000000040b007c0c */ /* 0x000fe2000bf43070 */
[----:B------:R-:W-:Y:S01]  /*5870*/  MUFU.EX2 R149, R149 ;  /* 0x0000009500957308 */ /* 0x000fe20000000800 */
[----:B------:R-:W-:Y:S01]  /*5880*/  LOP3.LUT R132, R9, R132, R19, 0x96, !PT ;  /* 0x0000008409847212 */ /* 0x000fe200078e9613 */
[----:B--2---:R-:W-:Y:S01]  /*5890*/  IMAD.WIDE.U32 R4, R5, -0x2daee0ad, RZ ;  /* 0xd2511f5305047825 */ /* 0x004fe200078e00ff */
[----:B------:R-:W-:Y:S02]  /*58a0*/  ISETP.LE.U32.AND P3, PT, R13, UR4, PT ;  /* 0x000000040d007c0c */ /* 0x000fe4000bf63070 */
[----:B------:R-:W-:Y:S02]  /*58b0*/  LOP3.LUT R16, R6, 0xffff, RZ, 0xc0, !PT ;  /* 0x0000ffff06107812 */ /* 0x000fe400078ec0ff */
[C---:B------:R-:W-:Y:S02]  /*58c0*/  LOP3.LUT R19, R4.reuse, 0xffff, RZ, 0xc0, !PT ;  /* 0x0000ffff04137812 */ /* 0x040fe400078ec0ff */
[----:B------:R-:W-:Y:S01]  /*58d0*/  LOP3.LUT R9, R5, R8, R17, 0x96, !PT ;  /* 0x0000000805097212 */ /* 0x000fe200078e9611 */
[----:B------:R-:W-:Y:S01]  /*58e0*/  MUFU.EX2 R145, R145 ;  /* 0x0000009100917308 */ /* 0x000fe20000000800 */
[--C-:B------:R-:W-:Y:S02]  /*58f0*/  SHF.R.U32.HI R17, RZ, 0x10, R4.reuse ;  /* 0x00000010ff117819 */ /* 0x100fe40000011604 */
[----:B------:R-:W-:Y:S02]  /*5900*/  LOP3.LUT R11, R4, 0xff, RZ, 0xc0, !PT ;  /* 0x000000ff040b7812 */ /* 0x000fe400078ec0ff */
[----:B------:R-:W-:Y:S02]  /*5910*/  SHF.R.U32.HI R13, RZ, 0x18, R4 ;  /* 0x00000018ff0d7819 */ /* 0x000fe40000011604 */
[----:B------:R-:W-:Y:S02]  /*5920*/  LOP3.LUT R4, R10, 0xff, RZ, 0xc0, !PT ;  /* 0x000000ff0a047812 */ /* 0x000fe400078ec0ff */
[----:B------:R-:W-:Y:S01]  /*5930*/  SHF.R.U32.HI R2, RZ, 0x18, R10 ;  /* 0x00000018ff027819 */ /* 0x000fe2000001160a */
[----:B------:R-:W-:Y:S01]  /*5940*/  MUFU.EX2 R144, R0 ;  /* 0x0000000000907308 */ /* 0x000fe20000000800 */
[----:B------:R-:W-:Y:S01]  /*5950*/  SHF.R.U32.HI R14, RZ, 0x10, R6 ;  /* 0x00000010ff0e7819 */ /* 0x000fe20000011606 */
[----:B------:R-:W-:Y:S01]  /*5960*/  IMAD.WIDE.U32 R6, R18, -0x326172a9, RZ ;  /* 0xcd9e8d5712067825 */ /* 0x000fe200078e00ff */
[----:B------:R-:W-:Y:S02]  /*5970*/  IADD3 R18, R196, -0x4ab325aa, RZ ;  /* 0xb54cda56c4127810 */ /* 0x000fe40007ffe0ff */
[----:B------:R-:W-:Y:S02]  /*5980*/  ISETP.LE.U32.AND P6, PT, R4, UR4, PT ;  /* 0x0000000404007c0c */ /* 0x000fe4000bfc3070 */
[----:B------:R-:W-:Y:S02]  /*5990*/  ISETP.LE.U32.AND P4, PT, R2, UR4, PT ;  /* 0x0000000402007c0c */ /* 0x000fe4000bf83070 */
[----:B------:R-:W-:Y:S01]  /*59a0*/  LOP3.LUT R8, R7, R12, R18, 0x96, !PT ;  /* 0x0000000c07087212 */ /* 0x000fe200078e9612 */
[----:B------:R-:W-:Y:S01]  /*59b0*/  MUFU.EX2 R150, R150 ;  /* 0x0000009600967308 */ /* 0x000fe20000000800 */
[----:B------:R-:W-:Y:S02]  /*59c0*/  LOP3.LUT R5, R14, 0xff, RZ, 0xc0, !PT ;  /* 0x000000ff0e057812 */ /* 0x000fe400078ec0ff */
[----:B------:R-:W-:Y:S02]  /*59d0*/  SHF.R.U32.HI R12, RZ, 0x18, R6 ;  /* 0x00000018ff0c7819 */ /* 0x000fe40000011606 */
[----:B------:R-:W-:Y:S02]  /*59e0*/  ISETP.LE.U32.AND P1, PT, R11, UR4, PT ;  /* 0x000000040b007c0c */ /* 0x000fe4000bf23070 */
[C---:B------:R-:W-:Y:S02]  /*59f0*/  LOP3.LUT R11, R6.reuse, 0xff, RZ, 0xc0, !PT ;  /* 0x000000ff060b7812 */ /* 0x040fe400078ec0ff */
[----:B---3--:R-:W-:Y:S01]  /*5a00*/  LOP3.LUT R15, R6, 0xffff, RZ, 0xc0, !PT ;  /* 0x0000ffff060f7812 */ /* 0x008fe200078ec0ff */
[----:B------:R-:W-:Y:S01]  /*5a10*/  MUFU.EX2 R152, R27 ;  /* 0x0000001b00987308 */ /* 0x000fe20000000800 */
[----:B------:R-:W-:Y:S02]  /*5a20*/  SHF.R.U32.HI R7, RZ, 0x10, R10 ;  /* 0x00000010ff077819 */ /* 0x000fe4000001160a */
[----:B------:R-:W-:Y:S01]  /*5a30*/  ISETP.LE.U32.AND P5, PT, R5, UR4, PT ;  /* 0x0000000405007c0c */ /* 0x000fe2000bfa3070 */
[----:B------:R-:W-:Y:S01]  /*5a40*/  IMAD.WIDE.U32 R4, R132, -0x326172a9, RZ ;  /* 0xcd9e8d5784047825 */ /* 0x000fe200078e00ff */
[----:B------:R-:W-:Y:S02]  /*5a50*/  SHF.R.U32.HI R14, RZ, 0x10, R6 ;  /* 0x00000010ff0e7819 */ /* 0x000fe40000011606 */
[----:B------:R-:W-:Y:S02]  /*5a60*/  SHF.R.U32.HI R6, RZ, 0x8, R16 ;  /* 0x00000008ff067819 */ /* 0x000fe40000011610 */
[----:B------:R-:W-:Y:S01]  /*5a70*/  LOP3.LUT R7, R7, 0xff, RZ, 0xc0, !PT ;  /* 0x000000ff07077812 */ /* 0x000fe200078ec0ff */
[----:B------:R-:W-:Y:S01]  /*5a80*/  MUFU.EX2 R146, R26 ;  /* 0x0000001a00927308 */ /* 0x000fe20000000800 */
[----:B------:R-:W-:Y:S02]  /*5a90*/  LOP3.LUT R6, R6, 0xffff, RZ, 0xc0, !PT ;  /* 0x0000ffff06067812 */ /* 0x000fe400078ec0ff */
[----:B------:R-:W-:Y:S02]  /*5aa0*/  ISETP.LE.U32.AND P0, PT, R13, UR4, PT ;  /* 0x000000040d007c0c */ /* 0x000fe4000bf03070 */
[----:B------:R-:W-:Y:S02]  /*5ab0*/  LOP3.LUT R13, R4, 0xffff, RZ, 0xc0, !PT ;  /* 0x0000ffff040d7812 */ /* 0x000fe400078ec0ff */
[----:B------:R-:W-:Y:S02]  /*5ac0*/  LOP3.LUT R2, R5, R24, R18, 0x96, !PT ;  /* 0x0000001805027212 */ /* 0x000fe400078e9612 */
[----:B------:R-:W-:Y:S01]  /*5ad0*/  LOP3.LUT R5, R8, 0xff, RZ, 0xc0, !PT ;  /* 0x000000ff08057812 */ /* 0x000fe200078ec0ff */
[----:B------:R-:W-:Y:S01]  /*5ae0*/  MUFU.EX2 R153, R153 ;  /* 0x0000009900997308 */ /* 0x000fe20000000800 */
[----:B------:R-:W-:Y:S09]  /*5af0*/  LOP3.LUT R10, R10, 0xffff, RZ, 0xc0, !PT ;  /* 0x0000ffff0a0a7812 */ /* 0x000ff200078ec0ff */
[----:B------:R-:W-:Y:S10]  /*5b00*/  MUFU.EX2 R148, R148 ;  /* 0x0000009400947308 */ /* 0x000ff40000000800 */
[----:B------:R-:W1:Y:S10]  /*5b10*/  MUFU.EX2 R157, R31 ;  /* 0x0000001f009d7308 */ /* 0x000e740000000800 */
[----:B------:R-:W2:Y:S01]  /*5b20*/  MUFU.EX2 R147, R20 ;  /* 0x0000001400937308 */ /* 0x000ea20000000800 */
[----:B----4-:R-:W-:Y:S01]  /*5b30*/  @!P2 FADD.FTZ R192, -R192, -RZ ;  /* 0x800000ffc0c0a221 */ /* 0x010fe20000010100 */
[----:B------:R-:W-:Y:S01]  /*5b40*/  ISETP.LE.U32.AND P2, PT, R12, UR4, PT ;  /* 0x000000040c007c0c */ /* 0x000fe2000bf43070 */
[----:B------:R-:W-:Y:S01]  /*5b50*/  @!P3 FADD.FTZ R191, -R191, -RZ ;  /* 0x800000ffbfbfb221 */ /* 0x000fe20000010100 */
[----:B------:R-:W-:Y:S01]  /*5b60*/  ISETP.LE.U32.AND P3, PT, R11, UR4, PT ;  /* 0x000000040b007c0c */ /* 0x000fe2000bf63070 */
[----:B------:R-:W-:Y:S01]  /*5b70*/  @!P6 FADD.FTZ R186, -R186, -RZ ;  /* 0x800000ffbabae221 */ /* 0x000fe20000010100 */
[----:B------:R-:W-:Y:S01]  /*5b80*/  ISETP.LE.U32.AND P6, PT, R7, UR4, PT ;  /* 0x0000000407007c0c */ /* 0x000fe2000bfc3070 */
[----:B------:R-:W-:Y:S01]  /*5b90*/  @!P4 FADD.FTZ R187, -R187, -RZ ;  /* 0x800000ffbbbbc221 */ /* 0x000fe20000010100 */
[----:B------:R-:W-:Y:S01]  /*5ba0*/  LOP3.LUT R11, R4, 0xff, RZ, 0xc0, !PT ;  /* 0x000000ff040b7812 */ /* 0x000fe200078ec0ff */
[----:B------:R-:W-:Y:S01]  /*5bb0*/  @!P1 FADD.FTZ R188, -R188, -RZ ;  /* 0x800000ffbcbc9221 */ /* 0x000fe20000010100 */
[--C-:B------:R-:W-:Y:S01]  /*5bc0*/  SHF.R.U32.HI R7, RZ, 0x18, R4.reuse ;  /* 0x00000018ff077819 */ /* 0x100fe20000011604 */
[----:B------:R-:W-:Y:S01]  /*5bd0*/  @!P5 FADD.FTZ R190, -R190, -RZ ;  /* 0x800000ffbebed221 */ /* 0x000fe20000010100 */
[----:B------:R-:W-:Y:S02]  /*5be0*/  SHF.R.U32.HI R12, RZ, 0x10, R4 ;  /* 0x00000010ff0c7819 */ /* 0x000fe40000011604 */
[----:B------:R-:W-:Y:S01]  /*5bf0*/  SHF.R.U32.HI R4, RZ, 0x18, R8 ;  /* 0x00000018ff047819 */ /* 0x000fe20000011608 */
[----:B------:R-:W-:Y:S01]  /*5c00*/  @!P2 FADD.FTZ R167, -R167, -RZ ;  /* 0x800000ffa7a7a221 */ /* 0x000fe20000010100 */
[----:B------:R-:W-:Y:S01]  /*5c10*/  ISETP.LE.U32.AND P4, PT, R6, UR4, PT ;  /* 0x0000000406007c0c */ /* 0x000fe2000bf83070 */
[----:B------:R-:W-:Y:S01]  /*5c20*/  @!P3 FADD.FTZ R166, -R166, -RZ ;  /* 0x800000ffa6a6b221 */ /* 0x000fe20000010100 */
[----:B------:R-:W-:Y:S01]  /*5c30*/  ISETP.LE.U32.AND P1, PT, R4, UR4, PT ;  /* 0x0000000404007c0c */ /* 0x000fe2000bf23070 */
[----:B------:R-:W-:Y:S01]  /*5c40*/  @!P6 FADD.FTZ R185, -R185, -RZ ;  /* 0x800000ffb9b9e221 */ /* 0x000fe20000010100 */
[----:B------:R-:W-:Y:S01]  /*5c50*/  LOP3.LUT R4, R14, 0xff, RZ, 0xc0, !PT ;  /* 0x000000ff0e047812 */ /* 0x000fe200078ec0ff */
[----:B-1----:R-:W-:Y:S01]  /*5c60*/  @!P0 FADD.FTZ R157, -R157, -RZ ;  /* 0x800000ff9d9d8221 */ /* 0x002fe20000010100 */
[----:B------:R-:W-:Y:S02]  /*5c70*/  ISETP.LE.U32.AND P3, PT, R5, UR4, PT ;  /* 0x0000000405007c0c */ /* 0x000fe4000bf63070 */
[----:B------:R-:W-:Y:S02]  /*5c80*/  ISETP.LE.U32.AND P2, PT, R4, UR4, PT ;  /* 0x0000000404007c0c */ /* 0x000fe4000bf43070 */
[----:B------:R-:W-:Y:S02]  /*5c90*/  LOP3.LUT R6, R9, 0xff, RZ, 0xc0, !PT ;  /* 0x000000ff09067812 */ /* 0x000fe400078ec0ff */
[----:B------:R-:W-:Y:S01]  /*5ca0*/  SHF.R.U32.HI R4, RZ, 0x8, R10 ;  /* 0x00000008ff047819 */ /* 0x000fe2000001160a */
[----:B------:R-:W-:Y:S01]  /*5cb0*/  @!P4 FADD.FTZ R189, -R189, -RZ ;  /* 0x800000ffbdbdc221 */ /* 0x000fe20000010100 */
[----:B------:R-:W-:Y:S01]  /*5cc0*/  ISETP.LE.U32.AND P5, PT, R6, UR4, PT ;  /* 0x0000000406007c0c */ /* 0x000fe2000bfa3070 */
[----:B------:R-:W-:Y:S01]  /*5cd0*/  @!P1 FADD.FTZ R162, -R162, -RZ ;  /* 0x800000ffa2a29221 */ /* 0x000fe20000010100 */
[----:B------:R-:W-:Y:S02]  /*5ce0*/  ISETP.LE.U32.AND P6, PT, R11, UR4, PT ;  /* 0x000000040b007c0c */ /* 0x000fe4000bfc3070 */
[----:B------:R-:W-:Y:S01]  /*5cf0*/  SHF.R.U32.HI R6, RZ, 0x10, R8 ;  /* 0x00000010ff067819 */ /* 0x000fe20000011608 */
[----:B------:R-:W-:Y:S01]  /*5d00*/  @!P3 FADD.FTZ R159, -R159, -RZ ;  /* 0x800000ff9f9fb221 */ /* 0x000fe20000010100 */
[----:B------:R-:W-:Y:S01]  /*5d10*/  LOP3.LUT R4, R4, 0xffff, RZ, 0xc0, !PT ;  /* 0x0000ffff04047812 */ /* 0x000fe200078ec0ff */
[----:B------:R-:W-:Y:S01]  /*5d20*/  @!P2 FADD.FTZ R165, -R165, -RZ ;  /* 0x800000ffa5a5a221 */ /* 0x000fe20000010100 */
[----:B------:R-:W-:Y:S02]  /*5d30*/  ISETP.LE.U32.AND P4, PT, R7, UR4, PT ;  /* 0x0000000407007c0c */ /* 0x000fe4000bf83070 */
[----:B------:R-:W-:Y:S02]  /*5d40*/  LOP3.LUT R6, R6, 0xff, RZ, 0xc0, !PT ;  /* 0x000000ff06067812 */ /* 0x000fe400078ec0ff */
[----:B------:R-:W-:Y:S01]  /*5d50*/  ISETP.LE.U32.AND P1, PT, R4, UR4, PT ;  /* 0x0000000404007c0c */ /* 0x000fe2000bf23070 */
[----:B------:R-:W-:Y:S01]  /*5d60*/  @!P5 FADD.FTZ R153, -R153, -RZ ;  /* 0x800000ff9999d221 */ /* 0x000fe20000010100 */
[----:B------:R-:W-:Y:S01]  /*5d70*/  SHF.R.U32.HI R5, RZ, 0x8, R15 ;  /* 0x00000008ff057819 */ /* 0x000fe2000001160f */
[----:B------:R-:W-:Y:S01]  /*5d80*/  @!P6 FADD.FTZ R163, -R163, -RZ ;  /* 0x800000ffa3a3e221 */ /* 0x000fe20000010100 */
[----:B------:R-:W-:Y:S02]  /*5d90*/  SHF.R.U32.HI R4, RZ, 0x18, R9 ;  /* 0x00000018ff047819 */ /* 0x000fe40000011609 */
[----:B------:R-:W-:Y:S02]  /*5da0*/  ISETP.LE.U32.AND P2, PT, R6, UR4, PT ;  /* 0x0000000406007c0c */ /* 0x000fe4000bf43070 */
[----:B------:R-:W-:Y:S01]  /*5db0*/  ISETP.LE.U32.AND P3, PT, R4, UR4, PT ;  /* 0x0000000404007c0c */ /* 0x000fe2000bf63070 */
[----:B------:R-:W-:Y:S01]  /*5dc0*/  @!P4 FADD.FTZ R161, -R161, -RZ ;  /* 0x800000ffa1a1c221 */ /* 0x000fe20000010100 */
[----:B------:R-:W-:Y:S02]  /*5dd0*/  LOP3.LUT R4, R5, 0xffff, RZ, 0xc0, !PT ;  /* 0x0000ffff05047812 */ /* 0x000fe400078ec0ff */
[----:B------:R-:W-:Y:S01]  /*5de0*/  LOP3.LUT R5, R2, 0xff, RZ, 0xc0, !PT ;  /* 0x000000ff02057812 */ /* 0x000fe200078ec0ff */
[----:B------:R-:W-:Y:S01]  /*5df0*/  @!P1 FADD.FTZ R164, -R164, -RZ ;  /* 0x800000ffa4a49221 */ /* 0x000fe20000010100 */
[----:B------:R-:W-:Y:S02]  /*5e00*/  ISETP.LE.U32.AND P6, PT, R4, UR4, PT ;  /* 0x0000000404007c0c */ /* 0x000fe4000bfc3070 */
[----:B------:R-:W-:Y:S02]  /*5e10*/  LOP3.LUT R8, R8, 0xffff, RZ, 0xc0, !PT ;  /* 0x0000ffff08087812 */ /* 0x000fe400078ec0ff */
[----:B------:R-:W-:Y:S01]  /*5e20*/  SHF.R.U32.HI R4, RZ, 0x18, R2 ;  /* 0x00000018ff047819 */ /* 0x000fe20000011602 */
[----:B------:R-:W-:Y:S01]  /*5e30*/  @!P2 FADD.FTZ R158, -R158, -RZ ;  /* 0x800000ff9e9ea221 */ /* 0x000fe20000010100 */
[----:B------:R-:W-:Y:S01]  /*5e40*/  ISETP.LE.U32.AND P4, PT, R5, UR4, PT ;  /* 0x0000000405007c0c */ /* 0x000fe2000bf83070 */
[----:B------:R-:W-:Y:S01]  /*5e50*/  @!P3 FADD.FTZ R152, -R152, -RZ ;  /* 0x800000ff9898b221 */ /* 0x000fe20000010100 */
[----:B------:R-:W-:Y:S02]  /*5e60*/  LOP3.LUT R5, R12, 0xff, RZ, 0xc0, !PT ;  /* 0x000000ff0c057812 */ /* 0x000fe400078ec0ff */
[----:B------:R-:W-:Y:S02]  /*5e70*/  ISETP.LE.U32.AND P1, PT, R4, UR4, PT ;  /* 0x0000000404007c0c */ /* 0x000fe4000bf23070 */
[----:B------:R-:W-:Y:S01]  /*5e80*/  SHF.R.U32.HI R4, RZ, 0x8, R8 ;  /* 0x00000008ff047819 */ /* 0x000fe20000011608 */
[----:B------:R-:W-:Y:S01]  /*5e90*/  @!P6 FADD.FTZ R160, -R160, -RZ ;  /* 0x800000ffa0a0e221 */ /* 0x000fe20000010100 */
[----:B------:R-:W-:Y:S02]  /*5ea0*/  SHF.R.U32.HI R6, RZ, 0x10, R2 ;  /* 0x00000010ff067819 */ /* 0x000fe40000011602 */
[----:B------:R-:W-:Y:S02]  /*5eb0*/  ISETP.LE.U32.AND P2, PT, R5, UR4, PT ;  /* 0x0000000405007c0c */ /* 0x000fe4000bf43070 */
[----:B------:R-:W-:Y:S01]  /*5ec0*/  LOP3.LUT R4, R4, 0xffff, RZ, 0xc0, !PT ;  /* 0x0000ffff04047812 */ /* 0x000fe200078ec0ff */
[----:B------:R-:W-:Y:S01]  /*5ed0*/  @!P4 FADD.FTZ R156, -R156, -RZ ;  /* 0x800000ff9c9cc221 */ /* 0x000fe20000010100 */
[----:B------:R-:W-:Y:S02]  /*5ee0*/  LOP3.LUT R5, R6, 0xff, RZ, 0xc0, !PT ;  /* 0x000000ff06057812 */ /* 0x000fe400078ec0ff */
[----:B------:R-:W-:Y:S01]  /*5ef0*/  ISETP.LE.U32.AND P6, PT, R4, UR4, PT ;  /* 0x0000000404007c0c */ /* 0x000fe2000bfc3070 */
[----:B------:R-:W-:Y:S01]  /*5f00*/  @!P1 FADD.FTZ R155, -R155, -RZ ;  /* 0x800000ff9b9b9221 */ /* 0x000fe20000010100 */
[----:B------:R-:W-:Y:S02]  /*5f10*/  SHF.R.U32.HI R4, RZ, 0x8, R13 ;  /* 0x00000008ff047819 */ /* 0x000fe4000001160d */
[----:B------:R-:W-:Y:S02]  /*5f20*/  LOP3.LUT R2, R2, 0xffff, RZ, 0xc0, !PT ;  /* 0x0000ffff02027812 */ /* 0x000fe400078ec0ff */
[----:B------:R-:W-:Y:S01]  /*5f30*/  ISETP.LE.U32.AND P4, PT, R5, UR4, PT ;  /* 0x0000000405007c0c */ /* 0x000fe2000bf83070 */
[----:B------:R-:W-:Y:S01]  /*5f40*/  @!P2 FADD.FTZ R154, -R154, -RZ ;  /* 0x800000ff9a9aa221 */ /* 0x000fe20000010100 */
[----:B------:R-:W-:Y:S02]  /*5f50*/  SHF.R.U32.HI R5, RZ, 0x8, R2 ;  /* 0x00000008ff057819 */ /* 0x000fe40000011602 */
[----:B------:R-:W-:Y:S02]  /*5f60*/  LOP3.LUT R2, R4, 0xffff, RZ, 0xc0, !PT ;  /* 0x0000ffff04027812 */ /* 0x000fe400078ec0ff */
        /* <DEDUP_REMOVED lines=9> */
[----:B------:R-:W-:Y:S01]  /*6000*/  F2FP.RELU.BF16.PACK_AB R2, R162, R158 ;  /* 0x0000009ea202723e */ /* 0x000fe200000018ff */
[----:B------:R-:W-:Y:S01]  /*6010*/  @!P2 FADD.FTZ R150, -R150, -RZ ;  /* 0x800000ff9696a221 */ /* 0x000fe20000010100 */
[----:B------:R-:W-:Y:S02]  /*6020*/  LOP3.LUT R9, R9, 0xffff, RZ, 0xc0, !PT ;  /* 0x0000ffff09097812 */ /* 0x000fe400078ec0ff */
[----:B------:R-:W-:Y:S01]  /*6030*/  ISETP.LE.U32.AND P1, PT, R6, UR4, PT ;  /* 0x0000000406007c0c */ /* 0x000fe2000bf23070 */
[----:B------:R1:W-:Y:S01]  /*6040*/  STS [R201+0x19400], R2 ;  /* 0x01940002c9007388 */ /* 0x0003e20000000800 */
[----:B------:R-:W-:Y:S01]  /*6050*/  F2FP.RELU.BF16.PACK_AB R6, R151, R159 ;  /* 0x0000009f9706723e */ /* 0x000fe200000018ff */
[----:B------:R-:W-:Y:S01]  /*6060*/  @!P6 FADD.FTZ R145, -R145, -RZ ;  /* 0x800000ff9191e221 */ /* 0x000fe20000010100 */
[----:B------:R-:W-:Y:S02]  /*6070*/  SHF.R.U32.HI R5, RZ, 0x8, R9 ;  /* 0x00000008ff057819 */ /* 0x000fe40000011609 */
[----:B------:R-:W-:Y:S01]  /*6080*/  SHF.R.U32.HI R4, RZ, 0x8, R19 ;  /* 0x00000008ff047819 */ /* 0x000fe20000011613 */
[----:B------:R3:W-:Y:S01]  /*6090*/  STS [R201+0x19000], R6 ;  /* 0x01900006c9007388 */ /* 0x0007e20000000800 */
[----:B------:R-:W-:Y:S01]  /*60a0*/  F2FP.RELU.BF16.PACK_AB R0, R167, R165 ;  /* 0x000000a5a700723e */ /* 0x000fe200000018ff */
[----:B------:R-:W-:Y:S01]  /*60b0*/  @!P4 FADD.FTZ R146, -R146, -RZ ;  /* 0x800000ff9292c221 */ /* 0x000fe20000010100 */
[----:B------:R-:W-:Y:S02]  /*60c0*/  LOP3.LUT R5, R5, 0xffff, RZ, 0xc0, !PT ;  /* 0x0000ffff05057812 */ /* 0x000fe400078ec0ff */
[----:B------:R-:W-:Y:S01]  /*60d0*/  LOP3.LUT R4, R4, 0xffff, RZ, 0xc0, !PT ;  /* 0x0000ffff04047812 */ /* 0x000fe200078ec0ff */
[----:B------:R4:W-:Y:S01]  /*60e0*/  STS [R200+0x19400], R0 ;  /* 0x01940000c8007388 */ /* 0x0009e20000000800 */
[----:B------:R-:W-:Y:S01]  /*60f0*/  ISETP.LE.U32.AND P6, PT, R5, UR4, PT ;  /* 0x0000000405007c0c */ /* 0x000fe2000bfc3070 */
[----:B------:R-:W-:Y:S01]  /*6100*/  @!P1 FADD.FTZ R144, -R144, -RZ ;  /* 0x800000ff90909221 */ /* 0x000fe20000010100 */
[----:B------:R-:W-:Y:S02]  /*6110*/  F2FP.RELU.BF16.PACK_AB R5, R145, R156 ;  /* 0x0000009c9105723e */ /* 0x000fe400000018ff */
[----:B------:R-:W-:Y:S02]  /*6120*/  ISETP.LE.U32.AND P2, PT, R4, UR4, PT ;  /* 0x0000000404007c0c */ /* 0x000fe4000bf43070 */
[----:B------:R-:W-:Y:S02]  /*6130*/  F2FP.RELU.BF16.PACK_AB R4, R155, R149 ;  /* 0x000000959b04723e */ /* 0x000fe400000018ff */
[----:B------:R-:W-:Y:S02]  /*6140*/  FSETP.GE.FTZ.AND P0, PT, R159, RZ, PT ;  /* 0x000000ff9f00720b */ /* 0x000fe40003f16000 */
[----:B------:R-:W-:Y:S02]  /*6150*/  FSETP.GE.FTZ.AND P1, PT, R158, RZ, PT ;  /* 0x000000ff9e00720b */ /* 0x000fe40003f36000 */
[----:B-1----:R-:W-:Y:S01]  /*6160*/  F2FP.RELU.BF16.PACK_AB R2, R160, R166 ;  /* 0x000000a6a002723e */ /* 0x002fe200000018ff */
[----:B------:R-:W-:Y:S01]  /*6170*/  @!P6 FADD.FTZ R148, -R148, -RZ ;  /* 0x800000ff9494e221 */ /* 0x000fe20000010100 */
[----:B------:R-:W-:Y:S02]  /*6180*/  FSETP.GE.FTZ.AND P3, PT, R156, RZ, PT ;  /* 0x000000ff9c00720b */ /* 0x000fe40003f76000 */
[----:B------:R-:W-:Y:S01]  /*6190*/  FSETP.GE.FTZ.AND P4, PT, R189, RZ, PT ;  /* 0x000000ffbd00720b */ /* 0x000fe20003f96000 */
[----:B------:R1:W-:Y:S01]  /*61a0*/  STS [R200+0x19000], R2 ;  /* 0x01900002c8007388 */ /* 0x0003e20000000800 */
[----:B---3--:R-:W-:Y:S01]  /*61b0*/  F2FP.RELU.BF16.PACK_AB R6, R150, R163 ;  /* 0x000000a39606723e */ /* 0x008fe200000018ff */
[----:B--2---:R-:W-:Y:S01]  /*61c0*/  @!P2 FADD.FTZ R147, -R147, -RZ ;  /* 0x800000ff9393a221 */ /* 0x004fe20000010100 */
[----:B------:R-:W-:Y:S01]  /*61d0*/  FSETP.GE.FTZ.AND P2, PT, R151, RZ, PT ;  /* 0x000000ff9700720b */ /* 0x000fe20003f56000 */
[----:B------:R2:W-:Y:S01]  /*61e0*/  STS [R201+0x1a000], R5 ;  /* 0x01a00005c9007388 */ /* 0x0005e20000000800 */
[----:B------:R-:W-:Y:S02]  /*61f0*/  ISETP.GT.AND P6, PT, R194, R230, PT ;  /* 0x000000e6c200720c */ /* 0x000fe40003fc4270 */
[----:B----4-:R-:W-:Y:S01]  /*6200*/  F2FP.RELU.BF16.PACK_AB R0, R189, R191 ;  /* 0x000000bfbd00723e */ /* 0x010fe200000018ff */
[----:B------:R3:W-:Y:S01]  /*6210*/  STS [R201+0x1a400], R4 ;  /* 0x01a40004c9007388 */ /* 0x0007e20000000800 */
[----:B------:R-:W-:Y:S03]  /*6220*/  FSETP.GE.FTZ.AND P5, PT, R191, RZ, PT ;  /* 0x000000ffbf00720b */ /* 0x000fe60003fb6000 */
        /* <DEDUP_REMOVED lines=11> */
[----:B---3--:R-:W-:Y:S02]  /*62e0*/  F2FP.RELU.BF16.PACK_AB R2, R157, R144 ;  /* 0x000000909d02723e */ /* 0x008fe400000018ff */
        /* <DEDUP_REMOVED lines=87> */
[C---:B------:R-:W-:Y:S01]  /*6860*/  FADD.FTZ R8, -R180.reuse, R8 ;  /* 0x00000008b4087221 */ /* 0x040fe20000010100 */
        /* <DEDUP_REMOVED lines=48> */
[----:B------:R-:W-:Y:S01]  /*6b70*/  FADD.FTZ R21, -R182, R21 ;  /* 0x00000015b6157221 */ /* 0x000fe20000010100 */
        /* <DEDUP_REMOVED lines=18> */
[----:B------:R-:W-:Y:S01]  /*6ca0*/  FADD.FTZ R4, -R180, R25 ;  /* 0x00000019b4047221 */ /* 0x000fe20000010100 */
[----:B------:R-:W-:Y:S01]  /*6cb0*/  IADD3 R165, R202, 0x20, RZ ;  /* 0x00000020caa57810 */ /* 0x000fe20007ffe0ff */
        /* <DEDUP_REMOVED lines=41> */
[----:B------:R-:W-:Y:S02]  /*6f50*/  FMUL.FTZ R2, R189, R182 ;  /* 0x000000b6bd027220 */ /* 0x000fe40000410000 */
        /* <DEDUP_REMOVED lines=48> */
.L_x_1201:
        /* <DEDUP_REMOVED lines=137> */
.L_x_1202:
[----:B------:R-:W-:Y:S01]  /*7af0*/  LDSM.16.M88.4 R24, [R172] ;  /* 0x00000000ac18783b */ /* 0x000fe20000000200 */
[C---:B------:R-:W-:Y:S01]  /*7b00*/  LEA R186, P0, R251.reuse, R210, 0x2 ;  /* 0x000000d2fbba7211 */ /* 0x040fe200078010ff */
[----:B------:R-:W-:Y:S02]  /*7b10*/  IMAD.MOV.U32 R162, RZ, RZ, c[0x0][0x22c] ;  /* 0x00008b00ffa27624 */ /* 0x000fe400078e00ff */
[----:B-1----:R-:W1:Y:S01]  /*7b20*/  LDSM.16.MT88.4 R8, [R0+0x9000] ;  /* 0x009000000008783b */ /* 0x002e620000004200 */
[----:B------:R-:W-:Y:S01]  /*7b30*/  LEA.HI.X.SX32 R185, R251, R211, 0x2, P0 ;  /* 0x000000d3fbb97211 */ /* 0x000fe200000f16ff */
[----:B------:R-:W-:Y:S02]  /*7b40*/  IMAD R162, R162, c[0x0][0x1c0], RZ ;  /* 0x00007000a2a27a24 */ /* 0x000fe400078e02ff */
[----:B------:R-:W2:Y:S01]  /*7b50*/  LDSM.16.MT88.4 R16, [R0+0xb000] ;  /* 0x00b000000010783b */ /* 0x000ea20000004200 */
[----:B------:R-:W-:Y:S02]  /*7b60*/  IMAD.MOV.U32 R161, RZ, RZ, c[0x0][0x22c] ;  /* 0x00008b00ffa17624 */ /* 0x000fe400078e00ff */
[----:B------:R-:W-:Y:S01]  /*7b70*/  IMAD R162, R162, 0x18, RZ ;  /* 0x00000018a2a27824 */ /* 0x000fe200078e02ff */
[----:B------:R-:W3:Y:S01]  /*7b80*/  LDSM.16.MT88.4 R28, [R0+0xd000] ;  /* 0x00d00000001c783b */ /* 0x000ee20000004200 */
[----:B------:R-:W-:Y:S02]  /*7b90*/  IMAD R161, R161, c[0x0][0x1c0], RZ ;  /* 0x00007000a1a17a24 */ /* 0x000fe400078e02ff */
[----:B------:R-:W-:Y:S01]  /*7ba0*/  IMAD.MOV.U32 R2, RZ, RZ, c[0x0][0x22c] ;  /* 0x00008b00ff027624 */ /* 0x000fe200078e00ff */
[----:B------:R-:W-:Y:S01]  /*7bb0*/  LDSM.16.M88.4 R32, [R173] ;  /* 0x00000000ad20783b */ /* 0x000fe20000000200 */
[----:B------:R-:W-:Y:S02]  /*7bc0*/  IMAD.SHL.U32 R161, R161, 0x20, RZ ;  /* 0x00000020a1a17824 */ /* 0x000fe400078e00ff */
[----:B------:R-:W-:Y:S01]  /*7bd0*/  IMAD R2, R2, c[0x0][0x1c0], RZ ;  /* 0x0000700002027a24 */ /* 0x000fe200078e02ff */
[----:B------:R-:W4:Y:S03]  /*7be0*/  LDSM.16.MT88.4 R132, [R0+0x9400] ;  /* 0x009400000084783b */ /* 0x000f260000004200 */
[----:B------:R-:W-:Y:S01]  /*7bf0*/  IMAD R2, R2, 0x28, RZ ;  /* 0x0000002802027824 */ /* 0x000fe200078e02ff */
        /* <DEDUP_REMOVED lines=101> */
[-C--:B----4-:R-:W-:Y:S02]  /*8250*/  LEA R32, P2, R2, R28.reuse, 0x2 ;  /* 0x0000001c02207211 */ /* 0x090fe400078410ff */
[-C--:B------:R-:W-:Y:S02]  /*8260*/  LEA R6, P0, R250, R28.reuse, 0x2 ;  /* 0x0000001cfa067211 */ /* 0x080fe400078010ff */
[-C--:B------:R-:W-:Y:S01]  /*8270*/  LEA.HI.X.SX32 R33, R2, R29.reuse, 0x2, P2 ;  /* 0x0000001d02217211 */ /* 0x080fe200010f16ff */
[----:B------:R-:W-:Y:S04]  /*8280*/  IMAD.IADD R2, R220, 0x1, R243 ;  /* 0x00000001dc027824 */ /* 0x000fe800078e02f3 */
        /* <DEDUP_REMOVED lines=12> */
[CC--:B------:R-:W-:Y:S02]  /*8350*/  LEA R10, P0, R2.reuse, R28.reuse, 0x2 ;  /* 0x0000001c020a7211 */ /* 0x0c0fe400078010ff */
[CC--:B-1----:R-:W-:Y:S01]  /*8360*/  LEA R6, P1, R225.reuse, R28.reuse, 0x2 ;  /* 0x0000001ce1067211 */ /* 0x0c2fe200078210ff */
        /* <DEDUP_REMOVED lines=24> */
[C---:B------:R-:W-:Y:S02]  /*84f0*/  LOP3.LUT R0, R194.reuse, 0x1, RZ, 0xc0, !PT ;  /* 0x00000001c2007812 */ /* 0x040fe400078ec0ff */
[----:B------:R-:W-:Y:S01]  /*8500*/  ISETP.GT.AND P3, PT, R194, R230, PT ;  /* 0x000000e6c200720c */ /* 0x000fe20003f64270 */
        /* <DEDUP_REMOVED lines=295> */
.L_x_1204:
        /* <DEDUP_REMOVED lines=15> */
.L_x_1205:
[----:B------:R-:W-:Y:S01]  /*9870*/  BAR.SYNC.DEFER_BLOCKING 0x0 ;  /* 0x0000000000007b1d */ /* 0x000fe20000010000 */
[C---:B------:R-:W-:Y:S01]  /*9880*/  IMAD.SHL.U32 R2, R234.reuse, 0x80, RZ ;  /* 0x00000080ea027824 */ /* 0x040fe200078e00ff */
[--C-:B------:R-:W-:Y:S01]  /*9890*/  SHF.R.S32.HI R7, RZ, 0x1f, R202.reuse ;  /* 0x0000001fff077819 */ /* 0x100fe200000114ca */
[----:B------:R-:W-:Y:S01]  /*98a0*/  IMAD.MOV.U32 R6, RZ, RZ, R202 ;  /* 0x000000ffff067224 */ /* 0x000fe200078e00ca */
[----:B------:R-:W-:Y:S01]  /*98b0*/  SHF.R.S32.HI R23, RZ, 0x1f, R232 ;  /* 0x0000001fff177819 */ /* 0x000fe200000114e8 */
[----:B------:R-:W-:Y:S01]  /*98c0*/  IMAD R21, R234, -0x80, R195 ;  /* 0xffffff80ea157824 */ /* 0x000fe200078e02c3 */
[----:B------:R-:W1:Y:S01]  /*98d0*/  S2R R11, SR_TID.X ;  /* 0x00000000000b7919 */ /* 0x000e620000002100 */
[----:B------:R-:W-:Y:S01]  /*98e0*/  SHF.R.S32.HI R22, RZ, 0x1f, R2 ;  /* 0x0000001fff167819 */ /* 0x000fe20000011402 */
[----:B------:R-:W-:Y:S01]  /*98f0*/  IMAD.WIDE.U32 R4, R2, c[0x0][0x3a0], R6 ;  /* 0x0000e80002047a25 */ /* 0x000fe200078e0006 */
[----:B------:R-:W-:Y:S03]  /*9900*/  BSSY B0, `(.L_x_1206) ;  /* 0x0000029000007945 */ /* 0x000fe60003800000 */
[----:B------:R-:W-:Y:S01]  /*9910*/  IMAD R0, R22, c[0x0][0x3a0], RZ ;  /* 0x0000e80016007a24 */ /* 0x000fe200078e02ff */
[----:B------:R-:W-:Y:S01]  /*9920*/  IADD3 R4, P0, R8, R4, RZ ;  /* 0x0000000408047210 */ /* 0x000fe20007f1e0ff */
[----:B------:R-:W-:-:S02]  /*9930*/  IMAD R8, R23, c[0x0][0x3b8], RZ ;  /* 0x0000ee0017087a24 */ /* 0x000fc400078e02ff */
[----:B------:R-:W-:-:S05]  /*9940*/  IMAD R0, R2, c[0x0][0x3a4], R0 ;  /* 0x0000e90002007a24 */ /* 0x000fca00078e0200 */
[----:B------:R-:W-:Y:S01]  /*9950*/  IADD3.X R5, R10, R5, R0, P0, !PT ;  /* 0x000000050a057210 */ /* 0x000fe200007fe400 */
[----:B------:R-:W-:Y:S01]  /*9960*/  IMAD R10, R232, c[0x0][0x3bc], R8 ;  /* 0x0000ef00e80a7a24 */ /* 0x000fe200078e0208 */
[----:B------:R2:W3:Y:S04]  /*9970*/  LDS.128 R36, [R160+0xa000] ;  /* 0x00a00000a0247984 */ /* 0x0004e80000000c00 */
[----:B------:R2:W4:Y:S01]  /*9980*/  LDS.128 R32, [R160+0xc000] ;  /* 0x00c00000a0207984 */ /* 0x0005220000000c00 */
[----:B-1----:R-:W-:-:S03]  /*9990*/  SHF.R.S32.HI R9, RZ, 0x1f, R11 ;  /* 0x0000001fff097819 */ /* 0x002fc6000001140b */
[----:B------:R2:W1:Y:S01]  /*99a0*/  LDS.128 R28, [R160+0xe000] ;  /* 0x00e00000a01c7984 */ /* 0x0004620000000c00 */
[----:B------:R-:W-:-:S03]  /*99b0*/  LEA.HI R9, R9, R11, RZ, 0x2 ;  /* 0x0000000b09097211 */ /* 0x000fc600078f10ff */
[----:B------:R2:W1:Y:S01]  /*99c0*/  LDS.128 R48, [R160+0xf000] ;  /* 0x00f00000a0307984 */ /* 0x0004620000000c00 */
[----:B------:R-:W-:Y:S01]  /*99d0*/  SHF.R.S32.HI R0, RZ, 0x2, R9 ;  /* 0x00000002ff007819 */ /* 0x000fe20000011409 */
[----:B------:R-:W-:Y:S02]  /*99e0*/  IMAD.WIDE.U32 R8, R232, c[0x0][0x3b8], R4 ;  /* 0x0000ee00e8087a25 */ /* 0x000fe400078e0004 */
[----:B------:R2:W1:Y:S01]  /*99f0*/  LDS.128 R60, [R160+0x10000] ;  /* 0x01000000a03c7984 */ /* 0x0004620000000c00 */
[----:B------:R-:W-:Y:S01]  /*9a00*/  ISETP.GE.AND P4, PT, R0, R21, PT ;  /* 0x000000150000720c */ /* 0x000fe20003f86270 */
[----:B------:R-:W-:Y:S02]  /*9a10*/  IMAD.IADD R20, R10, 0x1, R9 ;  /* 0x000000010a147824 */ /* 0x000fe400078e0209 */
[----:B------:R2:W1:Y:S01]  /*9a20*/  LDS.128 R44, [R160+0x11000] ;  /* 0x01100000a02c7984 */ /* 0x0004620000000c00 */
[----:B------:R-:W-:-:S03]  /*9a30*/  SHF.R.S32.HI R26, RZ, 0x1f, R0 ;  /* 0x0000001fff1a7819 */ /* 0x000fc60000011400 */
[----:B------:R2:W1:Y:S04]  /*9a40*/  LDS.128 R56, [R160+0x12000] ;  /* 0x01200000a0387984 */ /* 0x0004680000000c00 */
[----:B------:R2:W1:Y:S04]  /*9a50*/  LDS.128 R40, [R160+0x13000] ;  /* 0x01300000a0287984 */ /* 0x0004680000000c00 */
[----:B------:R2:W1:Y:S01]  /*9a60*/  LDS.128 R52, [R160+0x14000] ;  /* 0x01400000a0347984 */ /* 0x0004620000000c00 */
[----:B------:R-:W-:Y:S05]  /*9a70*/  @P4 BRA `(.L_x_1207) ;  /* 0x0000011000004947 */ /* 0x000fea0003800000 */
[----:B------:R-:W-:Y:S01]  /*9a80*/  ISETP.GE.AND P2, PT, R202, c[0x0][0x220], PT ;  /* 0x00008800ca007a0c */ /* 0x000fe20003f46270 */
[----:B------:R-:W2:Y:S01]  /*9a90*/  LDS.128 R16, [R160+0xb000] ;  /* 0x00b00000a0107984 */ /* 0x000ea20000000c00 */
[----:B------:R-:W-:Y:S01]  /*9aa0*/  MOV R5, R20 ;  /* 0x0000001400057202 */ /* 0x000fe20000000f00 */
[----:B------:R-:W-:Y:S01]  /*9ab0*/  IMAD.MOV.U32 R4, RZ, RZ, R8 ;  /* 0x000000ffff047224 */ /* 0x000fe200078e0008 */
[----:B------:R-:W-:Y:S01]  /*9ac0*/  ISETP.GE.AND P1, PT, R165, c[0x0][0x220], PT ;  /* 0x00008800a5007a0c */ /* 0x000fe20003f26270 */
[----:B------:R-:W-:Y:S01]  /*9ad0*/  IMAD R27, R26, c[0x0][0x3a0], RZ ;  /* 0x0000e8001a1b7a24 */ /* 0x000fe200078e02ff */
[----:B------:R-:W-:Y:S01]  /*9ae0*/  ISETP.GE.AND P0, PT, R164, c[0x0][0x220], PT ;  /* 0x00008800a4007a0c */ /* 0x000fe20003f06270 */
[----:B------:R-:W-:-:S04]  /*9af0*/  IMAD.WIDE.U32 R10, R0, c[0x0][0x3a0], R4 ;  /* 0x0000e800000a7a25 */ /* 0x000fc800078e0004 */
[----:B------:R-:W-:Y:S02]  /*9b00*/  IMAD R4, R0, c[0x0][0x3a4], R27 ;  /* 0x0000e90000047a24 */ /* 0x000fe400078e021b */
[----:B------:R-:W4:Y:S02]  /*9b10*/  @!P2 LDS.128 R12, [R160+0x9000] ;  /* 0x00900000a00ca984 */ /* 0x000f240000000c00 */
[----:B------:R-:W-:Y:S01]  /*9b20*/  IMAD.IADD R5, R4, 0x1, R11 ;  /* 0x0000000104057824 */ /* 0x000fe200078e020b */
[C---:B------:R-:W-:Y:S01]  /*9b30*/  LEA R4, P3, R10.reuse, c[0x0][0x340], 0x1 ;  /* 0x0000d0000a047a11 */ /* 0x040fe200078608ff */
[----:B--2---:R-:W2:Y:S03]  /*9b40*/  LDS.128 R160, [R160+0xd000] ;  /* 0x00d00000a0a07984 */ /* 0x004ea60000000c00 */
[----:B------:R-:W-:-:S05]  /*9b50*/  LEA.HI.X R5, R10, c[0x0][0x344], R5, 0x1, P3 ;  /* 0x0000d1000a057a11 */ /* 0x000fca00018f0c05 */
[----:B------:R3:W-:Y:S04]  /*9b60*/  @!P1 STG.E.128 [R4.64+0x40], R16 ;  /* 0x0000401004009986 */ /* 0x0007e8000c101d06 */
[----:B----4-:R3:W-:Y:S04]  /*9b70*/  @!P2 STG.E.128 [R4.64], R12 ;  /* 0x0000000c0400a986 */ /* 0x0107e8000c101d06 */
[----:B--2---:R3:W-:Y:S02]  /*9b80*/  @!P0 STG.E.128 [R4.64+0x80], R160 ;  /* 0x000080a004008986 */ /* 0x0047e4000c101d06 */
.L_x_1207:
[----:B------:R-:W-:Y:S05]  /*9b90*/  BSYNC B0 ;  /* 0x0000000000007941 */ /* 0x000fea0003800000 */
.L_x_1206:
[----:B---3--:R-:W-:Y:S01]  /*9ba0*/  IADD3 R4, R0, 0x40, RZ ;  /* 0x0000004000047810 */ /* 0x008fe20007ffe0ff */
[----:B------:R-:W-:Y:S03]  /*9bb0*/  BSSY B0, `(.L_x_1208) ;  /* 0x0000012000007945 */ /* 0x000fe60003800000 */
[----:B------:R-:W-:-:S13]  /*9bc0*/  ISETP.GE.AND P3, PT, R4, R21, PT ;  /* 0x000000150400720c */ /* 0x000fda0003f66270 */
[----:B------:R-:W-:Y:S05]  /*9bd0*/  @P3 BRA `(.L_x_1209) ;  /* 0x000000f000003947 */ /* 0x000fea0003800000 */
[----:B------:R-:W-:Y:S01]  /*9be0*/  IADD3 R4, P0, R0, 0x40, RZ ;  /* 0x0000004000047810 */ /* 0x000fe20007f1e0ff */
[----:B------:R-:W-:Y:S01]  /*9bf0*/  IMAD.MOV.U32 R9, RZ, RZ, R20 ;  /* 0x000000ffff097224 */ /* 0x000fe200078e0014 */
[----:B------:R-:W-:Y:S02]  /*9c00*/  ISETP.GE.AND P2, PT, R202, c[0x0][0x220], PT ;  /* 0x00008800ca007a0c */ /* 0x000fe40003f46270 */
[----:B------:R-:W-:Y:S01]  /*9c10*/  ISETP.GE.AND P1, PT, R165, c[0x0][0x220], PT ;  /* 0x00008800a5007a0c */ /* 0x000fe20003f26270 */
        /* <DEDUP_REMOVED lines=9> */
[----:B----4-:R3:W-:Y:S04]  /*9cb0*/  @!P1 STG.E.128 [R4.64+0x40], R32 ;  /* 0x0000402004009986 */ /* 0x0107e8000c101d06 */
[----:B-1----:R3:W-:Y:S02]  /*9cc0*/  @!P0 STG.E.128 [R4.64+0x80], R28 ;  /* 0x0000801c04008986 */ /* 0x0027e4000c101d06 */
.L_x_1209:
[----:B------:R-:W-:Y:S05]  /*9cd0*/  BSYNC B0 ;  /* 0x0000000000007941 */ /* 0x000fea0003800000 */
.L_x_1208:
[----:B------:R-:W-:Y:S01]  /*9ce0*/  IMAD.WIDE.U32 R6, R2, c[0x0][0x3a8], R6 ;  /* 0x0000ea0002067a25 */ /* 0x000fe200078e0006 */
[----:B------:R-:W-:Y:S03]  /*9cf0*/  BSSY B0, `(.L_x_1210) ;  /* 0x0000018000007945 */ /* 0x000fe60003800000 */
[----:B---3--:R-:W-:Y:S01]  /*9d00*/  IMAD R4, R22, c[0x0][0x3a8], RZ ;  /* 0x0000ea0016047a24 */ /* 0x008fe200078e02ff */
        /* <DEDUP_REMOVED lines=22> */
.L_x_1211:
[----:B------:R-:W-:Y:S05]  /*9e70*/  BSYNC B0 ;  /* 0x0000000000007941 */ /* 0x000fea0003800000 */
.L_x_1210:
        /* <DEDUP_REMOVED lines=16> */
.L_x_1185:
[----:B------:R-:W-:Y:S05]  /*9f80*/  BSYNC B1 ;  /* 0x0000000000017941 */ /* 0x000fea0003800000 */
.L_x_1171:
        /* <DEDUP_REMOVED lines=9> */
.L_x_1212:
[----:B------:R-:W-:Y:S05]  /*a020*/  EXIT ;  /* 0x000000000000794d */ /* 0x000fea0003800000 */
.L_x_1214:
        /* <DEDUP_REMOVED lines=13> */
.L_x_1311:


//--------------------- .text._ZN5flash44flash_bwd_dq_dk_dv_loop_seqk_parallel_kernelI23Flash_bwd_kernel_traitsILi96ELi64ELi128ELi8ELi2ELi4ELi4ELb0ELb0EN7cutlass10bfloat16_tE19Flash_kernel_traitsILi96ELi64ELi128ELi8ES3_EELb0ELb0ELb1ELb1ELb0ELb0ELb1EEEvNS_16Flash_bwd_paramsE --------------------------
	.section	.text._ZN5flash44flash_bwd_dq_dk_dv_loop_seqk_parallel_kernelI23Flash_bwd_kernel_traitsILi96ELi64ELi128ELi8ELi2ELi4ELi4ELb0ELb0EN7cutlass10bfloat16_tE19Flash_kernel_traitsILi96ELi64ELi128ELi8ES3_EELb0ELb0ELb1ELb1ELb0ELb0ELb1EEEvNS_16Flash_bwd_paramsE,"ax",@progbits
	.sectioninfo	@"SHI_REGISTERS=255"
	.align	128
        .global         _ZN5flash44flash_bwd_dq_dk_dv_loop_seqk_parallel_kernelI23Flash_bwd_kernel_traitsILi96ELi64ELi128ELi8ELi2ELi4ELi4ELb0ELb0EN7cutlass10bfloat16_tE19Flash_kernel_traitsILi96ELi64ELi128ELi8ES3_EELb0ELb0ELb1ELb1ELb0ELb0ELb1EEEvNS_16Flash_bwd_paramsE
        .type           _ZN5flash44flash_bwd_dq_dk_dv_loop_seqk_parallel_kernelI23Flash_bwd_kernel_traitsILi96ELi64ELi128ELi8ELi2ELi4ELi4ELb0ELb0EN7cutlass10bfloat16_tE19Flash_kernel_traitsILi96ELi64ELi128ELi8ES3_EELb0ELb0ELb1ELb1ELb0ELb0ELb1EEEvNS_16Flash_bwd_paramsE,@function
        .size           _ZN5flash44flash_bwd_dq_dk_dv_loop_seqk_parallel_kernelI23Flash_bwd_kernel_traitsILi96ELi64ELi128ELi8ELi2ELi4ELi4ELb0ELb0EN7cutlass10bfloat16_tE19Flash_kernel_traitsILi96ELi64ELi128ELi8ES3_EELb0ELb0ELb1ELb1ELb0ELb0ELb1EEEvNS_16Flash_bwd_paramsE,(.L_x_1312 - _ZN5flash44flash_bwd_dq_dk_dv_loop_seqk_parallel_kernelI23Flash_bwd_kernel_traitsILi96ELi64ELi128ELi8ELi2ELi4ELi4ELb0ELb0EN7cutlass10bfloat16_tE19Flash_kernel_traitsILi96ELi64ELi128ELi8ES3_EELb0ELb0ELb1ELb1ELb0ELb0ELb1EEEvNS_16Flash_bwd_paramsE)
        .other          _ZN5flash44flash_bwd_dq_dk_dv_loop_seqk_parallel_kernelI23Flash_bwd_kernel_traitsILi96ELi64ELi128ELi8ELi2ELi4ELi4ELb0ELb0EN7cutlass10bfloat16_tE19Flash_kernel_traitsILi96ELi64ELi128ELi8ES3_EELb0ELb0ELb1ELb1ELb0ELb0ELb1EEEvNS_16Flash_bwd_paramsE,@"STO_CUDA_ENTRY STV_DEFAULT"
_ZN5flash44flash_bwd_dq_dk_dv_loop_seqk_parallel_kernelI23Flash_bwd_kernel_traitsILi96ELi64ELi128ELi8ELi2ELi4ELi4ELb0ELb0EN7cutlass10bfloat16_tE19Flash_kernel_traitsILi96ELi64ELi128ELi8ES3_EELb0ELb0ELb1ELb1ELb0ELb0ELb1EEEvNS_16Flash_bwd_paramsE:
.text._ZN5flash44flash_bwd_dq_dk_dv_loop_seqk_parallel_kernelI23Flash_bwd_kernel_traitsILi96ELi64ELi128ELi8ELi2ELi4ELi4ELb0ELb0EN7cutlass10bfloat16_tE19Flash_kernel_traitsILi96ELi64ELi128ELi8ES3_EELb0ELb0ELb1ELb1ELb0ELb0ELb1EEEvNS_16Flash_bwd_paramsE:
        /* <DEDUP_REMOVED lines=98> */
[----:B------:R-:W-:Y:S01]  /*0620*/  USHF.R.S32.HI UR61, URZ, 0x1f, UR37 ;  /* 0x0000001f3f3d7899 */ /* 0x000fe20008011425 */
[----:B------:R-:W-:Y:S01]  /*0630*/  LEA.HI R2, R6, R6, RZ, 0x1 ;  /* 0x0000000606027211 */ /* 0x000fe200078f08ff */
[----:B------:R-:W-:Y:S01]  /*0640*/  UIMAD.WIDE.U32 UR44, UR38, UR46, URZ ;  /* 0x0000002e262c72a5 */ /* 0x000fe2000f8e003f */
[----:B------:R1:W-:Y:S01]  /*0650*/  STL [R1+0x4], R0 ;  /* 0x0000040001007387 */ /* 0x0003e20000100800 */
[----:B------:R-:W-:Y:S01]  /*0660*/  SHF.R.S32.HI R9, RZ, 0x6, R13 ;  /* 0x00000006ff097819 */ /* 0x000fe2000001140d */
[----:B------:R-:W-:Y:S01]  /*0670*/  UIMAD UR54, UR39, UR46, URZ ;  /* 0x0000002e273672a4 */ /* 0x000fe2000f8e023f */
[----:B------:R-:W-:Y:S01]  /*0680*/  LOP3.LUT R4, R2, 0x7fffffe, RZ, 0xc0, !PT ;  /* 0x07fffffe02047812 */ /* 0x000fe200078ec0ff */
[----:B------:R-:W-:Y:S01]  /*0690*/  USHF.R.S32.HI UR56, URZ, 0x1f, UR50 ;  /* 0x0000001f3f387899 */ /* 0x000fe20008011432 */
[----:B------:R-:W-:Y:S01]  /*06a0*/  LOP3.LUT R5, R10, 0xfffffff8, RZ, 0xc0, !PT ;  /* 0xfffffff80a057812 */ /* 0x000fe200078ec0ff */
[----:B------:R-:W-:Y:S01]  /*06b0*/  UIMAD UR53, UR4, UR53, URZ ;  /* 0x00000035043572a4 */ /* 0x000fe2000f8e023f */
[----:B------:R-:W-:Y:S01]  /*06c0*/  LOP3.LUT P2, RZ, R8, 0x2, RZ, 0xc0, !PT ;  /* 0x0000000208ff7812 */ /* 0x000fe2000784c0ff */
[----:B------:R-:W-:Y:S01]  /*06d0*/  IMAD.IADD R16, R6, 0x1, -R4 ;  /* 0x0000000106107824 */ /* 0x000fe200078e0a04 */
[----:B------:R-:W-:Y:S01]  /*06e0*/  LOP3.LUT R4, R8, 0x1, RZ, 0xc0, !PT ;  /* 0x0000000108047812 */ /* 0x000fe200078ec0ff */
[----:B------:R-:W-:Y:S01]  /*06f0*/  IMAD.IADD R13, R6, 0x1, -R5 ;  /* 0x00000001060d7824 */ /* 0x000fe200078e0a05 */
[----:B------:R-:W-:Y:S01]  /*0700*/  SHF.R.S32.HI R5, RZ, 0x1, R2 ;  /* 0x00000001ff057819 */ /* 0x000fe20000011402 */
[----:B------:R-:W-:Y:S01]  /*0710*/  @!UP5 UIMAD UR52, UR5, UR52, URZ ;  /* 0x000000340534d2a4 */ /* 0x000fe2000f8e023f */
[----:B------:R-:W-:Y:S01]  /*0720*/  ISETP.NE.U32.AND P3, PT, R4, 0x1, PT ;  /* 0x000000010400780c */ /* 0x000fe20003f65070 */
[----:B------:R-:W-:Y:S01]  /*0730*/  USHF.R.S32.HI UR51, URZ, 0x1f, UR48 ;  /* 0x0000001f3f337899 */ /* 0x000fe20008011430 */
[C---:B------:R-:W-:Y:S01]  /*0740*/  LOP3.LUT P5, RZ, R13.reuse, 0x2, RZ, 0xc0, !PT ;  /* 0x000000020dff7812 */ /* 0x040fe200078ac0ff */
[----:B------:R-:W-:Y:S01]  /*0750*/  UMOV UR42, 0xffffd000 ;  /* 0xffffd000002a7882 */ /* 0x000fe20000000000 */
[----:B------:R-:W-:-:S02]  /*0760*/  LOP3.LUT P6, RZ, R13, 0x4, RZ, 0xc0, !PT ;  /* 0x000000040dff7812 */ /* 0x000fc400078cc0ff */
        /* <DEDUP_REMOVED lines=60> */
[----:B------:R-:W-:Y:S01]  /*0b30*/  IMAD R5, R15, 0x200, R14 ;  /* 0x000002000f057824 */ /* 0x000fe200078e020e */
[----:B------:R-:W-:Y:S01]  /*0b40*/  LOP3.LUT R7, R2, 0x10, R4, 0xf8, !PT ;  /* 0x0000001002077812 */ /* 0x000fe200078ef804 */
[----:B------:R-:W-:Y:S01]  /*0b50*/  IMAD.SHL.U32 R197, R197, 0x2, RZ ;  /* 0x00000002c5c57824 */ /* 0x000fe200078e00ff */
[----:B------:R-:W-:Y:S01]  /*0b60*/  LOP3.LUT R8, R3, R0, R2, 0x1e, !PT ;  /* 0x0000000003087212 */ /* 0x000fe200078e1e02 */
[----:B------:R-:W-:Y:S02]  /*0b70*/  IMAD.SHL.U32 R0, R13, 0x40, RZ ;  /* 0x000000400d007824 */ /* 0x000fe400078e00ff */
[----:B------:R-:W-:Y:S01]  /*0b80*/  IMAD.SHL.U32 R2, R11, 0x40, RZ ;  /* 0x000000400b027824 */ /* 0x000fe200078e00ff */
[----:B------:R-:W-:Y:S01]  /*0b90*/  IADD3 R195, R197, 0x20, RZ ;  /* 0x00000020c5c37810 */ /* 0x000fe20007ffe0ff */
        /* <DEDUP_REMOVED lines=14> */
[----:B------:R-:W-:-:S02]  /*0c80*/  SHF.R.S32.HI R4, RZ, 0x2, R20 ;  /* 0x00000002ff047819 */ /* 0x000fc40000011414 */
[----:B------:R-:W-:Y:S01]  /*0c90*/  LEA R251, R8, 0x9000, 0x1 ;  /* 0x0000900008fb7811 */ /* 0x000fe200078e08ff */
[----:B------:R-:W-:Y:S01]  /*0ca0*/  IMAD.IADD R177, R0, 0x1, R2 ;  /* 0x0000000100b17824 */ /* 0x000fe200078e0202 */
[----:B------:R-:W-:Y:S01]  /*0cb0*/  LEA R172, R172, 0x15000, 0x1 ;  /* 0x00015000acac7811 */ /* 0x000fe200078e08ff */
[----:B------:R-:W-:Y:S01]  /*0cc0*/  IMAD R250, R17, 0x10, R4 ;  /* 0x0000001011fa7824 */ /* 0x000fe200078e0204 */
[----:B------:R-:W-:Y:S01]  /*0cd0*/  @P2 IADD3 R195, R197, -0x20, RZ ;  /* 0xffffffe0c5c32810 */ /* 0x000fe20007ffe0ff */
[----:B------:R-:W-:Y:S01]  /*0ce0*/  IMAD R4, R17, 0x200, R0 ;  /* 0x0000020011047824 */ /* 0x000fe200078e0200 */
[C---:B------:R-:W-:Y:S01]  /*0cf0*/  IADD3 R252, R251.reuse, 0x20, RZ ;  /* 0x00000020fbfc7810 */ /* 0x040fe20007ffe0ff */
[----:B------:R-:W-:Y:S01]  /*0d00*/  IMAD.IADD R173, R172, 0x1, R173 ;  /* 0x00000001acad7824 */ /* 0x000fe200078e02ad */
[----:B------:R-:W-:Y:S01]  /*0d10*/  IADD3 R0, R250, -0x40, RZ ;  /* 0xffffffc0fa007810 */ /* 0x000fe20007ffe0ff */
[----:B------:R-:W-:Y:S01]  /*0d20*/  IMAD.IADD R178, R4, 0x1, R3 ;  /* 0x0000000104b27824 */ /* 0x000fe200078e0203 */
[----:B------:R-:W-:Y:S01]  /*0d30*/  @P1 IADD3 R252, R251, -0x20, RZ ;  /* 0xffffffe0fbfc1810 */ /* 0x000fe20007ffe0ff */
[----:B------:R-:W-:Y:S01]  /*0d40*/  IMAD.IADD R175, R172, 0x1, R174 ;  /* 0x00000001acaf7824 */ /* 0x000fe200078e02ae */
[----:B------:R-:W-:Y:S01]  /*0d50*/  SHF.R.S32.HI R2, RZ, 0x1f, R0 ;  /* 0x0000001fff027819 */ /* 0x000fe20000011400 */
[----:B------:R-:W-:-:S02]  /*0d60*/  IMAD.SHL.U32 R3, R5, 0x2, RZ ;  /* 0x0000000205037824 */ /* 0x000fc400078e00ff */
[----:B------:R-:W-:Y:S01]  /*0d70*/  IMAD.IADD R194, R194, 0x1, R195 ;  /* 0x00000001c2c27824 */ /* 0x000fe200078e02c3 */
[C---:B------:R-:W-:Y:S01]  /*0d80*/  SHF.L.U64.HI R2, R0.reuse, 0x2, R2 ;  /* 0x0000000200027819 */ /* 0x040fe20000010202 */
[----:B------:R-:W-:Y:S02]  /*0d90*/  IMAD.SHL.U32 R0, R0, 0x4, RZ ;  /* 0x0000000400007824 */ /* 0x000fe400078e00ff */
[----:B------:R-:W-:Y:S02]  /*0da0*/  IMAD.IADD R174, R173, 0x1, R174 ;  /* 0x00000001adae7824 */ /* 0x000fe400078e02ae */
.L_x_1258:
[----:B------:R-:W-:Y:S02]  /*0db0*/  ULDC.64 UR4, c[0x0][0x240] ;  /* 0x0000900000047ab9 */ /* 0x000fe40000000a00 */
[----:B------:R-:W-:Y:S02]  /*0dc0*/  UISETP.NE.U32.AND UP1, UPT, URZ, UR4, UPT ;  /* 0x000000043f00728c */ /* 0x000fe4000bf25070 */
[----:B------:R-:W-:Y:S02]  /*0dd0*/  USHF.L.U32 UR14, UR35, 0x2, URZ ;  /* 0x00000002230e7899 */ /* 0x000fe4000800063f */
[----:B------:R-:W-:-:S02]  /*0de0*/  USHF.R.S32.HI UR41, URZ, 0x1f, UR35 ;  /* 0x0000001f3f297899 */ /* 0x000fc40008011423 */
[----:B------:R-:W-:Y:S02]  /*0df0*/  UISETP.NE.AND.EX UP1, UPT, URZ, UR5, UPT, UP1 ;  /* 0x000000053f00728c */ /* 0x000fe4000bf25310 */
[----:B------:R-:W-:Y:S02]  /*0e00*/  ULDC.64 UR10, c[0x0][0x250] ;  /* 0x00009400000a7ab9 */ /* 0x000fe40000000a00 */
[----:B------:R-:W-:Y:S02]  /*0e10*/  UISETP.NE.U32.AND UP3, UPT, URZ, UR10, UPT ;  /* 0x0000000a3f00728c */ /* 0x000fe4000bf65070 */
[----:B------:R-:W-:Y:S01]  /*0e20*/  USHF.L.U64.HI UR13, UR35, 0x2, UR41 ;  /* 0x00000002230d7899 */ /* 0x000fe20008010229 */
[----:B------:R-:W-:Y:S01]  /*0e30*/  PLOP3.LUT P2, PT, PT, PT, UP1, 0x80, 0x0 ;  /* 0x000000000000781c */ /* 0x000fe20003f4f018 */
[----:B------:R-:W-:Y:S02]  /*0e40*/  UIADD3 UR4, UP0, UR14, UR4, URZ ;  /* 0x000000040e047290 */ /* 0x000fe4000ff1e03f */
[----:B------:R-:W-:-:S02]  /*0e50*/  UISETP.NE.AND.EX UP3, UPT, URZ, UR11, UPT, UP3 ;  /* 0x0000000b3f00728c */ /* 0x000fc4000bf65330 */
[----:B------:R-:W-:Y:S02]  /*0e60*/  UIADD3.X UR5, UR13, UR5, URZ, UP0, !UPT ;  /* 0x000000050d057290 */ /* 0x000fe400087fe43f */
        /* <DEDUP_REMOVED lines=41> */
.L_x_1215:
        /* <DEDUP_REMOVED lines=67> */
.L_x_1217:
        /* <DEDUP_REMOVED lines=18> */
.L_x_1218:
        /* <DEDUP_REMOVED lines=71> */
.L_x_1219:
[----:B------:R-:W-:Y:S02]  /*1ac0*/  UMOV UR11, UR53 ;  /* 0x00000035000b7c82 */ /* 0x000fe40008000000 */
.L_x_1220:
[----:B------:R-:W1:Y:S01]  /*1ad0*/  S2R R21, SR_TID.X ;  /* 0x0000000000157919 */ /* 0x000e620000002100 */
[----:B------:R-:W-:Y:S01]  /*1ae0*/  UIADD3 UR8, UP4, UP3, UR8, UR48, UR50 ;  /* 0x0000003008087290 */ /* 0x000fe2000fb9e032 */
[----:B------:R-:W-:Y:S01]  /*1af0*/  IMAD.U32 R10, RZ, RZ, UR7 ;  /* 0x00000007ff0a7e24 */ /* 0x000fe2000f8e00ff */
[----:B------:R-:W-:Y:S01]  /*1b00*/  SHF.R.S32.HI R207, RZ, 0x1f, R206 ;  /* 0x0000001fffcf7819 */ /* 0x000fe200000114ce */
[----:B------:R-:W-:Y:S01]  /*1b10*/  IMAD.U32 R8, RZ, RZ, UR6 ;  /* 0x00000006ff087e24 */ /* 0x000fe2000f8e00ff */
[----:B------:R-:W-:Y:S01]  /*1b20*/  UIADD3 UR31, UP2, UP1, UR17, UR8, UR19 ;  /* 0x00000008111f7290 */ /* 0x000fe2000f95e013 */
[----:B------:R-:W-:Y:S01]  /*1b30*/  IMAD.U32 R9, RZ, RZ, UR16 ;  /* 0x00000010ff097e24 */ /* 0x000fe2000f8e00ff */
[----:B------:R-:W-:Y:S01]  /*1b40*/  UIADD3.X UR4, UR10, UR51, UR56, UP4, UP3 ;  /* 0x000000330a047290 */ /* 0x000fe2000a7e6438 */
[----:B------:R-:W-:Y:S01]  /*1b50*/  BSSY B1, `(.L_x_1216) ;  /* 0x0000860000017945 */ /* 0x000fe20003800000 */
[----:B------:R-:W-:Y:S01]  /*1b60*/  ULDC.64 UR8, c[0x0][0x1a8] ;  /* 0x00006a0000087ab9 */ /* 0x000fe20000000a00 */
[C---:B------:R-:W-:Y:S01]  /*1b70*/  IADD3 R14, R206.reuse, 0x20, RZ ;  /* 0x00000020ce0e7810 */ /* 0x040fe20007ffe0ff */
[----:B------:R-:W-:Y:S01]  /*1b80*/  UIADD3.X UR29, UR13, UR4, UR14, UP2, UP1 ;  /* 0x000000040d1d7290 */ /* 0x000fe200097e240e */
[----:B------:R-:W-:Y:S01]  /*1b90*/  IADD3 R16, R206, 0x40, RZ ;  /* 0x00000040ce107810 */ /* 0x000fe20007ffe0ff */
[----:B------:R-:W-:-:S02]  /*1ba0*/  UIMAD UR4, UR60, UR8, URZ ;  /* 0x000000083c0472a4 */ /* 0x000fc4000f8e023f */
[----:B------:R-:W-:Y:S02]  /*1bb0*/  UMOV UR19, 0x4 ;  /* 0x0000000400137882 */ /* 0x000fe40000000000 */
[----:B------:R-:W-:Y:S02]  /*1bc0*/  UIMAD UR14, UR37, UR9, UR4 ;  /* 0x00000009250e72a4 */ /* 0x000fe4000f8e0204 */
[----:B------:R-:W-:Y:S02]  /*1bd0*/  ULDC.64 UR6, c[0x0][0x3c8] ;  /* 0x0000f20000067ab9 */ /* 0x000fe40000000a00 */
        /* <DEDUP_REMOVED lines=11> */
[----:B------:R-:W-:Y:S01]  /*1c90*/  UIMAD.WIDE UR8, UR8, UR19, UR6 ;  /* 0x00000013080872a5 */ /* 0x000fe2000f8e0206 */
[----:B------:R-:W-:Y:S01]  /*1ca0*/  IADD3 R0, P0, R2, UR16, RZ ;  /* 0x0000001002007c10 */ /* 0x000fe2000ff1e0ff */
[----:B------:R-:W-:-:S02]  /*1cb0*/  UIADD3 UR4, -UR5, UR12, UR26 ;  /* 0x0000000c05047290 */ /* 0x000fc4000fffe11a */
[----:B------:R-:W-:Y:S01]  /*1cc0*/  ULDC.64 UR6, c[0x0][0x200] ;  /* 0x0000800000067ab9 */ /* 0x000fe20000000a00 */
[----:B------:R-:W-:Y:S01]  /*1cd0*/  IADD3.X R7, R20, UR33, RZ, P0, !PT ;  /* 0x0000002114077c10 */ /* 0x000fe200087fe4ff */
[----:B------:R-:W-:Y:S01]  /*1ce0*/  IMAD.WIDE.U32 R4, R0, c[0x0][0x190], R206 ;  /* 0x0000640000047a25 */ /* 0x000fe200078e00ce */
[----:B------:R-:W-:Y:S02]  /*1cf0*/  UMOV UR18, UR8 ;  /* 0x0000000800127c82 */ /* 0x000fe40008000000 */
[----:B------:R-:W-:Y:S01]  /*1d00*/  UIADD3 UR8, UR16, UR15, URZ ;  /* 0x0000000f10087290 */ /* 0x000fe2000fffe03f */
[----:B------:R-:W-:Y:S01]  /*1d10*/  IMAD R7, R7, c[0x0][0x190], RZ ;  /* 0x0000640007077a24 */ /* 0x000fe200078e02ff */
[----:B------:R-:W-:Y:S01]  /*1d20*/  UMOV UR17, UR9 ;  /* 0x0000000900117c82 */ /* 0x000fe20008000000 */
[----:B------:R-:W-:Y:S01]  /*1d30*/  IADD3 R6, P0, R4, UR40, RZ ;  /* 0x0000002804067c10 */ /* 0x000fe2000ff1e0ff */
[----:B------:R-:W-:Y:S01]  /*1d40*/  UIMAD.WIDE UR8, UR8, UR19, UR6 ;  /* 0x00000013080872a5 */ /* 0x000fe2000f8e0206 */
[----:B------:R-:W-:Y:S01]  /*1d50*/  IMAD R0, R0, c[0x0][0x194], R7 ;  /* 0x0000650000007a24 */ /* 0x000fe200078e0207 */
[----:B------:R1:W2:Y:S01]  /*1d60*/  R2UR UR6, R8 ;  /* 0x00000000080673c2 */ /* 0x0002a200000e0000 */
[----:B------:R-:W-:-:S02]  /*1d70*/  ULDC UR19, c[0x0][0x2e8] ;  /* 0x0000ba0000137ab9 */ /* 0x000fc40000000800 */
[----:B------:R-:W-:Y:S01]  /*1d80*/  UIADD3 UR4, UR4, -UR19, URZ ;  /* 0x8000001304047290 */ /* 0x000fe2000fffe03f */
[----:B------:R-:W-:Y:S01]  /*1d90*/  IADD3.X R7, R5, UR36, R0, P0, !PT ;  /* 0x0000002405077c10 */ /* 0x000fe200087fe400 */
[----:B------:R-:W-:Y:S01]  /*1da0*/  UMOV UR16, UR8 ;  /* 0x0000000800107c82 */ /* 0x000fe20008000000 */
[----:B------:R-:W-:Y:S01]  /*1db0*/  IADD3 R4, P0, R206, UR30, RZ ;  /* 0x0000001ece047c10 */ /* 0x000fe2000ff1e0ff */
[----:B------:R-:W-:Y:S01]  /*1dc0*/  USHF.R.S32.HI UR19, URZ, 0x1f, UR4 ;  /* 0x0000001f3f137899 */ /* 0x000fe20008011404 */
[----:B------:R3:W4:Y:S01]  /*1dd0*/  R2UR UR7, R10 ;  /* 0x000000000a0773c2 */ /* 0x00072200000e0000 */
[----:B------:R-:W-:Y:S01]  /*1de0*/  UMOV UR15, UR9 ;  /* 0x00000009000f7c82 */ /* 0x000fe20008000000 */
[----:B------:R-:W-:Y:S01]  /*1df0*/  IADD3.X R5, R207, UR32, RZ, P0, !PT ;  /* 0x00000020cf057c10 */ /* 0x000fe200087fe4ff */
[----:B------:R-:W-:Y:S02]  /*1e00*/  ULEA.HI UR19, UR19, UR4, URZ, 0x6 ;  /* 0x0000000413137291 */ /* 0x000fe4000f8f303f */
[----:B------:R-:W-:-:S02]  /*1e10*/  UIADD3 UR8, UR34, -0x1, URZ ;  /* 0xffffffff22087890 */ /* 0x000fc4000fffe03f */
[----:B------:R-:W-:Y:S01]  /*1e20*/  USHF.R.S32.HI UR19, URZ, 0x6, UR19 ;  /* 0x000000063f137899 */ /* 0x000fe20008011413 */
[----:B------:R-:W-:-:S03]  /*1e30*/  IMAD.WIDE.U32 R4, R9, c[0x0][0x370], R4 ;  /* 0x0000dc0009047a25 */ /* 0x000fc600078e0004 */
[----:B------:R-:W-:Y:S02]  /*1e40*/  UISETP.LT.AND UP1, UPT, URZ, UR19, UPT ;  /* 0x000000133f00728c */ /* 0x000fe4000bf21270 */
[----:B------:R-:W-:Y:S02]  /*1e50*/  IADD3 R5, R5, UR10, RZ ;  /* 0x0000000a05057c10 */ /* 0x000fe4000fffe0ff */
[----:B-1----:R-:W-:Y:S01]  /*1e60*/  LEA.HI R8, R22, R21, RZ, 0x5 ;  /* 0x0000001516087211 */ /* 0x002fe200078f28ff */
[----:B------:R-:W-:-:S03]  /*1e70*/  USEL UR19, URZ, UR19, !UP1 ;  /* 0x000000133f137287 */ /* 0x000fc6000c800000 */
[----:B------:R-:W-:Y:S01]  /*1e80*/  LOP3.LUT R0, R8, 0xffffffe0, RZ, 0xc0, !PT ;  /* 0xffffffe008007812 */ /* 0x000fe200078ec0ff */
[----:B------:R-:W-:Y:S01]  /*1e90*/  UISETP.GT.AND UP1, UPT, UR34, UR19, UPT ;  /* 0x000000132200728c */ /* 0x000fe2000bf24270 */
[----:B------:R-:W-:-:S03]  /*1ea0*/  SHF.R.S32.HI R8, RZ, 0x5, R8 ;  /* 0x00000005ff087819 */ /* 0x000fc60000011408 */
        /* <DEDUP_REMOVED lines=39> */
.L_x_1222:
        /* <DEDUP_REMOVED lines=18> */
.L_x_1223:
        /* <DEDUP_REMOVED lines=32> */
.L_x_1225:
[----:B------:R-:W-:Y:S05]  /*2440*/  BSYNC B0 ;  /* 0x0000000000007941 */ /* 0x000fea0003800000 */
.L_x_1224:
        /* <DEDUP_REMOVED lines=19> */
.L_x_1227:
[----:B------:R-:W-:Y:S05]  /*2580*/  BSYNC B0 ;  /* 0x0000000000007941 */ /* 0x000fea0003800000 */
.L_x_1226:
        /* <DEDUP_REMOVED lines=29> */
.L_x_1229:
[----:B------:R-:W-:Y:S05]  /*2760*/  BSYNC B0 ;  /* 0x0000000000007941 */ /* 0x000fea0003800000 */
.L_x_1228:
        /* <DEDUP_REMOVED lines=18> */
.L_x_1221:
[----:B------:R-:W2:Y:S01]  /*2890*/  LDL R8, [R1+0x4] ;  /* 0x0000040001087983 */ /* 0x000ea20000100800 */
        /* <DEDUP_REMOVED lines=43> */
.L_x_1232:
[----:B------:R-:W-:Y:S05]  /*2b50*/  BSYNC B0 ;  /* 0x0000000000007941 */ /* 0x000fea0003800000 */
.L_x_1231:
        /* <DEDUP_REMOVED lines=19> */
.L_x_1234:
        /* <DEDUP_REMOVED lines=34> */
.L_x_1235:
[----:B------:R-:W-:Y:S05]  /*2eb0*/  BSYNC B0 ;  /* 0x0000000000007941 */ /* 0x000fea0003800000 */
.L_x_1233:
[C---:B--2---:R-:W-:Y:S01]  /*2ec0*/  IADD3 R6, R250.reuse, 0x28, RZ ;  /* 0x00000028fa067810 */ /* 0x044fe20007ffe0ff */
[----:B------:R-:W-:Y:S01]  /*2ed0*/  IMAD.MOV.U32 R240, RZ, RZ, 0x7f800000 ;  /* 0x7f800000fff07424 */ /* 0x000fe200078e00ff */
[----:B------:R-:W-:Y:S01]  /*2ee0*/  IADD3 R4, R250, 0x20, RZ ;  /* 0x00000020fa047810 */ /* 0x000fe20007ffe0ff */
[----:B------:R-:W-:Y:S01]  /*2ef0*/  IMAD.MOV.U32 R241, RZ, RZ, 0x7f800000 ;  /* 0x7f800000fff17424 */ /* 0x000fe200078e00ff */
[----:B------:R-:W-:Y:S01]  /*2f00*/  ISETP.GE.AND P3, PT, R6, UR4, PT ;  /* 0x0000000406007c0c */ /* 0x000fe2000bf66270 */
[----:B------:R-:W-:Y:S01]  /*2f10*/  ULDC.64 UR10, c[0x0][0x198] ;  /* 0x00006600000a7ab9 */ /* 0x000fe20000000a00 */
[----:B------:R-:W-:Y:S01]  /*2f20*/  ISETP.GE.AND P4, PT, R4, UR4, PT ;  /* 0x0000000404007c0c */ /* 0x000fe2000bf86270 */
[C---:B------:R-:W-:Y:S01]  /*2f30*/  IMAD.SHL.U32 R4, R250.reuse, 0x4, RZ ;  /* 0x00000004fa047824 */ /* 0x040fe200078e00ff */
[----:B------:R-:W-:Y:S01]  /*2f40*/  IADD3 R5, R250, 0x8, RZ ;  /* 0x00000008fa057810 */ /* 0x000fe20007ffe0ff */
[----:B------:R-:W-:Y:S01]  /*2f50*/  UIMAD UR9, UR20, UR10, URZ ;  /* 0x0000000a140972a4 */ /* 0x000fe2000f8e023f */
[----:B------:R-:W-:Y:S01]  /*2f60*/  SHF.R.S32.HI R19, RZ, 0x1f, R250 ;  /* 0x0000001fff137819 */ /* 0x000fe200000114fa */
[----:B------:R-:W-:Y:S01]  /*2f70*/  IMAD.U32 R17, RZ, RZ, UR26 ;  /* 0x0000001aff117e24 */ /* 0x000fe2000f8e00ff */
[----:B------:R-:W-:Y:S01]  /*2f80*/  ISETP.GE.AND P5, PT, R5, UR4, PT ;  /* 0x0000000405007c0c */ /* 0x000fe2000bfa6270 */
[----:B------:R-:W-:Y:S01]  /*2f90*/  UIMAD UR9, UR26, UR11, UR9 ;  /* 0x0000000b1a0972a4 */ /* 0x000fe2000f8e0209 */
[----:B------:R-:W-:Y:S01]  /*2fa0*/  IADD3 R4, P2, R4, UR16, RZ ;  /* 0x0000001004047c10 */ /* 0x000fe2000ff5e0ff */
[----:B------:R-:W-:Y:S01]  /*2fb0*/  IMAD.WIDE.U32 R8, R17, c[0x0][0x198], R206 ;  /* 0x0000660011087a25 */ /* 0x000fe200078e00ce */
[----:B------:R-:W-:-:S02]  /*2fc0*/  SHF.L.U64.HI R5, R250, 0x2, R19 ;  /* 0x00000002fa057819 */ /* 0x000fc40000010213 */
[----:B------:R-:W-:Y:S01]  /*2fd0*/  SHF.R.S32.HI R7, RZ, 0x1f, R6 ;  /* 0x0000001fff077819 */ /* 0x000fe20000011406 */
[----:B------:R-:W-:Y:S01]  /*2fe0*/  IMAD.MOV.U32 R242, RZ, RZ, 0x7f800000 ;  /* 0x7f800000fff27424 */ /* 0x000fe200078e00ff */
[----:B------:R-:W-:Y:S01]  /*2ff0*/  IADD3.X R5, R5, UR15, RZ, P2, !PT ;  /* 0x0000000f05057c10 */ /* 0x000fe200097fe4ff */
[----:B------:R-:W-:Y:S01]  /*3000*/  IMAD.MOV.U32 R239, RZ, RZ, 0x7f800000 ;  /* 0x7f800000ffef7424 */ /* 0x000fe200078e00ff */
[----:B------:R-:W-:Y:S01]  /*3010*/  @!P3 LEA R10, P2, R6, UR16, 0x2 ;  /* 0x00000010060abc11 */ /* 0x000fe2000f8410ff */
[----:B------:R-:W-:Y:S01]  /*3020*/  IMAD.U32 R12, RZ, RZ, UR9 ;  /* 0x00000009ff0c7e24 */ /* 0x000fe2000f8e00ff */
[----:B------:R-:W-:Y:S01]  /*3030*/  ISETP.GE.AND P6, PT, R250, UR4, PT ;  /* 0x00000004fa007c0c */ /* 0x000fe2000bfc6270 */
[----:B------:R2:W5:Y:S01]  /*3040*/  @!P5 LDG.E R242, [R4.64+0x20] ;  /* 0x0000200604f2d981 */ /* 0x000562000c1e1900 */
[----:B------:R-:W-:Y:S02]  /*3050*/  @!P3 LEA.HI.X R11, R6, UR15, R7, 0x2, P2 ;  /* 0x0000000f060bbc11 */ /* 0x000fe400090f1407 */
[----:B------:R-:W-:Y:S01]  /*3060*/  IADD3 R8, P1, R8, UR21, RZ ;  /* 0x0000001508087c10 */ /* 0x000fe2000ff3e0ff */
[----:B------:R2:W5:Y:S04]  /*3070*/  @!P4 LDG.E R239, [R4.64+0x80] ;  /* 0x0000800604efc981 */ /* 0x000568000c1e1900 */
[----:B------:R3:W5:Y:S01]  /*3080*/  @!P3 LDG.E R240, [R10.64] ;  /* 0x000000060af0b981 */ /* 0x000762000c1e1900 */
[----:B------:R-:W-:-:S03]  /*3090*/  UIMAD UR4, UR25, -0x80, UR5 ;  /* 0xffffff80190478a4 */ /* 0x000fc6000f8e0205 */
[----:B------:R2:W5:Y:S03]  /*30a0*/  @!P6 LDG.E R241, [R4.64] ;  /* 0x0000000604f1e981 */ /* 0x000566000c1e1900 */
[----:B------:R-:W-:Y:S02]  /*30b0*/  ISETP.GE.AND P6, PT, R2, UR4, PT ;  /* 0x0000000402007c0c */ /* 0x000fe4000bfc6270 */
[----:B------:R-:W-:-:S11]  /*30c0*/  IADD3.X R9, R9, UR22, R12, P1, !PT ;  /* 0x0000001609097c10 */ /* 0x000fd60008ffe40c */
[----:B------:R3:W-:Y:S04]  /*30d0*/  @P6 STS [R0+0x9000], RZ ;  /* 0x009000ff00006388 */ /* 0x0007e80000000800 */
[----:B------:R3:W-:Y:S04]  /*30e0*/  @P6 STS [R0+0x9004], RZ ;  /* 0x009004ff00006388 */ /* 0x0007e80000000800 */
[----:B------:R3:W-:Y:S04]  /*30f0*/  @P6 STS.64 [R0+0x9008], RZ ;  /* 0x009008ff00006388 */ /* 0x0007e80000000a00 */
[----:B------:R3:W-:Y:S04]  /*3100*/  @P6 STS.128 [R0+0xb000], RZ ;  /* 0x00b000ff00006388 */ /* 0x0007e80000000c00 */
[----:B------:R3:W-:Y:S01]  /*3110*/  @P6 STS.128 [R0+0xd000], RZ ;  /* 0x00d000ff00006388 */ /* 0x0007e20000000c00 */
[----:B--2---:R-:W-:Y:S01]  /*3120*/  IMAD R4, R18, c[0x0][0x1b0], RZ ;  /* 0x00006c0012047a24 */ /* 0x004fe200078e02ff */
[----:B------:R-:W-:Y:S01]  /*3130*/  BSSY B0, `(.L_x_1236) ;  /* 0x0000026000007945 */ /* 0x000fe20003800000 */
[----:B------:R-:W-:-:S04]  /*3140*/  IMAD.WIDE.U32 R6, R15, c[0x0][0x1b0], R8 ;  /* 0x00006c000f067a25 */ /* 0x000fc800078e0008 */
[----:B------:R-:W-:-:S04]  /*3150*/  IMAD R4, R15, c[0x0][0x1b4], R4 ;  /* 0x00006d000f047a24 */ /* 0x000fc800078e0204 */
        /* <DEDUP_REMOVED lines=11> */
[C---:B---3--:R-:W-:Y:S01]  /*3210*/  @!P4 LEA R10, P5, R4.reuse, c[0x0][0x168], 0x1 ;  /* 0x00005a00040aca11 */ /* 0x048fe200078a08ff */
        /* <DEDUP_REMOVED lines=23> */
.L_x_1237:
[----:B------:R-:W-:Y:S05]  /*3390*/  BSYNC B0 ;  /* 0x0000000000007941 */ /* 0x000fea0003800000 */
.L_x_1236:
        /* <DEDUP_REMOVED lines=13> */
[----:B--23--:R-:W-:-:S04]  /*3470*/  IMAD.WIDE.U32 R10, R4, c[0x0][0x198], R6 ;  /* 0x00006600040a7a25 */ /* 0x00cfc800078e0006 */
        /* <DEDUP_REMOVED lines=25> */
.L_x_1239:
[----:B------:R-:W-:Y:S05]  /*3610*/  BSYNC B0 ;  /* 0x0000000000007941 */ /* 0x000fea0003800000 */
.L_x_1238:
        /* <DEDUP_REMOVED lines=51> */
.L_x_1241:
[----:B------:R-:W-:Y:S05]  /*3950*/  BSYNC B0 ;  /* 0x0000000000007941 */ /* 0x000fea0003800000 */
.L_x_1240:
        /* <DEDUP_REMOVED lines=37> */
.L_x_1243:
[----:B------:R-:W-:Y:S05]  /*3bb0*/  BSYNC B0 ;  /* 0x0000000000007941 */ /* 0x000fea0003800000 */
.L_x_1242:
[----:B------:R-:W-:Y:S02]  /*3bc0*/  ULDC.64 UR20, c[0x0][0x318] ;  /* 0x0000c60000147ab9 */ /* 0x000fe40000000a00 */
[----:B------:R-:W-:Y:S01]  /*3bd0*/  ULDC.64 UR22, c[0x0][0x320] ;  /* 0x0000c80000167ab9 */ /* 0x000fe20000000a00 */
[----:B-1234-:R-:W-:Y:S01]  /*3be0*/  LEA.HI R0, R22, R21, RZ, 0x6 ;  /* 0x0000001516007211 */ /* 0x01efe200078f30ff */
[----:B------:R-:W-:Y:S01]  /*3bf0*/  UISETP.NE.U32.AND UP1, UPT, URZ, UR20, UPT ;  /* 0x000000143f00728c */ /* 0x000fe2000bf25070 */
[----:B------:R-:W-:Y:S01]  /*3c00*/  IMAD.SHL.U32 R2, R21, 0x2, RZ ;  /* 0x0000000215027824 */ /* 0x000fe200078e00ff */
[----:B------:R-:W0:Y:S02]  /*3c10*/  LDGDEPBAR ;  /* 0x00000000000079af */ /* 0x000e240000000000 */
        /* <DEDUP_REMOVED lines=12> */
[----:B------:R1:W2:Y:S01]  /*3ce0*/  @P1 LDG.E R4, [R4.64] ;  /* 0x0000000604041981 */ /* 0x0002a2000c1e1900 */
[----:B------:R-:W-:Y:S01]  /*3cf0*/  SHF.R.S32.HI R0, RZ, 0x6, R0 ;  /* 0x00000006ff007819 */ /* 0x000fe20000011400 */
[----:B------:R-:W-:Y:S01]  /*3d00*/  UIADD3 UR9, UR26, UR12, URZ ;  /* 0x0000000c1a097290 */ /* 0x000fe2000fffe03f */
[----:B------:R-:W-:Y:S01]  /*3d10*/  MOV R238, R184 ;  /* 0x000000b800ee7202 */ /* 0x000fe20000000f00 */
[----:B------:R-:W-:Y:S01]  /*3d20*/  CS2R R126, SRZ ;  /* 0x00000000007e7805 */ /* 0x000fe2000001ff00 */
[----:B------:R-:W-:Y:S01]  /*3d30*/  SHF.L.U32 R0, R0, 0x5, RZ ;  /* 0x0000000500007819 */ /* 0x000fe200000006ff */
[----:B------:R-:W-:Y:S01]  /*3d40*/  UIADD3 UR9, -UR5, 0x80, UR9 ;  /* 0x0000008005097890 */ /* 0x000fe2000fffe109 */
[----:B------:R-:W-:Y:S01]  /*3d50*/  CS2R R124, SRZ ;  /* 0x00000000007c7805 */ /* 0x000fe2000001ff00 */
[----:B------:R-:W-:Y:S01]  /*3d60*/  CS2R R130, SRZ ;  /* 0x0000000000827805 */ /* 0x000fe2000001ff00 */
[----:B------:R-:W-:Y:S01]  /*3d70*/  LOP3.LUT R2, R0, 0x6, R2, 0xf8, !PT ;  /* 0x0000000600027812 */ /* 0x000fe200078ef802 */
[----:B------:R-:W-:Y:S01]  /*3d80*/  IMAD.U32 R0, RZ, RZ, UR25 ;  /* 0x00000019ff007e24 */ /* 0x000fe2000f8e00ff */
[----:B------:R-:W-:Y:S01]  /*3d90*/  CS2R R128, SRZ ;  /* 0x0000000000807805 */ /* 0x000fe2000001ff00 */
[----:B------:R-:W-:Y:S01]  /*3da0*/  CS2R R122, SRZ ;  /* 0x00000000007a7805 */ /* 0x000fe2000001ff00 */
[----:B------:R-:W-:Y:S01]  /*3db0*/  CS2R R120, SRZ ;  /* 0x0000000000787805 */ /* 0x000fe2000001ff00 */
[----:B------:R-:W-:Y:S01]  /*3dc0*/  IMAD R180, R0, 0x80, R2 ;  /* 0x0000008000b47824 */ /* 0x000fe200078e0202 */
[----:B------:R-:W-:Y:S01]  /*3dd0*/  IADD3 R0, R178, 0x1800, RZ ;  /* 0x00001800b2007810 */ /* 0x000fe20007ffe0ff */
[----:B------:R-:W-:Y:S01]  /*3de0*/  CS2R R118, SRZ ;  /* 0x0000000000767805 */ /* 0x000fe2000001ff00 */
[----:B------:R-:W-:Y:S01]  /*3df0*/  IADD3 R2, R177, 0x1800, RZ ;  /* 0x00001800b1027810 */ /* 0x000fe20007ffe0ff */
[----:B------:R-:W-:Y:S01]  /*3e00*/  CS2R R116, SRZ ;  /* 0x0000000000747805 */ /* 0x000fe2000001ff00 */
[----:B------:R-:W-:Y:S01]  /*3e10*/  SEL R0, R0, R178, !P0 ;  /* 0x000000b200007207 */ /* 0x000fe20004000000 */
[----:B------:R-:W-:Y:S01]  /*3e20*/  CS2R R110, SRZ ;  /* 0x00000000006e7805 */ /* 0x000fe2000001ff00 */
[----:B------:R-:W-:Y:S01]  /*3e30*/  SEL R2, R2, R177, !P0 ;  /* 0x000000b102027207 */ /* 0x000fe20004000000 */
[----:B------:R-:W-:Y:S01]  /*3e40*/  CS2R R108, SRZ ;  /* 0x00000000006c7805 */ /* 0x000fe2000001ff00 */
[----:B------:R-:W-:Y:S01]  /*3e50*/  CS2R R114, SRZ ;  /* 0x0000000000727805 */ /* 0x000fe2000001ff00 */
[----:B------:R-:W-:Y:S01]  /*3e60*/  IMAD.SHL.U32 R171, R0, 0x2, RZ ;  /* 0x0000000200ab7824 */ /* 0x000fe200078e00ff */
[----:B-1----:R-:W2:Y:S01]  /*3e70*/  @P1 MUFU.RCP R5, c[0x0][0x238] ;  /* 0x00008e0000051b08 */ /* 0x002ea20000001000 */
[----:B------:R-:W-:Y:S01]  /*3e80*/  MOV R0, c[0x0][0x22c] ;  /* 0x00008b0000007a02 */ /* 0x000fe20000000f00 */
[----:B------:R-:W-:Y:S01]  /*3e90*/  IMAD.SHL.U32 R168, R2, 0x2, RZ ;  /* 0x0000000202a87824 */ /* 0x000fe200078e00ff */
        /* <DEDUP_REMOVED lines=41> */
[----:B------:R-:W-:Y:S02]  /*4130*/  ULDC UR14, c[0x0][0x2e4] ;  /* 0x0000b900000e7ab9 */ /* 0x000fe40000000800 */
[----:B------:R-:W-:Y:S01]  /*4140*/  UIADD3 UR20, UR9, -UR13, URZ ;  /* 0x8000000d09147290 */ /* 0x000fe2000fffe03f */
[----:B--2---:R-:W-:Y:S02]  /*4150*/  @P1 FMUL.FTZ R4, R4, R5 ;  /* 0x0000000504041220 */ /* 0x004fe40000410000 */
[----:B------:R-:W-:Y:S02]  /*4160*/  IMAD.SHL.U32 R5, R0, 0x10, RZ ;  /* 0x0000001000057824 */ /* 0x000fe400078e00ff */
[----:B------:R1:W2:Y:S03]  /*4170*/  @P1 R2UR UR10, R4 ;  /* 0x00000000040a13c2 */ /* 0x0002a600000e0000 */
[----:B------:R-:W-:-:S05]  /*4180*/  IADD3 R0, R5, 0x40, RZ ;  /* 0x0000004005007810 */ /* 0x000fca0007ffe0ff */
[----:B------:R-:W-:Y:S01]  /*4190*/  IMAD.IADD R0, R243, 0x1, R0 ;  /* 0x00000001f3007824 */ /* 0x000fe200078e0200 */
[----:B-1----:R-:W-:Y:S01]  /*41a0*/  IADD3 R4, R250, -UR12, -R180 ;  /* 0x8000000cfa047c10 */ /* 0x002fe2000fffe8b4 */
[----:B--2---:R-:W-:-:S03]  /*41b0*/  @UP1 UMOV UR4, UR10 ;  /* 0x0000000a00041c82 */ /* 0x004fc60008000000 */
[----:B------:R-:W-:Y:S02]  /*41c0*/  IADD3 R2, R4, UR5, RZ ;  /* 0x0000000504027c10 */ /* 0x000fe4000fffe0ff */
[----:B------:R-:W-:-:S03]  /*41d0*/  SHF.L.U64.HI R4, R250, 0x2, R19 ;  /* 0x00000002fa047819 */ /* 0x000fc60000010213 */
[----:B------:R1:W-:Y:S02]  /*41e0*/  STL [R1], R2 ;  /* 0x0000000201007387 */ /* 0x0003e40000100800 */
[----:B-1----:R-:W-:Y:S01]  /*41f0*/  IADD3 R2, R5, 0x20, RZ ;  /* 0x0000002005027810 */ /* 0x002fe20007ffe0ff */
[----:B------:R-:W-:-:S03]  /*4200*/  IMAD.SHL.U32 R5, R250, 0x4, RZ ;  /* 0x00000004fa057824 */ /* 0x000fc600078e00ff */
[----:B------:R-:W-:-:S04]  /*4210*/  IADD3 R2, R243, R2, RZ ;  /* 0x00000002f3027210 */ /* 0x000fc80007ffe0ff */
[C---:B------:R-:W-:Y:S01]  /*4220*/  IADD3 R4, R243.reuse, R2, RZ ;  /* 0x00000002f3047210 */ /* 0x040fe20007ffe0ff */
[----:B------:R-:W-:-:S04]  /*4230*/  IMAD.IADD R2, R243, 0x1, R0 ;  /* 0x00000001f3027824 */ /* 0x000fc800078e0200 */
[C---:B------:R-:W-:Y:S01]  /*4240*/  IMAD.IADD R247, R243.reuse, 0x1, R4 ;  /* 0x00000001f3f77824 */ /* 0x040fe200078e0204 */
[----:B------:R-:W-:-:S03]  /*4250*/  IADD3 R245, R243, R2, RZ ;  /* 0x00000002f3f57210 */ /* 0x000fc60007ffe0ff */
[C---:B------:R-:W-:Y:S02]  /*4260*/  IMAD.IADD R246, R243.reuse, 0x1, R247 ;  /* 0x00000001f3f67824 */ /* 0x040fe400078e02f7 */
[----:B------:R-:W-:-:S03]  /*4270*/  IMAD.IADD R244, R243, 0x1, R245 ;  /* 0x00000001f3f47824 */ /* 0x000fc600078e02f5 */
[C---:B------:R-:W-:Y:S01]  /*4280*/  IADD3 R249, R243.reuse, R246, RZ ;  /* 0x000000f6f3f97210 */ /* 0x040fe20007ffe0ff */
[----:B------:R-:W-:Y:S02]  /*4290*/  IMAD.IADD R248, R243, 0x1, R244 ;  /* 0x00000001f3f87824 */ /* 0x000fe400078e02f4 */
.L_x_1248:
[----:B------:R-:W2:Y:S01]  /*42a0*/  LDL R2, [R1] ;  /* 0x0000000001027983 */ /* 0x000ea20000100800 */
[----:B------:R-:W-:Y:S01]  /*42b0*/  IADD3 R0, R176, R171, RZ ;  /* 0x000000abb0007210 */ /* 0x000fe20007ffe0ff */
[----:B------:R-:W-:Y:S02]  /*42c0*/  USHF.L.U32 UR9, UR8, 0x6, URZ ;  /* 0x0000000608097899 */ /* 0x000fe4000800063f */
[----:B------:R-:W0:Y:S01]  /*42d0*/  LDGDEPBAR ;  /* 0x00000000000079af */ /* 0x000e220000000000 */
[----:B------:R-:W-:Y:S02]  /*42e0*/  ULDC UR11, c[0x0][0x2e4] ;  /* 0x0000b900000b7ab9 */ /* 0x000fe40000000800 */
[----:B------:R-:W-:Y:S01]  /*42f0*/  UISETP.GE.AND UP0, UPT, UR9, UR20, UPT ;  /* 0x000000140900728c */ /* 0x000fe2000bf06270 */
[----:B--2---:R-:W-:Y:S01]  /*4300*/  IADD3 R2, R2, UR9, RZ ;  /* 0x0000000902027c10 */ /* 0x004fe2000fffe0ff */
        /* <DEDUP_REMOVED lines=20> */
[-C--:B------:R-:W-:Y:S08]  /*4450*/  HMMA.16816.F32.BF16 R28, R28, R134.reuse, RZ ;  /* 0x000000861c1c723c */ /* 0x080ff000000418ff */
[----:B------:R-:W-:Y:S01]  /*4460*/  HMMA.16816.F32.BF16 R32, R32, R134, RZ ;  /* 0x000000862020723c */ /* 0x000fe200000418ff */
[----:B------:R-:W-:Y:S07]  /*4470*/  LDSM.16.M88.4 R132, [R0+0x1000] ;  /* 0x001000000084783b */ /* 0x000fee0000000200 */
[-C--:B----4-:R-:W-:Y:S08]  /*4480*/  HMMA.16816.F32.BF16 R4, R136, R140.reuse, R4 ;  /* 0x0000008c8804723c */ /* 0x090ff00000041804 */
[C---:B-1----:R-:W-:Y:S08]  /*4490*/  HMMA.16816.F32.BF16 R8, R144.reuse, R140, R8 ;  /* 0x0000008c9008723c */ /* 0x042ff00000041808 */
[-C--:B------:R-:W-:Y:S08]  /*44a0*/  HMMA.16816.F32.BF16 R12, R144, R142.reuse, R12 ;  /* 0x0000008e900c723c */ /* 0x080ff0000004180c */
[C---:B------:R-:W-:Y:S01]  /*44b0*/  HMMA.16816.F32.BF16 R16, R136.reuse, R142, R16 ;  /* 0x0000008e8810723c */ /* 0x040fe20000041810 */
[----:B------:R-:W1:Y:S07]  /*44c0*/  LDSM.16.M88.4 R140, [R169+0xb000] ;  /* 0x00b00000a98c783b */ /* 0x000e6e0000000200 */
[-C--:B--2---:R-:W-:Y:S08]  /*44d0*/  HMMA.16816.F32.BF16 R20, R136, R148.reuse, R20 ;  /* 0x000000948814723c */ /* 0x084ff00000041814 */
[C---:B------:R-:W-:Y:S07]  /*44e0*/  HMMA.16816.F32.BF16 R24, R144.reuse, R148, R24 ;  /* 0x000000949018723c */ /* 0x040fee0000041818 */
[----:B------:R-:W-:Y:S01]  /*44f0*/  IADD3 R148, R2, -0x1, RZ ;  /* 0xffffffff02947810 */ /* 0x000fe20007ffe0ff */
[-C--:B------:R-:W-:Y:S01]  /*4500*/  HMMA.16816.F32.BF16 R28, R144, R150.reuse, R28 ;  /* 0x00000096901c723c */ /* 0x080fe2000004181c */
[----:B------:R-:W-:Y:S02]  /*4510*/  LDSM.16.M88.4 R144, [R169+0xb400] ;  /* 0x00b40000a990783b */ /* 0x000fe40000000200 */
[----:B------:R-:W-:Y:S02]  /*4520*/  ISETP.GE.AND P0, PT, R148, RZ, PT ;  /* 0x000000ff9400720c */ /* 0x000fe40003f06270 */
[C---:B------:R-:W-:Y:S03]  /*4530*/  IADD3 R149, R2.reuse, 0x8, RZ ;  /* 0x0000000802957810 */ /* 0x040fe60007ffe0ff */
[----:B------:R-:W-:Y:S01]  /*4540*/  HMMA.16816.F32.BF16 R32, R136, R150, R32 ;  /* 0x000000968820723c */ /* 0x000fe20000041820 */
[----:B------:R-:W2:Y:S03]  /*4550*/  LDSM.16.M88.4 R136, [R0+0x1800] ;  /* 0x001800000088783b */ /* 0x000ea60000000200 */
[----:B------:R-:W-:Y:S03]  /*4560*/  ISETP.GE.AND P1, PT, R149, RZ, PT ;  /* 0x000000ff9500720c */ /* 0x000fe60003f26270 */
[----:B------:R-:W-:Y:S01]  /*4570*/  IABS R150, R2 ;  /* 0x0000000200967213 */ /* 0x000fe20000000000 */
[-C--:B------:R-:W-:Y:S03]  /*4580*/  HMMA.16816.F32.BF16 R4, R152, R156.reuse, R4 ;  /* 0x0000009c9804723c */ /* 0x080fe60000041804 */
[----:B------:R-:W-:Y:S02]  /*4590*/  I2F R193, R150 ;  /* 0x0000009600c17306 */ /* 0x000fe40000201400 */
[C---:B------:R-:W-:Y:S03]  /*45a0*/  @!P0 IADD3 R148, -R2.reuse, 0x1, RZ ;  /* 0x0000000102948810 */ /* 0x040fe60007ffe1ff */
[C---:B---3--:R-:W-:Y:S04]  /*45b0*/  HMMA.16816.F32.BF16 R8, R160.reuse, R156, R8 ;  /* 0x0000009ca008723c */ /* 0x048fe80000041808 */
[C---:B------:R-:W-:Y:S01]  /*45c0*/  @!P1 IADD3 R149, -R2.reuse, -0x8, RZ ;  /* 0xfffffff802959810 */ /* 0x040fe20007ffe1ff */
[----:B------:R-:W-:Y:S02]  /*45d0*/  I2F R181, R148 ;  /* 0x0000009400b57306 */ /* 0x000fe40000201400 */
[C---:B------:R-:W-:Y:S01]  /*45e0*/  IADD3 R157, R2.reuse, 0x28, RZ ;  /* 0x00000028029d7810 */ /* 0x040fe20007ffe0ff */
[-C--:B------:R-:W-:Y:S03]  /*45f0*/  HMMA.16816.F32.BF16 R12, R160, R158.reuse, R12 ;  /* 0x0000009ea00c723c */ /* 0x080fe6000004180c */
[----:B------:R-:W-:Y:S02]  /*4600*/  ISETP.GE.AND P1, PT, R157, RZ, PT ;  /* 0x000000ff9d00720c */ /* 0x000fe40003f26270 */
[----:B------:R-:W-:Y:S02]  /*4610*/  IADD3 R156, R2, 0x27, RZ ;  /* 0x00000027029c7810 */ /* 0x000fe40007ffe0ff */
[----:B------:R3:W-:Y:S01]  /*4620*/  I2F R183, R149 ;  /* 0x0000009500b77306 */ /* 0x0007e20000201400 */
[C---:B------:R-:W-:Y:S07]  /*4630*/  HMMA.16816.F32.BF16 R16, R152.reuse, R158, R16 ;  /* 0x0000009e9810723c */ /* 0x040fee0000041810 */
[----:B------:R-:W-:Y:S01]  /*4640*/  SHF.L.U32 R158, R250, 0x2, RZ ;  /* 0x00000002fa9e7819 */ /* 0x000fe200000006ff */
[-C--:B------:R-:W-:Y:S04]  /*4650*/  HMMA.16816.F32.BF16 R20, R152, R164.reuse, R20 ;  /* 0x000000a49814723c */ /* 0x080fe80000041814 */
[C---:B------:R-:W-:Y:S04]  /*4660*/  @!P1 IADD3 R157, -R2.reuse, -0x28, RZ ;  /* 0xffffffd8029d9810 */ /* 0x040fe80007ffe1ff */
[----:B------:R4:W-:Y:S01]  /*4670*/  I2F R186, R157 ;  /* 0x0000009d00ba7306 */ /* 0x0009e20000201400 */
[C---:B------:R-:W-:Y:S01]  /*4680*/  HMMA.16816.F32.BF16 R24, R160.reuse, R164, R24 ;  /* 0x000000a4a018723c */ /* 0x040fe20000041818 */
[----:B---3--:R-:W-:Y:S07]  /*4690*/  LDSM.16.M88.4 R148, [R170+0xd000] ;  /* 0x00d00000aa94783b */ /* 0x008fee0000000200 */
[-C--:B------:R-:W-:Y:S08]  /*46a0*/  HMMA.16816.F32.BF16 R28, R160, R166.reuse, R28 ;  /* 0x000000a6a01c723c */ /* 0x080ff0000004181c */
[----:B------:R-:W-:Y:S07]  /*46b0*/  HMMA.16816.F32.BF16 R32, R152, R166, R32 ;  /* 0x000000a69820723c */ /* 0x000fee0000041820 */
[----:B------:R-:W-:Y:S01]  /*46c0*/  IADD3 R152, R2, 0x7, RZ ;  /* 0x0000000702987810 */ /* 0x000fe20007ffe0ff */
[-C--:B-1----:R-:W-:Y:S05]  /*46d0*/  HMMA.16816.F32.BF16 R4, R132, R140.reuse, R4 ;  /* 0x0000008c8404723c */ /* 0x082fea0000041804 */
[----:B------:R-:W-:Y:S02]  /*46e0*/  ISETP.GE.AND P0, PT, R152, RZ, PT ;  /* 0x000000ff9800720c */ /* 0x000fe40003f06270 */
[C---:B----4-:R-:W-:Y:S01]  /*46f0*/  IADD3 R157, R2.reuse, -0x10, RZ ;  /* 0xfffffff0029d7810 */ /* 0x050fe20007ffe0ff */
[C---:B--2---:R-:W-:Y:S08]  /*4700*/  HMMA.16816.F32.BF16 R8, R136.reuse, R140, R8 ;  /* 0x0000008c8808723c */ /* 0x044ff00000041808 */
[-C--:B------:R-:W-:Y:S04]  /*4710*/  HMMA.16816.F32.BF16 R12, R136, R142.reuse, R12 ;  /* 0x0000008e880c723c */ /* 0x080fe8000004180c */
[----:B------:R-:W-:Y:S02]  /*4720*/  @!P0 IADD3 R152, -R2, -0x7, RZ ;  /* 0xfffffff902988810 */ /* 0x000fe40007ffe1ff */
[----:B------:R-:W-:Y:S02]  /*4730*/  ISETP.GE.AND P0, PT, R156, RZ, PT ;  /* 0x000000ff9c00720c */ /* 0x000fe40003f06270 */
[----:B------:R1:W-:Y:S01]  /*4740*/  I2F R182, R152 ;  /* 0x0000009800b67306 */ /* 0x0003e20000201400 */
[C---:B------:R-:W-:Y:S01]  /*4750*/  HMMA.16816.F32.BF16 R16, R132.reuse, R142, R16 ;  /* 0x0000008e8410723c */ /* 0x040fe20000041810 */
[----:B------:R-:W2:Y:S07]  /*4760*/  LDSM.16.M88.4 R140, [R171+0x2000] ;  /* 0x00200000ab8c783b */ /* 0x000eae0000000200 */
[-C--:B------:R-:W-:Y:S04]  /*4770*/  HMMA.16816.F32.BF16 R20, R132, R144.reuse, R20 ;  /* 0x000000908414723c */ /* 0x080fe80000041814 */
[C---:B------:R-:W-:Y:S04]  /*4780*/  @!P0 IADD3 R156, -R2.reuse, -0x27, RZ ;  /* 0xffffffd9029c8810 */ /* 0x040fe80007ffe1ff */
[----:B------:R3:W-:Y:S01]  /*4790*/  I2F R185, R156 ;  /* 0x0000009c00b97306 */ /* 0x0007e20000201400 */
[C---:B------:R-:W-:Y:S01]  /*47a0*/  HMMA.16816.F32.BF16 R24, R136.reuse, R144, R24 ;  /* 0x000000908818723c */ /* 0x040fe20000041818 */
[----:B-1----:R-:W1:Y:S06]  /*47b0*/  LDSM.16.M88.4 R152, [R171+0x2800] ;  /* 0x00280000ab98783b */ /* 0x002e6c0000000200 */
[----:B------:R-:W-:Y:S01]  /*47c0*/  IADD3 R144, R2, 0x20, RZ ;  /* 0x0000002002907810 */ /* 0x000fe20007ffe0ff */
[-C--:B------:R-:W-:Y:S03]  /*47d0*/  HMMA.16816.F32.BF16 R28, R136, R146.reuse, R28 ;  /* 0x00000092881c723c */ /* 0x080fe6000004181c */
[----:B------:R-:W-:Y:S04]  /*47e0*/  ISETP.GE.AND P1, PT, R144, RZ, PT ;  /* 0x000000ff9000720c */ /* 0x000fe80003f26270 */
[C---:B------:R-:W-:Y:S01]  /*47f0*/  IADD3 R137, R2.reuse, 0x18, RZ ;  /* 0x0000001802897810 */ /* 0x040fe20007ffe0ff */
[----:B------:R-:W-:Y:S01]  /*4800*/  HMMA.16816.F32.BF16 R32, R132, R146, R32 ;  /* 0x000000928420723c */ /* 0x000fe20000041820 */
[----:B------:R-:W4:Y:S03]  /*4810*/  LDSM.16.M88.4 R132, [R170+0xd400] ;  /* 0x00d40000aa84783b */ /* 0x000f260000000200 */
[C---:B------:R-:W-:Y:S02]  /*4820*/  IADD3 R138, R2.reuse, 0x1f, RZ ;  /* 0x0000001f028a7810 */ /* 0x040fe40007ffe0ff */
[C---:B------:R-:W-:Y:S02]  /*4830*/  IADD3 R136, R2.reuse, 0x17, RZ ;  /* 0x0000001702887810 */ /* 0x040fe40007ffe0ff */
[----:B------:R-:W-:Y:S01]  /*4840*/  @!P1 IADD3 R144, -R2, -0x20, RZ ;  /* 0xffffffe002909810 */ /* 0x000fe20007ffe1ff */
[-C--:B--2---:R-:W-:Y:S03]  /*4850*/  HMMA.16816.F32.BF16 R4, R140, R148.reuse, R4 ;  /* 0x000000948c04723c */ /* 0x084fe60000041804 */
[----:B------:R2:W-:Y:S02]  /*4860*/  I2F R167, R144 ;  /* 0x0000009000a77306 */ /* 0x0005e40000201400 */
[----:B------:R-:W-:Y:S02]  /*4870*/  ISETP.GE.AND P1, PT, R137, RZ, PT ;  /* 0x000000ff8900720c */ /* 0x000fe40003f26270 */
[----:B------:R-:W-:Y:S02]  /*4880*/  ISETP.GE.AND P0, PT, R138, RZ, PT ;  /* 0x000000ff8a00720c */ /* 0x000fe40003f06270 */
[C---:B---3--:R-:W-:Y:S09]  /*4890*/  IADD3 R156, R2.reuse, -0x9, RZ ;  /* 0xfffffff7029c7810 */ /* 0x048ff20007ffe0ff */
[C---:B------:R-:W-:Y:S02]  /*48a0*/  @!P1 IADD3 R137, -R2.reuse, -0x18, RZ ;  /* 0xffffffe802899810 */ /* 0x040fe40007ffe1ff */
[----:B------:R-:W-:Y:S01]  /*48b0*/  @!P0 IADD3 R138, -R2, -0x1f, RZ ;  /* 0xffffffe1028a8810 */ /* 0x000fe20007ffe1ff */
[C---:B-1----:R-:W-:Y:S01]  /*48c0*/  HMMA.16816.F32.BF16 R8, R152.reuse, R148, R8 ;  /* 0x000000949808723c */ /* 0x042fe20000041808 */
[----:B------:R-:W-:Y:S03]  /*48d0*/  I2F R179, R137 ;  /* 0x0000008900b37306 */ /* 0x000fe60000201400 */
[----:B------:R-:W-:Y:S01]  /*48e0*/  ISETP.GE.AND P0, PT, R136, RZ, PT ;  /* 0x000000ff8800720c */ /* 0x000fe20003f06270 */
[----:B--2---:R-:W-:Y:S02]  /*48f0*/  LDSM.16.M88.4 R144, [R169+0xd000] ;  /* 0x00d00000a990783b */ /* 0x004fe40000000200 */
[----:B------:R-:W-:Y:S01]  /*4900*/  IADD3 R148, P1, R158, UR18, RZ ;  /* 0x000000129e947c10 */ /* 0x000fe2000ff3e0ff */
[-C--:B------:R-:W-:Y:S03]  /*4910*/  HMMA.16816.F32.BF16 R12, R152, R150.reuse, R12 ;  /* 0x00000096980c723c */ /* 0x080fe6000004180c */
[----:B------:R-:W-:Y:S01]  /*4920*/  I2F R166, R138 ;  /* 0x0000008a00a67306 */ /* 0x000fe20000201400 */
[C---:B------:R-:W-:Y:S02]  /*4930*/  IADD3 R149, R2.reuse, -0x8, RZ ;  /* 0xfffffff802957810 */ /* 0x040fe40007ffe0ff */
[----:B------:R-:W-:Y:S02]  /*4940*/  SHF.R.S32.HI R158, RZ, 0x1f, R250 ;  /* 0x0000001fff9e7819 */ /* 0x000fe400000114fa */
[C---:B------:R-:W-:Y:S04]  /*4950*/  HMMA.16816.F32.BF16 R16, R140.reuse, R150, R16 ;  /* 0x000000968c10723c */ /* 0x040fe80000041810 */
[----:B------:R-:W-:Y:S02]  /*4960*/  @!P0 IADD3 R136, -R2, -0x17, RZ ;  /* 0xffffffe902888810 */ /* 0x000fe40007ffe1ff */
[----:B------:R-:W-:Y:S02]  /*4970*/  SHF.L.U64.HI R158, R250, 0x2, R158 ;  /* 0x00000002fa9e7819 */ /* 0x000fe4000001029e */
[----:B------:R1:W-:Y:S01]  /*4980*/  I2F R165, R136 ;  /* 0x0000008800a57306 */ /* 0x0003e20000201400 */
[----:B------:R-:W-:Y:S01]  /*4990*/  ISETP.GE.AND P0, PT, R156, RZ, PT ;  /* 0x000000ff9c00720c */ /* 0x000fe20003f06270 */
[-C--:B----4-:R-:W-:Y:S03]  /*49a0*/  HMMA.16816.F32.BF16 R20, R140, R132.reuse, R20 ;  /* 0x000000848c14723c */ /* 0x090fe60000041814 */
[----:B------:R-:W-:Y:S05]  /*49b0*/  ISETP.GE.AND P2, PT, R149, RZ, PT ;  /* 0x000000ff9500720c */ /* 0x000fea0003f46270 */
[C---:B------:R-:W-:Y:S04]  /*49c0*/  HMMA.16816.F32.BF16 R24, R152.reuse, R132, R24 ;  /* 0x000000849818723c */ /* 0x040fe80000041818 */
[C---:B------:R-:W-:Y:S03]  /*49d0*/  @!P0 IADD3 R156, -R2.reuse, 0x9, RZ ;  /* 0x00000009029c8810 */ /* 0x040fe60007ffe1ff */
[C---:B------:R-:W-:Y:S01]  /*49e0*/  IADD3 R133, R2.reuse, 0xf, RZ ;  /* 0x0000000f02857810 */ /* 0x040fe20007ffe0ff */
[----:B------:R2:W-:Y:S01]  /*49f0*/  I2F R163, R156 ;  /* 0x0000009c00a37306 */ /* 0x0005e20000201400 */
[C---:B------:R-:W-:Y:S01]  /*4a00*/  @!P2 IADD3 R149, -R2.reuse, 0x8, RZ ;  /* 0x000000080295a810 */ /* 0x040fe20007ffe1ff */
[-C--:B------:R-:W-:Y:S03]  /*4a10*/  HMMA.16816.F32.BF16 R28, R152, R134.reuse, R28 ;  /* 0x00000086981c723c */ /* 0x080fe6000004181c */
[----:B------:R-:W-:Y:S01]  /*4a20*/  IADD3 R132, R2, -0x18, RZ ;  /* 0xffffffe802847810 */ /* 0x000fe20007ffe0ff */
[----:B-1----:R-:W1:Y:S03]  /*4a30*/  LDSM.16.M88.4 R136, [R0+0x2000] ;  /* 0x002000000088783b */ /* 0x002e660000000200 */
[----:B------:R-:W-:Y:S01]  /*4a40*/  ISETP.GE.AND P2, PT, R132, RZ, PT ;  /* 0x000000ff8400720c */ /* 0x000fe20003f46270 */
[----:B------:R3:W-:Y:S01]  /*4a50*/  I2F R164, R149 ;  /* 0x0000009500a47306 */ /* 0x0007e20000201400 */
[----:B------:R-:W-:Y:S11]  /*4a60*/  HMMA.16816.F32.BF16 R32, R140, R134, R32 ;  /* 0x000000868c20723c */ /* 0x000ff60000041820 */
[----:B------:R-:W-:Y:S01]  /*4a70*/  @!UPT UIADD3 URZ, URZ, URZ, URZ ;  /* 0x0000003f3f3ff290 */ /* 0x000fe2000fffe03f */
[C---:B------:R-:W-:Y:S02]  /*4a80*/  @!P2 IADD3 R132, -R2.reuse, 0x18, RZ ;  /* 0x000000180284a810 */ /* 0x040fe40007ffe1ff */
[----:B--2---:R-:W-:Y:S02]  /*4a90*/  IADD3 R156, R2, 0x10, RZ ;  /* 0x00000010029c7810 */ /* 0x004fe40007ffe0ff */
[----:B------:R-:W-:Y:S01]  /*4aa0*/  I2F R142, R132 ;  /* 0x00000084008e7306 */ /* 0x000fe20000201400 */
[----:B---3--:R-:W-:Y:S02]  /*4ab0*/  IADD3.X R149, R158, UR17, RZ, P1, !PT ;  /* 0x000000119e957c10 */ /* 0x008fe40008ffe4ff */
[----:B------:R-:W-:Y:S02]  /*4ac0*/  IADD3 R158, R2, -0x11, RZ ;  /* 0xffffffef029e7810 */ /* 0x000fe40007ffe0ff */
[----:B------:R-:W-:Y:S01]  /*4ad0*/  ISETP.GE.AND P1, PT, R157, RZ, PT ;  /* 0x000000ff9d00720c */ /* 0x000fe20003f26270 */
[----:B-----5:R2:W5:Y:S01]  /*4ae0*/  LDG.E R161, [R148.64] ;  /* 0x0000000694a17981 */ /* 0x020562000c1e1900 */
[----:B------:R-:W-:Y:S03]  /*4af0*/  ISETP.GE.AND P0, PT, R158, RZ, PT ;  /* 0x000000ff9e00720c */ /* 0x000fe60003f06270 */
[----:B------:R2:W5:Y:S01]  /*4b00*/  LDG.E R162, [R148.64+0x20] ;  /* 0x0000200694a27981 */ /* 0x000562000c1e1900 */
[-C--:B-1----:R-:W-:Y:S03]  /*4b10*/  HMMA.16816.F32.BF16 R4, R136, R144.reuse, R4 ;  /* 0x000000908804723c */ /* 0x082fe60000041804 */
[----:B------:R2:W5:Y:S04]  /*4b20*/  LDG.E R160, [R148.64+0x80] ;  /* 0x0000800694a07981 */ /* 0x000568000c1e1900 */
[----:B------:R2:W5:Y:S01]  /*4b30*/  LDG.E R159, [R148.64+0xa0] ;  /* 0x0000a006949f7981 */ /* 0x000562000c1e1900 */
[C---:B------:R-:W-:Y:S04]  /*4b40*/  @!P1 IADD3 R157, -R2.reuse, 0x10, RZ ;  /* 0x00000010029d9810 */ /* 0x040fe80007ffe1ff */
[----:B------:R-:W-:Y:S02]  /*4b50*/  @!P0 IADD3 R158, -R2, 0x11, RZ ;  /* 0x00000011029e8810 */ /* 0x000fe40007ffe1ff */
[----:B------:R-:W-:Y:S01]  /*4b60*/  ISETP.GE.AND P1, PT, R156, RZ, PT ;  /* 0x000000ff9c00720c */ /* 0x000fe20003f26270 */
[----:B------:R-:W-:Y:S01]  /*4b70*/  I2F R157, R157 ;  /* 0x0000009d009d7306 */ /* 0x000fe20000201400 */
[----:B------:R-:W-:Y:S09]  /*4b80*/  ISETP.GE.AND P0, PT, R133, RZ, PT ;  /* 0x000000ff8500720c */ /* 0x000ff20003f06270 */
[----:B------:R-:W-:Y:S02]  /*4b90*/  I2F R158, R158 ;  /* 0x0000009e009e7306 */ /* 0x000fe40000201400 */
[----:B------:R-:W-:Y:S01]  /*4ba0*/  @!P1 IADD3 R156, -R2, -0x10, RZ ;  /* 0xfffffff0029c9810 */ /* 0x000fe20007ffe1ff */
[----:B------:R-:W-:Y:S02]  /*4bb0*/  FMUL.FTZ R4, R4, c[0x0][0x2ec] ;  /* 0x0000bb0004047a20 */ /* 0x000fe40000410000 */
[----:B------:R-:W-:Y:S01]  /*4bc0*/  FMUL.FTZ R5, R5, c[0x0][0x2ec] ;  /* 0x0000bb0005057a20 */ /* 0x000fe20000410000 */
[----:B------:R-:W-:Y:S01]  /*4bd0*/  @!P0 IADD3 R133, -R2, -0xf, RZ ;  /* 0xfffffff102858810 */ /* 0x000fe20007ffe1ff */
[----:B------:R-:W-:Y:S01]  /*4be0*/  FMUL.FTZ R6, R6, c[0x0][0x2ec] ;  /* 0x0000bb0006067a20 */ /* 0x000fe20000410000 */
[----:B------:R-:W-:Y:S01]  /*4bf0*/  PLOP3.LUT P0, PT, PT, PT, UP0, 0x80, 0x0 ;  /* 0x000000000000781c */ /* 0x000fe20003f0f008 */
[----:B--2---:R1:W2:Y:S01]  /*4c00*/  LDSM.16.M88.4 R148, [R0+0x2800] ;  /* 0x002800000094783b */ /* 0x0042a20000000200 */
[----:B------:R-:W-:Y:S01]  /*4c10*/  FMUL.FTZ R7, R7, c[0x0][0x2ec] ;  /* 0x0000bb0007077a20 */ /* 0x000fe20000410000 */
[----:B------:R-:W-:Y:S10]  /*4c20*/  MUFU.TANH R190, R5 ;  /* 0x0000000500be7308 */ /* 0x000ff40000002400 */
[----:B------:R-:W-:Y:S10]  /*4c30*/  MUFU.TANH R189, R6 ;  /* 0x0000000600bd7308 */ /* 0x000ff40000002400 */
[----:B------:R-:W-:Y:S01]  /*4c40*/  MUFU.TANH R188, R7 ;  /* 0x0000000700bc7308 */ /* 0x000fe20000002400 */
[----:B-1----:R-:W-:Y:S04]  /*4c50*/  IADD3 R0, R2, -0x19, RZ ;  /* 0xffffffe702007810 */ /* 0x002fe80007ffe0ff */
[----:B------:R-:W-:Y:S05]  /*4c60*/  ISETP.GE.AND P1, PT, R0, RZ, PT ;  /* 0x000000ff0000720c */ /* 0x000fea0003f26270 */
[----:B------:R-:W-:Y:S08]  /*4c70*/  I2F R156, R156 ;  /* 0x0000009c009c7306 */ /* 0x000ff00000201400 */
[----:B------:R-:W-:Y:S01]  /*4c80*/  @!P1 IADD3 R0, -R2, 0x19, RZ ;  /* 0x0000001902009810 */ /* 0x000fe20007ffe1ff */
[C---:B--2---:R-:W-:Y:S01]  /*4c90*/  HMMA.16816.F32.BF16 R8, R148.reuse, R144, R8 ;  /* 0x000000909408723c */ /* 0x044fe20000041808 */
[----:B------:R1:W2:Y:S07]  /*4ca0*/  MUFU.TANH R2, R4 ;  /* 0x0000000400027308 */ /* 0x0002ae0000002400 */
[-C--:B------:R-:W-:Y:S03]  /*4cb0*/  HMMA.16816.F32.BF16 R12, R148, R146.reuse, R12 ;  /* 0x00000092940c723c */ /* 0x080fe6000004180c */
[----:B------:R2:W-:Y:S05]  /*4cc0*/  I2F R143, R0 ;  /* 0x00000000008f7306 */ /* 0x0005ea0000201400 */
[C---:B------:R-:W-:Y:S05]  /*4cd0*/  HMMA.16816.F32.BF16 R16, R136.reuse, R146, R16 ;  /* 0x000000928810723c */ /* 0x040fea0000041810 */
[----:B------:R-:W-:Y:S03]  /*4ce0*/  I2F R133, R133 ;  /* 0x0000008500857306 */ /* 0x000fe60000201400 */
[----:B------:R-:W-:Y:S01]  /*4cf0*/  FMUL.FTZ R10, R10, c[0x0][0x2ec] ;  /* 0x0000bb000a0a7a20 */ /* 0x000fe20000410000 */
[----:B-1----:R-:W1:Y:S03]  /*4d00*/  LDSM.16.M88.4 R4, [R169+0xd400] ;  /* 0x00d40000a904783b */ /* 0x002e660000000200 */
[----:B------:R-:W-:Y:S02]  /*4d10*/  FMUL.FTZ R8, R8, c[0x0][0x2ec] ;  /* 0x0000bb0008087a20 */ /* 0x000fe40000410000 */
[----:B------:R-:W-:Y:S01]  /*4d20*/  FMUL.FTZ R11, R11, c[0x0][0x2ec] ;  /* 0x0000bb000b0b7a20 */ /* 0x000fe20000410000 */
[----:B------:R3:W4:Y:S01]  /*4d30*/  MUFU.TANH R154, R10 ;  /* 0x0000000a009a7308 */ /* 0x0007220000002400 */
        /* <DEDUP_REMOVED lines=8> */
[----:B--2---:R-:W-:Y:S05]  /*4dc0*/  FFMA.FTZ R0, -R2, R2, 1 ;  /* 0x3f80000002007423 */ /* 0x004fea0000010102 */
[----:B------:R2:W-:Y:S01]  /*4dd0*/  MUFU.TANH R152, R13 ;  /* 0x0000000d00987308 */ /* 0x0005e20000002400 */
[----:B---3--:R-:W-:Y:S09]  /*4de0*/  FFMA.FTZ R10, R182, -UR4, R188 ;  /* 0x80000004b60a7c23 */ /* 0x008ff200080100bc */
[----:B------:R-:W3:Y:S01]  /*4df0*/  MUFU.TANH R187, R8 ;  /* 0x0000000800bb7308 */ /* 0x000ee20000002400 */
[-C--:B-1----:R-:W-:Y:S03]  /*4e00*/  HMMA.16816.F32.BF16 R20, R136, R4.reuse, R20 ;  /* 0x000000048814723c */ /* 0x082fe60000041814 */
[----:B------:R-:W-:Y:S06]  /*4e10*/  FMUL.FTZ R12, R17, c[0x0][0x2ec] ;  /* 0x0000bb00110c7a20 */ /* 0x000fec0000410000 */
[----:B------:R-:W1:Y:S01]  /*4e20*/  MUFU.TANH R135, R11 ;  /* 0x0000000b00877308 */ /* 0x000e620000002400 */
[C---:B------:R-:W-:Y:S04]  /*4e30*/  HMMA.16816.F32.BF16 R24, R148.reuse, R4, R24 ;  /* 0x000000049418723c */ /* 0x040fe80000041818 */
[----:B--2---:R-:W-:Y:S02]  /*4e40*/  FMUL.FTZ R13, R16, c[0x0][0x2ec] ;  /* 0x0000bb00100d7a20 */ /* 0x004fe40000410000 */
[----:B----4-:R-:W-:Y:S03]  /*4e50*/  FFMA.FTZ R16, -R154, R154, 1 ;  /* 0x3f8000009a107423 */ /* 0x010fe6000001019a */
[----:B------:R-:W2:Y:S01]  /*4e60*/  MUFU.TANH R155, R9 ;  /* 0x00000009009b7308 */ /* 0x000ea20000002400 */
[-C--:B------:R-:W-:Y:S03]  /*4e70*/  HMMA.16816.F32.BF16 R28, R148, R6.reuse, R28 ;  /* 0x00000006941c723c */ /* 0x080fe6000004181c */
[----:B---3--:R-:W-:Y:S02]  /*4e80*/  FFMA.FTZ R8, -R187, R187, 1 ;  /* 0x3f800000bb087423 */ /* 0x008fe400000101bb */
        /* <DEDUP_REMOVED lines=17> */
[----:B------:R-:W-:Y:S02]  /*4fa0*/  FFMA.FTZ R7, R193, -UR4, R2 ;  /* 0x80000004c1077c23 */ /* 0x000fe40008010002 */
[----:B------:R-:W-:Y:S01]  /*4fb0*/  FFMA.FTZ R2, -R190, R190, 1 ;  /* 0x3f800000be027423 */ /* 0x000fe200000101be */
[----:B------:R4:W4:Y:S01]  /*4fc0*/  MUFU.TANH R140, R19 ;  /* 0x00000013008c7308 */ /* 0x0009220000002400 */
[----:B------:R-:W-:Y:S02]  /*4fd0*/  FMUL.FTZ R28, R28, c[0x0][0x2ec] ;  /* 0x0000bb001c1c7a20 */ /* 0x000fe40000410000 */
[----:B------:R-:W-:Y:S02]  /*4fe0*/  FMUL.FTZ R31, R31, c[0x0][0x2ec] ;  /* 0x0000bb001f1f7a20 */ /* 0x000fe40000410000 */
[----:B------:R-:W-:Y:S02]  /*4ff0*/  FMUL.FTZ R32, R32, c[0x0][0x2ec] ;  /* 0x0000bb0020207a20 */ /* 0x000fe40000410000 */
[----:B------:R-:W-:Y:S02]  /*5000*/  FMUL.FTZ R34, R34, c[0x0][0x2ec] ;  /* 0x0000bb0022227a20 */ /* 0x000fe40000410000 */
[----:B-1----:R-:W-:Y:S01]  /*5010*/  FFMA.FTZ R21, R185, -UR4, R135 ;  /* 0x80000004b9157c23 */ /* 0x002fe20008010087 */
[----:B------:R1:W-:Y:S01]  /*5020*/  MUFU.TANH R144, R22 ;  /* 0x0000001600907308 */ /* 0x0003e20000002400 */
[----:B------:R-:W-:Y:S02]  /*5030*/  FFMA.FTZ R9, -R135, R135, 1 ;  /* 0x3f80000087097423 */ /* 0x000fe40000010187 */
[----:B------:R-:W-:Y:S02]  /*5040*/  FMUL.FTZ R151, R0, c[0x0][0x2ec] ;  /* 0x0000bb0000977a20 */ /* 0x000fe40000410000 */
[----:B------:R-:W-:Y:S02]  /*5050*/  FMUL.FTZ R150, R2, c[0x0][0x2ec] ;  /* 0x0000bb0002967a20 */ /* 0x000fe40000410000 */
[----:B--2---:R-:W-:Y:S02]  /*5060*/  FFMA.FTZ R0, -R155, R155, 1 ;  /* 0x3f8000009b007423 */ /* 0x004fe4000001019b */
[----:B------:R-:W-:Y:S01]  /*5070*/  FFMA.FTZ R14, R166, -UR4, R155 ;  /* 0x80000004a60e7c23 */ /* 0x000fe2000801009b */
[----:B------:R-:W2:Y:S01]  /*5080*/  MUFU.TANH R12, R12 ;  /* 0x0000000c000c7308 */ /* 0x000ea20000002400 */
[----:B---3--:R-:W-:Y:S02]  /*5090*/  FFMA.FTZ R2, -R134, R134, 1 ;  /* 0x3f80000086027423 */ /* 0x008fe40000010186 */
[----:B------:R-:W-:Y:S02]  /*50a0*/  FMUL.FTZ R155, R8, c[0x0][0x2ec] ;  /* 0x0000bb00089b7a20 */ /* 0x000fe40000410000 */
[----:B----4-:R-:W-:Y:S02]  /*50b0*/  FFMA.FTZ R19, R166, -UR4, R134 ;  /* 0x80000004a6137c23 */ /* 0x010fe40008010086 */
[----:B------:R-:W-:Y:S02]  /*50c0*/  FMUL.FTZ R166, R16, c[0x0][0x2ec] ;  /* 0x0000bb0010a67a20 */ /* 0x000fe40000410000 */
[C---:B------:R-:W-:Y:S01]  /*50d0*/  FFMA.FTZ R8, R181.reuse, -UR4, R140 ;  /* 0x80000004b5087c23 */ /* 0x040fe2000801008c */
[----:B------:R-:W3:Y:S01]  /*50e0*/  MUFU.TANH R146, R18 ;  /* 0x0000001200927308 */ /* 0x000ee20000002400 */
[----:B------:R-:W-:Y:S02]  /*50f0*/  FFMA.FTZ R16, -R140, R140, 1 ;  /* 0x3f8000008c107423 */ /* 0x000fe4000001018c */
[----:B------:R-:W-:Y:S01]  /*5100*/  FFMA.FTZ R6, R181, -UR4, R190 ;  /* 0x80000004b5067c23 */ /* 0x000fe200080100be */
[----:B------:R-:W-:Y:S01]  /*5110*/  MOV R190, R192 ;  /* 0x000000c000be7202 */ /* 0x000fe20000000f00 */
[----:B-1----:R-:W-:Y:S02]  /*5120*/  FFMA.FTZ R22, R186, -UR4, R154 ;  /* 0x80000004ba167c23 */ /* 0x002fe4000801009a */
[----:B------:R-:W-:Y:S02]  /*5130*/  FMUL.FTZ R154, R0, c[0x0][0x2ec] ;  /* 0x0000bb00009a7a20 */ /* 0x000fe40000410000 */
[----:B------:R-:W-:Y:S01]  /*5140*/  FFMA.FTZ R0, -R153, R153, 1 ;  /* 0x3f80000099007423 */ /* 0x000fe20000010199 */
[----:B------:R-:W1:Y:S01]  /*5150*/  MUFU.TANH R13, R13 ;  /* 0x0000000d000d7308 */ /* 0x000e620000002400 */
[----:B------:R-:W-:Y:S02]  /*5160*/  FFMA.FTZ R5, -R189, R189, 1 ;  /* 0x3f800000bd057423 */ /* 0x000fe400000101bd */
[----:B------:R-:W-:Y:S02]  /*5170*/  FMUL.FTZ R148, R4, c[0x0][0x2ec] ;  /* 0x0000bb0004947a20 */ /* 0x000fe40000410000 */
[----:B------:R-:W-:Y:S02]  /*5180*/  FFMA.FTZ R4, -R152, R152, 1 ;  /* 0x3f80000098047423 */ /* 0x000fe40000010198 */
[----:B------:R-:W-:Y:S02]  /*5190*/  FMUL.FTZ R181, R0, c[0x0][0x2ec] ;  /* 0x0000bb0000b57a20 */ /* 0x000fe40000410000 */
[----:B--2---:R-:W-:Y:S01]  /*51a0*/  FFMA.FTZ R0, -R12, R12, 1 ;  /* 0x3f8000000c007423 */ /* 0x004fe2000001010c */
[----:B------:R-:W2:Y:S01]  /*51b0*/  MUFU.TANH R18, R23 ;  /* 0x0000001700127308 */ /* 0x000ea20000002400 */
[----:B------:R-:W-:Y:S02]  /*51c0*/  FFMA.FTZ R15, R167, -UR4, R187 ;  /* 0x80000004a70f7c23 */ /* 0x000fe400080100bb */
[----:B------:R-:W-:Y:S02]  /*51d0*/  FMUL.FTZ R149, R5, c[0x0][0x2ec] ;  /* 0x0000bb0005957a20 */ /* 0x000fe40000410000 */
[----:B------:R-:W-:Y:S02]  /*51e0*/  FFMA.FTZ R5, -R147, R147, 1 ;  /* 0x3f80000093057423 */ /* 0x000fe40000010193 */
[----:B------:R-:W-:Y:S02]  /*51f0*/  FMUL.FTZ R186, R2, c[0x0][0x2ec] ;  /* 0x0000bb0002ba7a20 */ /* 0x000fe40000410000 */
[----:B------:R-:W-:Y:S01]  /*5200*/  FMUL.FTZ R188, R0, c[0x0][0x2ec] ;  /* 0x0000bb0000bc7a20 */ /* 0x000fe20000410000 */
[----:B------:R4:W2:Y:S01]  /*5210*/  MUFU.TANH R132, R20 ;  /* 0x0000001400847308 */ /* 0x0008a20000002400 */
[----:B------:R-:W-:Y:S02]  /*5220*/  FFMA.FTZ R11, R183, -UR4, R189 ;  /* 0x80000004b70b7c23 */ /* 0x000fe400080100bd */
[----:B---3--:R-:W-:Y:S02]  /*5230*/  FFMA.FTZ R17, -R146, R146, 1 ;  /* 0x3f80000092117423 */ /* 0x008fe40000010192 */
[----:B-1----:R-:W-:Y:S02]  /*5240*/  FFMA.FTZ R2, -R13, R13, 1 ;  /* 0x3f8000000d027423 */ /* 0x002fe4000001010d */
[----:B------:R-:W-:Y:S02]  /*5250*/  FMUL.FTZ R187, R5, c[0x0][0x2ec] ;  /* 0x0000bb0005bb7a20 */ /* 0x000fe40000410000 */
[----:B------:R-:W-:Y:S01]  /*5260*/  FFMA.FTZ R5, -R144, R144, 1 ;  /* 0x3f80000090057423 */ /* 0x000fe20000010190 */
[----:B------:R-:W-:Y:S01]  /*5270*/  MUFU.TANH R141, R26 ;  /* 0x0000001a008d7308 */ /* 0x000fe20000002400 */
[----:B------:R-:W-:Y:S02]  /*5280*/  FMUL.FTZ R189, R2, c[0x0][0x2ec] ;  /* 0x0000bb0002bd7a20 */ /* 0x000fe40000410000 */
[----:B------:R-:W-:Y:S02]  /*5290*/  FFMA.FTZ R2, -R145, R145, 1 ;  /* 0x3f80000091027423 */ /* 0x000fe40000010191 */
[----:B------:R-:W-:Y:S02]  /*52a0*/  FMUL.FTZ R185, R9, c[0x0][0x2ec] ;  /* 0x0000bb0009b97a20 */ /* 0x000fe40000410000 */
[----:B------:R-:W-:Y:S02]  /*52b0*/  FFMA.FTZ R9, R193, -UR4, R146 ;  /* 0x80000004c1097c23 */ /* 0x000fe40008010092 */
[----:B------:R-:W-:Y:S01]  /*52c0*/  FMUL.FTZ R200, R17, c[0x0][0x2ec] ;  /* 0x0000bb0011c87a20 */ /* 0x000fe20000410000 */
[----:B------:R-:W1:Y:S01]  /*52d0*/  MUFU.TANH R26, R24 ;  /* 0x00000018001a7308 */ /* 0x000e620000002400 */
[----:B------:R-:W-:Y:S02]  /*52e0*/  FMUL.FTZ R199, R16, c[0x0][0x2ec] ;  /* 0x0000bb0010c77a20 */ /* 0x000fe40000410000 */
[----:B------:R-:W-:Y:S02]  /*52f0*/  FMUL.FTZ R205, R5, c[0x0][0x2ec] ;  /* 0x0000bb0005cd7a20 */ /* 0x000fe40000410000 */
[----:B----4-:R-:W-:Y:S02]  /*5300*/  FFMA.FTZ R20, R167, -UR4, R147 ;  /* 0x80000004a7147c23 */ /* 0x010fe40008010093 */
[----:B------:R-:W-:Y:S02]  /*5310*/  FMUL.FTZ R167, R4, c[0x0][0x2ec] ;  /* 0x0000bb0004a77a20 */ /* 0x000fe40000410000 */
[----:B--2---:R-:W-:Y:S01]  /*5320*/  FFMA.FTZ R4, -R18, R18, 1 ;  /* 0x3f80000012047423 */ /* 0x004fe20000010112 */
[----:B------:R-:W2:Y:S01]  /*5330*/  MUFU.TANH R25, R25 ;  /* 0x0000001900197308 */ /* 0x000ea20000002400 */
[----:B------:R-:W-:Y:S02]  /*5340*/  FFMA.FTZ R0, -R132, R132, 1 ;  /* 0x3f80000084007423 */ /* 0x000fe40000010184 */
[----:B------:R-:W-:Y:S02]  /*5350*/  FMUL.FTZ R204, R4, c[0x0][0x2ec] ;  /* 0x0000bb0004cc7a20 */ /* 0x000fe40000410000 */
[----:B------:R-:W-:Y:S02]  /*5360*/  FMUL.FTZ R201, R0, c[0x0][0x2ec] ;  /* 0x0000bb0000c97a20 */ /* 0x000fe40000410000 */
[----:B------:R-:W-:Y:S02]  /*5370*/  FMUL.FTZ R198, R2, c[0x0][0x2ec] ;  /* 0x0000bb0002c67a20 */ /* 0x000fe40000410000 */
[----:B------:R-:W-:Y:S01]  /*5380*/  FFMA.FTZ R13, R164, -UR4, R13 ;  /* 0x80000004a40d7c23 */ /* 0x000fe2000801000d */
[----:B------:R-:W3:Y:S01]  /*5390*/  MUFU.TANH R23, R27 ;  /* 0x0000001b00177308 */ /* 0x000ee20000002400 */
[----:B------:R-:W-:Y:S02]  /*53a0*/  FFMA.FTZ R12, R163, -UR4, R12 ;  /* 0x80000004a30c7c23 */ /* 0x000fe4000801000c */
[----:B------:R-:W-:Y:S02]  /*53b0*/  FFMA.FTZ R132, R157, -UR4, R132 ;  /* 0x800000049d847c23 */ /* 0x000fe40008010084 */
[----:B-1----:R-:W-:Y:S02]  /*53c0*/  FFMA.FTZ R4, -R26, R26, 1 ;  /* 0x3f8000001a047423 */ /* 0x002fe4000001011a */
[----:B------:R-:W-:Y:S02]  /*53d0*/  FFMA.FTZ R35, R158, -UR4, R145 ;  /* 0x800000049e237c23 */ /* 0x000fe40008010091 */
[----:B------:R-:W-:Y:S01]  /*53e0*/  FMUL.FTZ R193, R4, c[0x0][0x2ec] ;  /* 0x0000bb0004c17a20 */ /* 0x000fe20000410000 */
[----:B------:R1:W4:Y:S01]  /*53f0*/  MUFU.TANH R136, R30 ;  /* 0x0000001e00887308 */ /* 0x0003220000002400 */
[C---:B------:R-:W-:Y:S02]  /*5400*/  FFMA.FTZ R26, R156.reuse, -UR4, R26 ;  /* 0x800000049c1a7c23 */ /* 0x040fe4000801001a */
[----:B--2---:R-:W-:Y:S02]  /*5410*/  FFMA.FTZ R0, -R25, R25, 1 ;  /* 0x3f80000019007423 */ /* 0x004fe40000010119 */
[----:B------:R-:W-:Y:S05]  /*5420*/  FFMA.FTZ R25, R133, -UR4, R25 ;  /* 0x8000000485197c23 */ /* 0x000fea0008010019 */
[----:B------:R2:W2:Y:S01]  /*5430*/  MUFU.TANH R135, R29 ;  /* 0x0000001d00877308 */ /* 0x0004a20000002400 */
[C---:B---3--:R-:W-:Y:S02]  /*5440*/  FFMA.FTZ R17, R165.reuse, -UR4, R23 ;  /* 0x80000004a5117c23 */ /* 0x048fe40008010017 */
[----:B------:R-:W-:Y:S07]  /*5450*/  FFMA.FTZ R27, R165, -UR4, R152 ;  /* 0x80000004a51b7c23 */ /* 0x000fee0008010098 */
[----:B------:R-:W3:Y:S01]  /*5460*/  MUFU.TANH R137, R28 ;  /* 0x0000001c00897308 */ /* 0x000ee20000002400 */
[----:B-1----:R-:W-:Y:S02]  /*5470*/  FFMA.FTZ R30, -R141, R141, 1 ;  /* 0x3f8000008d1e7423 */ /* 0x002fe4000001018d */
[----:B----4-:R-:W-:Y:S02]  /*5480*/  FFMA.FTZ R16, R156, -UR4, R136 ;  /* 0x800000049c107c23 */ /* 0x010fe40008010088 */
[----:B------:R-:W-:Y:S02]  /*5490*/  FFMA.FTZ R136, -R136, R136, 1 ;  /* 0x3f80000088887423 */ /* 0x000fe40000010188 */
[----:B------:R-:W-:Y:S03]  /*54a0*/  FMUL.FTZ R203, R30, c[0x0][0x2ec] ;  /* 0x0000bb001ecb7a20 */ /* 0x000fe60000410000 */
[----:B------:R-:W1:Y:S01]  /*54b0*/  MUFU.TANH R134, R31 ;  /* 0x0000001f00867308 */ /* 0x000e620000002400 */
[----:B--2---:R-:W-:Y:S02]  /*54c0*/  FFMA.FTZ R29, -R23, R23, 1 ;  /* 0x3f800000171d7423 */ /* 0x004fe40000010117 */
[----:B------:R-:W-:Y:S02]  /*54d0*/  FFMA.FTZ R23, R182, -UR4, R135 ;  /* 0x80000004b6177c23 */ /* 0x000fe40008010087 */
[----:B------:R-:W-:Y:S02]  /*54e0*/  FFMA.FTZ R135, -R135, R135, 1 ;  /* 0x3f80000087877423 */ /* 0x000fe40000010187 */
[----:B------:R-:W-:Y:S03]  /*54f0*/  FMUL.FTZ R202, R29, c[0x0][0x2ec] ;  /* 0x0000bb001dca7a20 */ /* 0x000fe60000410000 */
[----:B------:R-:W2:Y:S01]  /*5500*/  MUFU.TANH R140, R32 ;  /* 0x00000020008c7308 */ /* 0x000ea20000002400 */
[----:B------:R-:W-:Y:S02]  /*5510*/  FMUL.FTZ R156, R135, c[0x0][0x2ec] ;  /* 0x0000bb00879c7a20 */ /* 0x000fe40000410000 */
[----:B---3--:R-:W-:Y:S02]  /*5520*/  FFMA.FTZ R24, R183, -UR4, R137 ;  /* 0x80000004b7187c23 */ /* 0x008fe40008010089 */
[----:B------:R-:W-:Y:S02]  /*5530*/  FFMA.FTZ R137, -R137, R137, 1 ;  /* 0x3f80000089897423 */ /* 0x000fe40000010189 */
[----:B------:R-:W-:Y:S02]  /*5540*/  FMUL.FTZ R183, R0, c[0x0][0x2ec] ;  /* 0x0000bb0000b77a20 */ /* 0x000fe40000410000 */
[----:B------:R-:W-:Y:S01]  /*5550*/  FFMA.FTZ R28, R179, -UR4, R153 ;  /* 0x80000004b31c7c23 */ /* 0x000fe20008010099 */
[----:B------:R-:W3:Y:S01]  /*5560*/  MUFU.TANH R33, R34 ;  /* 0x0000002200217308 */ /* 0x000ee20000002400 */
[----:B-1----:R-:W-:Y:S02]  /*5570*/  FFMA.FTZ R133, R133, -UR4, R134 ;  /* 0x8000000485857c23 */ /* 0x002fe40008010086 */
[----:B------:R-:W-:Y:S02]  /*5580*/  FFMA.FTZ R134, -R134, R134, 1 ;  /* 0x3f80000086867423 */ /* 0x000fe40000010186 */
[----:B------:R-:W-:Y:S02]  /*5590*/  FFMA.FTZ R31, R163, -UR4, R18 ;  /* 0x80000004a31f7c23 */ /* 0x000fe40008010012 */
[----:B------:R-:W-:Y:S03]  /*55a0*/  FFMA.FTZ R18, R179, -UR4, R141 ;  /* 0x80000004b3127c23 */ /* 0x000fe6000801008d */
[----:B------:R-:W1:Y:S01]  /*55b0*/  MUFU.TANH R139, R139 ;  /* 0x0000008b008b7308 */ /* 0x000e620000002400 */
[----:B------:R-:W-:Y:S02]  /*55c0*/  FMUL.FTZ R179, R136, c[0x0][0x2ec] ;  /* 0x0000bb0088b37a20 */ /* 0x000fe40000410000 */
[----:B--2---:R-:W-:Y:S02]  /*55d0*/  FFMA.FTZ R5, -R140, R140, 1 ;  /* 0x3f8000008c057423 */ /* 0x004fe4000001018c */
[----:B------:R-:W-:Y:S02]  /*55e0*/  FFMA.FTZ R32, R164, -UR4, R144 ;  /* 0x80000004a4207c23 */ /* 0x000fe40008010090 */
[----:B------:R-:W-:Y:S02]  /*55f0*/  FMUL.FTZ R164, R137, c[0x0][0x2ec] ;  /* 0x0000bb0089a47a20 */ /* 0x000fe40000410000 */
[----:B------:R-:W-:Y:S01]  /*5600*/  FMUL.FTZ R165, R5, c[0x0][0x2ec] ;  /* 0x0000bb0005a57a20 */ /* 0x000fe20000410000 */
[----:B------:R-:W2:Y:S01]  /*5610*/  MUFU.TANH R138, R138 ;  /* 0x0000008a008a7308 */ /* 0x000ea20000002400 */
[----:B---3--:R-:W-:Y:S02]  /*5620*/  FFMA.FTZ R4, -R33, R33, 1 ;  /* 0x3f80000021047423 */ /* 0x008fe40000010121 */
[----:B------:R-:W-:Y:S02]  /*5630*/  FFMA.FTZ R34, R142, -UR4, R140 ;  /* 0x800000048e227c23 */ /* 0x000fe4000801008c */
[----:B------:R-:W-:Y:S02]  /*5640*/  FFMA.FTZ R30, R157, -UR4, R33 ;  /* 0x800000049d1e7c23 */ /* 0x000fe40008010021 */
[----:B------:R-:W-:Y:S02]  /*5650*/  FMUL.FTZ R182, R4, c[0x0][0x2ec] ;  /* 0x0000bb0004b67a20 */ /* 0x000fe40000410000 */
[----:B-1----:R-:W-:Y:S02]  /*5660*/  FFMA.FTZ R2, -R139, R139, 1 ;  /* 0x3f8000008b027423 */ /* 0x002fe4000001018b */
[----:B------:R-:W-:Y:S02]  /*5670*/  FFMA.FTZ R33, R143, -UR4, R139 ;  /* 0x800000048f217c23 */ /* 0x000fe4000801008b */
[----:B------:R-:W-:Y:S02]  /*5680*/  FMUL.FTZ R157, R2, c[0x0][0x2ec] ;  /* 0x0000bb00029d7a20 */ /* 0x000fe40000410000 */
[----:B--2---:R-:W-:Y:S02]  /*5690*/  FFMA.FTZ R0, -R138, R138, 1 ;  /* 0x3f8000008a007423 */ /* 0x004fe4000001018a */
[----:B------:R-:W-:Y:S02]  /*56a0*/  FFMA.FTZ R29, R158, -UR4, R138 ;  /* 0x800000049e1d7c23 */ /* 0x000fe4000801008a */
[----:B------:R-:W-:Y:S02]  /*56b0*/  FMUL.FTZ R158, R134, c[0x0][0x2ec] ;  /* 0x0000bb00869e7a20 */ /* 0x000fe40000410000 */
[----:B------:R-:W-:Y:S01]  /*56c0*/  FMUL.FTZ R163, R0, c[0x0][0x2ec] ;  /* 0x0000bb0000a37a20 */ /* 0x000fe20000410000 */
[----:B------:R-:W-:-:S05]  /*56d0*/  @!P0 BRA `(.L_x_1244) ;  /* 0x000000c000008947 */ /* 0x000fca0003800000 */
        /* <DEDUP_REMOVED lines=12> */
.L_x_1244:
[----:B------:R-:W-:Y:S01]  /*57a0*/  IADD3 R5, R250, UR9, RZ ;  /* 0x00000009fa057c10 */ /* 0x000fe2000fffe0ff */
        /* <DEDUP_REMOVED lines=12> */
[CC--:B------:R-:W-:Y:S02]  /*5870*/  ISETP.GE.AND P2, PT, R180.reuse, R0.reuse, PT ;  /* 0x00000000b400720c */ /* 0x0c0fe40003f46270 */
[C---:B------:R-:W-:Y:S02]  /*5880*/  IADD3 R137, R180.reuse, 0x10, RZ ;  /* 0x00000010b4897810 */ /* 0x040fe40007ffe0ff */
[C---:B------:R-:W-:Y:S02]  /*5890*/  IADD3 R136, R180.reuse, 0x11, RZ ;  /* 0x00000011b4887810 */ /* 0x040fe40007ffe0ff */
[C---:B------:R-:W-:Y:S02]  /*58a0*/  IADD3 R135, R180.reuse, 0x18, RZ ;  /* 0x00000018b4877810 */ /* 0x040fe40007ffe0ff */
[----:B------:R-:W-:Y:S02]  /*58b0*/  IADD3 R134, R180, 0x19, RZ ;  /* 0x00000019b4867810 */ /* 0x000fe40007ffe0ff */
[----:B------:R-:W-:Y:S02]  /*58c0*/  IADD3 R141, R2, UR10, RZ ;  /* 0x0000000a028d7c10 */ /* 0x000fe4000fffe0ff */
        /* <DEDUP_REMOVED lines=11> */
[----:B------:R-:W-:Y:S02]  /*5980*/  ISETP.GE.OR P1, PT, R140, R4, !P1 ;  /* 0x000000048c00720c */ /* 0x000fe40004f26670 */
        /* <DEDUP_REMOVED lines=96> */
.L_x_1245:
[C---:B------:R-:W-:Y:S01]  /*5f90*/  FMUL.FTZ R5, R241.reuse, 1.4426950216293334961 ;  /* 0x3fb8aa3bf1057820 */ /* 0x040fe20000410000 */
[----:B------:R-:W-:Y:S01]  /*5fa0*/  FSETP.NEU.FTZ.AND P0, PT, R241, -INF , PT ;  /* 0xff800000f100780b */ /* 0x000fe20003f1d000 */
[----:B------:R-:W-:Y:S01]  /*5fb0*/  FMUL.FTZ R4, R242, 1.4426950216293334961 ;  /* 0x3fb8aa3bf2047820 */ /* 0x000fe20000410000 */
[----:B------:R-:W-:Y:S01]  /*5fc0*/  UISETP.GT.AND UP0, UPT, UR8, UR19, UPT ;  /* 0x000000130800728c */ /* 0x000fe2000bf04270 */
[----:B------:R-:W-:Y:S01]  /*5fd0*/  FMUL.FTZ R2, R239, 1.4426950216293334961 ;  /* 0x3fb8aa3bef027820 */ /* 0x000fe20000410000 */
[----:B------:R-:W-:Y:S01]  /*5fe0*/  FSEL R5, R5, RZ, P0 ;  /* 0x000000ff05057208 */ /* 0x000fe20000000000 */
        /* <DEDUP_REMOVED lines=8> */
[----:B------:R-:W-:Y:S01]  /*6070*/  FSEL R2, R2, RZ, P0 ;  /* 0x000000ff02027208 */ /* 0x000fe20000000000 */
[--C-:B------:R-:W-:Y:S01]  /*6080*/  FFMA.FTZ R32, R32, c[0x0][0x23c], -R4.reuse ;  /* 0x00008f0020207a23 */ /* 0x100fe20000010804 */
[----:B------:R-:W-:Y:S01]  /*6090*/  FSETP.NEU.FTZ.AND P0, PT, R240, -INF , PT ;  /* 0xff800000f000780b */ /* 0x000fe20003f1d000 */
[----:B------:R-:W-:Y:S02]  /*60a0*/  FFMA.FTZ R31, R31, c[0x0][0x23c], -R4 ;  /* 0x00008f001f1f7a23 */ /* 0x000fe40000010804 */
[----:B------:R-:W-:Y:S01]  /*60b0*/  FFMA.FTZ R28, R28, c[0x0][0x23c], -R2 ;  /* 0x00008f001c1c7a23 */ /* 0x000fe20000010802 */
[----:B------:R-:W-:Y:S01]  /*60c0*/  FSEL R0, R0, RZ, P0 ;  /* 0x000000ff00007208 */ /* 0x000fe20000000000 */
[--C-:B------:R-:W-:Y:S01]  /*60d0*/  FFMA.FTZ R30, R30, c[0x0][0x23c], -R4.reuse ;  /* 0x00008f001e1e7a23 */ /* 0x100fe20000010804 */
[----:B------:R-:W1:Y:S01]  /*60e0*/  MUFU.EX2 R146, R6 ;  /* 0x0000000600927308 */ /* 0x000e620000000800 */
[--C-:B------:R-:W-:Y:S01]  /*60f0*/  FFMA.FTZ R11, R11, c[0x0][0x23c], -R4.reuse ;  /* 0x00008f000b0b7a23 */ /* 0x100fe20000010804 */
[----:B------:R-:W-:Y:S01]  /*6100*/  PLOP3.LUT P0, PT, PT, PT, UP0, 0x80, 0x0 ;  /* 0x000000000000781c */ /* 0x000fe20003f0f008 */
[--C-:B------:R-:W-:Y:S02]  /*6110*/  FFMA.FTZ R10, R10, c[0x0][0x23c], -R4.reuse ;  /* 0x00008f000a0a7a23 */ /* 0x100fe40000010804 */
[--C-:B------:R-:W-:Y:S02]  /*6120*/  FFMA.FTZ R9, R9, c[0x0][0x23c], -R4.reuse ;  /* 0x00008f0009097a23 */ /* 0x100fe40000010804 */
[--C-:B------:R-:W-:Y:S02]  /*6130*/  FFMA.FTZ R8, R8, c[0x0][0x23c], -R4.reuse ;  /* 0x00008f0008087a23 */ /* 0x100fe40000010804 */
[----:B------:R-:W-:Y:S01]  /*6140*/  FFMA.FTZ R4, R29, c[0x0][0x23c], -R4 ;  /* 0x00008f001d047a23 */ /* 0x000fe20000010804 */
[----:B------:R-:W-:Y:S01]  /*6150*/  MUFU.EX2 R145, R11 ;  /* 0x0000000b00917308 */ /* 0x000fe20000000800 */
[--C-:B------:R-:W-:Y:S02]  /*6160*/  FFMA.FTZ R27, R27, c[0x0][0x23c], -R2.reuse ;  /* 0x00008f001b1b7a23 */ /* 0x100fe40000010802 */
[--C-:B------:R-:W-:Y:S02]  /*6170*/  FFMA.FTZ R26, R26, c[0x0][0x23c], -R2.reuse ;  /* 0x00008f001a1a7a23 */ /* 0x100fe40000010802 */
[--C-:B------:R-:W-:Y:S02]  /*6180*/  FFMA.FTZ R25, R25, c[0x0][0x23c], -R2.reuse ;  /* 0x00008f0019197a23 */ /* 0x100fe40000010802 */
[--C-:B------:R-:W-:Y:S02]  /*6190*/  FFMA.FTZ R24, R24, c[0x0][0x23c], -R2.reuse ;  /* 0x00008f0018187a23 */ /* 0x100fe40000010802 */
[--C-:B------:R-:W-:Y:S01]  /*61a0*/  FFMA.FTZ R15, R15, c[0x0][0x23c], -R2.reuse ;  /* 0x00008f000f0f7a23 */ /* 0x100fe20000010802 */
[----:B------:R-:W2:Y:S01]  /*61b0*/  MUFU.EX2 R213, R10 ;  /* 0x0000000a00d57308 */ /* 0x000ea20000000800 */
[--C-:B------:R-:W-:Y:S02]  /*61c0*/  FFMA.FTZ R14, R14, c[0x0][0x23c], -R2.reuse ;  /* 0x00008f000e0e7a23 */ /* 0x100fe40000010802 */
[----:B------:R-:W-:Y:S02]  /*61d0*/  FFMA.FTZ R2, R23, c[0x0][0x23c], -R2 ;  /* 0x00008f0017027a23 */ /* 0x000fe40000010802 */
        /* <DEDUP_REMOVED lines=8> */
[--C-:B------:R-:W-:Y:S01]  /*6260*/  FFMA.FTZ R19, R19, c[0x0][0x23c], -R0.reuse ;  /* 0x00008f0013137a23 */ /* 0x100fe20000010800 */
[----:B------:R2:W-:Y:S01]  /*6270*/  MUFU.EX2 R228, R2 ;  /* 0x0000000200e47308 */ /* 0x0005e20000000800 */
[--C-:B------:R-:W-:Y:S02]  /*6280*/  FFMA.FTZ R18, R18, c[0x0][0x23c], -R0.reuse ;  /* 0x00008f0012127a23 */ /* 0x100fe40000010800 */
[--C-:B------:R-:W-:Y:S02]  /*6290*/  FFMA.FTZ R17, R17, c[0x0][0x23c], -R0.reuse ;  /* 0x00008f0011117a23 */ /* 0x100fe40000010800 */
[--C-:B------:R-:W-:Y:S02]  /*62a0*/  FFMA.FTZ R16, R16, c[0x0][0x23c], -R0.reuse ;  /* 0x00008f0010107a23 */ /* 0x100fe40000010800 */
[--C-:B------:R-:W-:Y:S02]  /*62b0*/  FFMA.FTZ R20, R20, c[0x0][0x23c], -R0.reuse ;  /* 0x00008f0014147a23 */ /* 0x100fe40000010800 */
[----:B------:R-:W-:Y:S01]  /*62c0*/  FFMA.FTZ R0, R133, c[0x0][0x23c], -R0 ;  /* 0x00008f0085007a23 */ /* 0x000fe20000010800 */
[----:B------:R-:W-:Y:S10]  /*62d0*/  MUFU.EX2 R231, R13 ;  /* 0x0000000d00e77308 */ /* 0x000ff40000000800 */
[----:B------:R-:W-:Y:S10]  /*62e0*/  MUFU.EX2 R230, R12 ;  /* 0x0000000c00e67308 */ /* 0x000ff40000000800 */
[----:B------:R-:W-:Y:S10]  /*62f0*/  MUFU.EX2 R233, R9 ;  /* 0x0000000900e97308 */ /* 0x000ff40000000800 */
[----:B------:R-:W-:Y:S10]  /*6300*/  MUFU.EX2 R232, R8 ;  /* 0x0000000800e87308 */ /* 0x000ff40000000800 */
[----:B------:R-:W-:Y:S10]  /*6310*/  MUFU.EX2 R212, R15 ;  /* 0x0000000f00d47308 */ /* 0x000ff40000000800 */
[----:B------:R-:W3:Y:S10]  /*6320*/  MUFU.EX2 R192, R14 ;  /* 0x0000000e00c07308 */ /* 0x000ef40000000800 */
[----:B------:R-:W-:Y:S10]  /*6330*/  MUFU.EX2 R153, R22 ;  /* 0x0000001600997308 */ /* 0x000ff40000000800 */
[----:B------:R-:W4:Y:S10]  /*6340*/  MUFU.EX2 R152, R21 ;  /* 0x0000001500987308 */ /* 0x000f340000000800 */
[----:B------:R4:W-:Y:S10]  /*6350*/  MUFU.EX2 R236, R5 ;  /* 0x0000000500ec7308 */ /* 0x0009f40000000800 */
[----:B------:R-:W-:Y:S10]  /*6360*/  MUFU.EX2 R217, R28 ;  /* 0x0000001c00d97308 */ /* 0x000ff40000000800 */
[----:B------:R-:W1:Y:S10]  /*6370*/  MUFU.EX2 R216, R27 ;  /* 0x0000001b00d87308 */ /* 0x000e740000000800 */
[----:B------:R1:W-:Y:S10]  /*6380*/  MUFU.EX2 R218, R0 ;  /* 0x0000000000da7308 */ /* 0x0003f40000000800 */
        /* <DEDUP_REMOVED lines=9> */
[----:B------:R-:W-:Y:S10]  /*6420*/  MUFU.EX2 R219, R17 ;  /* 0x0000001100db7308 */ /* 0x000ff40000000800 */
[----:B------:R-:W-:Y:S10]  /*6430*/  MUFU.EX2 R224, R26 ;  /* 0x0000001a00e07308 */ /* 0x000ff40000000800 */
[----:B------:R-:W3:Y:S10]  /*6440*/  MUFU.EX2 R222, R25 ;  /* 0x0000001900de7308 */ /* 0x000ef40000000800 */
[----:B------:R-:W-:Y:S10]  /*6450*/  MUFU.EX2 R226, R16 ;  /* 0x0000001000e27308 */ /* 0x000ff40000000800 */
[----:B------:R-:W4:Y:S01]  /*6460*/  MUFU.EX2 R229, R24 ;  /* 0x0000001800e57308 */ /* 0x000f220000000800 */
[----:B-1----:R-:W-:Y:S02]  /*6470*/  F2FP.BF16.PACK_AB R4, R146, R144 ;  /* 0x000000909204723e */ /* 0x002fe400000010ff */
[----:B--2---:R-:W-:Y:S02]  /*6480*/  F2FP.BF16.PACK_AB R2, R213, R145 ;  /* 0x00000091d502723e */ /* 0x004fe400000010ff */
[----:B---3--:R-:W-:Y:S01]  /*6490*/  F2FP.BF16.PACK_AB R6, R192, R212 ;  /* 0x000000d4c006723e */ /* 0x008fe200000010ff */
[----:B------:R1:W-:Y:S01]  /*64a0*/  STS [R197+0x19000], R4 ;  /* 0x01900004c5007388 */ /* 0x0003e20000000800 */
[----:B----4-:R-:W-:Y:S02]  /*64b0*/  F2FP.BF16.PACK_AB R5, R152, R153 ;  /* 0x000000999805723e */ /* 0x010fe400000010ff */
[----:B------:R-:W-:Y:S01]  /*64c0*/  F2FP.BF16.PACK_AB R0, R216, R217 ;  /* 0x000000d9d800723e */ /* 0x000fe200000010ff */
[----:B------:R2:W-:Y:S01]  /*64d0*/  STS [R197+0x19400], R2 ;  /* 0x01940002c5007388 */ /* 0x0005e20000000800 */
[----:B-1----:R-:W-:Y:S02]  /*64e0*/  F2FP.BF16.PACK_AB R4, R230, R231 ;  /* 0x000000e7e604723e */ /* 0x002fe400000010ff */
[----:B--2---:R-:W-:Y:S03]  /*64f0*/  F2FP.BF16.PACK_AB R2, R232, R233 ;  /* 0x000000e9e802723e */ /* 0x004fe600000010ff */
[----:B------:R1:W-:Y:S04]  /*6500*/  STS [R196+0x19000], R4 ;  /* 0x01900004c4007388 */ /* 0x0003e80000000800 */
[----:B------:R2:W-:Y:S04]  /*6510*/  STS [R196+0x19400], R2 ;  /* 0x01940002c4007388 */ /* 0x0005e80000000800 */
[----:B------:R3:W-:Y:S04]  /*6520*/  STS [R197+0x1a000], R6 ;  /* 0x01a00006c5007388 */ /* 0x0007e80000000800 */
[----:B------:R4:W-:Y:S04]  /*6530*/  STS [R197+0x1a400], R5 ;  /* 0x01a40005c5007388 */ /* 0x0009e80000000800 */
[----:B------:R4:W-:Y:S01]  /*6540*/  STS [R196+0x1a000], R0 ;  /* 0x01a00000c4007388 */ /* 0x0009e20000000800 */
[----:B-1----:R-:W-:Y:S02]  /*6550*/  F2FP.BF16.PACK_AB R4, R223, R225 ;  /* 0x000000e1df04723e */ /* 0x002fe400000010ff */
[----:B--2---:R-:W-:Y:S02]  /*6560*/  F2FP.BF16.PACK_AB R2, R236, R237 ;  /* 0x000000edec02723e */ /* 0x004fe400000010ff */
[----:B---3--:R-:W-:Y:S02]  /*6570*/  F2FP.BF16.PACK_AB R6, R214, R215 ;  /* 0x000000d7d606723e */ /* 0x008fe400000010ff */
[----:B----4-:R-:W-:Y:S03]  /*6580*/  F2FP.BF16.PACK_AB R5, R227, R221 ;  /* 0x000000dde305723e */ /* 0x010fe600000010ff */
[----:B------:R1:W-:Y:S01]  /*6590*/  STS [R196+0x1a400], R6 ;  /* 0x01a40006c4007388 */ /* 0x0003e20000000800 */
[----:B------:R-:W-:Y:S03]  /*65a0*/  F2FP.BF16.PACK_AB R0, R234, R235 ;  /* 0x000000ebea00723e */ /* 0x000fe600000010ff */
        /* <DEDUP_REMOVED lines=81> */
[C---:B------:R-:W-:Y:S04]  /*6ac0*/  HMMA.16816.F32.BF16 R16, R140.reuse, R134, R16 ;  /* 0x000000868c10723c */ /* 0x040fe80000041810 */
[----:B------:R-:W-:Y:S02]  /*6ad0*/  FADD.FTZ R5, -R161, R5 ;  /* 0x00000005a1057221 */ /* 0x000fe40000010100 */
[----:B------:R-:W-:Y:S02]  /*6ae0*/  FADD.FTZ R6, -R162, R6 ;  /* 0x00000006a2067221 */ /* 0x000fe40000010100 */
[----:B------:R-:W-:Y:S04]  /*6af0*/  FMUL.FTZ R4, R144, R4 ;  /* 0x0000000490047220 */ /* 0x000fe80000410000 */
[----:B------:R-:W-:Y:S02]  /*6b00*/  FMUL.FTZ R5, R146, R5 ;  /* 0x0000000592057220 */ /* 0x000fe40000410000 */
[----:B------:R-:W-:Y:S02]  /*6b10*/  FMUL.FTZ R6, R145, R6 ;  /* 0x0000000691067220 */ /* 0x000fe40000410000 */
[C---:B------:R-:W-:Y:S01]  /*6b20*/  FADD.FTZ R9, -R160.reuse, R9 ;  /* 0x00000009a0097221 */ /* 0x040fe20000010100 */
[----:B------:R-:W1:Y:S01]  /*6b30*/  LDSM.16.M88.4 R144, [R169+0x13400] ;  /* 0x01340000a990783b */ /* 0x000e620000000200 */
[C---:B------:R-:W-:Y:S02]  /*6b40*/  FADD.FTZ R10, -R159.reuse, R10 ;  /* 0x0000000a9f0a7221 */ /* 0x040fe40000010100 */
[----:B------:R-:W-:Y:S02]  /*6b50*/  FADD.FTZ R11, -R159, R11 ;  /* 0x0000000b9f0b7221 */ /* 0x000fe40000010100 */
[C---:B------:R-:W-:Y:S02]  /*6b60*/  FADD.FTZ R12, -R160.reuse, R12 ;  /* 0x0000000ca00c7221 */ /* 0x040fe40000010100 */
[----:B------:R-:W-:Y:S02]  /*6b70*/  FADD.FTZ R13, -R160, R13 ;  /* 0x0000000da00d7221 */ /* 0x000fe40000010100 */
[----:B------:R-:W-:Y:S02]  /*6b80*/  FADD.FTZ R7, -R162, R7 ;  /* 0x00000007a2077221 */ /* 0x000fe40000010100 */
        /* <DEDUP_REMOVED lines=14> */
[----:B------:R-:W-:Y:S01]  /*6c70*/  FMUL.FTZ R153, R149, R6 ;  /* 0x0000000695997220 */ /* 0x000fe20000410000 */
[-C--:B-1----:R-:W-:Y:S03]  /*6c80*/  HMMA.16816.F32.BF16 R20, R140, R144.reuse, R20 ;  /* 0x000000908c14723c */ /* 0x082fe60000041814 */
[----:B------:R-:W-:Y:S02]  /*6c90*/  FMUL.FTZ R14, R215, R14 ;  /* 0x0000000ed70e7220 */ /* 0x000fe40000410000 */
[----:B------:R-:W-:Y:S02]  /*6ca0*/  FMUL.FTZ R15, R214, R15 ;  /* 0x0000000fd60f7220 */ /* 0x000fe40000410000 */
[----:B------:R-:W-:Y:S01]  /*6cb0*/  FMUL.FTZ R13, R154, R9 ;  /* 0x000000099a0d7220 */ /* 0x000fe20000410000 */
[C---:B------:R-:W-:Y:S04]  /*6cc0*/  HMMA.16816.F32.BF16 R24, R136.reuse, R144, R24 ;  /* 0x000000908818723c */ /* 0x040fe80000041818 */
[----:B------:R-:W-:Y:S02]  /*6cd0*/  FMUL.FTZ R149, R166, R10 ;  /* 0x0000000aa6957220 */ /* 0x000fe40000410000 */
[----:B------:R-:W-:Y:S02]  /*6ce0*/  FMUL.FTZ R9, R231, R16 ;  /* 0x00000010e7097220 */ /* 0x000fe40000410000 */
[----:B------:R-:W-:Y:S01]  /*6cf0*/  FMUL.FTZ R144, R185, R11 ;  /* 0x0000000bb9907220 */ /* 0x000fe20000410000 */
[-C--:B------:R-:W-:Y:S03]  /*6d00*/  HMMA.16816.F32.BF16 R28, R136, R146.reuse, R28 ;  /* 0x00000092881c723c */ /* 0x080fe6000004181c */
[----:B------:R-:W-:Y:S02]  /*6d10*/  FMUL.FTZ R11, R230, R17 ;  /* 0x00000011e60b7220 */ /* 0x000fe40000410000 */
[----:B------:R-:W-:Y:S02]  /*6d20*/  FMUL.FTZ R12, R233, R18 ;  /* 0x00000012e90c7220 */ /* 0x000fe40000410000 */
        /* <DEDUP_REMOVED lines=8> */
[----:B------:R-:W-:Y:S02]  /*6db0*/  FMUL.FTZ R23, R223, R23 ;  /* 0x00000017df177220 */ /* 0x000fe40000410000 */
        /* <DEDUP_REMOVED lines=46> */
[----:B------:R-:W-:Y:S01]  /*70a0*/  IADD3 R164, R206, 0x40, RZ ;  /* 0x00000040cea47810 */ /* 0x000fe20007ffe0ff */
[----:B------:R-:W-:Y:S02]  /*70b0*/  FMUL.FTZ R20, R156, R20 ;  /* 0x000000149c147220 */ /* 0x000fe40000410000 */
[----:B------:R-:W-:Y:S02]  /*70c0*/  FMUL.FTZ R23, R179, R23 ;  /* 0x00000017b3177220 */ /* 0x000fe40000410000 */
[----:B------:R-:W-:Y:S02]  /*70d0*/  FMUL.FTZ R22, R158, R22 ;  /* 0x000000169e167220 */ /* 0x000fe40000410000 */
[----:B------:R-:W-:Y:S01]  /*70e0*/  FMUL.FTZ R17, R165, R17 ;  /* 0x00000011a5117220 */ /* 0x000fe20000410000 */
[----:B------:R-:W-:Y:S01]  /*70f0*/  IADD3 R165, R206, 0x20, RZ ;  /* 0x00000020cea57810 */ /* 0x000fe20007ffe0ff */
        /* <DEDUP_REMOVED lines=52> */
.L_x_1246:
        /* <DEDUP_REMOVED lines=138> */
.L_x_1247:
        /* <DEDUP_REMOVED lines=442> */
.L_x_1249:
        /* <DEDUP_REMOVED lines=19> */
.L_x_1250:
        /* <DEDUP_REMOVED lines=54> */
.L_x_1252:
[----:B------:R-:W-:Y:S05]  /*9d10*/  BSYNC B0 ;  /* 0x0000000000007941 */ /* 0x000fea0003800000 */
.L_x_1251:
        /* <DEDUP_REMOVED lines=20> */
.L_x_1254:
[----:B------:R-:W-:Y:S05]  /*9e60*/  BSYNC B0 ;  /* 0x0000000000007941 */ /* 0x000fea0003800000 */
.L_x_1253:
        /* <DEDUP_REMOVED lines=29> */
.L_x_1256:
[----:B------:R-:W-:Y:S05]  /*a040*/  BSYNC B0 ;  /* 0x0000000000007941 */ /* 0x000fea0003800000 */
.L_x_1255:
        /* <DEDUP_REMOVED lines=16> */
.L_x_1230:
[----:B------:R-:W-:Y:S05]  /*a150*/  BSYNC B1 ;  /* 0x0000000000017941 */ /* 0x000fea0003800000 */
.L_x_1216:
        /* <DEDUP_REMOVED lines=11> */
.L_x_1257:
[----:B------:R-:W-:Y:S05]  /*a210*/  EXIT ;  /* 0x000000000000794d */ /* 0x000fea0003800000 */
.L_x_1259:
        /* <DEDUP_REMOVED lines=14> */
.L_x_1312:


//--------------------- .text._ZN5flash25flash_bwd_dot_do_o_kernelILb0E23Flash_bwd_kernel_traitsILi96ELi64ELi128ELi8ELi2ELi4ELi4ELb0ELb0EN7cutlass10bfloat16_tE19Flash_kernel_traitsILi96ELi64ELi128ELi8ES3_EEEEvNS_16Flash_bwd_paramsE --------------------------
	.section	.text._ZN5flash25flash_bwd_dot_do_o_kernelILb0E23Flash_bwd_kernel_traitsILi96ELi64ELi128ELi8ELi2ELi4ELi4ELb0ELb0EN7cutlass10bfloat16_tE19Flash_kernel_traitsILi96ELi64ELi128ELi8ES3_EEEEvNS_16Flash_bwd_paramsE,"ax",@progbits
	.sectioninfo	@"SHI_REGISTERS=43"
	.align	128
        .global         _ZN5flash25flash_bwd_dot_do_o_kernelILb0E23Flash_bwd_kernel_traitsILi96ELi64ELi128ELi8ELi2ELi4ELi4ELb0ELb0EN7cutlass10bfloat16_tE19Flash_kernel_traitsILi96ELi64ELi128ELi8ES3_EEEEvNS_16Flash_bwd_paramsE
        .type           _ZN5flash25flash_bwd_dot_do_o_kernelILb0E23Flash_bwd_kernel_traitsILi96ELi64ELi128ELi8ELi2ELi4ELi4ELb0ELb0EN7cutlass10bfloat16_tE19Flash_kernel_traitsILi96ELi64ELi128ELi8ES3_EEEEvNS_16Flash_bwd_paramsE,@function
        .size           _ZN5flash25flash_bwd_dot_do_o_kernelILb0E23Flash_bwd_kernel_traitsILi96ELi64ELi128ELi8ELi2ELi4ELi4ELb0ELb0EN7cutlass10bfloat16_tE19Flash_kernel_traitsILi96ELi64ELi128ELi8ES3_EEEEvNS_16Flash_bwd_paramsE,(.L_x_1313 - _ZN5flash25flash_bwd_dot_do_o_kernelILb0E23Flash_bwd_kernel_traitsILi96ELi64ELi128ELi8ELi2ELi4ELi4ELb0ELb0EN7cutlass10bfloat16_tE19Flash_kernel_traitsILi96ELi64ELi128ELi8ES3_EEEEvNS_16Flash_bwd_paramsE)
        .other          _ZN5flash25flash_bwd_dot_do_o_kernelILb0E23Flash_bwd_kernel_traitsILi96ELi64ELi128ELi8ELi2ELi4ELi4ELb0ELb0EN7cutlass10bfloat16_tE19Flash_kernel_traitsILi96ELi64ELi128ELi8ES3_EEEEvNS_16Flash_bwd_paramsE,@"STO_CUDA_ENTRY STV_DEFAULT"
_ZN5flash25flash_bwd_dot_do_o_kernelILb0E23Flash_bwd_kernel_traitsILi96ELi64ELi128ELi8ELi2ELi4ELi4ELb0ELb0EN7cutlass10bfloat16_tE19Flash_kernel_traitsILi96ELi64ELi128ELi8ES3_EEEEvNS_16Flash_bwd_paramsE:
.text._ZN5flash25flash_bwd_dot_do_o_kernelILb0E23Flash_bwd_kernel_traitsILi96ELi64ELi128ELi8ELi2ELi4ELi4ELb0ELb0EN7cutlass10bfloat16_tE19Flash_kernel_traitsILi96ELi64ELi128ELi8ES3_EEEEvNS_16Flash_bwd_paramsE:
        /* <DEDUP_REMOVED lines=48> */
.L_x_1260:
[----:B01----:R-:W-:-:S04]  /*0300*/  IMAD R2, R7, c[0x0][0x1c0], R0 ;  /* 0x0000700007027a24 */ /* 0x003fc800078e0200 */
[----:B------:R-:W-:-:S03]  /*0310*/  IMAD R2, R2, c[0x0][0x224], RZ ;  /* 0x0000890002027a24 */ /* 0x000fc600078e02ff */
.L_x_1261:
        /* <DEDUP_REMOVED lines=46> */
.L_x_1263:
[----:B------:R-:W-:Y:S05]  /*0600*/  BSYNC B0 ;  /* 0x0000000000007941 */ /* 0x000fea0003800000 */
.L_x_1262:
        /* <DEDUP_REMOVED lines=31> */
.L_x_1265:
[----:B------:R-:W-:Y:S05]  /*0800*/  BSYNC B0 ;  /* 0x0000000000007941 */ /* 0x000fea0003800000 */
.L_x_1264:
        /* <DEDUP_REMOVED lines=86> */
.L_x_1266:
        /* <DEDUP_REMOVED lines=9> */
.L_x_1313:


//--------------------- .text._ZN5flash25flash_bwd_dot_do_o_kernelILb1E23Flash_bwd_kernel_traitsILi96ELi64ELi128ELi8ELi2ELi4ELi4ELb0ELb0EN7cutlass10bfloat16_tE19Flash_kernel_traitsILi96ELi64ELi128ELi8ES3_EEEEvNS_16Flash_bwd_paramsE --------------------------
	.section	.text._ZN5flash25flash_bwd_dot_do_o_kernelILb1E23Flash_bwd_kernel_traitsILi96ELi64ELi128ELi8ELi2ELi4ELi4ELb0ELb0EN7cutlass10bfloat16_tE19Flash_kernel_traitsILi96ELi64ELi128ELi8ES3_EEEEvNS_16Flash_bwd_paramsE,"ax",@progbits
	.sectioninfo	@"SHI_REGISTERS=45"
	.align	128
        .global         _ZN5flash25flash_bwd_dot_do_o_kernelILb1E23Flash_bwd_kernel_traitsILi96ELi64ELi128ELi8ELi2ELi4ELi4ELb0ELb0EN7cutlass10bfloat16_tE19Flash_kernel_traitsILi96ELi64ELi128ELi8ES3_EEEEvNS_16Flash_bwd_paramsE
        .type           _ZN5flash25flash_bwd_dot_do_o_kernelILb1E23Flash_bwd_kernel_traitsILi96ELi64ELi128ELi8ELi2ELi4ELi4ELb0ELb0EN7cutlass10bfloat16_tE19Flash_kernel_traitsILi96ELi64ELi128ELi8ES3_EEEEvNS_16Flash_bwd_paramsE,@function
        .size           _ZN5flash25flash_bwd_dot_do_o_kernelILb1E23Flash_bwd_kernel_traitsILi96ELi64ELi128ELi8ELi2ELi4ELi4ELb0ELb0EN7cutlass10bfloat16_tE19Flash_kernel_traitsILi96ELi64ELi128ELi8ES3_EEEEvNS_16Flash_bwd_paramsE,(.L_x_1314 - _ZN5flash25flash_bwd_dot_do_o_kernelILb1E23Flash_bwd_kernel_traitsILi96ELi64ELi128ELi8ELi2ELi4ELi4ELb0ELb0EN7cutlass10bfloat16_tE19Flash_kernel_traitsILi96ELi64ELi128ELi8ES3_EEEEvNS_16Flash_bwd_paramsE)
        .other          _ZN5flash25flash_bwd_dot_do_o_kernelILb1E23Flash_bwd_kernel_traitsILi96ELi64ELi128ELi8ELi2ELi4ELi4ELb0ELb0EN7cutlass10bfloat16_tE19Flash_kernel_traitsILi96ELi64ELi128ELi8ES3_EEEEvNS_16Flash_bwd_paramsE,@"STO_CUDA_ENTRY STV_DEFAULT"
_ZN5flash25flash_bwd_dot_do_o_kernelILb1E23Flash_bwd_kernel_traitsILi96ELi64ELi128ELi8ELi2ELi4ELi4ELb0ELb0EN7cutlass10bfloat16_tE19Flash_kernel_traitsILi96ELi64ELi128ELi8ES3_EEEEvNS_16Flash_bwd_paramsE:
.text._ZN5flash25flash_bwd_dot_do_o_kernelILb1E23Flash_bwd_kernel_traitsILi96ELi64ELi128ELi8ELi2ELi4ELi4ELb0ELb0EN7cutlass10bfloat16_tE19Flash_kernel_traitsILi96ELi64ELi128ELi8ES3_EEEEvNS_16Flash_bwd_paramsE:
        /* <DEDUP_REMOVED lines=84> */
.L_x_1267:
[----:B-1----:R-:W-:-:S04]  /*0540*/  IMAD R5, R5, c[0x0][0x1c0], R2 ;  /* 0x0000700005057a24 */ /* 0x002fc800078e0202 */
[----:B------:R-:W-:Y:S02]  /*0550*/  IMAD R32, R5, c[0x0][0x224], RZ ;  /* 0x0000890005207a24 */ /* 0x000fe400078e02ff */
.L_x_1268:
        /* <DEDUP_REMOVED lines=55> */
.L_x_1270:
[----:B------:R-:W-:Y:S05]  /*08d0*/  BSYNC B0 ;  /* 0x0000000000007941 */ /* 0x000fea0003800000 */
.L_x_1269:
        /* <DEDUP_REMOVED lines=31> */
.L_x_1272:
[----:B------:R-:W-:Y:S05]  /*0ad0*/  BSYNC B0 ;  /* 0x0000000000007941 */ /* 0x000fea0003800000 */
.L_x_1271:
        /* <DEDUP_REMOVED lines=94> */
.L_x_1273:
        /* <DEDUP_REMOVED lines=12> */
.L_x_1314:


//--------------------- .nv.shared._ZN5flash44flash_bwd_dq_dk_dv_loop_seqk_parallel_kernelI23Flash_bwd_kernel_traitsILi96ELi64ELi128ELi8ELi2ELi4ELi4ELb1ELb0EN7cutlass10bfloat16_tE19Flash_kernel_traitsILi96ELi64ELi128ELi8ES3_EELb0ELb0ELb0ELb0ELb0ELb1ELb0EEEvNS_16Flash_bwd_paramsE --------------------------
	.section	.nv.shared._ZN5flash44flash_bwd_dq_dk_dv_loop_seqk_parallel_kernelI23Flash_bwd_kernel_traitsILi96ELi64ELi128ELi8ELi2ELi4ELi4ELb1ELb0EN7cutlass10bfloat16_tE19Flash_kernel_traitsILi96ELi64ELi128ELi8ES3_EELb0ELb0ELb0ELb0ELb0ELb1ELb0EEEvNS_16Flash_bwd_paramsE,"aw",@nobits
	.sectionflags	@""
	.align	16


//--------------------- .nv.global                --------------------------
	.section	.nv.global,"aw",@nobits
.nv.global:
	.type		_ZN65_INTERNAL_960262eb_29_flash_bwd_hdim96_bf16_sm80_cu_0106449f_28114cute1_E,@object
	.size		_ZN65_INTERNAL_960262eb_29_flash_bwd_hdim96_bf16_sm80_cu_0106449f_28114cute1_E,(_ZN65_INTERNAL_960262eb_29_flash_bwd_hdim96_bf16_sm80_cu_0106449f_28114cuda3std3__45__cpo6cbeginE - _ZN65_INTERNAL_960262eb_29_flash_bwd_hdim96_bf16_sm80_cu_0106449f_28114cute1_E)
_ZN65_INTERNAL_960262eb_29_flash_bwd_hdim96_bf16_sm80_cu_0106449f_28114cute1_E:
	.zero		1
	.type		_ZN65_INTERNAL_960262eb_29_flash_bwd_hdim96_bf16_sm80_cu_0106449f_28114cuda3std3__45__cpo6cbeginE,@object
	.size		_ZN65_INTERNAL_960262eb_29_flash_bwd_hdim96_bf16_sm80_cu_0106449f_28114cuda3std3__45__cpo6cbeginE,(_ZN65_INTERNAL_960262eb_29_flash_bwd_hdim96_bf16_sm80_cu_0106449f_28114cuda3std3__48in_placeE - _ZN65_INTERNAL_960262eb_29_flash_bwd_hdim96_bf16_sm80_cu_0106449f_28114cuda3std3__45__cpo6cbeginE)
_ZN65_INTERNAL_960262eb_29_flash_bwd_hdim96_bf16_sm80_cu_0106449f_28114cuda3std3__45__cpo6cbeginE:
	.zero		1
	.type		_ZN65_INTERNAL_960262eb_29_flash_bwd_hdim96_bf16_sm80_cu_0106449f_28114cuda3std3__48in_placeE,@object
	.size		_ZN65_INTERNAL_960262eb_29_flash_bwd_hdim96_bf16_sm80_cu_0106449f_28114cuda3std3__48in_placeE,(_ZN65_INTERNAL_960262eb_29_flash_bwd_hdim96_bf16_sm80_cu_0106449f_28114cuda3std6ranges3__45__cpo9iter_moveE - _ZN65_INTERNAL_960262eb_29_flash_bwd_hdim96_bf16_sm80_cu_0106449f_28114cuda3std3__48in_placeE)
_ZN65_INTERNAL_960262eb_29_flash_bwd_hdim96_bf16_sm80_cu_0106449f_28114cuda3std3__48in_placeE:
	.zero		1
	.type		_ZN65_INTERNAL_960262eb_29_flash_bwd_hdim96_bf16_sm80_cu_0106449f_28114cuda3std6ranges3__45__cpo9iter_moveE,@object
	.size		_ZN65_INTERNAL_960262eb_29_flash_bwd_hdim96_bf16_sm80_cu_0106449f_28114cuda3std6ranges3__45__cpo9iter_moveE,(_ZN65_INTERNAL_960262eb_29_flash_bwd_hdim96_bf16_sm80_cu_0106449f_28114cuda3std3__45__cpo5beginE - _ZN65_INTERNAL_960262eb_29_flash_bwd_hdim96_bf16_sm80_cu_0106449f_28114cuda3std6ranges3__45__cpo9iter_moveE)
_ZN65_INTERNAL_960262eb_29_flash_bwd_hdim96_bf16_sm80_cu_0106449f_28114cuda3std6ranges3__45__cpo9iter_moveE:
	.zero		1
	.type		_ZN65_INTERNAL_960262eb_29_flash_bwd_hdim96_bf16_sm80_cu_0106449f_28114cuda3std3__45__cpo5beginE,@object
	.size		_ZN65_INTERNAL_960262eb_29_flash_bwd_hdim96_bf16_sm80_cu_0106449f_28114cuda3std3__45__cpo5beginE,(_ZN65_INTERNAL_960262eb_29_flash_bwd_hdim96_bf16_sm80_cu_0106449f_28114cuda3std3__467_GLOBAL__N__960262eb_29_flash_bwd_hdim96_bf16_sm80_cu_0106449f_28116ignoreE - _ZN65_INTERNAL_960262eb_29_flash_bwd_hdim96_bf16_sm80_cu_0106449f_28114cuda3std3__45__cpo5beginE)
_ZN65_INTERNAL_960262eb_29_flash_bwd_hdim96_bf16_sm80_cu_0106449f_28114cuda3std3__45__cpo5beginE:
	.zero		1
	.type		_ZN65_INTERNAL_960262eb_29_flash_bwd_hdim96_bf16_sm80_cu_0106449f_28114cuda3std3__467_GLOBAL__N__960262eb_29_flash_bwd_hdim96_bf16_sm80_cu_0106449f_28116ignoreE,@object
	.size		_ZN65_INTERNAL_960262eb_29_flash_bwd_hdim96_bf16_sm80_cu_0106449f_28114cuda3std3__467_GLOBAL__N__960262eb_29_flash_bwd_hdim96_bf16_sm80_cu_0106449f_28116ignoreE,(_ZN65_INTERNAL_960262eb_29_flash_bwd_hdim96_bf16_sm80_cu_0106449f_28114cute7productE - _ZN65_INTERNAL_960262eb_29_flash_bwd_hdim96_bf16_sm80_cu_0106449f_28114cuda3std3__467_GLOBAL__N__960262eb_29_flash_bwd_hdim96_bf16_sm80_cu_0106449f_28116ignoreE)
_ZN65_INTERNAL_960262eb_29_flash_bwd_hdim96_bf16_sm80_cu_0106449f_28114cuda3std3__467_GLOBAL__N__960262eb_29_flash_bwd_hdim96_bf16_sm80_cu_0106449f_28116ignoreE:
	.zero		1
	.type		_ZN65_INTERNAL_960262eb_29_flash_bwd_hdim96_bf16_sm80_cu_0106449f_28114cute7productE,@object
	.size		_ZN65_INTERNAL_960262eb_29_flash_bwd_hdim96_bf16_sm80_cu_0106449f_28114cute7productE,(_ZN65_INTERNAL_960262eb_29_flash_bwd_hdim96_bf16_sm80_cu_0106449f_28114cuda3std3__45__cpo3endE - _ZN65_INTERNAL_960262eb_29_flash_bwd_hdim96_bf16_sm80_cu_0106449f_28114cute7productE)
_ZN65_INTERNAL_960262eb_29_flash_bwd_hdim96_bf16_sm80_cu_0106449f_28114cute7productE:
	.zero		1
	.type		_ZN65_INTERNAL_960262eb_29_flash_bwd_hdim96_bf16_sm80_cu_0106449f_28114cuda3std3__45__cpo3endE,@object
	.size		_ZN65_INTERNAL_960262eb_29_flash_bwd_hdim96_bf16_sm80_cu_0106449f_28114cuda3std3__45__cpo3endE,(_ZN65_INTERNAL_960262eb_29_flash_bwd_hdim96_bf16_sm80_cu_0106449f_28114cuda3std3__419piecewise_constructE - _ZN65_INTERNAL_960262eb_29_flash_bwd_hdim96_bf16_sm80_cu_0106449f_28114cuda3std3__45__cpo3endE)
_ZN65_INTERNAL_960262eb_29_flash_bwd_hdim96_bf16_sm80_cu_0106449f_28114cuda3std3__45__cpo3endE:
	.zero		1
	.type		_ZN65_INTERNAL_960262eb_29_flash_bwd_hdim96_bf16_sm80_cu_0106449f_28114cuda3std3__419piecewise_constructE,@object
	.size		_ZN65_INTERNAL_960262eb_29_flash_bwd_hdim96_bf16_sm80_cu_0106449f_28114cuda3std3__419piecewise_constructE,(_ZN65_INTERNAL_960262eb_29_flash_bwd_hdim96_bf16_sm80_cu_0106449f_28114cuda3std3__45__cpo4cendE - _ZN65_INTERNAL_960262eb_29_flash_bwd_hdim96_bf16_sm80_cu_0106449f_28114cuda3std3__419piecewise_constructE)
_ZN65_INTERNAL_960262eb_29_flash_bwd_hdim96_bf16_sm80_cu_0106449f_28114cuda3std3__419piecewise_constructE:
	.zero		1
	.type		_ZN65_INTERNAL_960262eb_29_flash_bwd_hdim96_bf16_sm80_cu_0106449f_28114cuda3std3__45__cpo4cendE,@object
	.size		_ZN65_INTERNAL_960262eb_29_flash_bwd_hdim96_bf16_sm80_cu_0106449f_28114cuda3std3__45__cpo4cendE,(_ZN65_INTERNAL_960262eb_29_flash_bwd_hdim96_bf16_sm80_cu_0106449f_28114cuda3std6ranges3__45__cpo4swapE - _ZN65_INTERNAL_960262eb_29_flash_bwd_hdim96_bf16_sm80_cu_0106449f_28114cuda3std3__45__cpo4cendE)
_ZN65_INTERNAL_960262eb_29_flash_bwd_hdim96_bf16_sm80_cu_0106449f_28114cuda3std3__45__cpo4cendE:
	.zero		1
	.type		_ZN65_INTERNAL_960262eb_29_flash_bwd_hdim96_bf16_sm80_cu_0106449f_28114cuda3std6ranges3__45__cpo4swapE,@object
	.size		_ZN65_INTERNAL_960262eb_29_flash_bwd_hdim96_bf16_sm80_cu_0106449f_28114cuda3std6ranges3__45__cpo4swapE,(.L_7 - _ZN65_INTERNAL_960262eb_29_flash_bwd_hdim96_bf16_sm80_cu_0106449f_28114cuda3std6ranges3__45__cpo4swapE)
_ZN65_INTERNAL_960262eb_29_flash_bwd_hdim96_bf16_sm80_cu_0106449f_28114cuda3std6ranges3__45__cpo4swapE:
	.zero		1
.L_7:


//--------------------- .nv.shared._ZN5flash44flash_bwd_dq_dk_dv_loop_seqk_parallel_kernelI23Flash_bwd_kernel_traitsILi96ELi64ELi128ELi8ELi2ELi4ELi4ELb1ELb0EN7cutlass10bfloat16_tE19Flash_kernel_traitsILi96ELi64ELi128ELi8ES3_EELb0ELb0ELb0ELb0ELb0ELb0ELb0EEEvNS_16Flash_bwd_paramsE --------------------------
	.section	.nv.shared._ZN5flash44flash_bwd_dq_dk_dv_loop_seqk_parallel_kernelI23Flash_bwd_kernel_traitsILi96ELi64ELi128ELi8ELi2ELi4ELi4ELb1ELb0EN7cutlass10bfloat16_tE19Flash_kernel_traitsILi96ELi64ELi128ELi8ES3_EELb0ELb0ELb0ELb0ELb0ELb0ELb0EEEvNS_16Flash_bwd_paramsE,"aw",@nobits
	.sectionflags	@""
	.align	16


//--------------------- .nv.shared._ZN5flash44flash_bwd_dq_dk_dv_loop_seqk_parallel_kernelI23Flash_bwd_kernel_traitsILi96ELi64ELi128ELi8ELi2ELi4ELi4ELb1ELb0EN7cutlass10bfloat16_tE19Flash_kernel_traitsILi96ELi64ELi128ELi8ES3_EELb0ELb0ELb1ELb0ELb0ELb0ELb0EEEvNS_16Flash_bwd_paramsE --------------------------
	.section	.nv.shared._ZN5flash44flash_bwd_dq_dk_dv_loop_seqk_parallel_kernelI23Flash_bwd_kernel_traitsILi96ELi64ELi128ELi8ELi2ELi4ELi4ELb1ELb0EN7cutlass10bfloat16_tE19Flash_kernel_traitsILi96ELi64ELi128ELi8ES3_EELb0ELb0ELb1ELb0ELb0ELb0ELb0EEEvNS_16Flash_bwd_paramsE,"aw",@nobits
	.sectionflags	@""
	.align	16


//--------------------- .nv.shared._ZN5flash44flash_bwd_dq_dk_dv_loop_seqk_parallel_kernelI23Flash_bwd_kernel_traitsILi96ELi64ELi128ELi8ELi2ELi4ELi4ELb1ELb0EN7cutlass10bfloat16_tE19Flash_kernel_traitsILi96ELi64ELi128ELi8ES3_EELb0ELb0ELb0ELb0ELb1ELb1ELb0EEEvNS_16Flash_bwd_paramsE --------------------------
	.section	.nv.shared._ZN5flash44flash_bwd_dq_dk_dv_loop_seqk_parallel_kernelI23Flash_bwd_kernel_traitsILi96ELi64ELi128ELi8ELi2ELi4ELi4ELb1ELb0EN7cutlass10bfloat16_tE19Flash_kernel_traitsILi96ELi64ELi128ELi8ES3_EELb0ELb0ELb0ELb0ELb1ELb1ELb0EEEvNS_16Flash_bwd_paramsE,"aw",@nobits
	.sectionflags	@""
	.align	16


//--------------------- .nv.shared._ZN5flash44flash_bwd_dq_dk_dv_loop_seqk_parallel_kernelI23Flash_bwd_kernel_traitsILi96ELi64ELi128ELi8ELi2ELi4ELi4ELb1ELb0EN7cutlass10bfloat16_tE19Flash_kernel_traitsILi96ELi64ELi128ELi8ES3_EELb0ELb0ELb0ELb1ELb0ELb0ELb0EEEvNS_16Flash_bwd_paramsE --------------------------
	.section	.nv.shared._ZN5flash44flash_bwd_dq_dk_dv_loop_seqk_parallel_kernelI23Flash_bwd_kernel_traitsILi96ELi64ELi128ELi8ELi2ELi4ELi4ELb1ELb0EN7cutlass10bfloat16_tE19Flash_kernel_traitsILi96ELi64ELi128ELi8ES3_EELb0ELb0ELb0ELb1ELb0ELb0ELb0EEEvNS_16Flash_bwd_paramsE,"aw",@nobits
	.sectionflags	@""
	.align	16


//--------------------- .nv.shared._ZN5flash44flash_bwd_dq_dk_dv_loop_seqk_parallel_kernelI23Flash_bwd_kernel_traitsILi96ELi64ELi128ELi8ELi2ELi4ELi4ELb1ELb0EN7cutlass10bfloat16_tE19Flash_kernel_traitsILi96ELi64ELi128ELi8ES3_EELb0ELb0ELb1ELb0ELb0ELb1ELb0EEEvNS_16Flash_bwd_paramsE --------------------------
	.section	.nv.shared._ZN5flash44flash_bwd_dq_dk_dv_loop_seqk_parallel_kernelI23Flash_bwd_kernel_traitsILi96ELi64ELi128ELi8ELi2ELi4ELi4ELb1ELb0EN7cutlass10bfloat16_tE19Flash_kernel_traitsILi96ELi64ELi128ELi8ES3_EELb0ELb0ELb1ELb0ELb0ELb1ELb0EEEvNS_16Flash_bwd_paramsE,"aw",@nobits
	.sectionflags	@""
	.align	16


//--------------------- .nv.shared._ZN5flash44flash_bwd_dq_dk_dv_loop_seqk_parallel_kernelI23Flash_bwd_kernel_traitsILi96ELi64ELi128ELi8ELi2ELi4ELi4ELb1ELb0EN7cutlass10bfloat16_tE19Flash_kernel_traitsILi96ELi64ELi128ELi8ES3_EELb0ELb0ELb1ELb1ELb0ELb0ELb0EEEvNS_16Flash_bwd_paramsE --------------------------
	.section	.nv.shared._ZN5flash44flash_bwd_dq_dk_dv_loop_seqk_parallel_kernelI23Flash_bwd_kernel_traitsILi96ELi64ELi128ELi8ELi2ELi4ELi4ELb1ELb0EN7cutlass10bfloat16_tE19Flash_kernel_traitsILi96ELi64ELi128ELi8ES3_EELb0ELb0ELb1ELb1ELb0ELb0ELb0EEEvNS_16Flash_bwd_paramsE,"aw",@nobits
	.sectionflags	@""
	.align	16


//--------------------- .nv.shared._ZN5flash27flash_bwd_convert_dq_kernelI23Flash_bwd_kernel_traitsILi96ELi64ELi128ELi8ELi2ELi4ELi4ELb1ELb0EN7cutlass10bfloat16_tE19Flash_kernel_traitsILi96ELi64ELi128ELi8ES3_EEEEvNS_16Flash_bwd_paramsEi --------------------------
	.section	.nv.shared._ZN5flash27flash_bwd_convert_dq_kernelI23Flash_bwd_kernel_traitsILi96ELi64ELi128ELi8ELi2ELi4ELi4ELb1ELb0EN7cutlass10bfloat16_tE19Flash_kernel_traitsILi96ELi64ELi128ELi8ES3_EEEEvNS_16Flash_bwd_paramsEi,"aw",@nobits
	.sectionflags	@""
	.align	16


//--------------------- .nv.shared._ZN5flash44flash_bwd_dq_dk_dv_loop_seqk_parallel_kernelI23Flash_bwd_kernel_traitsILi96ELi64ELi128ELi8ELi2ELi4ELi4ELb1ELb0EN7cutlass10bfloat16_tE19Flash_kernel_traitsILi96ELi64ELi128ELi8ES3_EELb1ELb0ELb0ELb0ELb0ELb1ELb0EEEvNS_16Flash_bwd_paramsE --------------------------
	.section	.nv.shared._ZN5flash44flash_bwd_dq_dk_dv_loop_seqk_parallel_kernelI23Flash_bwd_kernel_traitsILi96ELi64ELi128ELi8ELi2ELi4ELi4ELb1ELb0EN7cutlass10bfloat16_tE19Flash_kernel_traitsILi96ELi64ELi128ELi8ES3_EELb1ELb0ELb0ELb0ELb0ELb1ELb0EEEvNS_16Flash_bwd_paramsE,"aw",@nobits
	.sectionflags	@""
	.align	16


//--------------------- .nv.shared._ZN5flash44flash_bwd_dq_dk_dv_loop_seqk_parallel_kernelI23Flash_bwd_kernel_traitsILi96ELi64ELi128ELi8ELi2ELi4ELi4ELb1ELb0EN7cutlass10bfloat16_tE19Flash_kernel_traitsILi96ELi64ELi128ELi8ES3_EELb0ELb0ELb0ELb0ELb0ELb1ELb1EEEvNS_16Flash_bwd_paramsE --------------------------
	.section	.nv.shared._ZN5flash44flash_bwd_dq_dk_dv_loop_seqk_parallel_kernelI23Flash_bwd_kernel_traitsILi96ELi64ELi128ELi8ELi2ELi4ELi4ELb1ELb0EN7cutlass10bfloat16_tE19Flash_kernel_traitsILi96ELi64ELi128ELi8ES3_EELb0ELb0ELb0ELb0ELb0ELb1ELb1EEEvNS_16Flash_bwd_paramsE,"aw",@nobits
	.sectionflags	@""
	.align	16


//--------------------- .nv.shared._ZN5flash44flash_bwd_dq_dk_dv_loop_seqk_parallel_kernelI23Flash_bwd_kernel_traitsILi96ELi64ELi128ELi8ELi2ELi4ELi4ELb1ELb0EN7cutlass10bfloat16_tE19Flash_kernel_traitsILi96ELi64ELi128ELi8ES3_EELb1ELb0ELb0ELb0ELb0ELb0ELb0EEEvNS_16Flash_bwd_paramsE --------------------------
	.section	.nv.shared._ZN5flash44flash_bwd_dq_dk_dv_loop_seqk_parallel_kernelI23Flash_bwd_kernel_traitsILi96ELi64ELi128ELi8ELi2ELi4ELi4ELb1ELb0EN7cutlass10bfloat16_tE19Flash_kernel_traitsILi96ELi64ELi128ELi8ES3_EELb1ELb0ELb0ELb0ELb0ELb0ELb0EEEvNS_16Flash_bwd_paramsE,"aw",@nobits
	.sectionflags	@""
	.align	16


//--------------------- .nv.shared._ZN5flash44flash_bwd_dq_dk_dv_loop_seqk_parallel_kernelI23Flash_bwd_kernel_traitsILi96ELi64ELi128ELi8ELi2ELi4ELi4ELb1ELb0EN7cutlass10bfloat16_tE19Flash_kernel_traitsILi96ELi64ELi128ELi8ES3_EELb0ELb0ELb0ELb0ELb0ELb0ELb1EEEvNS_16Flash_bwd_paramsE --------------------------
	.section	.nv.shared._ZN5flash44flash_bwd_dq_dk_dv_loop_seqk_parallel_kernelI23Flash_bwd_kernel_traitsILi96ELi64ELi128ELi8ELi2ELi4ELi4ELb1ELb0EN7cutlass10bfloat16_tE19Flash_kernel_traitsILi96ELi64ELi128ELi8ES3_EELb0ELb0ELb0ELb0ELb0ELb0ELb1EEEvNS_16Flash_bwd_paramsE,"aw",@nobits
	.sectionflags	@""
	.align	16


//--------------------- .nv.shared._ZN5flash44flash_bwd_dq_dk_dv_loop_seqk_parallel_kernelI23Flash_bwd_kernel_traitsILi96ELi64ELi128ELi8ELi2ELi4ELi4ELb1ELb0EN7cutlass10bfloat16_tE19Flash_kernel_traitsILi96ELi64ELi128ELi8ES3_EELb1ELb0ELb1ELb0ELb0ELb0ELb0EEEvNS_16Flash_bwd_paramsE --------------------------
	.section	.nv.shared._ZN5flash44flash_bwd_dq_dk_dv_loop_seqk_parallel_kernelI23Flash_bwd_kernel_traitsILi96ELi64ELi128ELi8ELi2ELi4ELi4ELb1ELb0EN7cutlass10bfloat16_tE19Flash_kernel_traitsILi96ELi64ELi128ELi8ES3_EELb1ELb0ELb1ELb0ELb0ELb0ELb0EEEvNS_16Flash_bwd_paramsE,"aw",@nobits
	.sectionflags	@""
	.align	16


//--------------------- .nv.shared._ZN5flash44flash_bwd_dq_dk_dv_loop_seqk_parallel_kernelI23Flash_bwd_kernel_traitsILi96ELi64ELi128ELi8ELi2ELi4ELi4ELb1ELb0EN7cutlass10bfloat16_tE19Flash_kernel_traitsILi96ELi64ELi128ELi8ES3_EELb0ELb0ELb1ELb0ELb0ELb0ELb1EEEvNS_16Flash_bwd_paramsE --------------------------
	.section	.nv.shared._ZN5flash44flash_bwd_dq_dk_dv_loop_seqk_parallel_kernelI23Flash_bwd_kernel_traitsILi96ELi64ELi128ELi8ELi2ELi4ELi4ELb1ELb0EN7cutlass10bfloat16_tE19Flash_kernel_traitsILi96ELi64ELi128ELi8ES3_EELb0ELb0ELb1ELb0ELb0ELb0ELb1EEEvNS_16Flash_bwd_paramsE,"aw",@nobits
	.sectionflags	@""
	.align	16


//--------------------- .nv.shared._ZN5flash44flash_bwd_dq_dk_dv_loop_seqk_parallel_kernelI23Flash_bwd_kernel_traitsILi96ELi64ELi128ELi8ELi2ELi4ELi4ELb1ELb0EN7cutlass10bfloat16_tE19Flash_kernel_traitsILi96ELi64ELi128ELi8ES3_EELb1ELb0ELb0ELb0ELb1ELb1ELb0EEEvNS_16Flash_bwd_paramsE --------------------------
	.section	.nv.shared._ZN5flash44flash_bwd_dq_dk_dv_loop_seqk_parallel_kernelI23Flash_bwd_kernel_traitsILi96ELi64ELi128ELi8ELi2ELi4ELi4ELb1ELb0EN7cutlass10bfloat16_tE19Flash_kernel_traitsILi96ELi64ELi128ELi8ES3_EELb1ELb0ELb0ELb0ELb1ELb1ELb0EEEvNS_16Flash_bwd_paramsE,"aw",@nobits
	.sectionflags	@""
	.align	16


//--------------------- .nv.shared._ZN5flash44flash_bwd_dq_dk_dv_loop_seqk_parallel_kernelI23Flash_bwd_kernel_traitsILi96ELi64ELi128ELi8ELi2ELi4ELi4ELb1ELb0EN7cutlass10bfloat16_tE19Flash_kernel_traitsILi96ELi64ELi128ELi8ES3_EELb0ELb0ELb0ELb0ELb1ELb1ELb1EEEvNS_16Flash_bwd_paramsE --------------------------
	.section	.nv.shared._ZN5flash44flash_bwd_dq_dk_dv_loop_seqk_parallel_kernelI23Flash_bwd_kernel_traitsILi96ELi64ELi128ELi8ELi2ELi4ELi4ELb1ELb0EN7cutlass10bfloat16_tE19Flash_kernel_traitsILi96ELi64ELi128ELi8ES3_EELb0ELb0ELb0ELb0ELb1ELb1ELb1EEEvNS_16Flash_bwd_paramsE,"aw",@nobits
	.sectionflags	@""
	.align	16


//--------------------- .nv.shared._ZN5flash44flash_bwd_dq_dk_dv_loop_seqk_parallel_kernelI23Flash_bwd_kernel_traitsILi96ELi64ELi128ELi8ELi2ELi4ELi4ELb1ELb0EN7cutlass10bfloat16_tE19Flash_kernel_traitsILi96ELi64ELi128ELi8ES3_EELb1ELb0ELb0ELb1ELb0ELb0ELb0EEEvNS_16Flash_bwd_paramsE --------------------------
	.section	.nv.shared._ZN5flash44flash_bwd_dq_dk_dv_loop_seqk_parallel_kernelI23Flash_bwd_kernel_traitsILi96ELi64ELi128ELi8ELi2ELi4ELi4ELb1ELb0EN7cutlass10bfloat16_tE19Flash_kernel_traitsILi96ELi64ELi128ELi8ES3_EELb1ELb0ELb0ELb1ELb0ELb0ELb0EEEvNS_16Flash_bwd_paramsE,"aw",@nobits
	.sectionflags	@""
	.align	16


//--------------------- .nv.shared._ZN5flash44flash_bwd_dq_dk_dv_loop_seqk_parallel_kernelI23Flash_bwd_kernel_traitsILi96ELi64ELi128ELi8ELi2ELi4ELi4ELb1ELb0EN7cutlass10bfloat16_tE19Flash_kernel_traitsILi96ELi64ELi128ELi8ES3_EELb0ELb0ELb0ELb1ELb0ELb0ELb1EEEvNS_16Flash_bwd_paramsE --------------------------
	.section	.nv.shared._ZN5flash44flash_bwd_dq_dk_dv_loop_seqk_parallel_kernelI23Flash_bwd_kernel_traitsILi96ELi64ELi128ELi8ELi2ELi4ELi4ELb1ELb0EN7cutlass10bfloat16_tE19Flash_kernel_traitsILi96ELi64ELi128ELi8ES3_EELb0ELb0ELb0ELb1ELb0ELb0ELb1EEEvNS_16Flash_bwd_paramsE,"aw",@nobits
	.sectionflags	@""
	.align	16


//--------------------- .nv.shared._ZN5flash44flash_bwd_dq_dk_dv_loop_seqk_parallel_kernelI23Flash_bwd_kernel_traitsILi96ELi64ELi128ELi8ELi2ELi4ELi4ELb1ELb0EN7cutlass10bfloat16_tE19Flash_kernel_traitsILi96ELi64ELi128ELi8ES3_EELb1ELb0ELb1ELb0ELb0ELb1ELb0EEEvNS_16Flash_bwd_paramsE --------------------------
	.section	.nv.shared._ZN5flash44flash_bwd_dq_dk_dv_loop_seqk_parallel_kernelI23Flash_bwd_kernel_traitsILi96ELi64ELi128ELi8ELi2ELi4ELi4ELb1ELb0EN7cutlass10bfloat16_tE19Flash_kernel_traitsILi96ELi64ELi128ELi8ES3_EELb1ELb0ELb1ELb0ELb0ELb1ELb0EEEvNS_16Flash_bwd_paramsE,"aw",@nobits
	.sectionflags	@""
	.align	16


//--------------------- .nv.shared._ZN5flash44flash_bwd_dq_dk_dv_loop_seqk_parallel_kernelI23Flash_bwd_kernel_traitsILi96ELi64ELi128ELi8ELi2ELi4ELi4ELb1ELb0EN7cutlass10bfloat16_tE19Flash_kernel_traitsILi96ELi64ELi128ELi8ES3_EELb0ELb0ELb1ELb0ELb0ELb1ELb1EEEvNS_16Flash_bwd_paramsE --------------------------
	.section	.nv.shared._ZN5flash44flash_bwd_dq_dk_dv_loop_seqk_parallel_kernelI23Flash_bwd_kernel_traitsILi96ELi64ELi128ELi8ELi2ELi4ELi4ELb1ELb0EN7cutlass10bfloat16_tE19Flash_kernel_traitsILi96ELi64ELi128ELi8ES3_EELb0ELb0ELb1ELb0ELb0ELb1ELb1EEEvNS_16Flash_bwd_paramsE,"aw",@nobits
	.sectionflags	@""
	.align	16


//--------------------- .nv.shared._ZN5flash44flash_bwd_dq_dk_dv_loop_seqk_parallel_kernelI23Flash_bwd_kernel_traitsILi96ELi64ELi128ELi8ELi2ELi4ELi4ELb1ELb0EN7cutlass10bfloat16_tE19Flash_kernel_traitsILi96ELi64ELi128ELi8ES3_EELb1ELb0ELb1ELb1ELb0ELb0ELb0EEEvNS_16Flash_bwd_paramsE --------------------------
	.section	.nv.shared._ZN5flash44flash_bwd_dq_dk_dv_loop_seqk_parallel_kernelI23Flash_bwd_kernel_traitsILi96ELi64ELi128ELi8ELi2ELi4ELi4ELb1ELb0EN7cutlass10bfloat16_tE19Flash_kernel_traitsILi96ELi64ELi128ELi8ES3_EELb1ELb0ELb1ELb1ELb0ELb0ELb0EEEvNS_16Flash_bwd_paramsE,"aw",@nobits
	.sectionflags	@""
	.align	16


//--------------------- .nv.shared._ZN5flash44flash_bwd_dq_dk_dv_loop_seqk_parallel_kernelI23Flash_bwd_kernel_traitsILi96ELi64ELi128ELi8ELi2ELi4ELi4ELb1ELb0EN7cutlass10bfloat16_tE19Flash_kernel_traitsILi96ELi64ELi128ELi8ES3_EELb0ELb0ELb1ELb1ELb0ELb0ELb1EEEvNS_16Flash_bwd_paramsE --------------------------
	.section	.nv.shared._ZN5flash44flash_bwd_dq_dk_dv_loop_seqk_parallel_kernelI23Flash_bwd_kernel_traitsILi96ELi64ELi128ELi8ELi2ELi4ELi4ELb1ELb0EN7cutlass10bfloat16_tE19Flash_kernel_traitsILi96ELi64ELi128ELi8ES3_EELb0ELb0ELb1ELb1ELb0ELb0ELb1EEEvNS_16Flash_bwd_paramsE,"aw",@nobits
	.sectionflags	@""
	.align	16


//--------------------- .nv.shared._ZN5flash25flash_bwd_dot_do_o_kernelILb0E23Flash_bwd_kernel_traitsILi96ELi64ELi128ELi8ELi2ELi4ELi4ELb1ELb0EN7cutlass10bfloat16_tE19Flash_kernel_traitsILi96ELi64ELi128ELi8ES3_EEEEvNS_16Flash_bwd_paramsE --------------------------
	.section	.nv.shared._ZN5flash25flash_bwd_dot_do_o_kernelILb0E23Flash_bwd_kernel_traitsILi96ELi64ELi128ELi8ELi2ELi4ELi4ELb1ELb0EN7cutlass10bfloat16_tE19Flash_kernel_traitsILi96ELi64ELi128ELi8ES3_EEEEvNS_16Flash_bwd_paramsE,"aw",@nobits
	.sectionflags	@""
	.align	16


//--------------------- .nv.shared._ZN5flash25flash_bwd_dot_do_o_kernelILb1E23Flash_bwd_kernel_traitsILi96ELi64ELi128ELi8ELi2ELi4ELi4ELb1ELb0EN7cutlass10bfloat16_tE19Flash_kernel_traitsILi96ELi64ELi128ELi8ES3_EEEEvNS_16Flash_bwd_paramsE --------------------------
	.section	.nv.shared._ZN5flash25flash_bwd_dot_do_o_kernelILb1E23Flash_bwd_kernel_traitsILi96ELi64ELi128ELi8ELi2ELi4ELi4ELb1ELb0EN7cutlass10bfloat16_tE19Flash_kernel_traitsILi96ELi64ELi128ELi8ES3_EEEEvNS_16Flash_bwd_paramsE,"aw",@nobits
	.sectionflags	@""
	.align	16


//--------------------- .nv.shared._ZN5flash27flash_bwd_convert_dq_kernelI23Flash_bwd_kernel_traitsILi96ELi64ELi128ELi8ELi2ELi4ELi4ELb0ELb0EN7cutlass10bfloat16_tE19Flash_kernel_traitsILi96ELi64ELi128ELi8ES3_EEEEvNS_16Flash_bwd_paramsEi --------------------------
	.section	.nv.shared._ZN5flash27flash_bwd_convert_dq_kernelI23Flash_bwd_kernel_traitsILi96ELi64ELi128ELi8ELi2ELi4ELi4ELb0ELb0EN7cutlass10bfloat16_tE19Flash_kernel_traitsILi96ELi64ELi128ELi8ES3_EEEEvNS_16Flash_bwd_paramsEi,"aw",@nobits
	.sectionflags	@""
	.align	16


//--------------------- .nv.shared._ZN5flash44flash_bwd_dq_dk_dv_loop_seqk_parallel_kernelI23Flash_bwd_kernel_traitsILi96ELi64ELi128ELi8ELi2ELi4ELi4ELb0ELb0EN7cutlass10bfloat16_tE19Flash_kernel_traitsILi96ELi64ELi128ELi8ES3_EELb1ELb0ELb0ELb0ELb0ELb1ELb0EEEvNS_16Flash_bwd_paramsE --------------------------
	.section	.nv.shared._ZN5flash44flash_bwd_dq_dk_dv_loop_seqk_parallel_kernelI23Flash_bwd_kernel_traitsILi96ELi64ELi128ELi8ELi2ELi4ELi4ELb0ELb0EN7cutlass10bfloat16_tE19Flash_kernel_traitsILi96ELi64ELi128ELi8ES3_EELb1ELb0ELb0ELb0ELb0ELb1ELb0EEEvNS_16Flash_bwd_paramsE,"aw",@nobits
	.sectionflags	@""
	.align	16


//--------------------- .nv.shared._ZN5flash44flash_bwd_dq_dk_dv_loop_seqk_parallel_kernelI23Flash_bwd_kernel_traitsILi96ELi64ELi128ELi8ELi2ELi4ELi4ELb0ELb0EN7cutlass10bfloat16_tE19Flash_kernel_traitsILi96ELi64ELi128ELi8ES3_EELb0ELb0ELb0ELb0ELb0ELb1ELb1EEEvNS_16Flash_bwd_paramsE --------------------------
	.section	.nv.shared._ZN5flash44flash_bwd_dq_dk_dv_loop_seqk_parallel_kernelI23Flash_bwd_kernel_traitsILi96ELi64ELi128ELi8ELi2ELi4ELi4ELb0ELb0EN7cutlass10bfloat16_tE19Flash_kernel_traitsILi96ELi64ELi128ELi8ES3_EELb0ELb0ELb0ELb0ELb0ELb1ELb1EEEvNS_16Flash_bwd_paramsE,"aw",@nobits
	.sectionflags	@""
	.align	16


//--------------------- .nv.shared._ZN5flash44flash_bwd_dq_dk_dv_loop_seqk_parallel_kernelI23Flash_bwd_kernel_traitsILi96ELi64ELi128ELi8ELi2ELi4ELi4ELb0ELb0EN7cutlass10bfloat16_tE19Flash_kernel_traitsILi96ELi64ELi128ELi8ES3_EELb1ELb0ELb0ELb0ELb0ELb0ELb0EEEvNS_16Flash_bwd_paramsE --------------------------
	.section	.nv.shared._ZN5flash44flash_bwd_dq_dk_dv_loop_seqk_parallel_kernelI23Flash_bwd_kernel_traitsILi96ELi64ELi128ELi8ELi2ELi4ELi4ELb0ELb0EN7cutlass10bfloat16_tE19Flash_kernel_traitsILi96ELi64ELi128ELi8ES3_EELb1ELb0ELb0ELb0ELb0ELb0ELb0EEEvNS_16Flash_bwd_paramsE,"aw",@nobits
	.sectionflags	@""
	.align	16


//--------------------- .nv.shared._ZN5flash44flash_bwd_dq_dk_dv_loop_seqk_parallel_kernelI23Flash_bwd_kernel_traitsILi96ELi64ELi128ELi8ELi2ELi4ELi4ELb0ELb0EN7cutlass10bfloat16_tE19Flash_kernel_traitsILi96ELi64ELi128ELi8ES3_EELb0ELb0ELb0ELb0ELb0ELb0ELb1EEEvNS_16Flash_bwd_paramsE --------------------------
	.section	.nv.shared._ZN5flash44flash_bwd_dq_dk_dv_loop_seqk_parallel_kernelI23Flash_bwd_kernel_traitsILi96ELi64ELi128ELi8ELi2ELi4ELi4ELb0ELb0EN7cutlass10bfloat16_tE19Flash_kernel_traitsILi96ELi64ELi128ELi8ES3_EELb0ELb0ELb0ELb0ELb0ELb0ELb1EEEvNS_16Flash_bwd_paramsE,"aw",@nobits
	.sectionflags	@""
	.align	16


//--------------------- .nv.shared._ZN5flash44flash_bwd_dq_dk_dv_loop_seqk_parallel_kernelI23Flash_bwd_kernel_traitsILi96ELi64ELi128ELi8ELi2ELi4ELi4ELb0ELb0EN7cutlass10bfloat16_tE19Flash_kernel_traitsILi96ELi64ELi128ELi8ES3_EELb1ELb0ELb1ELb0ELb0ELb0ELb0EEEvNS_16Flash_bwd_paramsE --------------------------
	.section	.nv.shared._ZN5flash44flash_bwd_dq_dk_dv_loop_seqk_parallel_kernelI23Flash_bwd_kernel_traitsILi96ELi64ELi128ELi8ELi2ELi4ELi4ELb0ELb0EN7cutlass10bfloat16_tE19Flash_kernel_traitsILi96ELi64ELi128ELi8ES3_EELb1ELb0ELb1ELb0ELb0ELb0ELb0EEEvNS_16Flash_bwd_paramsE,"aw",@nobits
	.sectionflags	@""
	.align	16


//--------------------- .nv.shared._ZN5flash44flash_bwd_dq_dk_dv_loop_seqk_parallel_kernelI23Flash_bwd_kernel_traitsILi96ELi64ELi128ELi8ELi2ELi4ELi4ELb0ELb0EN7cutlass10bfloat16_tE19Flash_kernel_traitsILi96ELi64ELi128ELi8ES3_EELb0ELb0ELb1ELb0ELb0ELb0ELb1EEEvNS_16Flash_bwd_paramsE --------------------------
	.section	.nv.shared._ZN5flash44flash_bwd_dq_dk_dv_loop_seqk_parallel_kernelI23Flash_bwd_kernel_traitsILi96ELi64ELi128ELi8ELi2ELi4ELi4ELb0ELb0EN7cutlass10bfloat16_tE19Flash_kernel_traitsILi96ELi64ELi128ELi8ES3_EELb0ELb0ELb1ELb0ELb0ELb0ELb1EEEvNS_16Flash_bwd_paramsE,"aw",@nobits
	.sectionflags	@""
	.align	16


//--------------------- .nv.shared._ZN5flash44flash_bwd_dq_dk_dv_loop_seqk_parallel_kernelI23Flash_bwd_kernel_traitsILi96ELi64ELi128ELi8ELi2ELi4ELi4ELb0ELb0EN7cutlass10bfloat16_tE19Flash_kernel_traitsILi96ELi64ELi128ELi8ES3_EELb1ELb0ELb0ELb0ELb1ELb1ELb0EEEvNS_16Flash_bwd_paramsE --------------------------
	.section	.nv.shared._ZN5flash44flash_bwd_dq_dk_dv_loop_seqk_parallel_kernelI23Flash_bwd_kernel_traitsILi96ELi64ELi128ELi8ELi2ELi4ELi4ELb0ELb0EN7cutlass10bfloat16_tE19Flash_kernel_traitsILi96ELi64ELi128ELi8ES3_EELb1ELb0ELb0ELb0ELb1ELb1ELb0EEEvNS_16Flash_bwd_paramsE,"aw",@nobits
	.sectionflags	@""
	.align	16


//--------------------- .nv.shared._ZN5flash44flash_bwd_dq_dk_dv_loop_seqk_parallel_kernelI23Flash_bwd_kernel_traitsILi96ELi64ELi128ELi8ELi2ELi4ELi4ELb0ELb0EN7cutlass10bfloat16_tE19Flash_kernel_traitsILi96ELi64ELi128ELi8ES3_EELb0ELb0ELb0ELb0ELb1ELb1ELb1EEEvNS_16Flash_bwd_paramsE --------------------------
	.section	.nv.shared._ZN5flash44flash_bwd_dq_dk_dv_loop_seqk_parallel_kernelI23Flash_bwd_kernel_traitsILi96ELi64ELi128ELi8ELi2ELi4ELi4ELb0ELb0EN7cutlass10bfloat16_tE19Flash_kernel_traitsILi96ELi64ELi128ELi8ES3_EELb0ELb0ELb0ELb0ELb1ELb1ELb1EEEvNS_16Flash_bwd_paramsE,"aw",@nobits
	.sectionflags	@""
	.align	16


//--------------------- .nv.shared._ZN5flash44flash_bwd_dq_dk_dv_loop_seqk_parallel_kernelI23Flash_bwd_kernel_traitsILi96ELi64ELi128ELi8ELi2ELi4ELi4ELb0ELb0EN7cutlass10bfloat16_tE19Flash_kernel_traitsILi96ELi64ELi128ELi8ES3_EELb1ELb0ELb0ELb1ELb0ELb0ELb0EEEvNS_16Flash_bwd_paramsE --------------------------
	.section	.nv.shared._ZN5flash44flash_bwd_dq_dk_dv_loop_seqk_parallel_kernelI23Flash_bwd_kernel_traitsILi96ELi64ELi128ELi8ELi2ELi4ELi4ELb0ELb0EN7cutlass10bfloat16_tE19Flash_kernel_traitsILi96ELi64ELi128ELi8ES3_EELb1ELb0ELb0ELb1ELb0ELb0ELb0EEEvNS_16Flash_bwd_paramsE,"aw",@nobits
	.sectionflags	@""
	.align	16


//--------------------- .nv.shared._ZN5flash44flash_bwd_dq_dk_dv_loop_seqk_parallel_kernelI23Flash_bwd_kernel_traitsILi96ELi64ELi128ELi8ELi2ELi4ELi4ELb0ELb0EN7cutlass10bfloat16_tE19Flash_kernel_traitsILi96ELi64ELi128ELi8ES3_EELb0ELb0ELb0ELb1ELb0ELb0ELb1EEEvNS_16Flash_bwd_paramsE --------------------------
	.section	.nv.shared._ZN5flash44flash_bwd_dq_dk_dv_loop_seqk_parallel_kernelI23Flash_bwd_kernel_traitsILi96ELi64ELi128ELi8ELi2ELi4ELi4ELb0ELb0EN7cutlass10bfloat16_tE19Flash_kernel_traitsILi96ELi64ELi128ELi8ES3_EELb0ELb0ELb0ELb1ELb0ELb0ELb1EEEvNS_16Flash_bwd_paramsE,"aw",@nobits
	.sectionflags	@""
	.align	16


//--------------------- .nv.shared._ZN5flash44flash_bwd_dq_dk_dv_loop_seqk_parallel_kernelI23Flash_bwd_kernel_traitsILi96ELi64ELi128ELi8ELi2ELi4ELi4ELb0ELb0EN7cutlass10bfloat16_tE19Flash_kernel_traitsILi96ELi64ELi128ELi8ES3_EELb1ELb0ELb1ELb0ELb0ELb1ELb0EEEvNS_16Flash_bwd_paramsE --------------------------
	.section	.nv.shared._ZN5flash44flash_bwd_dq_dk_dv_loop_seqk_parallel_kernelI23Flash_bwd_kernel_traitsILi96ELi64ELi128ELi8ELi2ELi4ELi4ELb0ELb0EN7cutlass10bfloat16_tE19Flash_kernel_traitsILi96ELi64ELi128ELi8ES3_EELb1ELb0ELb1ELb0ELb0ELb1ELb0EEEvNS_16Flash_bwd_paramsE,"aw",@nobits
	.sectionflags	@""
	.align	16


//--------------------- .nv.shared._ZN5flash44flash_bwd_dq_dk_dv_loop_seqk_parallel_kernelI23Flash_bwd_kernel_traitsILi96ELi64ELi128ELi8ELi2ELi4ELi4ELb0ELb0EN7cutlass10bfloat16_tE19Flash_kernel_traitsILi96ELi64ELi128ELi8ES3_EELb0ELb0ELb1ELb0ELb0ELb1ELb1EEEvNS_16Flash_bwd_paramsE --------------------------
	.section	.nv.shared._ZN5flash44flash_bwd_dq_dk_dv_loop_seqk_parallel_kernelI23Flash_bwd_kernel_traitsILi96ELi64ELi128ELi8ELi2ELi4ELi4ELb0ELb0EN7cutlass10bfloat16_tE19Flash_kernel_traitsILi96ELi64ELi128ELi8ES3_EELb0ELb0ELb1ELb0ELb0ELb1ELb1EEEvNS_16Flash_bwd_paramsE,"aw",@nobits
	.sectionflags	@""
	.align	16


//--------------------- .nv.shared._ZN5flash44flash_bwd_dq_dk_dv_loop_seqk_parallel_kernelI23Flash_bwd_kernel_traitsILi96ELi64ELi128ELi8ELi2ELi4ELi4ELb0ELb0EN7cutlass10bfloat16_tE19Flash_kernel_traitsILi96ELi64ELi128ELi8ES3_EELb1ELb0ELb1ELb1ELb0ELb0ELb0EEEvNS_16Flash_bwd_paramsE --------------------------
	.section	.nv.shared._ZN5flash44flash_bwd_dq_dk_dv_loop_seqk_parallel_kernelI23Flash_bwd_kernel_traitsILi96ELi64ELi128ELi8ELi2ELi4ELi4ELb0ELb0EN7cutlass10bfloat16_tE19Flash_kernel_traitsILi96ELi64ELi128ELi8ES3_EELb1ELb0ELb1ELb1ELb0ELb0ELb0EEEvNS_16Flash_bwd_paramsE,"aw",@nobits
	.sectionflags	@""
	.align	16


//--------------------- .nv.shared._ZN5flash44flash_bwd_dq_dk_dv_loop_seqk_parallel_kernelI23Flash_bwd_kernel_traitsILi96ELi64ELi128ELi8ELi2ELi4ELi4ELb0ELb0EN7cutlass10bfloat16_tE19Flash_kernel_traitsILi96ELi64ELi128ELi8ES3_EELb0ELb0ELb1ELb1ELb0ELb0ELb1EEEvNS_16Flash_bwd_paramsE --------------------------
	.section	.nv.shared._ZN5flash44flash_bwd_dq_dk_dv_loop_seqk_parallel_kernelI23Flash_bwd_kernel_traitsILi96ELi64ELi128ELi8ELi2ELi4ELi4ELb0ELb0EN7cutlass10bfloat16_tE19Flash_kernel_traitsILi96ELi64ELi128ELi8ES3_EELb0ELb0ELb1ELb1ELb0ELb0ELb1EEEvNS_16Flash_bwd_paramsE,"aw",@nobits
	.sectionflags	@""
	.align	16


//--------------------- .nv.shared._ZN5flash25flash_bwd_dot_do_o_kernelILb0E23Flash_bwd_kernel_traitsILi96ELi64ELi128ELi8ELi2ELi4ELi4ELb0ELb0EN7cutlass10bfloat16_tE19Flash_kernel_traitsILi96ELi64ELi128ELi8ES3_EEEEvNS_16Flash_bwd_paramsE --------------------------
	.section	.nv.shared._ZN5flash25flash_bwd_dot_do_o_kernelILb0E23Flash_bwd_kernel_traitsILi96ELi64ELi128ELi8ELi2ELi4ELi4ELb0ELb0EN7cutlass10bfloat16_tE19Flash_kernel_traitsILi96ELi64ELi128ELi8ES3_EEEEvNS_16Flash_bwd_paramsE,"aw",@nobits
	.sectionflags	@""
	.align	16


//--------------------- .nv.shared._ZN5flash25flash_bwd_dot_do_o_kernelILb1E23Flash_bwd_kernel_traitsILi96ELi64ELi128ELi8ELi2ELi4ELi4ELb0ELb0EN7cutlass10bfloat16_tE19Flash_kernel_traitsILi96ELi64ELi128ELi8ES3_EEEEvNS_16Flash_bwd_paramsE --------------------------
	.section	.nv.shared._ZN5flash25flash_bwd_dot_do_o_kernelILb1E23Flash_bwd_kernel_traitsILi96ELi64ELi128ELi8ELi2ELi4ELi4ELb0ELb0EN7cutlass10bfloat16_tE19Flash_kernel_traitsILi96ELi64ELi128ELi8ES3_EEEEvNS_16Flash_bwd_paramsE,"aw",@nobits
	.sectionflags	@""
	.align	16
